	.target	sm_90a

	.elftype	@"ET_EXEC"


//--------------------- .note.nv.tkinfo           --------------------------
	.section	.note.nv.tkinfo,"",@"SHT_NOTE"
	.sectionflags	@"SHF_NOTE_NV_TKINFO"
	.tkinfo
        /*0018*/ 	.word	0x00000002
        /*0030*/ 	.string	""
        /*0030*/ 	.string	"ptxas"
        /*0030*/ 	.string	"Cuda compilation tools, release 13.0, V13.0.88"
        /*0030*/ 	.string	"Build cuda_13.0.r13.0/compiler.36424714_0"
        /*0030*/ 	.string	"-arch sm_90a -m 64 "



//--------------------- .note.nv.cuinfo           --------------------------
	.section	.note.nv.cuinfo,"",@"SHT_NOTE"
	.sectionflags	@"SHF_NOTE_NV_CUINFO"
        /*0018*/ 	.short	0x0002
        /*001a*/ 	.short	0x005a
        /*001c*/ 	.short	0x0082
	.zero		2


//--------------------- .nv.info                  --------------------------
	.section	.nv.info,"",@"SHT_CUDA_INFO"
	.align	4


	//----- nvinfo : EIATTR_REGCOUNT
	.align		4
        /*0000*/ 	.byte	0x04, 0x2f
        /*0002*/ 	.short	(.L_19 - .L_18)
	.align		4
.L_18:
        /*0004*/ 	.word	index@(_ZN7cutlass13device_kernelIN5flash22FlashAttnBwdPreprocessIN4cute5tupleIJNS3_1CILi64EEENS5_ILi96EEEEEENS_6half_tEfNS_4arch4Sm90ELb1ELb1EEEEEvNT_6ParamsE)
        /*0008*/ 	.word	0x00000030


	//----- nvinfo : EIATTR_FRAME_SIZE
	.align		4
.L_19:
        /*000c*/ 	.byte	0x04, 0x11
        /*000e*/ 	.short	(.L_21 - .L_20)
	.align		4
.L_20:
        /*0010*/ 	.word	index@(_ZN7cutlass13device_kernelIN5flash22FlashAttnBwdPreprocessIN4cute5tupleIJNS3_1CILi64EEENS5_ILi96EEEEEENS_6half_tEfNS_4arch4Sm90ELb1ELb1EEEEEvNT_6ParamsE)
        /*0014*/ 	.word	0x00000000


	//----- nvinfo : EIATTR_REGCOUNT
	.align		4
.L_21:
        /*0018*/ 	.byte	0x04, 0x2f
        /*001a*/ 	.short	(.L_23 - .L_22)
	.align		4
.L_22:
        /*001c*/ 	.word	index@(_ZN7cutlass13device_kernelIN5flash11enable_sm90INS1_16FlashAttnBwdSm90INS1_25CollectiveMainloopBwdSm90ILi2ELi2ELi2EN4cute5tupleIJNS5_1CILi1EEES8_S8_EEENS6_IJNS7_ILi64EEENS7_ILi128EEENS7_ILi96EEEEEENS_6half_tEfNS_4arch4Sm90ELb1ELb0ELb0ELb1ELb1ELb1ELb0ELb0ELi2ELi1ELi2ELi1ELb1EEENS1_24CollectiveEpilogueBwdGQAISD_fSG_Li256ELb1ELb1EEENS1_25SingleTileBwdLPTSchedulerILb1ELi128ELb1EEEEEEEEEvNT_6ParamsE)
        /*0020*/ 	.word	0x000000a8


	//----- nvinfo : EIATTR_FRAME_SIZE
	.align		4
.L_23:
        /*0024*/ 	.byte	0x04, 0x11
        /*0026*/ 	.short	(.L_25 - .L_24)
	.align		4
.L_24:
        /*0028*/ 	.word	index@(_ZN7cutlass13device_kernelIN5flash11enable_sm90INS1_16FlashAttnBwdSm90INS1_25CollectiveMainloopBwdSm90ILi2ELi2ELi2EN4cute5tupleIJNS5_1CILi1EEES8_S8_EEENS6_IJNS7_ILi64EEENS7_ILi128EEENS7_ILi96EEEEEENS_6half_tEfNS_4arch4Sm90ELb1ELb0ELb0ELb1ELb1ELb1ELb0ELb0ELi2ELi1ELi2ELi1ELb1EEENS1_24CollectiveEpilogueBwdGQAISD_fSG_Li256ELb1ELb1EEENS1_25SingleTileBwdLPTSchedulerILb1ELi128ELb1EEEEEEEEEvNT_6ParamsE)
        /*002c*/ 	.word	0x00000008


	//----- nvinfo : EIATTR_REGCOUNT
	.align		4
.L_25:
        /*0030*/ 	.byte	0x04, 0x2f
        /*0032*/ 	.short	(.L_27 - .L_26)
	.align		4
.L_26:
        /*0034*/ 	.word	index@(_ZN7cutlass13device_kernelIN5flash32FlashAttnBwdPostprocessConvertdQIN4cute5tupleIJNS3_1CILi64EEENS5_ILi96EEEEEENS_6half_tEfNS_4arch4Sm90ELi256ENS3_8TiledMMAINS3_8MMA_AtomIJNS3_4SM904GMMA25MMA_64x16x16_F32F16F16_SSILNSF_5MajorE0ELSH_1ELNSF_7ScaleInE1ELSI_1EEEEEENS3_6LayoutINS4_IJNS5_ILi1EEENS5_ILi2EEESM_EEENS4_IJNS5_ILi0EEESM_SP_EEEEENS4_IJNS3_10UnderscoreESS_SS_EEEEELb0EEEEEvNT_6ParamsE)
        /*0038*/ 	.word	0x0000002f


	//----- nvinfo : EIATTR_FRAME_SIZE
	.align		4
.L_27:
        /*003c*/ 	.byte	0x04, 0x11
        /*003e*/ 	.short	(.L_29 - .L_28)
	.align		4
.L_28:
        /*0040*/ 	.word	index@(_ZN7cutlass13device_kernelIN5flash32FlashAttnBwdPostprocessConvertdQIN4cute5tupleIJNS3_1CILi64EEENS5_ILi96EEEEEENS_6half_tEfNS_4arch4Sm90ELi256ENS3_8TiledMMAINS3_8MMA_AtomIJNS3_4SM904GMMA25MMA_64x16x16_F32F16F16_SSILNSF_5MajorE0ELSH_1ELNSF_7ScaleInE1ELSI_1EEEEEENS3_6LayoutINS4_IJNS5_ILi1EEENS5_ILi2EEESM_EEENS4_IJNS5_ILi0EEESM_SP_EEEEENS4_IJNS3_10UnderscoreESS_SS_EEEEELb0EEEEEvNT_6ParamsE)
        /*0044*/ 	.word	0x00000000


	//----- nvinfo : EIATTR_REGCOUNT
	.align		4
.L_29:
        /*0048*/ 	.byte	0x04, 0x2f
        /*004a*/ 	.short	(.L_31 - .L_30)
	.align		4
.L_30:
        /*004c*/ 	.word	index@(_ZN7cutlass13device_kernelIN5flash32FlashAttnBwdPostprocessConvertdQIN4cute5tupleIJNS3_1CILi128EEENS5_ILi96EEEEEENS_6half_tEfNS_4arch4Sm90ELi256ENS3_8TiledMMAINS3_8MMA_AtomIJNS3_4SM904GMMA25MMA_64x96x16_F32F16F16_RSILNSF_5MajorE0ELSH_1ELNSF_7ScaleInE1ELSI_1EEEEEENS3_6LayoutINS4_IJNS5_ILi2EEENS5_ILi1EEESN_EEENS4_IJSN_NS5_ILi0EEESP_EEEEENS4_IJNS3_10UnderscoreESS_SS_EEEEELb0EEEEEvNT_6ParamsE)
        /*0050*/ 	.word	0x00000048


	//----- nvinfo : EIATTR_FRAME_SIZE
	.align		4
.L_31:
        /*0054*/ 	.byte	0x04, 0x11
        /*0056*/ 	.short	(.L_33 - .L_32)
	.align		4
.L_32:
        /*0058*/ 	.word	index@(_ZN7cutlass13device_kernelIN5flash32FlashAttnBwdPostprocessConvertdQIN4cute5tupleIJNS3_1CILi128EEENS5_ILi96EEEEEENS_6half_tEfNS_4arch4Sm90ELi256ENS3_8TiledMMAINS3_8MMA_AtomIJNS3_4SM904GMMA25MMA_64x96x16_F32F16F16_RSILNSF_5MajorE0ELSH_1ELNSF_7ScaleInE1ELSI_1EEEEEENS3_6LayoutINS4_IJNS5_ILi2EEENS5_ILi1EEESN_EEENS4_IJSN_NS5_ILi0EEESP_EEEEENS4_IJNS3_10UnderscoreESS_SS_EEEEELb0EEEEEvNT_6ParamsE)
        /*005c*/ 	.word	0x00000000


	//----- nvinfo : EIATTR_REGCOUNT
	.align		4
.L_33:
        /*0060*/ 	.byte	0x04, 0x2f
        /*0062*/ 	.short	(.L_35 - .L_34)
	.align		4
.L_34:
        /*0064*/ 	.word	index@(_ZN7cutlass13device_kernelIN5flash11enable_sm90INS1_16FlashAttnBwdSm90INS1_25CollectiveMainloopBwdSm90ILi2ELi2ELi2EN4cute5tupleIJNS5_1CILi1EEES8_S8_EEENS6_IJNS7_ILi64EEENS7_ILi128EEENS7_ILi96EEEEEENS_6half_tEfNS_4arch4Sm90ELb1ELb0ELb0ELb1ELb0ELb1ELb0ELb0ELi2ELi1ELi2ELi1ELb1EEENS1_24CollectiveEpilogueBwdGQAISD_fSG_Li256ELb1ELb0EEENS1_25SingleTileBwdLPTSchedulerILb1ELi128ELb0EEEEEEEEEvNT_6ParamsE)
        /*0068*/ 	.word	0x000000a8


	//----- nvinfo : EIATTR_FRAME_SIZE
	.align		4
.L_35:
        /*006c*/ 	.byte	0x04, 0x11
        /*006e*/ 	.short	(.L_37 - .L_36)
	.align		4
.L_36:
        /*0070*/ 	.word	index@(_ZN7cutlass13device_kernelIN5flash11enable_sm90INS1_16FlashAttnBwdSm90INS1_25CollectiveMainloopBwdSm90ILi2ELi2ELi2EN4cute5tupleIJNS5_1CILi1EEES8_S8_EEENS6_IJNS7_ILi64EEENS7_ILi128EEENS7_ILi96EEEEEENS_6half_tEfNS_4arch4Sm90ELb1ELb0ELb0ELb1ELb0ELb1ELb0ELb0ELi2ELi1ELi2ELi1ELb1EEENS1_24CollectiveEpilogueBwdGQAISD_fSG_Li256ELb1ELb0EEENS1_25SingleTileBwdLPTSchedulerILb1ELi128ELb0EEEEEEEEEvNT_6ParamsE)
        /*0074*/ 	.word	0x00000008


	//----- nvinfo : EIATTR_REGCOUNT
	.align		4
.L_37:
        /*0078*/ 	.byte	0x04, 0x2f
        /*007a*/ 	.short	(.L_39 - .L_38)
	.align		4
.L_38:
        /*007c*/ 	.word	index@(_ZN7cutlass13device_kernelIN5flash11enable_sm90INS1_16FlashAttnBwdSm90INS1_25CollectiveMainloopBwdSm90ILi2ELi2ELi2EN4cute5tupleIJNS5_1CILi1EEES8_S8_EEENS6_IJNS7_ILi64EEENS7_ILi128EEENS7_ILi96EEEEEENS_6half_tEfNS_4arch4Sm90ELb1ELb0ELb0ELb1ELb1ELb1ELb0ELb0ELi2ELi1ELi2ELi1ELb1EEENS1_21CollectiveEpilogueBwdISD_SE_SG_Li256ELb1ELb0ELi1EEENS1_25SingleTileBwdLPTSchedulerILb1ELi128ELb1EEEEEEEEEvNT_6ParamsE)
        /*0080*/ 	.word	0x000000a8


	//----- nvinfo : EIATTR_FRAME_SIZE
	.align		4
.L_39:
        /*0084*/ 	.byte	0x04, 0x11
        /*0086*/ 	.short	(.L_41 - .L_40)
	.align		4
.L_40:
        /*0088*/ 	.word	index@(_ZN7cutlass13device_kernelIN5flash11enable_sm90INS1_16FlashAttnBwdSm90INS1_25CollectiveMainloopBwdSm90ILi2ELi2ELi2EN4cute5tupleIJNS5_1CILi1EEES8_S8_EEENS6_IJNS7_ILi64EEENS7_ILi128EEENS7_ILi96EEEEEENS_6half_tEfNS_4arch4Sm90ELb1ELb0ELb0ELb1ELb1ELb1ELb0ELb0ELi2ELi1ELi2ELi1ELb1EEENS1_21CollectiveEpilogueBwdISD_SE_SG_Li256ELb1ELb0ELi1EEENS1_25SingleTileBwdLPTSchedulerILb1ELi128ELb1EEEEEEEEEvNT_6ParamsE)
        /*008c*/ 	.word	0x00000008


	//----- nvinfo : EIATTR_REGCOUNT
	.align		4
.L_41:
        /*0090*/ 	.byte	0x04, 0x2f
        /*0092*/ 	.short	(.L_43 - .L_42)
	.align		4
.L_42:
        /*0094*/ 	.word	index@(_ZN7cutlass13device_kernelIN5flash11enable_sm90INS1_16FlashAttnBwdSm90INS1_25CollectiveMainloopBwdSm90ILi2ELi2ELi2EN4cute5tupleIJNS5_1CILi1EEES8_S8_EEENS6_IJNS7_ILi64EEENS7_ILi128EEENS7_ILi96EEEEEENS_6half_tEfNS_4arch4Sm90ELb1ELb0ELb0ELb1ELb0ELb1ELb0ELb0ELi2ELi1ELi2ELi1ELb1EEENS1_21CollectiveEpilogueBwdISD_SE_SG_Li256ELb1ELb0ELi1EEENS1_25SingleTileBwdLPTSchedulerILb1ELi128ELb0EEEEEEEEEvNT_6ParamsE)
        /*0098*/ 	.word	0x000000a8


	//----- nvinfo : EIATTR_FRAME_SIZE
	.align		4
.L_43:
        /*009c*/ 	.byte	0x04, 0x11
        /*009e*/ 	.short	(.L_45 - .L_44)
	.align		4
.L_44:
        /*00a0*/ 	.word	index@(_ZN7cutlass13device_kernelIN5flash11enable_sm90INS1_16FlashAttnBwdSm90INS1_25CollectiveMainloopBwdSm90ILi2ELi2ELi2EN4cute5tupleIJNS5_1CILi1EEES8_S8_EEENS6_IJNS7_ILi64EEENS7_ILi128EEENS7_ILi96EEEEEENS_6half_tEfNS_4arch4Sm90ELb1ELb0ELb0ELb1ELb0ELb1ELb0ELb0ELi2ELi1ELi2ELi1ELb1EEENS1_21CollectiveEpilogueBwdISD_SE_SG_Li256ELb1ELb0ELi1EEENS1_25SingleTileBwdLPTSchedulerILb1ELi128ELb0EEEEEEEEEvNT_6ParamsE)
        /*00a4*/ 	.word	0x00000008


	//----- nvinfo : EIATTR_REGCOUNT
	.align		4
.L_45:
        /*00a8*/ 	.byte	0x04, 0x2f
        /*00aa*/ 	.short	(.L_47 - .L_46)
	.align		4
.L_46:
        /*00ac*/ 	.word	index@(_ZN7cutlass13device_kernelIN5flash22FlashAttnBwdPreprocessIN4cute5tupleIJNS3_1CILi64EEENS5_ILi96EEEEEENS_6half_tEfNS_4arch4Sm90ELb1ELb0EEEEEvNT_6ParamsE)
        /*00b0*/ 	.word	0x0000002d


	//----- nvinfo : EIATTR_FRAME_SIZE
	.align		4
.L_47:
        /*00b4*/ 	.byte	0x04, 0x11
        /*00b6*/ 	.short	(.L_49 - .L_48)
	.align		4
.L_48:
        /*00b8*/ 	.word	index@(_ZN7cutlass13device_kernelIN5flash22FlashAttnBwdPreprocessIN4cute5tupleIJNS3_1CILi64EEENS5_ILi96EEEEEENS_6half_tEfNS_4arch4Sm90ELb1ELb0EEEEEvNT_6ParamsE)
        /*00bc*/ 	.word	0x00000000


	//----- nvinfo : EIATTR_REGCOUNT
	.align		4
.L_49:
        /*00c0*/ 	.byte	0x04, 0x2f
        /*00c2*/ 	.short	(.L_51 - .L_50)
	.align		4
.L_50:
        /*00c4*/ 	.word	index@(_ZN7cutlass13device_kernelIN5flash11enable_sm90INS1_16FlashAttnBwdSm90INS1_25CollectiveMainloopBwdSm90ILi2ELi2ELi2EN4cute5tupleIJNS5_1CILi1EEES8_S8_EEENS6_IJNS7_ILi64EEENS7_ILi128EEENS7_ILi96EEEEEENS_6half_tEfNS_4arch4Sm90ELb1ELb0ELb0ELb0ELb1ELb1ELb0ELb0ELi2ELi1ELi2ELi1ELb1EEENS1_24CollectiveEpilogueBwdGQAISD_fSG_Li256ELb0ELb1EEENS1_25SingleTileBwdLPTSchedulerILb0ELi128ELb1EEEEEEEEEvNT_6ParamsE)
        /*00c8*/ 	.word	0x000000a8


	//----- nvinfo : EIATTR_FRAME_SIZE
	.align		4
.L_51:
        /*00cc*/ 	.byte	0x04, 0x11
        /*00ce*/ 	.short	(.L_53 - .L_52)
	.align		4
.L_52:
        /*00d0*/ 	.word	index@(_ZN7cutlass13device_kernelIN5flash11enable_sm90INS1_16FlashAttnBwdSm90INS1_25CollectiveMainloopBwdSm90ILi2ELi2ELi2EN4cute5tupleIJNS5_1CILi1EEES8_S8_EEENS6_IJNS7_ILi64EEENS7_ILi128EEENS7_ILi96EEEEEENS_6half_tEfNS_4arch4Sm90ELb1ELb0ELb0ELb0ELb1ELb1ELb0ELb0ELi2ELi1ELi2ELi1ELb1EEENS1_24CollectiveEpilogueBwdGQAISD_fSG_Li256ELb0ELb1EEENS1_25SingleTileBwdLPTSchedulerILb0ELi128ELb1EEEEEEEEEvNT_6ParamsE)
        /*00d4*/ 	.word	0x00000008


	//----- nvinfo : EIATTR_REGCOUNT
	.align		4
.L_53:
        /*00d8*/ 	.byte	0x04, 0x2f
        /*00da*/ 	.short	(.L_55 - .L_54)
	.align		4
.L_54:
        /*00dc*/ 	.word	index@(_ZN7cutlass13device_kernelIN5flash11enable_sm90INS1_16FlashAttnBwdSm90INS1_25CollectiveMainloopBwdSm90ILi2ELi2ELi2EN4cute5tupleIJNS5_1CILi1EEES8_S8_EEENS6_IJNS7_ILi64EEENS7_ILi128EEENS7_ILi96EEEEEENS_6half_tEfNS_4arch4Sm90ELb1ELb0ELb0ELb0ELb0ELb1ELb0ELb0ELi2ELi1ELi2ELi1ELb1EEENS1_24CollectiveEpilogueBwdGQAISD_fSG_Li256ELb0ELb0EEENS1_25SingleTileBwdLPTSchedulerILb0ELi128ELb0EEEEEEEEEvNT_6ParamsE)
        /*00e0*/ 	.word	0x000000a8


	//----- nvinfo : EIATTR_FRAME_SIZE
	.align		4
.L_55:
        /*00e4*/ 	.byte	0x04, 0x11
        /*00e6*/ 	.short	(.L_57 - .L_56)
	.align		4
.L_56:
        /*00e8*/ 	.word	index@(_ZN7cutlass13device_kernelIN5flash11enable_sm90INS1_16FlashAttnBwdSm90INS1_25CollectiveMainloopBwdSm90ILi2ELi2ELi2EN4cute5tupleIJNS5_1CILi1EEES8_S8_EEENS6_IJNS7_ILi64EEENS7_ILi128EEENS7_ILi96EEEEEENS_6half_tEfNS_4arch4Sm90ELb1ELb0ELb0ELb0ELb0ELb1ELb0ELb0ELi2ELi1ELi2ELi1ELb1EEENS1_24CollectiveEpilogueBwdGQAISD_fSG_Li256ELb0ELb0EEENS1_25SingleTileBwdLPTSchedulerILb0ELi128ELb0EEEEEEEEEvNT_6ParamsE)
        /*00ec*/ 	.word	0x00000008


	//----- nvinfo : EIATTR_REGCOUNT
	.align		4
.L_57:
        /*00f0*/ 	.byte	0x04, 0x2f
        /*00f2*/ 	.short	(.L_59 - .L_58)
	.align		4
.L_58:
        /*00f4*/ 	.word	index@(_ZN7cutlass13device_kernelIN5flash11enable_sm90INS1_16FlashAttnBwdSm90INS1_25CollectiveMainloopBwdSm90ILi2ELi2ELi2EN4cute5tupleIJNS5_1CILi1EEES8_S8_EEENS6_IJNS7_ILi64EEENS7_ILi128EEENS7_ILi96EEEEEENS_6half_tEfNS_4arch4Sm90ELb1ELb0ELb0ELb0ELb1ELb1ELb0ELb0ELi2ELi1ELi2ELi1ELb1EEENS1_21CollectiveEpilogueBwdISD_SE_SG_Li256ELb0ELb0ELi1EEENS1_25SingleTileBwdLPTSchedulerILb0ELi128ELb1EEEEEEEEEvNT_6ParamsE)
        /*00f8*/ 	.word	0x000000a8


	//----- nvinfo : EIATTR_FRAME_SIZE
	.align		4
.L_59:
        /*00fc*/ 	.byte	0x04, 0x11
        /*00fe*/ 	.short	(.L_61 - .L_60)
	.align		4
.L_60:
        /*0100*/ 	.word	index@(_ZN7cutlass13device_kernelIN5flash11enable_sm90INS1_16FlashAttnBwdSm90INS1_25CollectiveMainloopBwdSm90ILi2ELi2ELi2EN4cute5tupleIJNS5_1CILi1EEES8_S8_EEENS6_IJNS7_ILi64EEENS7_ILi128EEENS7_ILi96EEEEEENS_6half_tEfNS_4arch4Sm90ELb1ELb0ELb0ELb0ELb1ELb1ELb0ELb0ELi2ELi1ELi2ELi1ELb1EEENS1_21CollectiveEpilogueBwdISD_SE_SG_Li256ELb0ELb0ELi1EEENS1_25SingleTileBwdLPTSchedulerILb0ELi128ELb1EEEEEEEEEvNT_6ParamsE)
        /*0104*/ 	.word	0x00000008


	//----- nvinfo : EIATTR_REGCOUNT
	.align		4
.L_61:
        /*0108*/ 	.byte	0x04, 0x2f
        /*010a*/ 	.short	(.L_63 - .L_62)
	.align		4
.L_62:
        /*010c*/ 	.word	index@(_ZN7cutlass13device_kernelIN5flash11enable_sm90INS1_16FlashAttnBwdSm90INS1_25CollectiveMainloopBwdSm90ILi2ELi2ELi2EN4cute5tupleIJNS5_1CILi1EEES8_S8_EEENS6_IJNS7_ILi64EEENS7_ILi128EEENS7_ILi96EEEEEENS_6half_tEfNS_4arch4Sm90ELb1ELb0ELb0ELb0ELb0ELb1ELb0ELb0ELi2ELi1ELi2ELi1ELb1EEENS1_21CollectiveEpilogueBwdISD_SE_SG_Li256ELb0ELb0ELi1EEENS1_25SingleTileBwdLPTSchedulerILb0ELi128ELb0EEEEEEEEEvNT_6ParamsE)
        /*0110*/ 	.word	0x000000a8


	//----- nvinfo : EIATTR_FRAME_SIZE
	.align		4
.L_63:
        /*0114*/ 	.byte	0x04, 0x11
        /*0116*/ 	.short	(.L_65 - .L_64)
	.align		4
.L_64:
        /*0118*/ 	.word	index@(_ZN7cutlass13device_kernelIN5flash11enable_sm90INS1_16FlashAttnBwdSm90INS1_25CollectiveMainloopBwdSm90ILi2ELi2ELi2EN4cute5tupleIJNS5_1CILi1EEES8_S8_EEENS6_IJNS7_ILi64EEENS7_ILi128EEENS7_ILi96EEEEEENS_6half_tEfNS_4arch4Sm90ELb1ELb0ELb0ELb0ELb0ELb1ELb0ELb0ELi2ELi1ELi2ELi1ELb1EEENS1_21CollectiveEpilogueBwdISD_SE_SG_Li256ELb0ELb0ELi1EEENS1_25SingleTileBwdLPTSchedulerILb0ELi128ELb0EEEEEEEEEvNT_6ParamsE)
        /*011c*/ 	.word	0x00000008


	//----- nvinfo : EIATTR_REGCOUNT
	.align		4
.L_65:
        /*0120*/ 	.byte	0x04, 0x2f
        /*0122*/ 	.short	(.L_67 - .L_66)
	.align		4
.L_66:
        /*0124*/ 	.word	index@(_ZN7cutlass13device_kernelIN5flash11enable_sm90INS1_16FlashAttnBwdSm90INS1_25CollectiveMainloopBwdSm90ILi2ELi2ELi2EN4cute5tupleIJNS5_1CILi1EEES8_S8_EEENS6_IJNS7_ILi64EEENS7_ILi128EEENS7_ILi96EEEEEENS_6half_tEfNS_4arch4Sm90ELb0ELb1ELb0ELb1ELb1ELb1ELb0ELb0ELi2ELi1ELi2ELi1ELb1EEENS1_24CollectiveEpilogueBwdGQAISD_fSG_Li256ELb1ELb1EEENS1_19SingleTileSchedulerILb1ELb0ELb0ELi128EEEEEEEEEvNT_6ParamsE)
        /*0128*/ 	.word	0x000000a8


	//----- nvinfo : EIATTR_FRAME_SIZE
	.align		4
.L_67:
        /*012c*/ 	.byte	0x04, 0x11
        /*012e*/ 	.short	(.L_69 - .L_68)
	.align		4
.L_68:
        /*0130*/ 	.word	index@(_ZN7cutlass13device_kernelIN5flash11enable_sm90INS1_16FlashAttnBwdSm90INS1_25CollectiveMainloopBwdSm90ILi2ELi2ELi2EN4cute5tupleIJNS5_1CILi1EEES8_S8_EEENS6_IJNS7_ILi64EEENS7_ILi128EEENS7_ILi96EEEEEENS_6half_tEfNS_4arch4Sm90ELb0ELb1ELb0ELb1ELb1ELb1ELb0ELb0ELi2ELi1ELi2ELi1ELb1EEENS1_24CollectiveEpilogueBwdGQAISD_fSG_Li256ELb1ELb1EEENS1_19SingleTileSchedulerILb1ELb0ELb0ELi128EEEEEEEEEvNT_6ParamsE)
        /*0134*/ 	.word	0x00000008


	//----- nvinfo : EIATTR_REGCOUNT
	.align		4
.L_69:
        /*0138*/ 	.byte	0x04, 0x2f
        /*013a*/ 	.short	(.L_71 - .L_70)
	.align		4
.L_70:
        /*013c*/ 	.word	index@(_ZN7cutlass13device_kernelIN5flash11enable_sm90INS1_16FlashAttnBwdSm90INS1_25CollectiveMainloopBwdSm90ILi2ELi2ELi2EN4cute5tupleIJNS5_1CILi1EEES8_S8_EEENS6_IJNS7_ILi64EEENS7_ILi128EEENS7_ILi96EEEEEENS_6half_tEfNS_4arch4Sm90ELb0ELb1ELb0ELb1ELb0ELb1ELb0ELb0ELi2ELi1ELi2ELi1ELb1EEENS1_24CollectiveEpilogueBwdGQAISD_fSG_Li256ELb1ELb0EEENS1_19SingleTileSchedulerILb1ELb0ELb0ELi128EEEEEEEEEvNT_6ParamsE)
        /*0140*/ 	.word	0x000000a8


	//----- nvinfo : EIATTR_FRAME_SIZE
	.align		4
.L_71:
        /*0144*/ 	.byte	0x04, 0x11
        /*0146*/ 	.short	(.L_73 - .L_72)
	.align		4
.L_72:
        /*0148*/ 	.word	index@(_ZN7cutlass13device_kernelIN5flash11enable_sm90INS1_16FlashAttnBwdSm90INS1_25CollectiveMainloopBwdSm90ILi2ELi2ELi2EN4cute5tupleIJNS5_1CILi1EEES8_S8_EEENS6_IJNS7_ILi64EEENS7_ILi128EEENS7_ILi96EEEEEENS_6half_tEfNS_4arch4Sm90ELb0ELb1ELb0ELb1ELb0ELb1ELb0ELb0ELi2ELi1ELi2ELi1ELb1EEENS1_24CollectiveEpilogueBwdGQAISD_fSG_Li256ELb1ELb0EEENS1_19SingleTileSchedulerILb1ELb0ELb0ELi128EEEEEEEEEvNT_6ParamsE)
        /*014c*/ 	.word	0x00000008


	//----- nvinfo : EIATTR_REGCOUNT
	.align		4
.L_73:
        /*0150*/ 	.byte	0x04, 0x2f
        /*0152*/ 	.short	(.L_75 - .L_74)
	.align		4
.L_74:
        /*0154*/ 	.word	index@(_ZN7cutlass13device_kernelIN5flash11enable_sm90INS1_16FlashAttnBwdSm90INS1_25CollectiveMainloopBwdSm90ILi2ELi2ELi2EN4cute5tupleIJNS5_1CILi1EEES8_S8_EEENS6_IJNS7_ILi64EEENS7_ILi128EEENS7_ILi96EEEEEENS_6half_tEfNS_4arch4Sm90ELb0ELb1ELb0ELb1ELb1ELb1ELb0ELb0ELi2ELi1ELi2ELi1ELb1EEENS1_21CollectiveEpilogueBwdISD_SE_SG_Li256ELb1ELb0ELi1EEENS1_19SingleTileSchedulerILb1ELb0ELb0ELi128EEEEEEEEEvNT_6ParamsE)
        /*0158*/ 	.word	0x000000a8


	//----- nvinfo : EIATTR_FRAME_SIZE
	.align		4
.L_75:
        /*015c*/ 	.byte	0x04, 0x11
        /*015e*/ 	.short	(.L_77 - .L_76)
	.align		4
.L_76:
        /*0160*/ 	.word	index@(_ZN7cutlass13device_kernelIN5flash11enable_sm90INS1_16FlashAttnBwdSm90INS1_25CollectiveMainloopBwdSm90ILi2ELi2ELi2EN4cute5tupleIJNS5_1CILi1EEES8_S8_EEENS6_IJNS7_ILi64EEENS7_ILi128EEENS7_ILi96EEEEEENS_6half_tEfNS_4arch4Sm90ELb0ELb1ELb0ELb1ELb1ELb1ELb0ELb0ELi2ELi1ELi2ELi1ELb1EEENS1_21CollectiveEpilogueBwdISD_SE_SG_Li256ELb1ELb0ELi1EEENS1_19SingleTileSchedulerILb1ELb0ELb0ELi128EEEEEEEEEvNT_6ParamsE)
        /*0164*/ 	.word	0x00000008


	//----- nvinfo : EIATTR_REGCOUNT
	.align		4
.L_77:
        /*0168*/ 	.byte	0x04, 0x2f
        /*016a*/ 	.short	(.L_79 - .L_78)
	.align		4
.L_78:
        /*016c*/ 	.word	index@(_ZN7cutlass13device_kernelIN5flash11enable_sm90INS1_16FlashAttnBwdSm90INS1_25CollectiveMainloopBwdSm90ILi2ELi2ELi2EN4cute5tupleIJNS5_1CILi1EEES8_S8_EEENS6_IJNS7_ILi64EEENS7_ILi128EEENS7_ILi96EEEEEENS_6half_tEfNS_4arch4Sm90ELb0ELb1ELb0ELb1ELb0ELb1ELb0ELb0ELi2ELi1ELi2ELi1ELb1EEENS1_21CollectiveEpilogueBwdISD_SE_SG_Li256ELb1ELb0ELi1EEENS1_19SingleTileSchedulerILb1ELb0ELb0ELi128EEEEEEEEEvNT_6ParamsE)
        /*0170*/ 	.word	0x000000a8


	//----- nvinfo : EIATTR_FRAME_SIZE
	.align		4
.L_79:
        /*0174*/ 	.byte	0x04, 0x11
        /*0176*/ 	.short	(.L_81 - .L_80)
	.align		4
.L_80:
        /*0178*/ 	.word	index@(_ZN7cutlass13device_kernelIN5flash11enable_sm90INS1_16FlashAttnBwdSm90INS1_25CollectiveMainloopBwdSm90ILi2ELi2ELi2EN4cute5tupleIJNS5_1CILi1EEES8_S8_EEENS6_IJNS7_ILi64EEENS7_ILi128EEENS7_ILi96EEEEEENS_6half_tEfNS_4arch4Sm90ELb0ELb1ELb0ELb1ELb0ELb1ELb0ELb0ELi2ELi1ELi2ELi1ELb1EEENS1_21CollectiveEpilogueBwdISD_SE_SG_Li256ELb1ELb0ELi1EEENS1_19SingleTileSchedulerILb1ELb0ELb0ELi128EEEEEEEEEvNT_6ParamsE)
        /*017c*/ 	.word	0x00000008


	//----- nvinfo : EIATTR_REGCOUNT
	.align		4
.L_81:
        /*0180*/ 	.byte	0x04, 0x2f
        /*0182*/ 	.short	(.L_83 - .L_82)
	.align		4
.L_82:
        /*0184*/ 	.word	index@(_ZN7cutlass13device_kernelIN5flash11enable_sm90INS1_16FlashAttnBwdSm90INS1_25CollectiveMainloopBwdSm90ILi2ELi2ELi2EN4cute5tupleIJNS5_1CILi1EEES8_S8_EEENS6_IJNS7_ILi64EEENS7_ILi128EEENS7_ILi96EEEEEENS_6half_tEfNS_4arch4Sm90ELb0ELb1ELb0ELb0ELb1ELb1ELb0ELb0ELi2ELi1ELi2ELi1ELb1EEENS1_24CollectiveEpilogueBwdGQAISD_fSG_Li256ELb0ELb1EEENS1_19SingleTileSchedulerILb0ELb0ELb0ELi128EEEEEEEEEvNT_6ParamsE)
        /*0188*/ 	.word	0x000000a8


	//----- nvinfo : EIATTR_FRAME_SIZE
	.align		4
.L_83:
        /*018c*/ 	.byte	0x04, 0x11
        /*018e*/ 	.short	(.L_85 - .L_84)
	.align		4
.L_84:
        /*0190*/ 	.word	index@(_ZN7cutlass13device_kernelIN5flash11enable_sm90INS1_16FlashAttnBwdSm90INS1_25CollectiveMainloopBwdSm90ILi2ELi2ELi2EN4cute5tupleIJNS5_1CILi1EEES8_S8_EEENS6_IJNS7_ILi64EEENS7_ILi128EEENS7_ILi96EEEEEENS_6half_tEfNS_4arch4Sm90ELb0ELb1ELb0ELb0ELb1ELb1ELb0ELb0ELi2ELi1ELi2ELi1ELb1EEENS1_24CollectiveEpilogueBwdGQAISD_fSG_Li256ELb0ELb1EEENS1_19SingleTileSchedulerILb0ELb0ELb0ELi128EEEEEEEEEvNT_6ParamsE)
        /*0194*/ 	.word	0x00000008


	//----- nvinfo : EIATTR_REGCOUNT
	.align		4
.L_85:
        /*0198*/ 	.byte	0x04, 0x2f
        /*019a*/ 	.short	(.L_87 - .L_86)
	.align		4
.L_86:
        /*019c*/ 	.word	index@(_ZN7cutlass13device_kernelIN5flash11enable_sm90INS1_16FlashAttnBwdSm90INS1_25CollectiveMainloopBwdSm90ILi2ELi2ELi2EN4cute5tupleIJNS5_1CILi1EEES8_S8_EEENS6_IJNS7_ILi64EEENS7_ILi128EEENS7_ILi96EEEEEENS_6half_tEfNS_4arch4Sm90ELb0ELb1ELb0ELb0ELb0ELb1ELb0ELb0ELi2ELi1ELi2ELi1ELb1EEENS1_24CollectiveEpilogueBwdGQAISD_fSG_Li256ELb0ELb0EEENS1_19SingleTileSchedulerILb0ELb0ELb0ELi128EEEEEEEEEvNT_6ParamsE)
        /*01a0*/ 	.word	0x000000a8


	//----- nvinfo : EIATTR_FRAME_SIZE
	.align		4
.L_87:
        /*01a4*/ 	.byte	0x04, 0x11
        /*01a6*/ 	.short	(.L_89 - .L_88)
	.align		4
.L_88:
        /*01a8*/ 	.word	index@(_ZN7cutlass13device_kernelIN5flash11enable_sm90INS1_16FlashAttnBwdSm90INS1_25CollectiveMainloopBwdSm90ILi2ELi2ELi2EN4cute5tupleIJNS5_1CILi1EEES8_S8_EEENS6_IJNS7_ILi64EEENS7_ILi128EEENS7_ILi96EEEEEENS_6half_tEfNS_4arch4Sm90ELb0ELb1ELb0ELb0ELb0ELb1ELb0ELb0ELi2ELi1ELi2ELi1ELb1EEENS1_24CollectiveEpilogueBwdGQAISD_fSG_Li256ELb0ELb0EEENS1_19SingleTileSchedulerILb0ELb0ELb0ELi128EEEEEEEEEvNT_6ParamsE)
        /*01ac*/ 	.word	0x00000008


	//----- nvinfo : EIATTR_REGCOUNT
	.align		4
.L_89:
        /*01b0*/ 	.byte	0x04, 0x2f
        /*01b2*/ 	.short	(.L_91 - .L_90)
	.align		4
.L_90:
        /*01b4*/ 	.word	index@(_ZN7cutlass13device_kernelIN5flash11enable_sm90INS1_16FlashAttnBwdSm90INS1_25CollectiveMainloopBwdSm90ILi2ELi2ELi2EN4cute5tupleIJNS5_1CILi1EEES8_S8_EEENS6_IJNS7_ILi64EEENS7_ILi128EEENS7_ILi96EEEEEENS_6half_tEfNS_4arch4Sm90ELb0ELb1ELb0ELb0ELb1ELb1ELb0ELb0ELi2ELi1ELi2ELi1ELb1EEENS1_21CollectiveEpilogueBwdISD_SE_SG_Li256ELb0ELb0ELi1EEENS1_19SingleTileSchedulerILb0ELb0ELb0ELi128EEEEEEEEEvNT_6ParamsE)
        /*01b8*/ 	.word	0x000000a8


	//----- nvinfo : EIATTR_FRAME_SIZE
	.align		4
.L_91:
        /*01bc*/ 	.byte	0x04, 0x11
        /*01be*/ 	.short	(.L_93 - .L_92)
	.align		4
.L_92:
        /*01c0*/ 	.word	index@(_ZN7cutlass13device_kernelIN5flash11enable_sm90INS1_16FlashAttnBwdSm90INS1_25CollectiveMainloopBwdSm90ILi2ELi2ELi2EN4cute5tupleIJNS5_1CILi1EEES8_S8_EEENS6_IJNS7_ILi64EEENS7_ILi128EEENS7_ILi96EEEEEENS_6half_tEfNS_4arch4Sm90ELb0ELb1ELb0ELb0ELb1ELb1ELb0ELb0ELi2ELi1ELi2ELi1ELb1EEENS1_21CollectiveEpilogueBwdISD_SE_SG_Li256ELb0ELb0ELi1EEENS1_19SingleTileSchedulerILb0ELb0ELb0ELi128EEEEEEEEEvNT_6ParamsE)
        /*01c4*/ 	.word	0x00000008


	//----- nvinfo : EIATTR_REGCOUNT
	.align		4
.L_93:
        /*01c8*/ 	.byte	0x04, 0x2f
        /*01ca*/ 	.short	(.L_95 - .L_94)
	.align		4
.L_94:
        /*01cc*/ 	.word	index@(_ZN7cutlass13device_kernelIN5flash11enable_sm90INS1_16FlashAttnBwdSm90INS1_25CollectiveMainloopBwdSm90ILi2ELi2ELi2EN4cute5tupleIJNS5_1CILi1EEES8_S8_EEENS6_IJNS7_ILi64EEENS7_ILi128EEENS7_ILi96EEEEEENS_6half_tEfNS_4arch4Sm90ELb0ELb1ELb0ELb0ELb0ELb1ELb0ELb0ELi2ELi1ELi2ELi1ELb1EEENS1_21CollectiveEpilogueBwdISD_SE_SG_Li256ELb0ELb0ELi1EEENS1_19SingleTileSchedulerILb0ELb0ELb0ELi128EEEEEEEEEvNT_6ParamsE)
        /*01d0*/ 	.word	0x000000a8


	//----- nvinfo : EIATTR_FRAME_SIZE
	.align		4
.L_95:
        /*01d4*/ 	.byte	0x04, 0x11
        /*01d6*/ 	.short	(.L_97 - .L_96)
	.align		4
.L_96:
        /*01d8*/ 	.word	index@(_ZN7cutlass13device_kernelIN5flash11enable_sm90INS1_16FlashAttnBwdSm90INS1_25CollectiveMainloopBwdSm90ILi2ELi2ELi2EN4cute5tupleIJNS5_1CILi1EEES8_S8_EEENS6_IJNS7_ILi64EEENS7_ILi128EEENS7_ILi96EEEEEENS_6half_tEfNS_4arch4Sm90ELb0ELb1ELb0ELb0ELb0ELb1ELb0ELb0ELi2ELi1ELi2ELi1ELb1EEENS1_21CollectiveEpilogueBwdISD_SE_SG_Li256ELb0ELb0ELi1EEENS1_19SingleTileSchedulerILb0ELb0ELb0ELi128EEEEEEEEEvNT_6ParamsE)
        /*01dc*/ 	.word	0x00000008


	//----- nvinfo : EIATTR_REGCOUNT
	.align		4
.L_97:
        /*01e0*/ 	.byte	0x04, 0x2f
        /*01e2*/ 	.short	(.L_99 - .L_98)
	.align		4
.L_98:
        /*01e4*/ 	.word	index@(_ZN7cutlass13device_kernelIN5flash11enable_sm90INS1_16FlashAttnBwdSm90INS1_25CollectiveMainloopBwdSm90ILi2ELi2ELi2EN4cute5tupleIJNS5_1CILi1EEES8_S8_EEENS6_IJNS7_ILi64EEENS7_ILi128EEENS7_ILi96EEEEEENS_6half_tEfNS_4arch4Sm90ELb0ELb0ELb0ELb1ELb1ELb1ELb0ELb0ELi2ELi1ELi2ELi1ELb1EEENS1_24CollectiveEpilogueBwdGQAISD_fSG_Li256ELb1ELb1EEENS1_19SingleTileSchedulerILb1ELb0ELb0ELi128EEEEEEEEEvNT_6ParamsE)
        /*01e8*/ 	.word	0x000000a8


	//----- nvinfo : EIATTR_FRAME_SIZE
	.align		4
.L_99:
        /*01ec*/ 	.byte	0x04, 0x11
        /*01ee*/ 	.short	(.L_101 - .L_100)
	.align		4
.L_100:
        /*01f0*/ 	.word	index@(_ZN7cutlass13device_kernelIN5flash11enable_sm90INS1_16FlashAttnBwdSm90INS1_25CollectiveMainloopBwdSm90ILi2ELi2ELi2EN4cute5tupleIJNS5_1CILi1EEES8_S8_EEENS6_IJNS7_ILi64EEENS7_ILi128EEENS7_ILi96EEEEEENS_6half_tEfNS_4arch4Sm90ELb0ELb0ELb0ELb1ELb1ELb1ELb0ELb0ELi2ELi1ELi2ELi1ELb1EEENS1_24CollectiveEpilogueBwdGQAISD_fSG_Li256ELb1ELb1EEENS1_19SingleTileSchedulerILb1ELb0ELb0ELi128EEEEEEEEEvNT_6ParamsE)
        /*01f4*/ 	.word	0x00000000


	//----- nvinfo : EIATTR_REGCOUNT
	.align		4
.L_101:
        /*01f8*/ 	.byte	0x04, 0x2f
        /*01fa*/ 	.short	(.L_103 - .L_102)
	.align		4
.L_102:
        /*01fc*/ 	.word	index@(_ZN7cutlass13device_kernelIN5flash11enable_sm90INS1_16FlashAttnBwdSm90INS1_25CollectiveMainloopBwdSm90ILi2ELi2ELi2EN4cute5tupleIJNS5_1CILi1EEES8_S8_EEENS6_IJNS7_ILi64EEENS7_ILi128EEENS7_ILi96EEEEEENS_6half_tEfNS_4arch4Sm90ELb0ELb0ELb0ELb1ELb0ELb1ELb0ELb0ELi2ELi1ELi2ELi1ELb1EEENS1_24CollectiveEpilogueBwdGQAISD_fSG_Li256ELb1ELb0EEENS1_19SingleTileSchedulerILb1ELb0ELb0ELi128EEEEEEEEEvNT_6ParamsE)
        /*0200*/ 	.word	0x000000a8


	//----- nvinfo : EIATTR_FRAME_SIZE
	.align		4
.L_103:
        /*0204*/ 	.byte	0x04, 0x11
        /*0206*/ 	.short	(.L_105 - .L_104)
	.align		4
.L_104:
        /*0208*/ 	.word	index@(_ZN7cutlass13device_kernelIN5flash11enable_sm90INS1_16FlashAttnBwdSm90INS1_25CollectiveMainloopBwdSm90ILi2ELi2ELi2EN4cute5tupleIJNS5_1CILi1EEES8_S8_EEENS6_IJNS7_ILi64EEENS7_ILi128EEENS7_ILi96EEEEEENS_6half_tEfNS_4arch4Sm90ELb0ELb0ELb0ELb1ELb0ELb1ELb0ELb0ELi2ELi1ELi2ELi1ELb1EEENS1_24CollectiveEpilogueBwdGQAISD_fSG_Li256ELb1ELb0EEENS1_19SingleTileSchedulerILb1ELb0ELb0ELi128EEEEEEEEEvNT_6ParamsE)
        /*020c*/ 	.word	0x00000000


	//----- nvinfo : EIATTR_REGCOUNT
	.align		4
.L_105:
        /*0210*/ 	.byte	0x04, 0x2f
        /*0212*/ 	.short	(.L_107 - .L_106)
	.align		4
.L_106:
        /*0214*/ 	.word	index@(_ZN7cutlass13device_kernelIN5flash11enable_sm90INS1_16FlashAttnBwdSm90INS1_25CollectiveMainloopBwdSm90ILi2ELi2ELi2EN4cute5tupleIJNS5_1CILi1EEES8_S8_EEENS6_IJNS7_ILi64EEENS7_ILi128EEENS7_ILi96EEEEEENS_6half_tEfNS_4arch4Sm90ELb0ELb0ELb0ELb1ELb1ELb1ELb0ELb0ELi2ELi1ELi2ELi1ELb1EEENS1_21CollectiveEpilogueBwdISD_SE_SG_Li256ELb1ELb0ELi1EEENS1_19SingleTileSchedulerILb1ELb0ELb0ELi128EEEEEEEEEvNT_6ParamsE)
        /*0218*/ 	.word	0x000000a8


	//----- nvinfo : EIATTR_FRAME_SIZE
	.align		4
.L_107:
        /*021c*/ 	.byte	0x04, 0x11
        /*021e*/ 	.short	(.L_109 - .L_108)
	.align		4
.L_108:
        /*0220*/ 	.word	index@(_ZN7cutlass13device_kernelIN5flash11enable_sm90INS1_16FlashAttnBwdSm90INS1_25CollectiveMainloopBwdSm90ILi2ELi2ELi2EN4cute5tupleIJNS5_1CILi1EEES8_S8_EEENS6_IJNS7_ILi64EEENS7_ILi128EEENS7_ILi96EEEEEENS_6half_tEfNS_4arch4Sm90ELb0ELb0ELb0ELb1ELb1ELb1ELb0ELb0ELi2ELi1ELi2ELi1ELb1EEENS1_21CollectiveEpilogueBwdISD_SE_SG_Li256ELb1ELb0ELi1EEENS1_19SingleTileSchedulerILb1ELb0ELb0ELi128EEEEEEEEEvNT_6ParamsE)
        /*0224*/ 	.word	0x00000000


	//----- nvinfo : EIATTR_REGCOUNT
	.align		4
.L_109:
        /*0228*/ 	.byte	0x04, 0x2f
        /*022a*/ 	.short	(.L_111 - .L_110)
	.align		4
.L_110:
        /*022c*/ 	.word	index@(_ZN7cutlass13device_kernelIN5flash11enable_sm90INS1_16FlashAttnBwdSm90INS1_25CollectiveMainloopBwdSm90ILi2ELi2ELi2EN4cute5tupleIJNS5_1CILi1EEES8_S8_EEENS6_IJNS7_ILi64EEENS7_ILi128EEENS7_ILi96EEEEEENS_6half_tEfNS_4arch4Sm90ELb0ELb0ELb0ELb1ELb0ELb1ELb0ELb0ELi2ELi1ELi2ELi1ELb1EEENS1_21CollectiveEpilogueBwdISD_SE_SG_Li256ELb1ELb0ELi1EEENS1_19SingleTileSchedulerILb1ELb0ELb0ELi128EEEEEEEEEvNT_6ParamsE)
        /*0230*/ 	.word	0x000000a8


	//----- nvinfo : EIATTR_FRAME_SIZE
	.align		4
.L_111:
        /*0234*/ 	.byte	0x04, 0x11
        /*0236*/ 	.short	(.L_113 - .L_112)
	.align		4
.L_112:
        /*0238*/ 	.word	index@(_ZN7cutlass13device_kernelIN5flash11enable_sm90INS1_16FlashAttnBwdSm90INS1_25CollectiveMainloopBwdSm90ILi2ELi2ELi2EN4cute5tupleIJNS5_1CILi1EEES8_S8_EEENS6_IJNS7_ILi64EEENS7_ILi128EEENS7_ILi96EEEEEENS_6half_tEfNS_4arch4Sm90ELb0ELb0ELb0ELb1ELb0ELb1ELb0ELb0ELi2ELi1ELi2ELi1ELb1EEENS1_21CollectiveEpilogueBwdISD_SE_SG_Li256ELb1ELb0ELi1EEENS1_19SingleTileSchedulerILb1ELb0ELb0ELi128EEEEEEEEEvNT_6ParamsE)
        /*023c*/ 	.word	0x00000000


	//----- nvinfo : EIATTR_REGCOUNT
	.align		4
.L_113:
        /*0240*/ 	.byte	0x04, 0x2f
        /*0242*/ 	.short	(.L_115 - .L_114)
	.align		4
.L_114:
        /*0244*/ 	.word	index@(_ZN7cutlass13device_kernelIN5flash11enable_sm90INS1_16FlashAttnBwdSm90INS1_25CollectiveMainloopBwdSm90ILi2ELi2ELi2EN4cute5tupleIJNS5_1CILi1EEES8_S8_EEENS6_IJNS7_ILi64EEENS7_ILi128EEENS7_ILi96EEEEEENS_6half_tEfNS_4arch4Sm90ELb0ELb0ELb0ELb0ELb1ELb1ELb0ELb0ELi2ELi1ELi2ELi1ELb1EEENS1_24CollectiveEpilogueBwdGQAISD_fSG_Li256ELb0ELb1EEENS1_19SingleTileSchedulerILb0ELb0ELb0ELi128EEEEEEEEEvNT_6ParamsE)
        /*0248*/ 	.word	0x000000a8


	//----- nvinfo : EIATTR_FRAME_SIZE
	.align		4
.L_115:
        /*024c*/ 	.byte	0x04, 0x11
        /*024e*/ 	.short	(.L_117 - .L_116)
	.align		4
.L_116:
        /*0250*/ 	.word	index@(_ZN7cutlass13device_kernelIN5flash11enable_sm90INS1_16FlashAttnBwdSm90INS1_25CollectiveMainloopBwdSm90ILi2ELi2ELi2EN4cute5tupleIJNS5_1CILi1EEES8_S8_EEENS6_IJNS7_ILi64EEENS7_ILi128EEENS7_ILi96EEEEEENS_6half_tEfNS_4arch4Sm90ELb0ELb0ELb0ELb0ELb1ELb1ELb0ELb0ELi2ELi1ELi2ELi1ELb1EEENS1_24CollectiveEpilogueBwdGQAISD_fSG_Li256ELb0ELb1EEENS1_19SingleTileSchedulerILb0ELb0ELb0ELi128EEEEEEEEEvNT_6ParamsE)
        /*0254*/ 	.word	0x00000000


	//----- nvinfo : EIATTR_REGCOUNT
	.align		4
.L_117:
        /*0258*/ 	.byte	0x04, 0x2f
        /*025a*/ 	.short	(.L_119 - .L_118)
	.align		4
.L_118:
        /*025c*/ 	.word	index@(_ZN7cutlass13device_kernelIN5flash11enable_sm90INS1_16FlashAttnBwdSm90INS1_25CollectiveMainloopBwdSm90ILi2ELi2ELi2EN4cute5tupleIJNS5_1CILi1EEES8_S8_EEENS6_IJNS7_ILi64EEENS7_ILi128EEENS7_ILi96EEEEEENS_6half_tEfNS_4arch4Sm90ELb0ELb0ELb0ELb0ELb0ELb1ELb0ELb0ELi2ELi1ELi2ELi1ELb1EEENS1_24CollectiveEpilogueBwdGQAISD_fSG_Li256ELb0ELb0EEENS1_19SingleTileSchedulerILb0ELb0ELb0ELi128EEEEEEEEEvNT_6ParamsE)
        /*0260*/ 	.word	0x000000a8


	//----- nvinfo : EIATTR_FRAME_SIZE
	.align		4
.L_119:
        /*0264*/ 	.byte	0x04, 0x11
        /*0266*/ 	.short	(.L_121 - .L_120)
	.align		4
.L_120:
        /*0268*/ 	.word	index@(_ZN7cutlass13device_kernelIN5flash11enable_sm90INS1_16FlashAttnBwdSm90INS1_25CollectiveMainloopBwdSm90ILi2ELi2ELi2EN4cute5tupleIJNS5_1CILi1EEES8_S8_EEENS6_IJNS7_ILi64EEENS7_ILi128EEENS7_ILi96EEEEEENS_6half_tEfNS_4arch4Sm90ELb0ELb0ELb0ELb0ELb0ELb1ELb0ELb0ELi2ELi1ELi2ELi1ELb1EEENS1_24CollectiveEpilogueBwdGQAISD_fSG_Li256ELb0ELb0EEENS1_19SingleTileSchedulerILb0ELb0ELb0ELi128EEEEEEEEEvNT_6ParamsE)
        /*026c*/ 	.word	0x00000000


	//----- nvinfo : EIATTR_REGCOUNT
	.align		4
.L_121:
        /*0270*/ 	.byte	0x04, 0x2f
        /*0272*/ 	.short	(.L_123 - .L_122)
	.align		4
.L_122:
        /*0274*/ 	.word	index@(_ZN7cutlass13device_kernelIN5flash11enable_sm90INS1_16FlashAttnBwdSm90INS1_25CollectiveMainloopBwdSm90ILi2ELi2ELi2EN4cute5tupleIJNS5_1CILi1EEES8_S8_EEENS6_IJNS7_ILi64EEENS7_ILi128EEENS7_ILi96EEEEEENS_6half_tEfNS_4arch4Sm90ELb0ELb0ELb0ELb0ELb1ELb1ELb0ELb0ELi2ELi1ELi2ELi1ELb1EEENS1_21CollectiveEpilogueBwdISD_SE_SG_Li256ELb0ELb0ELi1EEENS1_19SingleTileSchedulerILb0ELb0ELb0ELi128EEEEEEEEEvNT_6ParamsE)
        /*0278*/ 	.word	0x000000a8


	//----- nvinfo : EIATTR_FRAME_SIZE
	.align		4
.L_123:
        /*027c*/ 	.byte	0x04, 0x11
        /*027e*/ 	.short	(.L_125 - .L_124)
	.align		4
.L_124:
        /*0280*/ 	.word	index@(_ZN7cutlass13device_kernelIN5flash11enable_sm90INS1_16FlashAttnBwdSm90INS1_25CollectiveMainloopBwdSm90ILi2ELi2ELi2EN4cute5tupleIJNS5_1CILi1EEES8_S8_EEENS6_IJNS7_ILi64EEENS7_ILi128EEENS7_ILi96EEEEEENS_6half_tEfNS_4arch4Sm90ELb0ELb0ELb0ELb0ELb1ELb1ELb0ELb0ELi2ELi1ELi2ELi1ELb1EEENS1_21CollectiveEpilogueBwdISD_SE_SG_Li256ELb0ELb0ELi1EEENS1_19SingleTileSchedulerILb0ELb0ELb0ELi128EEEEEEEEEvNT_6ParamsE)
        /*0284*/ 	.word	0x00000000


	//----- nvinfo : EIATTR_REGCOUNT
	.align		4
.L_125:
        /*0288*/ 	.byte	0x04, 0x2f
        /*028a*/ 	.short	(.L_127 - .L_126)
	.align		4
.L_126:
        /*028c*/ 	.word	index@(_ZN7cutlass13device_kernelIN5flash11enable_sm90INS1_16FlashAttnBwdSm90INS1_25CollectiveMainloopBwdSm90ILi2ELi2ELi2EN4cute5tupleIJNS5_1CILi1EEES8_S8_EEENS6_IJNS7_ILi64EEENS7_ILi128EEENS7_ILi96EEEEEENS_6half_tEfNS_4arch4Sm90ELb0ELb0ELb0ELb0ELb0ELb1ELb0ELb0ELi2ELi1ELi2ELi1ELb1EEENS1_21CollectiveEpilogueBwdISD_SE_SG_Li256ELb0ELb0ELi1EEENS1_19SingleTileSchedulerILb0ELb0ELb0ELi128EEEEEEEEEvNT_6ParamsE)
        /*0290*/ 	.word	0x000000a8


	//----- nvinfo : EIATTR_FRAME_SIZE
	.align		4
.L_127:
        /*0294*/ 	.byte	0x04, 0x11
        /*0296*/ 	.short	(.L_129 - .L_128)
	.align		4
.L_128:
        /*0298*/ 	.word	index@(_ZN7cutlass13device_kernelIN5flash11enable_sm90INS1_16FlashAttnBwdSm90INS1_25CollectiveMainloopBwdSm90ILi2ELi2ELi2EN4cute5tupleIJNS5_1CILi1EEES8_S8_EEENS6_IJNS7_ILi64EEENS7_ILi128EEENS7_ILi96EEEEEENS_6half_tEfNS_4arch4Sm90ELb0ELb0ELb0ELb0ELb0ELb1ELb0ELb0ELi2ELi1ELi2ELi1ELb1EEENS1_21CollectiveEpilogueBwdISD_SE_SG_Li256ELb0ELb0ELi1EEENS1_19SingleTileSchedulerILb0ELb0ELb0ELi128EEEEEEEEEvNT_6ParamsE)
        /*029c*/ 	.word	0x00000000


	//----- nvinfo : EIATTR_REGCOUNT
	.align		4
.L_129:
        /*02a0*/ 	.byte	0x04, 0x2f
        /*02a2*/ 	.short	(.L_131 - .L_130)
	.align		4
.L_130:
        /*02a4*/ 	.word	index@(_ZN7cutlass13device_kernelIN5flash11enable_sm90INS1_16FlashAttnBwdSm90INS1_25CollectiveMainloopBwdSm90ILi2ELi2ELi2EN4cute5tupleIJNS5_1CILi1EEES8_S8_EEENS6_IJNS7_ILi64EEENS7_ILi128EEENS7_ILi96EEEEEENS_6half_tEfNS_4arch4Sm90ELb1ELb0ELb1ELb1ELb1ELb1ELb0ELb0ELi2ELi1ELi2ELi1ELb1EEENS1_24CollectiveEpilogueBwdGQAISD_fSG_Li256ELb1ELb1EEENS1_25SingleTileBwdLPTSchedulerILb1ELi128ELb1EEEEEEEEEvNT_6ParamsE)
        /*02a8*/ 	.word	0x000000a8


	//----- nvinfo : EIATTR_FRAME_SIZE
	.align		4
.L_131:
        /*02ac*/ 	.byte	0x04, 0x11
        /*02ae*/ 	.short	(.L_133 - .L_132)
	.align		4
.L_132:
        /*02b0*/ 	.word	index@(_ZN7cutlass13device_kernelIN5flash11enable_sm90INS1_16FlashAttnBwdSm90INS1_25CollectiveMainloopBwdSm90ILi2ELi2ELi2EN4cute5tupleIJNS5_1CILi1EEES8_S8_EEENS6_IJNS7_ILi64EEENS7_ILi128EEENS7_ILi96EEEEEENS_6half_tEfNS_4arch4Sm90ELb1ELb0ELb1ELb1ELb1ELb1ELb0ELb0ELi2ELi1ELi2ELi1ELb1EEENS1_24CollectiveEpilogueBwdGQAISD_fSG_Li256ELb1ELb1EEENS1_25SingleTileBwdLPTSchedulerILb1ELi128ELb1EEEEEEEEEvNT_6ParamsE)
        /*02b4*/ 	.word	0x00000008


	//----- nvinfo : EIATTR_REGCOUNT
	.align		4
.L_133:
        /*02b8*/ 	.byte	0x04, 0x2f
        /*02ba*/ 	.short	(.L_135 - .L_134)
	.align		4
.L_134:
        /*02bc*/ 	.word	index@(_ZN7cutlass13device_kernelIN5flash11enable_sm90INS1_16FlashAttnBwdSm90INS1_25CollectiveMainloopBwdSm90ILi2ELi2ELi2EN4cute5tupleIJNS5_1CILi1EEES8_S8_EEENS6_IJNS7_ILi64EEENS7_ILi128EEENS7_ILi96EEEEEENS_6half_tEfNS_4arch4Sm90ELb1ELb0ELb1ELb1ELb0ELb1ELb0ELb0ELi2ELi1ELi2ELi1ELb1EEENS1_24CollectiveEpilogueBwdGQAISD_fSG_Li256ELb1ELb0EEENS1_25SingleTileBwdLPTSchedulerILb1ELi128ELb0EEEEEEEEEvNT_6ParamsE)
        /*02c0*/ 	.word	0x000000a8


	//----- nvinfo : EIATTR_FRAME_SIZE
	.align		4
.L_135:
        /*02c4*/ 	.byte	0x04, 0x11
        /*02c6*/ 	.short	(.L_137 - .L_136)
	.align		4
.L_136:
        /*02c8*/ 	.word	index@(_ZN7cutlass13device_kernelIN5flash11enable_sm90INS1_16FlashAttnBwdSm90INS1_25CollectiveMainloopBwdSm90ILi2ELi2ELi2EN4cute5tupleIJNS5_1CILi1EEES8_S8_EEENS6_IJNS7_ILi64EEENS7_ILi128EEENS7_ILi96EEEEEENS_6half_tEfNS_4arch4Sm90ELb1ELb0ELb1ELb1ELb0ELb1ELb0ELb0ELi2ELi1ELi2ELi1ELb1EEENS1_24CollectiveEpilogueBwdGQAISD_fSG_Li256ELb1ELb0EEENS1_25SingleTileBwdLPTSchedulerILb1ELi128ELb0EEEEEEEEEvNT_6ParamsE)
        /*02cc*/ 	.word	0x00000008


	//----- nvinfo : EIATTR_REGCOUNT
	.align		4
.L_137:
        /*02d0*/ 	.byte	0x04, 0x2f
        /*02d2*/ 	.short	(.L_139 - .L_138)
	.align		4
.L_138:
        /*02d4*/ 	.word	index@(_ZN7cutlass13device_kernelIN5flash11enable_sm90INS1_16FlashAttnBwdSm90INS1_25CollectiveMainloopBwdSm90ILi2ELi2ELi2EN4cute5tupleIJNS5_1CILi1EEES8_S8_EEENS6_IJNS7_ILi64EEENS7_ILi128EEENS7_ILi96EEEEEENS_6half_tEfNS_4arch4Sm90ELb1ELb0ELb1ELb1ELb1ELb1ELb0ELb0ELi2ELi1ELi2ELi1ELb1EEENS1_21CollectiveEpilogueBwdISD_SE_SG_Li256ELb1ELb0ELi1EEENS1_25SingleTileBwdLPTSchedulerILb1ELi128ELb1EEEEEEEEEvNT_6ParamsE)
        /*02d8*/ 	.word	0x000000a8


	//----- nvinfo : EIATTR_FRAME_SIZE
	.align		4
.L_139:
        /*02dc*/ 	.byte	0x04, 0x11
        /*02de*/ 	.short	(.L_141 - .L_140)
	.align		4
.L_140:
        /*02e0*/ 	.word	index@(_ZN7cutlass13device_kernelIN5flash11enable_sm90INS1_16FlashAttnBwdSm90INS1_25CollectiveMainloopBwdSm90ILi2ELi2ELi2EN4cute5tupleIJNS5_1CILi1EEES8_S8_EEENS6_IJNS7_ILi64EEENS7_ILi128EEENS7_ILi96EEEEEENS_6half_tEfNS_4arch4Sm90ELb1ELb0ELb1ELb1ELb1ELb1ELb0ELb0ELi2ELi1ELi2ELi1ELb1EEENS1_21CollectiveEpilogueBwdISD_SE_SG_Li256ELb1ELb0ELi1EEENS1_25SingleTileBwdLPTSchedulerILb1ELi128ELb1EEEEEEEEEvNT_6ParamsE)
        /*02e4*/ 	.word	0x00000008


	//----- nvinfo : EIATTR_REGCOUNT
	.align		4
.L_141:
        /*02e8*/ 	.byte	0x04, 0x2f
        /*02ea*/ 	.short	(.L_143 - .L_142)
	.align		4
.L_142:
        /*02ec*/ 	.word	index@(_ZN7cutlass13device_kernelIN5flash11enable_sm90INS1_16FlashAttnBwdSm90INS1_25CollectiveMainloopBwdSm90ILi2ELi2ELi2EN4cute5tupleIJNS5_1CILi1EEES8_S8_EEENS6_IJNS7_ILi64EEENS7_ILi128EEENS7_ILi96EEEEEENS_6half_tEfNS_4arch4Sm90ELb1ELb0ELb1ELb1ELb0ELb1ELb0ELb0ELi2ELi1ELi2ELi1ELb1EEENS1_21CollectiveEpilogueBwdISD_SE_SG_Li256ELb1ELb0ELi1EEENS1_25SingleTileBwdLPTSchedulerILb1ELi128ELb0EEEEEEEEEvNT_6ParamsE)
        /*02f0*/ 	.word	0x000000a8


	//----- nvinfo : EIATTR_FRAME_SIZE
	.align		4
.L_143:
        /*02f4*/ 	.byte	0x04, 0x11
        /*02f6*/ 	.short	(.L_145 - .L_144)
	.align		4
.L_144:
        /*02f8*/ 	.word	index@(_ZN7cutlass13device_kernelIN5flash11enable_sm90INS1_16FlashAttnBwdSm90INS1_25CollectiveMainloopBwdSm90ILi2ELi2ELi2EN4cute5tupleIJNS5_1CILi1EEES8_S8_EEENS6_IJNS7_ILi64EEENS7_ILi128EEENS7_ILi96EEEEEENS_6half_tEfNS_4arch4Sm90ELb1ELb0ELb1ELb1ELb0ELb1ELb0ELb0ELi2ELi1ELi2ELi1ELb1EEENS1_21CollectiveEpilogueBwdISD_SE_SG_Li256ELb1ELb0ELi1EEENS1_25SingleTileBwdLPTSchedulerILb1ELi128ELb0EEEEEEEEEvNT_6ParamsE)
        /*02fc*/ 	.word	0x00000008


	//----- nvinfo : EIATTR_REGCOUNT
	.align		4
.L_145:
        /*0300*/ 	.byte	0x04, 0x2f
        /*0302*/ 	.short	(.L_147 - .L_146)
	.align		4
.L_146:
        /*0304*/ 	.word	index@(_ZN7cutlass13device_kernelIN5flash11enable_sm90INS1_16FlashAttnBwdSm90INS1_25CollectiveMainloopBwdSm90ILi2ELi2ELi2EN4cute5tupleIJNS5_1CILi1EEES8_S8_EEENS6_IJNS7_ILi64EEENS7_ILi128EEENS7_ILi96EEEEEENS_6half_tEfNS_4arch4Sm90ELb1ELb0ELb1ELb0ELb1ELb1ELb0ELb0ELi2ELi1ELi2ELi1ELb1EEENS1_24CollectiveEpilogueBwdGQAISD_fSG_Li256ELb0ELb1EEENS1_25SingleTileBwdLPTSchedulerILb0ELi128ELb1EEEEEEEEEvNT_6ParamsE)
        /*0308*/ 	.word	0x000000a8


	//----- nvinfo : EIATTR_FRAME_SIZE
	.align		4
.L_147:
        /*030c*/ 	.byte	0x04, 0x11
        /*030e*/ 	.short	(.L_149 - .L_148)
	.align		4
.L_148:
        /*0310*/ 	.word	index@(_ZN7cutlass13device_kernelIN5flash11enable_sm90INS1_16FlashAttnBwdSm90INS1_25CollectiveMainloopBwdSm90ILi2ELi2ELi2EN4cute5tupleIJNS5_1CILi1EEES8_S8_EEENS6_IJNS7_ILi64EEENS7_ILi128EEENS7_ILi96EEEEEENS_6half_tEfNS_4arch4Sm90ELb1ELb0ELb1ELb0ELb1ELb1ELb0ELb0ELi2ELi1ELi2ELi1ELb1EEENS1_24CollectiveEpilogueBwdGQAISD_fSG_Li256ELb0ELb1EEENS1_25SingleTileBwdLPTSchedulerILb0ELi128ELb1EEEEEEEEEvNT_6ParamsE)
        /*0314*/ 	.word	0x00000008


	//----- nvinfo : EIATTR_REGCOUNT
	.align		4
.L_149:
        /*0318*/ 	.byte	0x04, 0x2f
        /*031a*/ 	.short	(.L_151 - .L_150)
	.align		4
.L_150:
        /*031c*/ 	.word	index@(_ZN7cutlass13device_kernelIN5flash11enable_sm90INS1_16FlashAttnBwdSm90INS1_25CollectiveMainloopBwdSm90ILi2ELi2ELi2EN4cute5tupleIJNS5_1CILi1EEES8_S8_EEENS6_IJNS7_ILi64EEENS7_ILi128EEENS7_ILi96EEEEEENS_6half_tEfNS_4arch4Sm90ELb1ELb0ELb1ELb0ELb0ELb1ELb0ELb0ELi2ELi1ELi2ELi1ELb1EEENS1_24CollectiveEpilogueBwdGQAISD_fSG_Li256ELb0ELb0EEENS1_25SingleTileBwdLPTSchedulerILb0ELi128ELb0EEEEEEEEEvNT_6ParamsE)
        /*0320*/ 	.word	0x000000a8


	//----- nvinfo : EIATTR_FRAME_SIZE
	.align		4
.L_151:
        /*0324*/ 	.byte	0x04, 0x11
        /*0326*/ 	.short	(.L_153 - .L_152)
	.align		4
.L_152:
        /*0328*/ 	.word	index@(_ZN7cutlass13device_kernelIN5flash11enable_sm90INS1_16FlashAttnBwdSm90INS1_25CollectiveMainloopBwdSm90ILi2ELi2ELi2EN4cute5tupleIJNS5_1CILi1EEES8_S8_EEENS6_IJNS7_ILi64EEENS7_ILi128EEENS7_ILi96EEEEEENS_6half_tEfNS_4arch4Sm90ELb1ELb0ELb1ELb0ELb0ELb1ELb0ELb0ELi2ELi1ELi2ELi1ELb1EEENS1_24CollectiveEpilogueBwdGQAISD_fSG_Li256ELb0ELb0EEENS1_25SingleTileBwdLPTSchedulerILb0ELi128ELb0EEEEEEEEEvNT_6ParamsE)
        /*032c*/ 	.word	0x00000008


	//----- nvinfo : EIATTR_REGCOUNT
	.align		4
.L_153:
        /*0330*/ 	.byte	0x04, 0x2f
        /*0332*/ 	.short	(.L_155 - .L_154)
	.align		4
.L_154:
        /*0334*/ 	.word	index@(_ZN7cutlass13device_kernelIN5flash11enable_sm90INS1_16FlashAttnBwdSm90INS1_25CollectiveMainloopBwdSm90ILi2ELi2ELi2EN4cute5tupleIJNS5_1CILi1EEES8_S8_EEENS6_IJNS7_ILi64EEENS7_ILi128EEENS7_ILi96EEEEEENS_6half_tEfNS_4arch4Sm90ELb1ELb0ELb1ELb0ELb1ELb1ELb0ELb0ELi2ELi1ELi2ELi1ELb1EEENS1_21CollectiveEpilogueBwdISD_SE_SG_Li256ELb0ELb0ELi1EEENS1_25SingleTileBwdLPTSchedulerILb0ELi128ELb1EEEEEEEEEvNT_6ParamsE)
        /*0338*/ 	.word	0x000000a8


	//----- nvinfo : EIATTR_FRAME_SIZE
	.align		4
.L_155:
        /*033c*/ 	.byte	0x04, 0x11
        /*033e*/ 	.short	(.L_157 - .L_156)
	.align		4
.L_156:
        /*0340*/ 	.word	index@(_ZN7cutlass13device_kernelIN5flash11enable_sm90INS1_16FlashAttnBwdSm90INS1_25CollectiveMainloopBwdSm90ILi2ELi2ELi2EN4cute5tupleIJNS5_1CILi1EEES8_S8_EEENS6_IJNS7_ILi64EEENS7_ILi128EEENS7_ILi96EEEEEENS_6half_tEfNS_4arch4Sm90ELb1ELb0ELb1ELb0ELb1ELb1ELb0ELb0ELi2ELi1ELi2ELi1ELb1EEENS1_21CollectiveEpilogueBwdISD_SE_SG_Li256ELb0ELb0ELi1EEENS1_25SingleTileBwdLPTSchedulerILb0ELi128ELb1EEEEEEEEEvNT_6ParamsE)
        /*0344*/ 	.word	0x00000008


	//----- nvinfo : EIATTR_REGCOUNT
	.align		4
.L_157:
        /*0348*/ 	.byte	0x04, 0x2f
        /*034a*/ 	.short	(.L_159 - .L_158)
	.align		4
.L_158:
        /*034c*/ 	.word	index@(_ZN7cutlass13device_kernelIN5flash11enable_sm90INS1_16FlashAttnBwdSm90INS1_25CollectiveMainloopBwdSm90ILi2ELi2ELi2EN4cute5tupleIJNS5_1CILi1EEES8_S8_EEENS6_IJNS7_ILi64EEENS7_ILi128EEENS7_ILi96EEEEEENS_6half_tEfNS_4arch4Sm90ELb1ELb0ELb1ELb0ELb0ELb1ELb0ELb0ELi2ELi1ELi2ELi1ELb1EEENS1_21CollectiveEpilogueBwdISD_SE_SG_Li256ELb0ELb0ELi1EEENS1_25SingleTileBwdLPTSchedulerILb0ELi128ELb0EEEEEEEEEvNT_6ParamsE)
        /*0350*/ 	.word	0x000000a8


	//----- nvinfo : EIATTR_FRAME_SIZE
	.align		4
.L_159:
        /*0354*/ 	.byte	0x04, 0x11
        /*0356*/ 	.short	(.L_161 - .L_160)
	.align		4
.L_160:
        /*0358*/ 	.word	index@(_ZN7cutlass13device_kernelIN5flash11enable_sm90INS1_16FlashAttnBwdSm90INS1_25CollectiveMainloopBwdSm90ILi2ELi2ELi2EN4cute5tupleIJNS5_1CILi1EEES8_S8_EEENS6_IJNS7_ILi64EEENS7_ILi128EEENS7_ILi96EEEEEENS_6half_tEfNS_4arch4Sm90ELb1ELb0ELb1ELb0ELb0ELb1ELb0ELb0ELi2ELi1ELi2ELi1ELb1EEENS1_21CollectiveEpilogueBwdISD_SE_SG_Li256ELb0ELb0ELi1EEENS1_25SingleTileBwdLPTSchedulerILb0ELi128ELb0EEEEEEEEEvNT_6ParamsE)
        /*035c*/ 	.word	0x00000008


	//----- nvinfo : EIATTR_REGCOUNT
	.align		4
.L_161:
        /*0360*/ 	.byte	0x04, 0x2f
        /*0362*/ 	.short	(.L_163 - .L_162)
	.align		4
.L_162:
        /*0364*/ 	.word	index@(_ZN7cutlass13device_kernelIN5flash11enable_sm90INS1_16FlashAttnBwdSm90INS1_25CollectiveMainloopBwdSm90ILi2ELi2ELi2EN4cute5tupleIJNS5_1CILi1EEES8_S8_EEENS6_IJNS7_ILi64EEENS7_ILi128EEENS7_ILi96EEEEEENS_6half_tEfNS_4arch4Sm90ELb0ELb1ELb1ELb1ELb1ELb1ELb0ELb0ELi2ELi1ELi2ELi1ELb1EEENS1_24CollectiveEpilogueBwdGQAISD_fSG_Li256ELb1ELb1EEENS1_19SingleTileSchedulerILb1ELb0ELb0ELi128EEEEEEEEEvNT_6ParamsE)
        /*0368*/ 	.word	0x000000a8


	//----- nvinfo : EIATTR_FRAME_SIZE
	.align		4
.L_163:
        /*036c*/ 	.byte	0x04, 0x11
        /*036e*/ 	.short	(.L_165 - .L_164)
	.align		4
.L_164:
        /*0370*/ 	.word	index@(_ZN7cutlass13device_kernelIN5flash11enable_sm90INS1_16FlashAttnBwdSm90INS1_25CollectiveMainloopBwdSm90ILi2ELi2ELi2EN4cute5tupleIJNS5_1CILi1EEES8_S8_EEENS6_IJNS7_ILi64EEENS7_ILi128EEENS7_ILi96EEEEEENS_6half_tEfNS_4arch4Sm90ELb0ELb1ELb1ELb1ELb1ELb1ELb0ELb0ELi2ELi1ELi2ELi1ELb1EEENS1_24CollectiveEpilogueBwdGQAISD_fSG_Li256ELb1ELb1EEENS1_19SingleTileSchedulerILb1ELb0ELb0ELi128EEEEEEEEEvNT_6ParamsE)
        /*0374*/ 	.word	0x00000010


	//----- nvinfo : EIATTR_REGCOUNT
	.align		4
.L_165:
        /*0378*/ 	.byte	0x04, 0x2f
        /*037a*/ 	.short	(.L_167 - .L_166)
	.align		4
.L_166:
        /*037c*/ 	.word	index@(_ZN7cutlass13device_kernelIN5flash11enable_sm90INS1_16FlashAttnBwdSm90INS1_25CollectiveMainloopBwdSm90ILi2ELi2ELi2EN4cute5tupleIJNS5_1CILi1EEES8_S8_EEENS6_IJNS7_ILi64EEENS7_ILi128EEENS7_ILi96EEEEEENS_6half_tEfNS_4arch4Sm90ELb0ELb1ELb1ELb1ELb0ELb1ELb0ELb0ELi2ELi1ELi2ELi1ELb1EEENS1_24CollectiveEpilogueBwdGQAISD_fSG_Li256ELb1ELb0EEENS1_19SingleTileSchedulerILb1ELb0ELb0ELi128EEEEEEEEEvNT_6ParamsE)
        /*0380*/ 	.word	0x000000a8


	//----- nvinfo : EIATTR_FRAME_SIZE
	.align		4
.L_167:
        /*0384*/ 	.byte	0x04, 0x11
        /*0386*/ 	.short	(.L_169 - .L_168)
	.align		4
.L_168:
        /*0388*/ 	.word	index@(_ZN7cutlass13device_kernelIN5flash11enable_sm90INS1_16FlashAttnBwdSm90INS1_25CollectiveMainloopBwdSm90ILi2ELi2ELi2EN4cute5tupleIJNS5_1CILi1EEES8_S8_EEENS6_IJNS7_ILi64EEENS7_ILi128EEENS7_ILi96EEEEEENS_6half_tEfNS_4arch4Sm90ELb0ELb1ELb1ELb1ELb0ELb1ELb0ELb0ELi2ELi1ELi2ELi1ELb1EEENS1_24CollectiveEpilogueBwdGQAISD_fSG_Li256ELb1ELb0EEENS1_19SingleTileSchedulerILb1ELb0ELb0ELi128EEEEEEEEEvNT_6ParamsE)
        /*038c*/ 	.word	0x00000010


	//----- nvinfo : EIATTR_REGCOUNT
	.align		4
.L_169:
        /*0390*/ 	.byte	0x04, 0x2f
        /*0392*/ 	.short	(.L_171 - .L_170)
	.align		4
.L_170:
        /*0394*/ 	.word	index@(_ZN7cutlass13device_kernelIN5flash11enable_sm90INS1_16FlashAttnBwdSm90INS1_25CollectiveMainloopBwdSm90ILi2ELi2ELi2EN4cute5tupleIJNS5_1CILi1EEES8_S8_EEENS6_IJNS7_ILi64EEENS7_ILi128EEENS7_ILi96EEEEEENS_6half_tEfNS_4arch4Sm90ELb0ELb1ELb1ELb1ELb1ELb1ELb0ELb0ELi2ELi1ELi2ELi1ELb1EEENS1_21CollectiveEpilogueBwdISD_SE_SG_Li256ELb1ELb0ELi1EEENS1_19SingleTileSchedulerILb1ELb0ELb0ELi128EEEEEEEEEvNT_6ParamsE)
        /*0398*/ 	.word	0x000000a8


	//----- nvinfo : EIATTR_FRAME_SIZE
	.align		4
.L_171:
        /*039c*/ 	.byte	0x04, 0x11
        /*039e*/ 	.short	(.L_173 - .L_172)
	.align		4
.L_172:
        /*03a0*/ 	.word	index@(_ZN7cutlass13device_kernelIN5flash11enable_sm90INS1_16FlashAttnBwdSm90INS1_25CollectiveMainloopBwdSm90ILi2ELi2ELi2EN4cute5tupleIJNS5_1CILi1EEES8_S8_EEENS6_IJNS7_ILi64EEENS7_ILi128EEENS7_ILi96EEEEEENS_6half_tEfNS_4arch4Sm90ELb0ELb1ELb1ELb1ELb1ELb1ELb0ELb0ELi2ELi1ELi2ELi1ELb1EEENS1_21CollectiveEpilogueBwdISD_SE_SG_Li256ELb1ELb0ELi1EEENS1_19SingleTileSchedulerILb1ELb0ELb0ELi128EEEEEEEEEvNT_6ParamsE)
        /*03a4*/ 	.word	0x00000010


	//----- nvinfo : EIATTR_REGCOUNT
	.align		4
.L_173:
        /*03a8*/ 	.byte	0x04, 0x2f
        /*03aa*/ 	.short	(.L_175 - .L_174)
	.align		4
.L_174:
        /*03ac*/ 	.word	index@(_ZN7cutlass13device_kernelIN5flash11enable_sm90INS1_16FlashAttnBwdSm90INS1_25CollectiveMainloopBwdSm90ILi2ELi2ELi2EN4cute5tupleIJNS5_1CILi1EEES8_S8_EEENS6_IJNS7_ILi64EEENS7_ILi128EEENS7_ILi96EEEEEENS_6half_tEfNS_4arch4Sm90ELb0ELb1ELb1ELb1ELb0ELb1ELb0ELb0ELi2ELi1ELi2ELi1ELb1EEENS1_21CollectiveEpilogueBwdISD_SE_SG_Li256ELb1ELb0ELi1EEENS1_19SingleTileSchedulerILb1ELb0ELb0ELi128EEEEEEEEEvNT_6ParamsE)
        /*03b0*/ 	.word	0x000000a8


	//----- nvinfo : EIATTR_FRAME_SIZE
	.align		4
.L_175:
        /*03b4*/ 	.byte	0x04, 0x11
        /*03b6*/ 	.short	(.L_177 - .L_176)
	.align		4
.L_176:
        /*03b8*/ 	.word	index@(_ZN7cutlass13device_kernelIN5flash11enable_sm90INS1_16FlashAttnBwdSm90INS1_25CollectiveMainloopBwdSm90ILi2ELi2ELi2EN4cute5tupleIJNS5_1CILi1EEES8_S8_EEENS6_IJNS7_ILi64EEENS7_ILi128EEENS7_ILi96EEEEEENS_6half_tEfNS_4arch4Sm90ELb0ELb1ELb1ELb1ELb0ELb1ELb0ELb0ELi2ELi1ELi2ELi1ELb1EEENS1_21CollectiveEpilogueBwdISD_SE_SG_Li256ELb1ELb0ELi1EEENS1_19SingleTileSchedulerILb1ELb0ELb0ELi128EEEEEEEEEvNT_6ParamsE)
        /*03bc*/ 	.word	0x00000010


	//----- nvinfo : EIATTR_REGCOUNT
	.align		4
.L_177:
        /*03c0*/ 	.byte	0x04, 0x2f
        /*03c2*/ 	.short	(.L_179 - .L_178)
	.align		4
.L_178:
        /*03c4*/ 	.word	index@(_ZN7cutlass13device_kernelIN5flash11enable_sm90INS1_16FlashAttnBwdSm90INS1_25CollectiveMainloopBwdSm90ILi2ELi2ELi2EN4cute5tupleIJNS5_1CILi1EEES8_S8_EEENS6_IJNS7_ILi64EEENS7_ILi128EEENS7_ILi96EEEEEENS_6half_tEfNS_4arch4Sm90ELb0ELb1ELb1ELb0ELb1ELb1ELb0ELb0ELi2ELi1ELi2ELi1ELb1EEENS1_24CollectiveEpilogueBwdGQAISD_fSG_Li256ELb0ELb1EEENS1_19SingleTileSchedulerILb0ELb0ELb0ELi128EEEEEEEEEvNT_6ParamsE)
        /*03c8*/ 	.word	0x000000a8


	//----- nvinfo : EIATTR_FRAME_SIZE
	.align		4
.L_179:
        /*03cc*/ 	.byte	0x04, 0x11
        /*03ce*/ 	.short	(.L_181 - .L_180)
	.align		4
.L_180:
        /*03d0*/ 	.word	index@(_ZN7cutlass13device_kernelIN5flash11enable_sm90INS1_16FlashAttnBwdSm90INS1_25CollectiveMainloopBwdSm90ILi2ELi2ELi2EN4cute5tupleIJNS5_1CILi1EEES8_S8_EEENS6_IJNS7_ILi64EEENS7_ILi128EEENS7_ILi96EEEEEENS_6half_tEfNS_4arch4Sm90ELb0ELb1ELb1ELb0ELb1ELb1ELb0ELb0ELi2ELi1ELi2ELi1ELb1EEENS1_24CollectiveEpilogueBwdGQAISD_fSG_Li256ELb0ELb1EEENS1_19SingleTileSchedulerILb0ELb0ELb0ELi128EEEEEEEEEvNT_6ParamsE)
        /*03d4*/ 	.word	0x00000008


	//----- nvinfo : EIATTR_REGCOUNT
	.align		4
.L_181:
        /*03d8*/ 	.byte	0x04, 0x2f
        /*03da*/ 	.short	(.L_183 - .L_182)
	.align		4
.L_182:
        /*03dc*/ 	.word	index@(_ZN7cutlass13device_kernelIN5flash11enable_sm90INS1_16FlashAttnBwdSm90INS1_25CollectiveMainloopBwdSm90ILi2ELi2ELi2EN4cute5tupleIJNS5_1CILi1EEES8_S8_EEENS6_IJNS7_ILi64EEENS7_ILi128EEENS7_ILi96EEEEEENS_6half_tEfNS_4arch4Sm90ELb0ELb1ELb1ELb0ELb0ELb1ELb0ELb0ELi2ELi1ELi2ELi1ELb1EEENS1_24CollectiveEpilogueBwdGQAISD_fSG_Li256ELb0ELb0EEENS1_19SingleTileSchedulerILb0ELb0ELb0ELi128EEEEEEEEEvNT_6ParamsE)
        /*03e0*/ 	.word	0x000000a8


	//----- nvinfo : EIATTR_FRAME_SIZE
	.align		4
.L_183:
        /*03e4*/ 	.byte	0x04, 0x11
        /*03e6*/ 	.short	(.L_185 - .L_184)
	.align		4
.L_184:
        /*03e8*/ 	.word	index@(_ZN7cutlass13device_kernelIN5flash11enable_sm90INS1_16FlashAttnBwdSm90INS1_25CollectiveMainloopBwdSm90ILi2ELi2ELi2EN4cute5tupleIJNS5_1CILi1EEES8_S8_EEENS6_IJNS7_ILi64EEENS7_ILi128EEENS7_ILi96EEEEEENS_6half_tEfNS_4arch4Sm90ELb0ELb1ELb1ELb0ELb0ELb1ELb0ELb0ELi2ELi1ELi2ELi1ELb1EEENS1_24CollectiveEpilogueBwdGQAISD_fSG_Li256ELb0ELb0EEENS1_19SingleTileSchedulerILb0ELb0ELb0ELi128EEEEEEEEEvNT_6ParamsE)
        /*03ec*/ 	.word	0x00000008


	//----- nvinfo : EIATTR_REGCOUNT
	.align		4
.L_185:
        /*03f0*/ 	.byte	0x04, 0x2f
        /*03f2*/ 	.short	(.L_187 - .L_186)
	.align		4
.L_186:
        /*03f4*/ 	.word	index@(_ZN7cutlass13device_kernelIN5flash11enable_sm90INS1_16FlashAttnBwdSm90INS1_25CollectiveMainloopBwdSm90ILi2ELi2ELi2EN4cute5tupleIJNS5_1CILi1EEES8_S8_EEENS6_IJNS7_ILi64EEENS7_ILi128EEENS7_ILi96EEEEEENS_6half_tEfNS_4arch4Sm90ELb0ELb1ELb1ELb0ELb1ELb1ELb0ELb0ELi2ELi1ELi2ELi1ELb1EEENS1_21CollectiveEpilogueBwdISD_SE_SG_Li256ELb0ELb0ELi1EEENS1_19SingleTileSchedulerILb0ELb0ELb0ELi128EEEEEEEEEvNT_6ParamsE)
        /*03f8*/ 	.word	0x000000a8


	//----- nvinfo : EIATTR_FRAME_SIZE
	.align		4
.L_187:
        /*03fc*/ 	.byte	0x04, 0x11
        /*03fe*/ 	.short	(.L_189 - .L_188)
	.align		4
.L_188:
        /*0400*/ 	.word	index@(_ZN7cutlass13device_kernelIN5flash11enable_sm90INS1_16FlashAttnBwdSm90INS1_25CollectiveMainloopBwdSm90ILi2ELi2ELi2EN4cute5tupleIJNS5_1CILi1EEES8_S8_EEENS6_IJNS7_ILi64EEENS7_ILi128EEENS7_ILi96EEEEEENS_6half_tEfNS_4arch4Sm90ELb0ELb1ELb1ELb0ELb1ELb1ELb0ELb0ELi2ELi1ELi2ELi1ELb1EEENS1_21CollectiveEpilogueBwdISD_SE_SG_Li256ELb0ELb0ELi1EEENS1_19SingleTileSchedulerILb0ELb0ELb0ELi128EEEEEEEEEvNT_6ParamsE)
        /*0404*/ 	.word	0x00000008


	//----- nvinfo : EIATTR_REGCOUNT
	.align		4
.L_189:
        /*0408*/ 	.byte	0x04, 0x2f
        /*040a*/ 	.short	(.L_191 - .L_190)
	.align		4
.L_190:
        /*040c*/ 	.word	index@(_ZN7cutlass13device_kernelIN5flash11enable_sm90INS1_16FlashAttnBwdSm90INS1_25CollectiveMainloopBwdSm90ILi2ELi2ELi2EN4cute5tupleIJNS5_1CILi1EEES8_S8_EEENS6_IJNS7_ILi64EEENS7_ILi128EEENS7_ILi96EEEEEENS_6half_tEfNS_4arch4Sm90ELb0ELb1ELb1ELb0ELb0ELb1ELb0ELb0ELi2ELi1ELi2ELi1ELb1EEENS1_21CollectiveEpilogueBwdISD_SE_SG_Li256ELb0ELb0ELi1EEENS1_19SingleTileSchedulerILb0ELb0ELb0ELi128EEEEEEEEEvNT_6ParamsE)
        /*0410*/ 	.word	0x000000a8


	//----- nvinfo : EIATTR_FRAME_SIZE
	.align		4
.L_191:
        /*0414*/ 	.byte	0x04, 0x11
        /*0416*/ 	.short	(.L_193 - .L_192)
	.align		4
.L_192:
        /*0418*/ 	.word	index@(_ZN7cutlass13device_kernelIN5flash11enable_sm90INS1_16FlashAttnBwdSm90INS1_25CollectiveMainloopBwdSm90ILi2ELi2ELi2EN4cute5tupleIJNS5_1CILi1EEES8_S8_EEENS6_IJNS7_ILi64EEENS7_ILi128EEENS7_ILi96EEEEEENS_6half_tEfNS_4arch4Sm90ELb0ELb1ELb1ELb0ELb0ELb1ELb0ELb0ELi2ELi1ELi2ELi1ELb1EEENS1_21CollectiveEpilogueBwdISD_SE_SG_Li256ELb0ELb0ELi1EEENS1_19SingleTileSchedulerILb0ELb0ELb0ELi128EEEEEEEEEvNT_6ParamsE)
        /*041c*/ 	.word	0x00000008


	//----- nvinfo : EIATTR_REGCOUNT
	.align		4
.L_193:
        /*0420*/ 	.byte	0x04, 0x2f
        /*0422*/ 	.short	(.L_195 - .L_194)
	.align		4
.L_194:
        /*0424*/ 	.word	index@(_ZN7cutlass13device_kernelIN5flash11enable_sm90INS1_16FlashAttnBwdSm90INS1_25CollectiveMainloopBwdSm90ILi2ELi2ELi2EN4cute5tupleIJNS5_1CILi1EEES8_S8_EEENS6_IJNS7_ILi64EEENS7_ILi128EEENS7_ILi96EEEEEENS_6half_tEfNS_4arch4Sm90ELb0ELb0ELb1ELb1ELb1ELb1ELb0ELb0ELi2ELi1ELi2ELi1ELb1EEENS1_24CollectiveEpilogueBwdGQAISD_fSG_Li256ELb1ELb1EEENS1_19SingleTileSchedulerILb1ELb0ELb0ELi128EEEEEEEEEvNT_6ParamsE)
        /*0428*/ 	.word	0x000000a8


	//----- nvinfo : EIATTR_FRAME_SIZE
	.align		4
.L_195:
        /*042c*/ 	.byte	0x04, 0x11
        /*042e*/ 	.short	(.L_197 - .L_196)
	.align		4
.L_196:
        /*0430*/ 	.word	index@(_ZN7cutlass13device_kernelIN5flash11enable_sm90INS1_16FlashAttnBwdSm90INS1_25CollectiveMainloopBwdSm90ILi2ELi2ELi2EN4cute5tupleIJNS5_1CILi1EEES8_S8_EEENS6_IJNS7_ILi64EEENS7_ILi128EEENS7_ILi96EEEEEENS_6half_tEfNS_4arch4Sm90ELb0ELb0ELb1ELb1ELb1ELb1ELb0ELb0ELi2ELi1ELi2ELi1ELb1EEENS1_24CollectiveEpilogueBwdGQAISD_fSG_Li256ELb1ELb1EEENS1_19SingleTileSchedulerILb1ELb0ELb0ELi128EEEEEEEEEvNT_6ParamsE)
        /*0434*/ 	.word	0x00000000


	//----- nvinfo : EIATTR_REGCOUNT
	.align		4
.L_197:
        /*0438*/ 	.byte	0x04, 0x2f
        /*043a*/ 	.short	(.L_199 - .L_198)
	.align		4
.L_198:
        /*043c*/ 	.word	index@(_ZN7cutlass13device_kernelIN5flash11enable_sm90INS1_16FlashAttnBwdSm90INS1_25CollectiveMainloopBwdSm90ILi2ELi2ELi2EN4cute5tupleIJNS5_1CILi1EEES8_S8_EEENS6_IJNS7_ILi64EEENS7_ILi128EEENS7_ILi96EEEEEENS_6half_tEfNS_4arch4Sm90ELb0ELb0ELb1ELb1ELb0ELb1ELb0ELb0ELi2ELi1ELi2ELi1ELb1EEENS1_24CollectiveEpilogueBwdGQAISD_fSG_Li256ELb1ELb0EEENS1_19SingleTileSchedulerILb1ELb0ELb0ELi128EEEEEEEEEvNT_6ParamsE)
        /*0440*/ 	.word	0x000000a8


	//----- nvinfo : EIATTR_FRAME_SIZE
	.align		4
.L_199:
        /*0444*/ 	.byte	0x04, 0x11
        /*0446*/ 	.short	(.L_201 - .L_200)
	.align		4
.L_200:
        /*0448*/ 	.word	index@(_ZN7cutlass13device_kernelIN5flash11enable_sm90INS1_16FlashAttnBwdSm90INS1_25CollectiveMainloopBwdSm90ILi2ELi2ELi2EN4cute5tupleIJNS5_1CILi1EEES8_S8_EEENS6_IJNS7_ILi64EEENS7_ILi128EEENS7_ILi96EEEEEENS_6half_tEfNS_4arch4Sm90ELb0ELb0ELb1ELb1ELb0ELb1ELb0ELb0ELi2ELi1ELi2ELi1ELb1EEENS1_24CollectiveEpilogueBwdGQAISD_fSG_Li256ELb1ELb0EEENS1_19SingleTileSchedulerILb1ELb0ELb0ELi128EEEEEEEEEvNT_6ParamsE)
        /*044c*/ 	.word	0x00000000


	//----- nvinfo : EIATTR_REGCOUNT
	.align		4
.L_201:
        /*0450*/ 	.byte	0x04, 0x2f
        /*0452*/ 	.short	(.L_203 - .L_202)
	.align		4
.L_202:
        /*0454*/ 	.word	index@(_ZN7cutlass13device_kernelIN5flash11enable_sm90INS1_16FlashAttnBwdSm90INS1_25CollectiveMainloopBwdSm90ILi2ELi2ELi2EN4cute5tupleIJNS5_1CILi1EEES8_S8_EEENS6_IJNS7_ILi64EEENS7_ILi128EEENS7_ILi96EEEEEENS_6half_tEfNS_4arch4Sm90ELb0ELb0ELb1ELb1ELb1ELb1ELb0ELb0ELi2ELi1ELi2ELi1ELb1EEENS1_21CollectiveEpilogueBwdISD_SE_SG_Li256ELb1ELb0ELi1EEENS1_19SingleTileSchedulerILb1ELb0ELb0ELi128EEEEEEEEEvNT_6ParamsE)
        /*0458*/ 	.word	0x000000a8


	//----- nvinfo : EIATTR_FRAME_SIZE
	.align		4
.L_203:
        /*045c*/ 	.byte	0x04, 0x11
        /*045e*/ 	.short	(.L_205 - .L_204)
	.align		4
.L_204:
        /*0460*/ 	.word	index@(_ZN7cutlass13device_kernelIN5flash11enable_sm90INS1_16FlashAttnBwdSm90INS1_25CollectiveMainloopBwdSm90ILi2ELi2ELi2EN4cute5tupleIJNS5_1CILi1EEES8_S8_EEENS6_IJNS7_ILi64EEENS7_ILi128EEENS7_ILi96EEEEEENS_6half_tEfNS_4arch4Sm90ELb0ELb0ELb1ELb1ELb1ELb1ELb0ELb0ELi2ELi1ELi2ELi1ELb1EEENS1_21CollectiveEpilogueBwdISD_SE_SG_Li256ELb1ELb0ELi1EEENS1_19SingleTileSchedulerILb1ELb0ELb0ELi128EEEEEEEEEvNT_6ParamsE)
        /*0464*/ 	.word	0x00000000


	//----- nvinfo : EIATTR_REGCOUNT
	.align		4
.L_205:
        /*0468*/ 	.byte	0x04, 0x2f
        /*046a*/ 	.short	(.L_207 - .L_206)
	.align		4
.L_206:
        /*046c*/ 	.word	index@(_ZN7cutlass13device_kernelIN5flash11enable_sm90INS1_16FlashAttnBwdSm90INS1_25CollectiveMainloopBwdSm90ILi2ELi2ELi2EN4cute5tupleIJNS5_1CILi1EEES8_S8_EEENS6_IJNS7_ILi64EEENS7_ILi128EEENS7_ILi96EEEEEENS_6half_tEfNS_4arch4Sm90ELb0ELb0ELb1ELb1ELb0ELb1ELb0ELb0ELi2ELi1ELi2ELi1ELb1EEENS1_21CollectiveEpilogueBwdISD_SE_SG_Li256ELb1ELb0ELi1EEENS1_19SingleTileSchedulerILb1ELb0ELb0ELi128EEEEEEEEEvNT_6ParamsE)
        /*0470*/ 	.word	0x000000a8


	//----- nvinfo : EIATTR_FRAME_SIZE
	.align		4
.L_207:
        /*0474*/ 	.byte	0x04, 0x11
        /*0476*/ 	.short	(.L_209 - .L_208)
	.align		4
.L_208:
        /*0478*/ 	.word	index@(_ZN7cutlass13device_kernelIN5flash11enable_sm90INS1_16FlashAttnBwdSm90INS1_25CollectiveMainloopBwdSm90ILi2ELi2ELi2EN4cute5tupleIJNS5_1CILi1EEES8_S8_EEENS6_IJNS7_ILi64EEENS7_ILi128EEENS7_ILi96EEEEEENS_6half_tEfNS_4arch4Sm90ELb0ELb0ELb1ELb1ELb0ELb1ELb0ELb0ELi2ELi1ELi2ELi1ELb1EEENS1_21CollectiveEpilogueBwdISD_SE_SG_Li256ELb1ELb0ELi1EEENS1_19SingleTileSchedulerILb1ELb0ELb0ELi128EEEEEEEEEvNT_6ParamsE)
        /*047c*/ 	.word	0x00000000


	//----- nvinfo : EIATTR_REGCOUNT
	.align		4
.L_209:
        /*0480*/ 	.byte	0x04, 0x2f
        /*0482*/ 	.short	(.L_211 - .L_210)
	.align		4
.L_210:
        /*0484*/ 	.word	index@(_ZN7cutlass13device_kernelIN5flash11enable_sm90INS1_16FlashAttnBwdSm90INS1_25CollectiveMainloopBwdSm90ILi2ELi2ELi2EN4cute5tupleIJNS5_1CILi1EEES8_S8_EEENS6_IJNS7_ILi64EEENS7_ILi128EEENS7_ILi96EEEEEENS_6half_tEfNS_4arch4Sm90ELb0ELb0ELb1ELb0ELb1ELb1ELb0ELb0ELi2ELi1ELi2ELi1ELb1EEENS1_24CollectiveEpilogueBwdGQAISD_fSG_Li256ELb0ELb1EEENS1_19SingleTileSchedulerILb0ELb0ELb0ELi128EEEEEEEEEvNT_6ParamsE)
        /*0488*/ 	.word	0x000000a8


	//----- nvinfo : EIATTR_FRAME_SIZE
	.align		4
.L_211:
        /*048c*/ 	.byte	0x04, 0x11
        /*048e*/ 	.short	(.L_213 - .L_212)
	.align		4
.L_212:
        /*0490*/ 	.word	index@(_ZN7cutlass13device_kernelIN5flash11enable_sm90INS1_16FlashAttnBwdSm90INS1_25CollectiveMainloopBwdSm90ILi2ELi2ELi2EN4cute5tupleIJNS5_1CILi1EEES8_S8_EEENS6_IJNS7_ILi64EEENS7_ILi128EEENS7_ILi96EEEEEENS_6half_tEfNS_4arch4Sm90ELb0ELb0ELb1ELb0ELb1ELb1ELb0ELb0ELi2ELi1ELi2ELi1ELb1EEENS1_24CollectiveEpilogueBwdGQAISD_fSG_Li256ELb0ELb1EEENS1_19SingleTileSchedulerILb0ELb0ELb0ELi128EEEEEEEEEvNT_6ParamsE)
        /*0494*/ 	.word	0x00000000


	//----- nvinfo : EIATTR_REGCOUNT
	.align		4
.L_213:
        /*0498*/ 	.byte	0x04, 0x2f
        /*049a*/ 	.short	(.L_215 - .L_214)
	.align		4
.L_214:
        /*049c*/ 	.word	index@(_ZN7cutlass13device_kernelIN5flash11enable_sm90INS1_16FlashAttnBwdSm90INS1_25CollectiveMainloopBwdSm90ILi2ELi2ELi2EN4cute5tupleIJNS5_1CILi1EEES8_S8_EEENS6_IJNS7_ILi64EEENS7_ILi128EEENS7_ILi96EEEEEENS_6half_tEfNS_4arch4Sm90ELb0ELb0ELb1ELb0ELb0ELb1ELb0ELb0ELi2ELi1ELi2ELi1ELb1EEENS1_24CollectiveEpilogueBwdGQAISD_fSG_Li256ELb0ELb0EEENS1_19SingleTileSchedulerILb0ELb0ELb0ELi128EEEEEEEEEvNT_6ParamsE)
        /*04a0*/ 	.word	0x000000a8


	//----- nvinfo : EIATTR_FRAME_SIZE
	.align		4
.L_215:
        /*04a4*/ 	.byte	0x04, 0x11
        /*04a6*/ 	.short	(.L_217 - .L_216)
	.align		4
.L_216:
        /*04a8*/ 	.word	index@(_ZN7cutlass13device_kernelIN5flash11enable_sm90INS1_16FlashAttnBwdSm90INS1_25CollectiveMainloopBwdSm90ILi2ELi2ELi2EN4cute5tupleIJNS5_1CILi1EEES8_S8_EEENS6_IJNS7_ILi64EEENS7_ILi128EEENS7_ILi96EEEEEENS_6half_tEfNS_4arch4Sm90ELb0ELb0ELb1ELb0ELb0ELb1ELb0ELb0ELi2ELi1ELi2ELi1ELb1EEENS1_24CollectiveEpilogueBwdGQAISD_fSG_Li256ELb0ELb0EEENS1_19SingleTileSchedulerILb0ELb0ELb0ELi128EEEEEEEEEvNT_6ParamsE)
        /*04ac*/ 	.word	0x00000000


	//----- nvinfo : EIATTR_REGCOUNT
	.align		4
.L_217:
        /*04b0*/ 	.byte	0x04, 0x2f
        /*04b2*/ 	.short	(.L_219 - .L_218)
	.align		4
.L_218:
        /*04b4*/ 	.word	index@(_ZN7cutlass13device_kernelIN5flash11enable_sm90INS1_16FlashAttnBwdSm90INS1_25CollectiveMainloopBwdSm90ILi2ELi2ELi2EN4cute5tupleIJNS5_1CILi1EEES8_S8_EEENS6_IJNS7_ILi64EEENS7_ILi128EEENS7_ILi96EEEEEENS_6half_tEfNS_4arch4Sm90ELb0ELb0ELb1ELb0ELb1ELb1ELb0ELb0ELi2ELi1ELi2ELi1ELb1EEENS1_21CollectiveEpilogueBwdISD_SE_SG_Li256ELb0ELb0ELi1EEENS1_19SingleTileSchedulerILb0ELb0ELb0ELi128EEEEEEEEEvNT_6ParamsE)
        /*04b8*/ 	.word	0x000000a8


	//----- nvinfo : EIATTR_FRAME_SIZE
	.align		4
.L_219:
        /*04bc*/ 	.byte	0x04, 0x11
        /*04be*/ 	.short	(.L_221 - .L_220)
	.align		4
.L_220:
        /*04c0*/ 	.word	index@(_ZN7cutlass13device_kernelIN5flash11enable_sm90INS1_16FlashAttnBwdSm90INS1_25CollectiveMainloopBwdSm90ILi2ELi2ELi2EN4cute5tupleIJNS5_1CILi1EEES8_S8_EEENS6_IJNS7_ILi64EEENS7_ILi128EEENS7_ILi96EEEEEENS_6half_tEfNS_4arch4Sm90ELb0ELb0ELb1ELb0ELb1ELb1ELb0ELb0ELi2ELi1ELi2ELi1ELb1EEENS1_21CollectiveEpilogueBwdISD_SE_SG_Li256ELb0ELb0ELi1EEENS1_19SingleTileSchedulerILb0ELb0ELb0ELi128EEEEEEEEEvNT_6ParamsE)
        /*04c4*/ 	.word	0x00000000


	//----- nvinfo : EIATTR_REGCOUNT
	.align		4
.L_221:
        /*04c8*/ 	.byte	0x04, 0x2f
        /*04ca*/ 	.short	(.L_223 - .L_222)
	.align		4
.L_222:
        /*04cc*/ 	.word	index@(_ZN7cutlass13device_kernelIN5flash11enable_sm90INS1_16FlashAttnBwdSm90INS1_25CollectiveMainloopBwdSm90ILi2ELi2ELi2EN4cute5tupleIJNS5_1CILi1EEES8_S8_EEENS6_IJNS7_ILi64EEENS7_ILi128EEENS7_ILi96EEEEEENS_6half_tEfNS_4arch4Sm90ELb0ELb0ELb1ELb0ELb0ELb1ELb0ELb0ELi2ELi1ELi2ELi1ELb1EEENS1_21CollectiveEpilogueBwdISD_SE_SG_Li256ELb0ELb0ELi1EEENS1_19SingleTileSchedulerILb0ELb0ELb0ELi128EEEEEEEEEvNT_6ParamsE)
        /*04d0*/ 	.word	0x000000a8


	//----- nvinfo : EIATTR_FRAME_SIZE
	.align		4
.L_223:
        /*04d4*/ 	.byte	0x04, 0x11
        /*04d6*/ 	.short	(.L_225 - .L_224)
	.align		4
.L_224:
        /*04d8*/ 	.word	index@(_ZN7cutlass13device_kernelIN5flash11enable_sm90INS1_16FlashAttnBwdSm90INS1_25CollectiveMainloopBwdSm90ILi2ELi2ELi2EN4cute5tupleIJNS5_1CILi1EEES8_S8_EEENS6_IJNS7_ILi64EEENS7_ILi128EEENS7_ILi96EEEEEENS_6half_tEfNS_4arch4Sm90ELb0ELb0ELb1ELb0ELb0ELb1ELb0ELb0ELi2ELi1ELi2ELi1ELb1EEENS1_21CollectiveEpilogueBwdISD_SE_SG_Li256ELb0ELb0ELi1EEENS1_19SingleTileSchedulerILb0ELb0ELb0ELi128EEEEEEEEEvNT_6ParamsE)
        /*04dc*/ 	.word	0x00000000


	//----- nvinfo : EIATTR_MIN_STACK_SIZE
	.align		4
.L_225:
        /*04e0*/ 	.byte	0x04, 0x12
        /*04e2*/ 	.short	(.L_227 - .L_226)
	.align		4
.L_226:
        /*04e4*/ 	.word	index@(_ZN7cutlass13device_kernelIN5flash11enable_sm90INS1_16FlashAttnBwdSm90INS1_25CollectiveMainloopBwdSm90ILi2ELi2ELi2EN4cute5tupleIJNS5_1CILi1EEES8_S8_EEENS6_IJNS7_ILi64EEENS7_ILi128EEENS7_ILi96EEEEEENS_6half_tEfNS_4arch4Sm90ELb0ELb0ELb1ELb0ELb0ELb1ELb0ELb0ELi2ELi1ELi2ELi1ELb1EEENS1_21CollectiveEpilogueBwdISD_SE_SG_Li256ELb0ELb0ELi1EEENS1_19SingleTileSchedulerILb0ELb0ELb0ELi128EEEEEEEEEvNT_6ParamsE)
        /*04e8*/ 	.word	0x00000000


	//----- nvinfo : EIATTR_MIN_STACK_SIZE
	.align		4
.L_227:
        /*04ec*/ 	.byte	0x04, 0x12
        /*04ee*/ 	.short	(.L_229 - .L_228)
	.align		4
.L_228:
        /*04f0*/ 	.word	index@(_ZN7cutlass13device_kernelIN5flash11enable_sm90INS1_16FlashAttnBwdSm90INS1_25CollectiveMainloopBwdSm90ILi2ELi2ELi2EN4cute5tupleIJNS5_1CILi1EEES8_S8_EEENS6_IJNS7_ILi64EEENS7_ILi128EEENS7_ILi96EEEEEENS_6half_tEfNS_4arch4Sm90ELb0ELb0ELb1ELb0ELb1ELb1ELb0ELb0ELi2ELi1ELi2ELi1ELb1EEENS1_21CollectiveEpilogueBwdISD_SE_SG_Li256ELb0ELb0ELi1EEENS1_19SingleTileSchedulerILb0ELb0ELb0ELi128EEEEEEEEEvNT_6ParamsE)
        /*04f4*/ 	.word	0x00000000


	//----- nvinfo : EIATTR_MIN_STACK_SIZE
	.align		4
.L_229:
        /*04f8*/ 	.byte	0x04, 0x12
        /*04fa*/ 	.short	(.L_231 - .L_230)
	.align		4
.L_230:
        /*04fc*/ 	.word	index@(_ZN7cutlass13device_kernelIN5flash11enable_sm90INS1_16FlashAttnBwdSm90INS1_25CollectiveMainloopBwdSm90ILi2ELi2ELi2EN4cute5tupleIJNS5_1CILi1EEES8_S8_EEENS6_IJNS7_ILi64EEENS7_ILi128EEENS7_ILi96EEEEEENS_6half_tEfNS_4arch4Sm90ELb0ELb0ELb1ELb0ELb0ELb1ELb0ELb0ELi2ELi1ELi2ELi1ELb1EEENS1_24CollectiveEpilogueBwdGQAISD_fSG_Li256ELb0ELb0EEENS1_19SingleTileSchedulerILb0ELb0ELb0ELi128EEEEEEEEEvNT_6ParamsE)
        /*0500*/ 	.word	0x00000000


	//----- nvinfo : EIATTR_MIN_STACK_SIZE
	.align		4
.L_231:
        /*0504*/ 	.byte	0x04, 0x12
        /*0506*/ 	.short	(.L_233 - .L_232)
	.align		4
.L_232:
        /*0508*/ 	.word	index@(_ZN7cutlass13device_kernelIN5flash11enable_sm90INS1_16FlashAttnBwdSm90INS1_25CollectiveMainloopBwdSm90ILi2ELi2ELi2EN4cute5tupleIJNS5_1CILi1EEES8_S8_EEENS6_IJNS7_ILi64EEENS7_ILi128EEENS7_ILi96EEEEEENS_6half_tEfNS_4arch4Sm90ELb0ELb0ELb1ELb0ELb1ELb1ELb0ELb0ELi2ELi1ELi2ELi1ELb1EEENS1_24CollectiveEpilogueBwdGQAISD_fSG_Li256ELb0ELb1EEENS1_19SingleTileSchedulerILb0ELb0ELb0ELi128EEEEEEEEEvNT_6ParamsE)
        /*050c*/ 	.word	0x00000000


	//----- nvinfo : EIATTR_MIN_STACK_SIZE
	.align		4
.L_233:
        /*0510*/ 	.byte	0x04, 0x12
        /*0512*/ 	.short	(.L_235 - .L_234)
	.align		4
.L_234:
        /*0514*/ 	.word	index@(_ZN7cutlass13device_kernelIN5flash11enable_sm90INS1_16FlashAttnBwdSm90INS1_25CollectiveMainloopBwdSm90ILi2ELi2ELi2EN4cute5tupleIJNS5_1CILi1EEES8_S8_EEENS6_IJNS7_ILi64EEENS7_ILi128EEENS7_ILi96EEEEEENS_6half_tEfNS_4arch4Sm90ELb0ELb0ELb1ELb1ELb0ELb1ELb0ELb0ELi2ELi1ELi2ELi1ELb1EEENS1_21CollectiveEpilogueBwdISD_SE_SG_Li256ELb1ELb0ELi1EEENS1_19SingleTileSchedulerILb1ELb0ELb0ELi128EEEEEEEEEvNT_6ParamsE)
        /*0518*/ 	.word	0x00000000


	//----- nvinfo : EIATTR_MIN_STACK_SIZE
	.align		4
.L_235:
        /*051c*/ 	.byte	0x04, 0x12
        /*051e*/ 	.short	(.L_237 - .L_236)
	.align		4
.L_236:
        /*0520*/ 	.word	index@(_ZN7cutlass13device_kernelIN5flash11enable_sm90INS1_16FlashAttnBwdSm90INS1_25CollectiveMainloopBwdSm90ILi2ELi2ELi2EN4cute5tupleIJNS5_1CILi1EEES8_S8_EEENS6_IJNS7_ILi64EEENS7_ILi128EEENS7_ILi96EEEEEENS_6half_tEfNS_4arch4Sm90ELb0ELb0ELb1ELb1ELb1ELb1ELb0ELb0ELi2ELi1ELi2ELi1ELb1EEENS1_21CollectiveEpilogueBwdISD_SE_SG_Li256ELb1ELb0ELi1EEENS1_19SingleTileSchedulerILb1ELb0ELb0ELi128EEEEEEEEEvNT_6ParamsE)
        /*0524*/ 	.word	0x00000000


	//----- nvinfo : EIATTR_MIN_STACK_SIZE
	.align		4
.L_237:
        /*0528*/ 	.byte	0x04, 0x12
        /*052a*/ 	.short	(.L_239 - .L_238)
	.align		4
.L_238:
        /*052c*/ 	.word	index@(_ZN7cutlass13device_kernelIN5flash11enable_sm90INS1_16FlashAttnBwdSm90INS1_25CollectiveMainloopBwdSm90ILi2ELi2ELi2EN4cute5tupleIJNS5_1CILi1EEES8_S8_EEENS6_IJNS7_ILi64EEENS7_ILi128EEENS7_ILi96EEEEEENS_6half_tEfNS_4arch4Sm90ELb0ELb0ELb1ELb1ELb0ELb1ELb0ELb0ELi2ELi1ELi2ELi1ELb1EEENS1_24CollectiveEpilogueBwdGQAISD_fSG_Li256ELb1ELb0EEENS1_19SingleTileSchedulerILb1ELb0ELb0ELi128EEEEEEEEEvNT_6ParamsE)
        /*0530*/ 	.word	0x00000000


	//----- nvinfo : EIATTR_MIN_STACK_SIZE
	.align		4
.L_239:
        /*0534*/ 	.byte	0x04, 0x12
        /*0536*/ 	.short	(.L_241 - .L_240)
	.align		4
.L_240:
        /*0538*/ 	.word	index@(_ZN7cutlass13device_kernelIN5flash11enable_sm90INS1_16FlashAttnBwdSm90INS1_25CollectiveMainloopBwdSm90ILi2ELi2ELi2EN4cute5tupleIJNS5_1CILi1EEES8_S8_EEENS6_IJNS7_ILi64EEENS7_ILi128EEENS7_ILi96EEEEEENS_6half_tEfNS_4arch4Sm90ELb0ELb0ELb1ELb1ELb1ELb1ELb0ELb0ELi2ELi1ELi2ELi1ELb1EEENS1_24CollectiveEpilogueBwdGQAISD_fSG_Li256ELb1ELb1EEENS1_19SingleTileSchedulerILb1ELb0ELb0ELi128EEEEEEEEEvNT_6ParamsE)
        /*053c*/ 	.word	0x00000000


	//----- nvinfo : EIATTR_MIN_STACK_SIZE
	.align		4
.L_241:
        /*0540*/ 	.byte	0x04, 0x12
        /*0542*/ 	.short	(.L_243 - .L_242)
	.align		4
.L_242:
        /*0544*/ 	.word	index@(_ZN7cutlass13device_kernelIN5flash11enable_sm90INS1_16FlashAttnBwdSm90INS1_25CollectiveMainloopBwdSm90ILi2ELi2ELi2EN4cute5tupleIJNS5_1CILi1EEES8_S8_EEENS6_IJNS7_ILi64EEENS7_ILi128EEENS7_ILi96EEEEEENS_6half_tEfNS_4arch4Sm90ELb0ELb1ELb1ELb0ELb0ELb1ELb0ELb0ELi2ELi1ELi2ELi1ELb1EEENS1_21CollectiveEpilogueBwdISD_SE_SG_Li256ELb0ELb0ELi1EEENS1_19SingleTileSchedulerILb0ELb0ELb0ELi128EEEEEEEEEvNT_6ParamsE)
        /*0548*/ 	.word	0x00000008


	//----- nvinfo : EIATTR_MIN_STACK_SIZE
	.align		4
.L_243:
        /*054c*/ 	.byte	0x04, 0x12
        /*054e*/ 	.short	(.L_245 - .L_244)
	.align		4
.L_244:
        /*0550*/ 	.word	index@(_ZN7cutlass13device_kernelIN5flash11enable_sm90INS1_16FlashAttnBwdSm90INS1_25CollectiveMainloopBwdSm90ILi2ELi2ELi2EN4cute5tupleIJNS5_1CILi1EEES8_S8_EEENS6_IJNS7_ILi64EEENS7_ILi128EEENS7_ILi96EEEEEENS_6half_tEfNS_4arch4Sm90ELb0ELb1ELb1ELb0ELb1ELb1ELb0ELb0ELi2ELi1ELi2ELi1ELb1EEENS1_21CollectiveEpilogueBwdISD_SE_SG_Li256ELb0ELb0ELi1EEENS1_19SingleTileSchedulerILb0ELb0ELb0ELi128EEEEEEEEEvNT_6ParamsE)
        /*0554*/ 	.word	0x00000008


	//----- nvinfo : EIATTR_MIN_STACK_SIZE
	.align		4
.L_245:
        /*0558*/ 	.byte	0x04, 0x12
        /*055a*/ 	.short	(.L_247 - .L_246)
	.align		4
.L_246:
        /*055c*/ 	.word	index@(_ZN7cutlass13device_kernelIN5flash11enable_sm90INS1_16FlashAttnBwdSm90INS1_25CollectiveMainloopBwdSm90ILi2ELi2ELi2EN4cute5tupleIJNS5_1CILi1EEES8_S8_EEENS6_IJNS7_ILi64EEENS7_ILi128EEENS7_ILi96EEEEEENS_6half_tEfNS_4arch4Sm90ELb0ELb1ELb1ELb0ELb0ELb1ELb0ELb0ELi2ELi1ELi2ELi1ELb1EEENS1_24CollectiveEpilogueBwdGQAISD_fSG_Li256ELb0ELb0EEENS1_19SingleTileSchedulerILb0ELb0ELb0ELi128EEEEEEEEEvNT_6ParamsE)
        /*0560*/ 	.word	0x00000008


	//----- nvinfo : EIATTR_MIN_STACK_SIZE
	.align		4
.L_247:
        /*0564*/ 	.byte	0x04, 0x12
        /*0566*/ 	.short	(.L_249 - .L_248)
	.align		4
.L_248:
        /*0568*/ 	.word	index@(_ZN7cutlass13device_kernelIN5flash11enable_sm90INS1_16FlashAttnBwdSm90INS1_25CollectiveMainloopBwdSm90ILi2ELi2ELi2EN4cute5tupleIJNS5_1CILi1EEES8_S8_EEENS6_IJNS7_ILi64EEENS7_ILi128EEENS7_ILi96EEEEEENS_6half_tEfNS_4arch4Sm90ELb0ELb1ELb1ELb0ELb1ELb1ELb0ELb0ELi2ELi1ELi2ELi1ELb1EEENS1_24CollectiveEpilogueBwdGQAISD_fSG_Li256ELb0ELb1EEENS1_19SingleTileSchedulerILb0ELb0ELb0ELi128EEEEEEEEEvNT_6ParamsE)
        /*056c*/ 	.word	0x00000008


	//----- nvinfo : EIATTR_MIN_STACK_SIZE
	.align		4
.L_249:
        /*0570*/ 	.byte	0x04, 0x12
        /*0572*/ 	.short	(.L_251 - .L_250)
	.align		4
.L_250:
        /*0574*/ 	.word	index@(_ZN7cutlass13device_kernelIN5flash11enable_sm90INS1_16FlashAttnBwdSm90INS1_25CollectiveMainloopBwdSm90ILi2ELi2ELi2EN4cute5tupleIJNS5_1CILi1EEES8_S8_EEENS6_IJNS7_ILi64EEENS7_ILi128EEENS7_ILi96EEEEEENS_6half_tEfNS_4arch4Sm90ELb0ELb1ELb1ELb1ELb0ELb1ELb0ELb0ELi2ELi1ELi2ELi1ELb1EEENS1_21CollectiveEpilogueBwdISD_SE_SG_Li256ELb1ELb0ELi1EEENS1_19SingleTileSchedulerILb1ELb0ELb0ELi128EEEEEEEEEvNT_6ParamsE)
        /*0578*/ 	.word	0x00000010


	//----- nvinfo : EIATTR_MIN_STACK_SIZE
	.align		4
.L_251:
        /*057c*/ 	.byte	0x04, 0x12
        /*057e*/ 	.short	(.L_253 - .L_252)
	.align		4
.L_252:
        /*0580*/ 	.word	index@(_ZN7cutlass13device_kernelIN5flash11enable_sm90INS1_16FlashAttnBwdSm90INS1_25CollectiveMainloopBwdSm90ILi2ELi2ELi2EN4cute5tupleIJNS5_1CILi1EEES8_S8_EEENS6_IJNS7_ILi64EEENS7_ILi128EEENS7_ILi96EEEEEENS_6half_tEfNS_4arch4Sm90ELb0ELb1ELb1ELb1ELb1ELb1ELb0ELb0ELi2ELi1ELi2ELi1ELb1EEENS1_21CollectiveEpilogueBwdISD_SE_SG_Li256ELb1ELb0ELi1EEENS1_19SingleTileSchedulerILb1ELb0ELb0ELi128EEEEEEEEEvNT_6ParamsE)
        /*0584*/ 	.word	0x00000010


	//----- nvinfo : EIATTR_MIN_STACK_SIZE
	.align		4
.L_253:
        /*0588*/ 	.byte	0x04, 0x12
        /*058a*/ 	.short	(.L_255 - .L_254)
	.align		4
.L_254:
        /*058c*/ 	.word	index@(_ZN7cutlass13device_kernelIN5flash11enable_sm90INS1_16FlashAttnBwdSm90INS1_25CollectiveMainloopBwdSm90ILi2ELi2ELi2EN4cute5tupleIJNS5_1CILi1EEES8_S8_EEENS6_IJNS7_ILi64EEENS7_ILi128EEENS7_ILi96EEEEEENS_6half_tEfNS_4arch4Sm90ELb0ELb1ELb1ELb1ELb0ELb1ELb0ELb0ELi2ELi1ELi2ELi1ELb1EEENS1_24CollectiveEpilogueBwdGQAISD_fSG_Li256ELb1ELb0EEENS1_19SingleTileSchedulerILb1ELb0ELb0ELi128EEEEEEEEEvNT_6ParamsE)
        /*0590*/ 	.word	0x00000010


	//----- nvinfo : EIATTR_MIN_STACK_SIZE
	.align		4
.L_255:
        /*0594*/ 	.byte	0x04, 0x12
        /*0596*/ 	.short	(.L_257 - .L_256)
	.align		4
.L_256:
        /*0598*/ 	.word	index@(_ZN7cutlass13device_kernelIN5flash11enable_sm90INS1_16FlashAttnBwdSm90INS1_25CollectiveMainloopBwdSm90ILi2ELi2ELi2EN4cute5tupleIJNS5_1CILi1EEES8_S8_EEENS6_IJNS7_ILi64EEENS7_ILi128EEENS7_ILi96EEEEEENS_6half_tEfNS_4arch4Sm90ELb0ELb1ELb1ELb1ELb1ELb1ELb0ELb0ELi2ELi1ELi2ELi1ELb1EEENS1_24CollectiveEpilogueBwdGQAISD_fSG_Li256ELb1ELb1EEENS1_19SingleTileSchedulerILb1ELb0ELb0ELi128EEEEEEEEEvNT_6ParamsE)
        /*059c*/ 	.word	0x00000010


	//----- nvinfo : EIATTR_MIN_STACK_SIZE
	.align		4
.L_257:
        /*05a0*/ 	.byte	0x04, 0x12
        /*05a2*/ 	.short	(.L_259 - .L_258)
	.align		4
.L_258:
        /*05a4*/ 	.word	index@(_ZN7cutlass13device_kernelIN5flash11enable_sm90INS1_16FlashAttnBwdSm90INS1_25CollectiveMainloopBwdSm90ILi2ELi2ELi2EN4cute5tupleIJNS5_1CILi1EEES8_S8_EEENS6_IJNS7_ILi64EEENS7_ILi128EEENS7_ILi96EEEEEENS_6half_tEfNS_4arch4Sm90ELb1ELb0ELb1ELb0ELb0ELb1ELb0ELb0ELi2ELi1ELi2ELi1ELb1EEENS1_21CollectiveEpilogueBwdISD_SE_SG_Li256ELb0ELb0ELi1EEENS1_25SingleTileBwdLPTSchedulerILb0ELi128ELb0EEEEEEEEEvNT_6ParamsE)
        /*05a8*/ 	.word	0x00000008


	//----- nvinfo : EIATTR_MIN_STACK_SIZE
	.align		4
.L_259:
        /*05ac*/ 	.byte	0x04, 0x12
        /*05ae*/ 	.short	(.L_261 - .L_260)
	.align		4
.L_260:
        /*05b0*/ 	.word	index@(_ZN7cutlass13device_kernelIN5flash11enable_sm90INS1_16FlashAttnBwdSm90INS1_25CollectiveMainloopBwdSm90ILi2ELi2ELi2EN4cute5tupleIJNS5_1CILi1EEES8_S8_EEENS6_IJNS7_ILi64EEENS7_ILi128EEENS7_ILi96EEEEEENS_6half_tEfNS_4arch4Sm90ELb1ELb0ELb1ELb0ELb1ELb1ELb0ELb0ELi2ELi1ELi2ELi1ELb1EEENS1_21CollectiveEpilogueBwdISD_SE_SG_Li256ELb0ELb0ELi1EEENS1_25SingleTileBwdLPTSchedulerILb0ELi128ELb1EEEEEEEEEvNT_6ParamsE)
        /*05b4*/ 	.word	0x00000008


	//----- nvinfo : EIATTR_MIN_STACK_SIZE
	.align		4
.L_261:
        /*05b8*/ 	.byte	0x04, 0x12
        /*05ba*/ 	.short	(.L_263 - .L_262)
	.align		4
.L_262:
        /*05bc*/ 	.word	index@(_ZN7cutlass13device_kernelIN5flash11enable_sm90INS1_16FlashAttnBwdSm90INS1_25CollectiveMainloopBwdSm90ILi2ELi2ELi2EN4cute5tupleIJNS5_1CILi1EEES8_S8_EEENS6_IJNS7_ILi64EEENS7_ILi128EEENS7_ILi96EEEEEENS_6half_tEfNS_4arch4Sm90ELb1ELb0ELb1ELb0ELb0ELb1ELb0ELb0ELi2ELi1ELi2ELi1ELb1EEENS1_24CollectiveEpilogueBwdGQAISD_fSG_Li256ELb0ELb0EEENS1_25SingleTileBwdLPTSchedulerILb0ELi128ELb0EEEEEEEEEvNT_6ParamsE)
        /*05c0*/ 	.word	0x00000008


	//----- nvinfo : EIATTR_MIN_STACK_SIZE
	.align		4
.L_263:
        /*05c4*/ 	.byte	0x04, 0x12
        /*05c6*/ 	.short	(.L_265 - .L_264)
	.align		4
.L_264:
        /*05c8*/ 	.word	index@(_ZN7cutlass13device_kernelIN5flash11enable_sm90INS1_16FlashAttnBwdSm90INS1_25CollectiveMainloopBwdSm90ILi2ELi2ELi2EN4cute5tupleIJNS5_1CILi1EEES8_S8_EEENS6_IJNS7_ILi64EEENS7_ILi128EEENS7_ILi96EEEEEENS_6half_tEfNS_4arch4Sm90ELb1ELb0ELb1ELb0ELb1ELb1ELb0ELb0ELi2ELi1ELi2ELi1ELb1EEENS1_24CollectiveEpilogueBwdGQAISD_fSG_Li256ELb0ELb1EEENS1_25SingleTileBwdLPTSchedulerILb0ELi128ELb1EEEEEEEEEvNT_6ParamsE)
        /*05cc*/ 	.word	0x00000008


	//----- nvinfo : EIATTR_MIN_STACK_SIZE
	.align		4
.L_265:
        /*05d0*/ 	.byte	0x04, 0x12
        /*05d2*/ 	.short	(.L_267 - .L_266)
	.align		4
.L_266:
        /*05d4*/ 	.word	index@(_ZN7cutlass13device_kernelIN5flash11enable_sm90INS1_16FlashAttnBwdSm90INS1_25CollectiveMainloopBwdSm90ILi2ELi2ELi2EN4cute5tupleIJNS5_1CILi1EEES8_S8_EEENS6_IJNS7_ILi64EEENS7_ILi128EEENS7_ILi96EEEEEENS_6half_tEfNS_4arch4Sm90ELb1ELb0ELb1ELb1ELb0ELb1ELb0ELb0ELi2ELi1ELi2ELi1ELb1EEENS1_21CollectiveEpilogueBwdISD_SE_SG_Li256ELb1ELb0ELi1EEENS1_25SingleTileBwdLPTSchedulerILb1ELi128ELb0EEEEEEEEEvNT_6ParamsE)
        /*05d8*/ 	.word	0x00000008


	//----- nvinfo : EIATTR_MIN_STACK_SIZE
	.align		4
.L_267:
        /*05dc*/ 	.byte	0x04, 0x12
        /*05de*/ 	.short	(.L_269 - .L_268)
	.align		4
.L_268:
        /*05e0*/ 	.word	index@(_ZN7cutlass13device_kernelIN5flash11enable_sm90INS1_16FlashAttnBwdSm90INS1_25CollectiveMainloopBwdSm90ILi2ELi2ELi2EN4cute5tupleIJNS5_1CILi1EEES8_S8_EEENS6_IJNS7_ILi64EEENS7_ILi128EEENS7_ILi96EEEEEENS_6half_tEfNS_4arch4Sm90ELb1ELb0ELb1ELb1ELb1ELb1ELb0ELb0ELi2ELi1ELi2ELi1ELb1EEENS1_21CollectiveEpilogueBwdISD_SE_SG_Li256ELb1ELb0ELi1EEENS1_25SingleTileBwdLPTSchedulerILb1ELi128ELb1EEEEEEEEEvNT_6ParamsE)
        /*05e4*/ 	.word	0x00000008


	//----- nvinfo : EIATTR_MIN_STACK_SIZE
	.align		4
.L_269:
        /*05e8*/ 	.byte	0x04, 0x12
        /*05ea*/ 	.short	(.L_271 - .L_270)
	.align		4
.L_270:
        /*05ec*/ 	.word	index@(_ZN7cutlass13device_kernelIN5flash11enable_sm90INS1_16FlashAttnBwdSm90INS1_25CollectiveMainloopBwdSm90ILi2ELi2ELi2EN4cute5tupleIJNS5_1CILi1EEES8_S8_EEENS6_IJNS7_ILi64EEENS7_ILi128EEENS7_ILi96EEEEEENS_6half_tEfNS_4arch4Sm90ELb1ELb0ELb1ELb1ELb0ELb1ELb0ELb0ELi2ELi1ELi2ELi1ELb1EEENS1_24CollectiveEpilogueBwdGQAISD_fSG_Li256ELb1ELb0EEENS1_25SingleTileBwdLPTSchedulerILb1ELi128ELb0EEEEEEEEEvNT_6ParamsE)
        /*05f0*/ 	.word	0x00000008


	//----- nvinfo : EIATTR_MIN_STACK_SIZE
	.align		4
.L_271:
        /*05f4*/ 	.byte	0x04, 0x12
        /*05f6*/ 	.short	(.L_273 - .L_272)
	.align		4
.L_272:
        /*05f8*/ 	.word	index@(_ZN7cutlass13device_kernelIN5flash11enable_sm90INS1_16FlashAttnBwdSm90INS1_25CollectiveMainloopBwdSm90ILi2ELi2ELi2EN4cute5tupleIJNS5_1CILi1EEES8_S8_EEENS6_IJNS7_ILi64EEENS7_ILi128EEENS7_ILi96EEEEEENS_6half_tEfNS_4arch4Sm90ELb1ELb0ELb1ELb1ELb1ELb1ELb0ELb0ELi2ELi1ELi2ELi1ELb1EEENS1_24CollectiveEpilogueBwdGQAISD_fSG_Li256ELb1ELb1EEENS1_25SingleTileBwdLPTSchedulerILb1ELi128ELb1EEEEEEEEEvNT_6ParamsE)
        /*05fc*/ 	.word	0x00000008


	//----- nvinfo : EIATTR_MIN_STACK_SIZE
	.align		4
.L_273:
        /*0600*/ 	.byte	0x04, 0x12
        /*0602*/ 	.short	(.L_275 - .L_274)
	.align		4
.L_274:
        /*0604*/ 	.word	index@(_ZN7cutlass13device_kernelIN5flash11enable_sm90INS1_16FlashAttnBwdSm90INS1_25CollectiveMainloopBwdSm90ILi2ELi2ELi2EN4cute5tupleIJNS5_1CILi1EEES8_S8_EEENS6_IJNS7_ILi64EEENS7_ILi128EEENS7_ILi96EEEEEENS_6half_tEfNS_4arch4Sm90ELb0ELb0ELb0ELb0ELb0ELb1ELb0ELb0ELi2ELi1ELi2ELi1ELb1EEENS1_21CollectiveEpilogueBwdISD_SE_SG_Li256ELb0ELb0ELi1EEENS1_19SingleTileSchedulerILb0ELb0ELb0ELi128EEEEEEEEEvNT_6ParamsE)
        /*0608*/ 	.word	0x00000000


	//----- nvinfo : EIATTR_MIN_STACK_SIZE
	.align		4
.L_275:
        /*060c*/ 	.byte	0x04, 0x12
        /*060e*/ 	.short	(.L_277 - .L_276)
	.align		4
.L_276:
        /*0610*/ 	.word	index@(_ZN7cutlass13device_kernelIN5flash11enable_sm90INS1_16FlashAttnBwdSm90INS1_25CollectiveMainloopBwdSm90ILi2ELi2ELi2EN4cute5tupleIJNS5_1CILi1EEES8_S8_EEENS6_IJNS7_ILi64EEENS7_ILi128EEENS7_ILi96EEEEEENS_6half_tEfNS_4arch4Sm90ELb0ELb0ELb0ELb0ELb1ELb1ELb0ELb0ELi2ELi1ELi2ELi1ELb1EEENS1_21CollectiveEpilogueBwdISD_SE_SG_Li256ELb0ELb0ELi1EEENS1_19SingleTileSchedulerILb0ELb0ELb0ELi128EEEEEEEEEvNT_6ParamsE)
        /*0614*/ 	.word	0x00000000


	//----- nvinfo : EIATTR_MIN_STACK_SIZE
	.align		4
.L_277:
        /*0618*/ 	.byte	0x04, 0x12
        /*061a*/ 	.short	(.L_279 - .L_278)
	.align		4
.L_278:
        /*061c*/ 	.word	index@(_ZN7cutlass13device_kernelIN5flash11enable_sm90INS1_16FlashAttnBwdSm90INS1_25CollectiveMainloopBwdSm90ILi2ELi2ELi2EN4cute5tupleIJNS5_1CILi1EEES8_S8_EEENS6_IJNS7_ILi64EEENS7_ILi128EEENS7_ILi96EEEEEENS_6half_tEfNS_4arch4Sm90ELb0ELb0ELb0ELb0ELb0ELb1ELb0ELb0ELi2ELi1ELi2ELi1ELb1EEENS1_24CollectiveEpilogueBwdGQAISD_fSG_Li256ELb0ELb0EEENS1_19SingleTileSchedulerILb0ELb0ELb0ELi128EEEEEEEEEvNT_6ParamsE)
        /*0620*/ 	.word	0x00000000


	//----- nvinfo : EIATTR_MIN_STACK_SIZE
	.align		4
.L_279:
        /*0624*/ 	.byte	0x04, 0x12
        /*0626*/ 	.short	(.L_281 - .L_280)
	.align		4
.L_280:
        /*0628*/ 	.word	index@(_ZN7cutlass13device_kernelIN5flash11enable_sm90INS1_16FlashAttnBwdSm90INS1_25CollectiveMainloopBwdSm90ILi2ELi2ELi2EN4cute5tupleIJNS5_1CILi1EEES8_S8_EEENS6_IJNS7_ILi64EEENS7_ILi128EEENS7_ILi96EEEEEENS_6half_tEfNS_4arch4Sm90ELb0ELb0ELb0ELb0ELb1ELb1ELb0ELb0ELi2ELi1ELi2ELi1ELb1EEENS1_24CollectiveEpilogueBwdGQAISD_fSG_Li256ELb0ELb1EEENS1_19SingleTileSchedulerILb0ELb0ELb0ELi128EEEEEEEEEvNT_6ParamsE)
        /*062c*/ 	.word	0x00000000


	//----- nvinfo : EIATTR_MIN_STACK_SIZE
	.align		4
.L_281:
        /*0630*/ 	.byte	0x04, 0x12
        /*0632*/ 	.short	(.L_283 - .L_282)
	.align		4
.L_282:
        /*0634*/ 	.word	index@(_ZN7cutlass13device_kernelIN5flash11enable_sm90INS1_16FlashAttnBwdSm90INS1_25CollectiveMainloopBwdSm90ILi2ELi2ELi2EN4cute5tupleIJNS5_1CILi1EEES8_S8_EEENS6_IJNS7_ILi64EEENS7_ILi128EEENS7_ILi96EEEEEENS_6half_tEfNS_4arch4Sm90ELb0ELb0ELb0ELb1ELb0ELb1ELb0ELb0ELi2ELi1ELi2ELi1ELb1EEENS1_21CollectiveEpilogueBwdISD_SE_SG_Li256ELb1ELb0ELi1EEENS1_19SingleTileSchedulerILb1ELb0ELb0ELi128EEEEEEEEEvNT_6ParamsE)
        /*0638*/ 	.word	0x00000000


	//----- nvinfo : EIATTR_MIN_STACK_SIZE
	.align		4
.L_283:
        /*063c*/ 	.byte	0x04, 0x12
        /*063e*/ 	.short	(.L_285 - .L_284)
	.align		4
.L_284:
        /*0640*/ 	.word	index@(_ZN7cutlass13device_kernelIN5flash11enable_sm90INS1_16FlashAttnBwdSm90INS1_25CollectiveMainloopBwdSm90ILi2ELi2ELi2EN4cute5tupleIJNS5_1CILi1EEES8_S8_EEENS6_IJNS7_ILi64EEENS7_ILi128EEENS7_ILi96EEEEEENS_6half_tEfNS_4arch4Sm90ELb0ELb0ELb0ELb1ELb1ELb1ELb0ELb0ELi2ELi1ELi2ELi1ELb1EEENS1_21CollectiveEpilogueBwdISD_SE_SG_Li256ELb1ELb0ELi1EEENS1_19SingleTileSchedulerILb1ELb0ELb0ELi128EEEEEEEEEvNT_6ParamsE)
        /*0644*/ 	.word	0x00000000


	//----- nvinfo : EIATTR_MIN_STACK_SIZE
	.align		4
.L_285:
        /*0648*/ 	.byte	0x04, 0x12
        /*064a*/ 	.short	(.L_287 - .L_286)
	.align		4
.L_286:
        /*064c*/ 	.word	index@(_ZN7cutlass13device_kernelIN5flash11enable_sm90INS1_16FlashAttnBwdSm90INS1_25CollectiveMainloopBwdSm90ILi2ELi2ELi2EN4cute5tupleIJNS5_1CILi1EEES8_S8_EEENS6_IJNS7_ILi64EEENS7_ILi128EEENS7_ILi96EEEEEENS_6half_tEfNS_4arch4Sm90ELb0ELb0ELb0ELb1ELb0ELb1ELb0ELb0ELi2ELi1ELi2ELi1ELb1EEENS1_24CollectiveEpilogueBwdGQAISD_fSG_Li256ELb1ELb0EEENS1_19SingleTileSchedulerILb1ELb0ELb0ELi128EEEEEEEEEvNT_6ParamsE)
        /*0650*/ 	.word	0x00000000


	//----- nvinfo : EIATTR_MIN_STACK_SIZE
	.align		4
.L_287:
        /*0654*/ 	.byte	0x04, 0x12
        /*0656*/ 	.short	(.L_289 - .L_288)
	.align		4
.L_288:
        /*0658*/ 	.word	index@(_ZN7cutlass13device_kernelIN5flash11enable_sm90INS1_16FlashAttnBwdSm90INS1_25CollectiveMainloopBwdSm90ILi2ELi2ELi2EN4cute5tupleIJNS5_1CILi1EEES8_S8_EEENS6_IJNS7_ILi64EEENS7_ILi128EEENS7_ILi96EEEEEENS_6half_tEfNS_4arch4Sm90ELb0ELb0ELb0ELb1ELb1ELb1ELb0ELb0ELi2ELi1ELi2ELi1ELb1EEENS1_24CollectiveEpilogueBwdGQAISD_fSG_Li256ELb1ELb1EEENS1_19SingleTileSchedulerILb1ELb0ELb0ELi128EEEEEEEEEvNT_6ParamsE)
        /*065c*/ 	.word	0x00000000


	//----- nvinfo : EIATTR_MIN_STACK_SIZE
	.align		4
.L_289:
        /*0660*/ 	.byte	0x04, 0x12
        /*0662*/ 	.short	(.L_291 - .L_290)
	.align		4
.L_290:
        /*0664*/ 	.word	index@(_ZN7cutlass13device_kernelIN5flash11enable_sm90INS1_16FlashAttnBwdSm90INS1_25CollectiveMainloopBwdSm90ILi2ELi2ELi2EN4cute5tupleIJNS5_1CILi1EEES8_S8_EEENS6_IJNS7_ILi64EEENS7_ILi128EEENS7_ILi96EEEEEENS_6half_tEfNS_4arch4Sm90ELb0ELb1ELb0ELb0ELb0ELb1ELb0ELb0ELi2ELi1ELi2ELi1ELb1EEENS1_21CollectiveEpilogueBwdISD_SE_SG_Li256ELb0ELb0ELi1EEENS1_19SingleTileSchedulerILb0ELb0ELb0ELi128EEEEEEEEEvNT_6ParamsE)
        /*0668*/ 	.word	0x00000008


	//----- nvinfo : EIATTR_MIN_STACK_SIZE
	.align		4
.L_291:
        /*066c*/ 	.byte	0x04, 0x12
        /*066e*/ 	.short	(.L_293 - .L_292)
	.align		4
.L_292:
        /*0670*/ 	.word	index@(_ZN7cutlass13device_kernelIN5flash11enable_sm90INS1_16FlashAttnBwdSm90INS1_25CollectiveMainloopBwdSm90ILi2ELi2ELi2EN4cute5tupleIJNS5_1CILi1EEES8_S8_EEENS6_IJNS7_ILi64EEENS7_ILi128EEENS7_ILi96EEEEEENS_6half_tEfNS_4arch4Sm90ELb0ELb1ELb0ELb0ELb1ELb1ELb0ELb0ELi2ELi1ELi2ELi1ELb1EEENS1_21CollectiveEpilogueBwdISD_SE_SG_Li256ELb0ELb0ELi1EEENS1_19SingleTileSchedulerILb0ELb0ELb0ELi128EEEEEEEEEvNT_6ParamsE)
        /*0674*/ 	.word	0x00000008


	//----- nvinfo : EIATTR_MIN_STACK_SIZE
	.align		4
.L_293:
        /*0678*/ 	.byte	0x04, 0x12
        /*067a*/ 	.short	(.L_295 - .L_294)
	.align		4
.L_294:
        /*067c*/ 	.word	index@(_ZN7cutlass13device_kernelIN5flash11enable_sm90INS1_16FlashAttnBwdSm90INS1_25CollectiveMainloopBwdSm90ILi2ELi2ELi2EN4cute5tupleIJNS5_1CILi1EEES8_S8_EEENS6_IJNS7_ILi64EEENS7_ILi128EEENS7_ILi96EEEEEENS_6half_tEfNS_4arch4Sm90ELb0ELb1ELb0ELb0ELb0ELb1ELb0ELb0ELi2ELi1ELi2ELi1ELb1EEENS1_24CollectiveEpilogueBwdGQAISD_fSG_Li256ELb0ELb0EEENS1_19SingleTileSchedulerILb0ELb0ELb0ELi128EEEEEEEEEvNT_6ParamsE)
        /*0680*/ 	.word	0x00000008


	//----- nvinfo : EIATTR_MIN_STACK_SIZE
	.align		4
.L_295:
        /*0684*/ 	.byte	0x04, 0x12
        /*0686*/ 	.short	(.L_297 - .L_296)
	.align		4
.L_296:
        /*0688*/ 	.word	index@(_ZN7cutlass13device_kernelIN5flash11enable_sm90INS1_16FlashAttnBwdSm90INS1_25CollectiveMainloopBwdSm90ILi2ELi2ELi2EN4cute5tupleIJNS5_1CILi1EEES8_S8_EEENS6_IJNS7_ILi64EEENS7_ILi128EEENS7_ILi96EEEEEENS_6half_tEfNS_4arch4Sm90ELb0ELb1ELb0ELb0ELb1ELb1ELb0ELb0ELi2ELi1ELi2ELi1ELb1EEENS1_24CollectiveEpilogueBwdGQAISD_fSG_Li256ELb0ELb1EEENS1_19SingleTileSchedulerILb0ELb0ELb0ELi128EEEEEEEEEvNT_6ParamsE)
        /*068c*/ 	.word	0x00000008


	//----- nvinfo : EIATTR_MIN_STACK_SIZE
	.align		4
.L_297:
        /*0690*/ 	.byte	0x04, 0x12
        /*0692*/ 	.short	(.L_299 - .L_298)
	.align		4
.L_298:
        /*0694*/ 	.word	index@(_ZN7cutlass13device_kernelIN5flash11enable_sm90INS1_16FlashAttnBwdSm90INS1_25CollectiveMainloopBwdSm90ILi2ELi2ELi2EN4cute5tupleIJNS5_1CILi1EEES8_S8_EEENS6_IJNS7_ILi64EEENS7_ILi128EEENS7_ILi96EEEEEENS_6half_tEfNS_4arch4Sm90ELb0ELb1ELb0ELb1ELb0ELb1ELb0ELb0ELi2ELi1ELi2ELi1ELb1EEENS1_21CollectiveEpilogueBwdISD_SE_SG_Li256ELb1ELb0ELi1EEENS1_19SingleTileSchedulerILb1ELb0ELb0ELi128EEEEEEEEEvNT_6ParamsE)
        /*0698*/ 	.word	0x00000008


	//----- nvinfo : EIATTR_MIN_STACK_SIZE
	.align		4
.L_299:
        /*069c*/ 	.byte	0x04, 0x12
        /*069e*/ 	.short	(.L_301 - .L_300)
	.align		4
.L_300:
        /*06a0*/ 	.word	index@(_ZN7cutlass13device_kernelIN5flash11enable_sm90INS1_16FlashAttnBwdSm90INS1_25CollectiveMainloopBwdSm90ILi2ELi2ELi2EN4cute5tupleIJNS5_1CILi1EEES8_S8_EEENS6_IJNS7_ILi64EEENS7_ILi128EEENS7_ILi96EEEEEENS_6half_tEfNS_4arch4Sm90ELb0ELb1ELb0ELb1ELb1ELb1ELb0ELb0ELi2ELi1ELi2ELi1ELb1EEENS1_21CollectiveEpilogueBwdISD_SE_SG_Li256ELb1ELb0ELi1EEENS1_19SingleTileSchedulerILb1ELb0ELb0ELi128EEEEEEEEEvNT_6ParamsE)
        /*06a4*/ 	.word	0x00000008


	//----- nvinfo : EIATTR_MIN_STACK_SIZE
	.align		4
.L_301:
        /*06a8*/ 	.byte	0x04, 0x12
        /*06aa*/ 	.short	(.L_303 - .L_302)
	.align		4
.L_302:
        /*06ac*/ 	.word	index@(_ZN7cutlass13device_kernelIN5flash11enable_sm90INS1_16FlashAttnBwdSm90INS1_25CollectiveMainloopBwdSm90ILi2ELi2ELi2EN4cute5tupleIJNS5_1CILi1EEES8_S8_EEENS6_IJNS7_ILi64EEENS7_ILi128EEENS7_ILi96EEEEEENS_6half_tEfNS_4arch4Sm90ELb0ELb1ELb0ELb1ELb0ELb1ELb0ELb0ELi2ELi1ELi2ELi1ELb1EEENS1_24CollectiveEpilogueBwdGQAISD_fSG_Li256ELb1ELb0EEENS1_19SingleTileSchedulerILb1ELb0ELb0ELi128EEEEEEEEEvNT_6ParamsE)
        /*06b0*/ 	.word	0x00000008


	//----- nvinfo : EIATTR_MIN_STACK_SIZE
	.align		4
.L_303:
        /*06b4*/ 	.byte	0x04, 0x12
        /*06b6*/ 	.short	(.L_305 - .L_304)
	.align		4
.L_304:
        /*06b8*/ 	.word	index@(_ZN7cutlass13device_kernelIN5flash11enable_sm90INS1_16FlashAttnBwdSm90INS1_25CollectiveMainloopBwdSm90ILi2ELi2ELi2EN4cute5tupleIJNS5_1CILi1EEES8_S8_EEENS6_IJNS7_ILi64EEENS7_ILi128EEENS7_ILi96EEEEEENS_6half_tEfNS_4arch4Sm90ELb0ELb1ELb0ELb1ELb1ELb1ELb0ELb0ELi2ELi1ELi2ELi1ELb1EEENS1_24CollectiveEpilogueBwdGQAISD_fSG_Li256ELb1ELb1EEENS1_19SingleTileSchedulerILb1ELb0ELb0ELi128EEEEEEEEEvNT_6ParamsE)
        /*06bc*/ 	.word	0x00000008


	//----- nvinfo : EIATTR_MIN_STACK_SIZE
	.align		4
.L_305:
        /*06c0*/ 	.byte	0x04, 0x12
        /*06c2*/ 	.short	(.L_307 - .L_306)
	.align		4
.L_306:
        /*06c4*/ 	.word	index@(_ZN7cutlass13device_kernelIN5flash11enable_sm90INS1_16FlashAttnBwdSm90INS1_25CollectiveMainloopBwdSm90ILi2ELi2ELi2EN4cute5tupleIJNS5_1CILi1EEES8_S8_EEENS6_IJNS7_ILi64EEENS7_ILi128EEENS7_ILi96EEEEEENS_6half_tEfNS_4arch4Sm90ELb1ELb0ELb0ELb0ELb0ELb1ELb0ELb0ELi2ELi1ELi2ELi1ELb1EEENS1_21CollectiveEpilogueBwdISD_SE_SG_Li256ELb0ELb0ELi1EEENS1_25SingleTileBwdLPTSchedulerILb0ELi128ELb0EEEEEEEEEvNT_6ParamsE)
        /*06c8*/ 	.word	0x00000008


	//----- nvinfo : EIATTR_MIN_STACK_SIZE
	.align		4
.L_307:
        /*06cc*/ 	.byte	0x04, 0x12
        /*06ce*/ 	.short	(.L_309 - .L_308)
	.align		4
.L_308:
        /*06d0*/ 	.word	index@(_ZN7cutlass13device_kernelIN5flash11enable_sm90INS1_16FlashAttnBwdSm90INS1_25CollectiveMainloopBwdSm90ILi2ELi2ELi2EN4cute5tupleIJNS5_1CILi1EEES8_S8_EEENS6_IJNS7_ILi64EEENS7_ILi128EEENS7_ILi96EEEEEENS_6half_tEfNS_4arch4Sm90ELb1ELb0ELb0ELb0ELb1ELb1ELb0ELb0ELi2ELi1ELi2ELi1ELb1EEENS1_21CollectiveEpilogueBwdISD_SE_SG_Li256ELb0ELb0ELi1EEENS1_25SingleTileBwdLPTSchedulerILb0ELi128ELb1EEEEEEEEEvNT_6ParamsE)
        /*06d4*/ 	.word	0x00000008


	//----- nvinfo : EIATTR_MIN_STACK_SIZE
	.align		4
.L_309:
        /*06d8*/ 	.byte	0x04, 0x12
        /*06da*/ 	.short	(.L_311 - .L_310)
	.align		4
.L_310:
        /*06dc*/ 	.word	index@(_ZN7cutlass13device_kernelIN5flash11enable_sm90INS1_16FlashAttnBwdSm90INS1_25CollectiveMainloopBwdSm90ILi2ELi2ELi2EN4cute5tupleIJNS5_1CILi1EEES8_S8_EEENS6_IJNS7_ILi64EEENS7_ILi128EEENS7_ILi96EEEEEENS_6half_tEfNS_4arch4Sm90ELb1ELb0ELb0ELb0ELb0ELb1ELb0ELb0ELi2ELi1ELi2ELi1ELb1EEENS1_24CollectiveEpilogueBwdGQAISD_fSG_Li256ELb0ELb0EEENS1_25SingleTileBwdLPTSchedulerILb0ELi128ELb0EEEEEEEEEvNT_6ParamsE)
        /*06e0*/ 	.word	0x00000008


	//----- nvinfo : EIATTR_MIN_STACK_SIZE
	.align		4
.L_311:
        /*06e4*/ 	.byte	0x04, 0x12
        /*06e6*/ 	.short	(.L_313 - .L_312)
	.align		4
.L_312:
        /*06e8*/ 	.word	index@(_ZN7cutlass13device_kernelIN5flash11enable_sm90INS1_16FlashAttnBwdSm90INS1_25CollectiveMainloopBwdSm90ILi2ELi2ELi2EN4cute5tupleIJNS5_1CILi1EEES8_S8_EEENS6_IJNS7_ILi64EEENS7_ILi128EEENS7_ILi96EEEEEENS_6half_tEfNS_4arch4Sm90ELb1ELb0ELb0ELb0ELb1ELb1ELb0ELb0ELi2ELi1ELi2ELi1ELb1EEENS1_24CollectiveEpilogueBwdGQAISD_fSG_Li256ELb0ELb1EEENS1_25SingleTileBwdLPTSchedulerILb0ELi128ELb1EEEEEEEEEvNT_6ParamsE)
        /*06ec*/ 	.word	0x00000008


	//----- nvinfo : EIATTR_MIN_STACK_SIZE
	.align		4
.L_313:
        /*06f0*/ 	.byte	0x04, 0x12
        /*06f2*/ 	.short	(.L_315 - .L_314)
	.align		4
.L_314:
        /*06f4*/ 	.word	index@(_ZN7cutlass13device_kernelIN5flash22FlashAttnBwdPreprocessIN4cute5tupleIJNS3_1CILi64EEENS5_ILi96EEEEEENS_6half_tEfNS_4arch4Sm90ELb1ELb0EEEEEvNT_6ParamsE)
        /*06f8*/ 	.word	0x00000000


	//----- nvinfo : EIATTR_MIN_STACK_SIZE
	.align		4
.L_315:
        /*06fc*/ 	.byte	0x04, 0x12
        /*06fe*/ 	.short	(.L_317 - .L_316)
	.align		4
.L_316:
        /*0700*/ 	.word	index@(_ZN7cutlass13device_kernelIN5flash11enable_sm90INS1_16FlashAttnBwdSm90INS1_25CollectiveMainloopBwdSm90ILi2ELi2ELi2EN4cute5tupleIJNS5_1CILi1EEES8_S8_EEENS6_IJNS7_ILi64EEENS7_ILi128EEENS7_ILi96EEEEEENS_6half_tEfNS_4arch4Sm90ELb1ELb0ELb0ELb1ELb0ELb1ELb0ELb0ELi2ELi1ELi2ELi1ELb1EEENS1_21CollectiveEpilogueBwdISD_SE_SG_Li256ELb1ELb0ELi1EEENS1_25SingleTileBwdLPTSchedulerILb1ELi128ELb0EEEEEEEEEvNT_6ParamsE)
        /*0704*/ 	.word	0x00000008


	//----- nvinfo : EIATTR_MIN_STACK_SIZE
	.align		4
.L_317:
        /*0708*/ 	.byte	0x04, 0x12
        /*070a*/ 	.short	(.L_319 - .L_318)
	.align		4
.L_318:
        /*070c*/ 	.word	index@(_ZN7cutlass13device_kernelIN5flash11enable_sm90INS1_16FlashAttnBwdSm90INS1_25CollectiveMainloopBwdSm90ILi2ELi2ELi2EN4cute5tupleIJNS5_1CILi1EEES8_S8_EEENS6_IJNS7_ILi64EEENS7_ILi128EEENS7_ILi96EEEEEENS_6half_tEfNS_4arch4Sm90ELb1ELb0ELb0ELb1ELb1ELb1ELb0ELb0ELi2ELi1ELi2ELi1ELb1EEENS1_21CollectiveEpilogueBwdISD_SE_SG_Li256ELb1ELb0ELi1EEENS1_25SingleTileBwdLPTSchedulerILb1ELi128ELb1EEEEEEEEEvNT_6ParamsE)
        /*0710*/ 	.word	0x00000008


	//----- nvinfo : EIATTR_MIN_STACK_SIZE
	.align		4
.L_319:
        /*0714*/ 	.byte	0x04, 0x12
        /*0716*/ 	.short	(.L_321 - .L_320)
	.align		4
.L_320:
        /*0718*/ 	.word	index@(_ZN7cutlass13device_kernelIN5flash11enable_sm90INS1_16FlashAttnBwdSm90INS1_25CollectiveMainloopBwdSm90ILi2ELi2ELi2EN4cute5tupleIJNS5_1CILi1EEES8_S8_EEENS6_IJNS7_ILi64EEENS7_ILi128EEENS7_ILi96EEEEEENS_6half_tEfNS_4arch4Sm90ELb1ELb0ELb0ELb1ELb0ELb1ELb0ELb0ELi2ELi1ELi2ELi1ELb1EEENS1_24CollectiveEpilogueBwdGQAISD_fSG_Li256ELb1ELb0EEENS1_25SingleTileBwdLPTSchedulerILb1ELi128ELb0EEEEEEEEEvNT_6ParamsE)
        /*071c*/ 	.word	0x00000008


	//----- nvinfo : EIATTR_MIN_STACK_SIZE
	.align		4
.L_321:
        /*0720*/ 	.byte	0x04, 0x12
        /*0722*/ 	.short	(.L_323 - .L_322)
	.align		4
.L_322:
        /*0724*/ 	.word	index@(_ZN7cutlass13device_kernelIN5flash32FlashAttnBwdPostprocessConvertdQIN4cute5tupleIJNS3_1CILi128EEENS5_ILi96EEEEEENS_6half_tEfNS_4arch4Sm90ELi256ENS3_8TiledMMAINS3_8MMA_AtomIJNS3_4SM904GMMA25MMA_64x96x16_F32F16F16_RSILNSF_5MajorE0ELSH_1ELNSF_7ScaleInE1ELSI_1EEEEEENS3_6LayoutINS4_IJNS5_ILi2EEENS5_ILi1EEESN_EEENS4_IJSN_NS5_ILi0EEESP_EEEEENS4_IJNS3_10UnderscoreESS_SS_EEEEELb0EEEEEvNT_6ParamsE)
        /*0728*/ 	.word	0x00000000


	//----- nvinfo : EIATTR_MIN_STACK_SIZE
	.align		4
.L_323:
        /*072c*/ 	.byte	0x04, 0x12
        /*072e*/ 	.short	(.L_325 - .L_324)
	.align		4
.L_324:
        /*0730*/ 	.word	index@(_ZN7cutlass13device_kernelIN5flash32FlashAttnBwdPostprocessConvertdQIN4cute5tupleIJNS3_1CILi64EEENS5_ILi96EEEEEENS_6half_tEfNS_4arch4Sm90ELi256ENS3_8TiledMMAINS3_8MMA_AtomIJNS3_4SM904GMMA25MMA_64x16x16_F32F16F16_SSILNSF_5MajorE0ELSH_1ELNSF_7ScaleInE1ELSI_1EEEEEENS3_6LayoutINS4_IJNS5_ILi1EEENS5_ILi2EEESM_EEENS4_IJNS5_ILi0EEESM_SP_EEEEENS4_IJNS3_10UnderscoreESS_SS_EEEEELb0EEEEEvNT_6ParamsE)
        /*0734*/ 	.word	0x00000000


	//----- nvinfo : EIATTR_MIN_STACK_SIZE
	.align		4
.L_325:
        /*0738*/ 	.byte	0x04, 0x12
        /*073a*/ 	.short	(.L_327 - .L_326)
	.align		4
.L_326:
        /*073c*/ 	.word	index@(_ZN7cutlass13device_kernelIN5flash11enable_sm90INS1_16FlashAttnBwdSm90INS1_25CollectiveMainloopBwdSm90ILi2ELi2ELi2EN4cute5tupleIJNS5_1CILi1EEES8_S8_EEENS6_IJNS7_ILi64EEENS7_ILi128EEENS7_ILi96EEEEEENS_6half_tEfNS_4arch4Sm90ELb1ELb0ELb0ELb1ELb1ELb1ELb0ELb0ELi2ELi1ELi2ELi1ELb1EEENS1_24CollectiveEpilogueBwdGQAISD_fSG_Li256ELb1ELb1EEENS1_25SingleTileBwdLPTSchedulerILb1ELi128ELb1EEEEEEEEEvNT_6ParamsE)
        /*0740*/ 	.word	0x00000008


	//----- nvinfo : EIATTR_MIN_STACK_SIZE
	.align		4
.L_327:
        /*0744*/ 	.byte	0x04, 0x12
        /*0746*/ 	.short	(.L_329 - .L_328)
	.align		4
.L_328:
        /*0748*/ 	.word	index@(_ZN7cutlass13device_kernelIN5flash22FlashAttnBwdPreprocessIN4cute5tupleIJNS3_1CILi64EEENS5_ILi96EEEEEENS_6half_tEfNS_4arch4Sm90ELb1ELb1EEEEEvNT_6ParamsE)
        /*074c*/ 	.word	0x00000000
.L_329:


//--------------------- .nv.compat                --------------------------
	.section	.nv.compat,"",@"SHT_CUDA_COMPAT_INFO"
	.align	4
        /*0000*/ 	.byte	0x02, 0x09, 0x01, 0x00, 0x02, 0x02, 0x04, 0x00, 0x02, 0x05, 0x05, 0x00, 0x03, 0x07, 0x01, 0x01
        /*0010*/ 	.byte	0x02, 0x03, 0x01, 0x00, 0x02, 0x06, 0x01, 0x00, 0x04, 0x0b, 0x08, 0x00, 0x00, 0x00, 0x00, 0x00
        /*0020*/ 	.byte	0x00, 0x00, 0x00, 0x00


//--------------------- .nv.info._ZN7cutlass13device_kernelIN5flash11enable_sm90INS1_16FlashAttnBwdSm90INS1_25CollectiveMainloopBwdSm90ILi2ELi2ELi2EN4cute5tupleIJNS5_1CILi1EEES8_S8_EEENS6_IJNS7_ILi64EEENS7_ILi128EEENS7_ILi96EEEEEENS_6half_tEfNS_4arch4Sm90ELb0ELb0ELb1ELb0ELb0ELb1ELb0ELb0ELi2ELi1ELi2ELi1ELb1EEENS1_21CollectiveEpilogueBwdISD_SE_SG_Li256ELb0ELb0ELi1EEENS1_19SingleTileSchedulerILb0ELb0ELb0ELi128EEEEEEEEEvNT_6ParamsE --------------------------
	.section	.nv.info._ZN7cutlass13device_kernelIN5flash11enable_sm90INS1_16FlashAttnBwdSm90INS1_25CollectiveMainloopBwdSm90ILi2ELi2ELi2EN4cute5tupleIJNS5_1CILi1EEES8_S8_EEENS6_IJNS7_ILi64EEENS7_ILi128EEENS7_ILi96EEEEEENS_6half_tEfNS_4arch4Sm90ELb0ELb0ELb1ELb0ELb0ELb1ELb0ELb0ELi2ELi1ELi2ELi1ELb1EEENS1_21CollectiveEpilogueBwdISD_SE_SG_Li256ELb0ELb0ELi1EEENS1_19SingleTileSchedulerILb0ELb0ELb0ELi128EEEEEEEEEvNT_6ParamsE,"",@"SHT_CUDA_INFO"
	.sectionflags	@""
	.align	4


	//----- nvinfo : EIATTR_CUDA_API_VERSION
	.align		4
        /*0000*/ 	.byte	0x04, 0x37
        /*0002*/ 	.short	(.L_331 - .L_330)
.L_330:
        /*0004*/ 	.word	0x00000082


	//----- nvinfo : EIATTR_KPARAM_INFO
	.align		4
.L_331:
        /*0008*/ 	.byte	0x04, 0x17
        /*000a*/ 	.short	(.L_333 - .L_332)
.L_332:
        /*000c*/ 	.word	0x00000000
        /*0010*/ 	.short	0x0000
        /*0012*/ 	.short	0x0070
        /*0014*/ 	.byte	0x00, 0xf0, 0x01, 0x24


	//----- nvinfo : EIATTR_SPARSE_MMA_MASK
	.align		4
.L_333:
        /*0018*/ 	.byte	0x03, 0x50
        /*001a*/ 	.short	0x0000


	//----- nvinfo : EIATTR_MAXREG_COUNT
	.align		4
        /*001c*/ 	.byte	0x03, 0x1b
        /*001e*/ 	.short	0x00a8


	//----- nvinfo : EIATTR_NUM_BARRIERS
	.align		4
        /*0020*/ 	.byte	0x02, 0x4c
        /*0022*/ 	.byte	0x10
	.zero		1


	//----- nvinfo : EIATTR_EXTERNS
	.align		4
        /*0024*/ 	.byte	0x04, 0x0f
        /*0026*/ 	.short	(.L_335 - .L_334)


	//   ....[0]....
	.align		4
.L_334:
        /*0028*/ 	.word	index@(__assertfail)


	//----- nvinfo : EIATTR_MERCURY_ISA_VERSION
	.align		4
.L_335:
        /*002c*/ 	.byte	0x03, 0x5f
        /*002e*/ 	.short	0x0101


	//----- nvinfo : EIATTR_INT_WARP_WIDE_INSTR_OFFSETS
	.align		4
        /*0030*/ 	.byte	0x04, 0x31
        /*0032*/ 	.short	(.L_337 - .L_336)


	//   ....[0]....
.L_336:
        /*0034*/ 	.word	0x000001e0


	//   ....[1]....
        /*0038*/ 	.word	0x00000210


	//----- nvinfo : EIATTR_COOP_GROUP_MASK_REGIDS
	.align		4
.L_337:
        /*003c*/ 	.byte	0x04, 0x29
        /*003e*/ 	.short	(.L_339 - .L_338)


	//   ....[0]....
.L_338:
        /*0040*/ 	.word	0xffffffff


	//   ....[1]....
        /*0044*/ 	.word	0xffffffff


	//   ....[2]....
        /*0048*/ 	.word	0xffffffff


	//   ....[3]....
        /*004c*/ 	.word	0xffffffff


	//   ....[4]....
        /*0050*/ 	.word	0xffffffff


	//   ....[5]....
        /*0054*/ 	.word	0xffffffff


	//   ....[6]....
        /*0058*/ 	.word	0xffffffff


	//   ....[7]....
        /*005c*/ 	.word	0xffffffff


	//   ....[8]....
        /*0060*/ 	.word	0x0500000f


	//----- nvinfo : EIATTR_COOP_GROUP_INSTR_OFFSETS
	.align		4
.L_339:
        /*0064*/ 	.byte	0x04, 0x28
        /*0066*/ 	.short	(.L_341 - .L_340)


	//   ....[0]....
.L_340:
        /*0068*/ 	.word	0x00000050


	//   ....[1]....
        /*006c*/ 	.word	0x000001f0


	//   ....[2]....
        /*0070*/ 	.word	0x00000240


	//   ....[3]....
        /*0074*/ 	.word	0x00000430


	//   ....[4]....
        /*0078*/ 	.word	0x00000630


	//   ....[5]....
        /*007c*/ 	.word	0x00000b70


	//   ....[6]....
        /*0080*/ 	.word	0x00004c50


	//   ....[7]....
        /*0084*/ 	.word	0x00005250


	//   ....[8]....
        /*0088*/ 	.word	0x00008080


	//----- nvinfo : EIATTR_REG_RECONFIG
	.align		4
.L_341:
        /*008c*/ 	.byte	0x01, 0x54
	.zero		2


	//----- nvinfo : EIATTR_SYSCALL_OFFSETS
	.align		4
        /*0090*/ 	.byte	0x04, 0x46
        /*0092*/ 	.short	(.L_343 - .L_342)


	//   ....[0]....
.L_342:
        /*0094*/ 	.word	0x000007d0


	//   ....[1]....
        /*0098*/ 	.word	0x000008c0


	//   ....[2]....
        /*009c*/ 	.word	0x00000a20


	//   ....[3]....
        /*00a0*/ 	.word	0x00000b10


	//   ....[4]....
        /*00a4*/ 	.word	0x00000e00


	//   ....[5]....
        /*00a8*/ 	.word	0x000046f0


	//   ....[6]....
        /*00ac*/ 	.word	0x00004810


	//   ....[7]....
        /*00b0*/ 	.word	0x00004930


	//   ....[8]....
        /*00b4*/ 	.word	0x00004a50


	//----- nvinfo : EIATTR_MBARRIER_INSTR_OFFSETS
	.align		4
.L_343:
        /*00b8*/ 	.byte	0x04, 0x39
        /*00ba*/ 	.short	(.L_345 - .L_344)


	//   ....[0]....
.L_344:
        /*00bc*/ 	.word	0x000002e0
        /*00c0*/ 	.word	0x000000ff
        /*00c4*/ 	.word	0x00026800
        /*00c8*/ 	.short	0x0100
        /*00ca*/ 	.byte	0x06
	.zero		1


	//   ....[1]....
        /*00cc*/ 	.word	0x000003e0
        /*00d0*/ 	.word	0x000000ff
        /*00d4*/ 	.word	0x00026810
        /*00d8*/ 	.short	0x0100
        /*00da*/ 	.byte	0x08
	.zero		1


	//   ....[2]....
        /*00dc*/ 	.word	0x000003f0
        /*00e0*/ 	.word	0x000000ff
        /*00e4*/ 	.word	0x00026820
        /*00e8*/ 	.short	0x0100
        /*00ea*/ 	.byte	0x08
	.zero		1


	//   ....[3]....
        /*00ec*/ 	.word	0x00000400
        /*00f0*/ 	.word	0x000000ff
        /*00f4*/ 	.word	0x00026818
        /*00f8*/ 	.short	0x0100
        /*00fa*/ 	.byte	0x08
	.zero		1


	//   ....[4]....
        /*00fc*/ 	.word	0x00000410
        /*0100*/ 	.word	0x000000ff
        /*0104*/ 	.word	0x00026828
        /*0108*/ 	.short	0x0100
        /*010a*/ 	.byte	0x08
	.zero		1


	//   ....[5]....
        /*010c*/ 	.word	0x00000540
        /*0110*/ 	.word	0x000000ff
        /*0114*/ 	.word	0x00026830
        /*0118*/ 	.short	0x0100
        /*011a*/ 	.byte	0x08
	.zero		1


	//   ....[6]....
        /*011c*/ 	.word	0x00000550
        /*0120*/ 	.word	0x000000ff
        /*0124*/ 	.word	0x00026840
        /*0128*/ 	.short	0x0100
        /*012a*/ 	.byte	0x08
	.zero		1


	//   ....[7]....
        /*012c*/ 	.word	0x00000560
        /*0130*/ 	.word	0x000000ff
        /*0134*/ 	.word	0x00026838
        /*0138*/ 	.short	0x0100
        /*013a*/ 	.byte	0x08
	.zero		1


	//   ....[8]....
        /*013c*/ 	.word	0x00000570
        /*0140*/ 	.word	0x000000ff
        /*0144*/ 	.word	0x00026848
        /*0148*/ 	.short	0x0100
        /*014a*/ 	.byte	0x08
	.zero		1


	//   ....[9]....
        /*014c*/ 	.word	0x00000bb0
        /*0150*/ 	.word	0x00000010
        /*0154*/ 	.word	0x00026800
        /*0158*/ 	.short	0x010a
        /*015a*/ 	.byte	0x3f
	.zero		1


	//   ....[10]....
        /*015c*/ 	.word	0x00000cb0
        /*0160*/ 	.word	0x00000010
        /*0164*/ 	.word	0x00026800
        /*0168*/ 	.short	0x010a
        /*016a*/ 	.byte	0x3f
	.zero		1


	//   ....[11]....
        /*016c*/ 	.word	0x00001670
        /*0170*/ 	.word	0x000000ff
        /*0174*/ 	.word	0x00026810
        /*0178*/ 	.short	0x010a
        /*017a*/ 	.byte	0x08
	.zero		1


	//   ....[12]....
        /*017c*/ 	.word	0x000016b0
        /*0180*/ 	.word	0x000000ff
        /*0184*/ 	.word	0x00026810
        /*0188*/ 	.short	0x010a
        /*018a*/ 	.byte	0x08
	.zero		1


	//   ....[13]....
        /*018c*/ 	.word	0x00001b00
        /*0190*/ 	.word	0x000000ff
        /*0194*/ 	.word	0x00026830
        /*0198*/ 	.short	0x010a
        /*019a*/ 	.byte	0x08
	.zero		1


	//   ....[14]....
        /*019c*/ 	.word	0x00001b40
        /*01a0*/ 	.word	0x000000ff
        /*01a4*/ 	.word	0x00026830
        /*01a8*/ 	.short	0x010a
        /*01aa*/ 	.byte	0x08
	.zero		1


	//   ....[15]....
        /*01ac*/ 	.word	0x00003fa0
        /*01b0*/ 	.word	0x000000ff
        /*01b4*/ 	.word	0x00000000
        /*01b8*/ 	.short	0x0101
        /*01ba*/ 	.byte	0x0a
	.zero		1


	//   ....[16]....
        /*01bc*/ 	.word	0x00004280
        /*01c0*/ 	.word	0x000000ff
        /*01c4*/ 	.word	0x00000000
        /*01c8*/ 	.short	0x0101
        /*01ca*/ 	.byte	0x08
	.zero		1


	//   ....[17]....
        /*01cc*/ 	.word	0x00006020
        /*01d0*/ 	.word	0x00000000
        /*01d4*/ 	.word	0x00026820
        /*01d8*/ 	.short	0x010a
        /*01da*/ 	.byte	0x3f
	.zero		1


	//   ....[18]....
        /*01dc*/ 	.word	0x00006920
        /*01e0*/ 	.word	0x00000000
        /*01e4*/ 	.word	0x00026840
        /*01e8*/ 	.short	0x010a
        /*01ea*/ 	.byte	0x3f
	.zero		1


	//   ....[19]....
        /*01ec*/ 	.word	0x00006c20
        /*01f0*/ 	.word	0x00000000
        /*01f4*/ 	.word	0x00026828
        /*01f8*/ 	.short	0x010a
        /*01fa*/ 	.byte	0x3f
	.zero		1


	//   ....[20]....
        /*01fc*/ 	.word	0x00006ea0
        /*0200*/ 	.word	0x00000000
        /*0204*/ 	.word	0x00026848
        /*0208*/ 	.short	0x010a
        /*020a*/ 	.byte	0x3f
	.zero		1


	//   ....[21]....
        /*020c*/ 	.word	0x00007170
        /*0210*/ 	.word	0x00000000
        /*0214*/ 	.word	0x00026820
        /*0218*/ 	.short	0x010a
        /*021a*/ 	.byte	0x3f
	.zero		1


	//   ....[22]....
        /*021c*/ 	.word	0x00007460
        /*0220*/ 	.word	0x00000000
        /*0224*/ 	.word	0x00026840
        /*0228*/ 	.short	0x010a
        /*022a*/ 	.byte	0x3f
	.zero		1


	//   ....[23]....
        /*022c*/ 	.word	0x00007740
        /*0230*/ 	.word	0x00000000
        /*0234*/ 	.word	0x00026828
        /*0238*/ 	.short	0x010a
        /*023a*/ 	.byte	0x3f
	.zero		1


	//   ....[24]....
        /*023c*/ 	.word	0x00007a20
        /*0240*/ 	.word	0x00000003
        /*0244*/ 	.word	0x00026840
        /*0248*/ 	.short	0x010a
        /*024a*/ 	.byte	0x3f
	.zero		1


	//   ....[25]....
        /*024c*/ 	.word	0x00007ee0
        /*0250*/ 	.word	0x00000006
        /*0254*/ 	.word	0x00000000
        /*0258*/ 	.short	0x010a
        /*025a*/ 	.byte	0x3f
	.zero		1


	//   ....[26]....
        /*025c*/ 	.word	0x00007f40
        /*0260*/ 	.word	0x00000003
        /*0264*/ 	.word	0x00000000
        /*0268*/ 	.short	0x010a
        /*026a*/ 	.byte	0x3f
	.zero		1


	//   ....[27]....
        /*026c*/ 	.word	0x00007fa0
        /*0270*/ 	.word	0x00000000
        /*0274*/ 	.word	0x00000000
        /*0278*/ 	.short	0x010a
        /*027a*/ 	.byte	0x3f
	.zero		1


	//   ....[28]....
        /*027c*/ 	.word	0x00007fd0
        /*0280*/ 	.word	0x00000003
        /*0284*/ 	.word	0x00000000
        /*0288*/ 	.short	0x010a
        /*028a*/ 	.byte	0x3f
	.zero		1


	//   ....[29]....
        /*028c*/ 	.word	0x000080b0
        /*0290*/ 	.word	0x00000010
        /*0294*/ 	.word	0x00026800
        /*0298*/ 	.short	0x010a
        /*029a*/ 	.byte	0x3f
	.zero		1


	//   ....[30]....
        /*029c*/ 	.word	0x00008110
        /*02a0*/ 	.word	0x00000005
        /*02a4*/ 	.word	0x00026810
        /*02a8*/ 	.short	0x010a
        /*02aa*/ 	.byte	0x3f
	.zero		1


	//   ....[31]....
        /*02ac*/ 	.word	0x00008170
        /*02b0*/ 	.word	0x00000007
        /*02b4*/ 	.word	0x00026830
        /*02b8*/ 	.short	0x010a
        /*02ba*/ 	.byte	0x3f
	.zero		1


	//   ....[32]....
        /*02bc*/ 	.word	0x000081c0
        /*02c0*/ 	.word	0x00000000
        /*02c4*/ 	.word	0x00026820
        /*02c8*/ 	.short	0x010a
        /*02ca*/ 	.byte	0x3f
	.zero		1


	//   ....[33]....
        /*02cc*/ 	.word	0x00008210
        /*02d0*/ 	.word	0x00000000
        /*02d4*/ 	.word	0x00026840
        /*02d8*/ 	.short	0x010a
        /*02da*/ 	.byte	0x3f
	.zero		1


	//   ....[34]....
        /*02dc*/ 	.word	0x00008260
        /*02e0*/ 	.word	0x00000000
        /*02e4*/ 	.word	0x00026828
        /*02e8*/ 	.short	0x010a
        /*02ea*/ 	.byte	0x3f
	.zero		1


	//   ....[35]....
        /*02ec*/ 	.word	0x000082b0
        /*02f0*/ 	.word	0x00000000
        /*02f4*/ 	.word	0x00026848
        /*02f8*/ 	.short	0x010a
        /*02fa*/ 	.byte	0x3f
	.zero		1


	//   ....[36]....
        /*02fc*/ 	.word	0x00008310
        /*0300*/ 	.word	0x00000000
        /*0304*/ 	.word	0x00026820
        /*0308*/ 	.short	0x010a
        /*030a*/ 	.byte	0x3f
	.zero		1


	//   ....[37]....
        /*030c*/ 	.word	0x00008360
        /*0310*/ 	.word	0x00000000
        /*0314*/ 	.word	0x00026840
        /*0318*/ 	.short	0x010a
        /*031a*/ 	.byte	0x3f
	.zero		1


	//   ....[38]....
        /*031c*/ 	.word	0x000083b0
        /*0320*/ 	.word	0x00000000
        /*0324*/ 	.word	0x00026828
        /*0328*/ 	.short	0x010a
        /*032a*/ 	.byte	0x3f
	.zero		1


	//   ....[39]....
        /*032c*/ 	.word	0x00008400
        /*0330*/ 	.word	0x00000003
        /*0334*/ 	.word	0x00026840
        /*0338*/ 	.short	0x010a
        /*033a*/ 	.byte	0x3f
	.zero		1


	//   ....[40]....
        /*033c*/ 	.word	0x000084e0
        /*0340*/ 	.word	0x00000006
        /*0344*/ 	.word	0x00000000
        /*0348*/ 	.short	0x010a
        /*034a*/ 	.byte	0x3f
	.zero		1


	//   ....[41]....
        /*034c*/ 	.word	0x00008530
        /*0350*/ 	.word	0x00000003
        /*0354*/ 	.word	0x00000000
        /*0358*/ 	.short	0x010a
        /*035a*/ 	.byte	0x3f
	.zero		1


	//   ....[42]....
        /*035c*/ 	.word	0x00008580
        /*0360*/ 	.word	0x00000000
        /*0364*/ 	.word	0x00000000
        /*0368*/ 	.short	0x010a
        /*036a*/ 	.byte	0x3f
	.zero		1


	//----- nvinfo : EIATTR_NUM_MBARRIERS
	.align		4
.L_345:
        /*036c*/ 	.byte	0x03, 0x38
        /*036e*/ 	.short	0x0009


	//----- nvinfo : EIATTR_EXIT_INSTR_OFFSETS
	.align		4
        /*0370*/ 	.byte	0x04, 0x1c
        /*0372*/ 	.short	(.L_347 - .L_346)


	//   ....[0]....
.L_346:
        /*0374*/ 	.word	0x00000680


	//   ....[1]....
        /*0378*/ 	.word	0x00005200


	//   ....[2]....
        /*037c*/ 	.word	0x00005290


	//   ....[3]....
        /*0380*/ 	.word	0x000052c0


	//   ....[4]....
        /*0384*/ 	.word	0x000053c0


	//   ....[5]....
        /*0388*/ 	.word	0x00005a60


	//   ....[6]....
        /*038c*/ 	.word	0x00005d30


	//   ....[7]....
        /*0390*/ 	.word	0x00008020


	//----- nvinfo : EIATTR_MAX_THREADS
	.align		4
.L_347:
        /*0394*/ 	.byte	0x04, 0x05
        /*0396*/ 	.short	(.L_349 - .L_348)
.L_348:
        /*0398*/ 	.word	0x00000180
        /*039c*/ 	.word	0x00000001
        /*03a0*/ 	.word	0x00000001


	//----- nvinfo : EIATTR_CRS_STACK_SIZE
	.align		4
.L_349:
        /*03a4*/ 	.byte	0x04, 0x1e
        /*03a6*/ 	.short	(.L_351 - .L_350)
.L_350:
        /*03a8*/ 	.word	0x00000000


	//----- nvinfo : EIATTR_CBANK_PARAM_SIZE
	.align		4
.L_351:
        /*03ac*/ 	.byte	0x03, 0x19
        /*03ae*/ 	.short	0x0970


	//----- nvinfo : EIATTR_PARAM_CBANK
	.align		4
        /*03b0*/ 	.byte	0x04, 0x0a
        /*03b2*/ 	.short	(.L_353 - .L_352)
	.align		4
.L_352:
        /*03b4*/ 	.word	index@(.nv.constant0._ZN7cutlass13device_kernelIN5flash11enable_sm90INS1_16FlashAttnBwdSm90INS1_25CollectiveMainloopBwdSm90ILi2ELi2ELi2EN4cute5tupleIJNS5_1CILi1EEES8_S8_EEENS6_IJNS7_ILi64EEENS7_ILi128EEENS7_ILi96EEEEEENS_6half_tEfNS_4arch4Sm90ELb0ELb0ELb1ELb0ELb0ELb1ELb0ELb0ELi2ELi1ELi2ELi1ELb1EEENS1_21CollectiveEpilogueBwdISD_SE_SG_Li256ELb0ELb0ELi1EEENS1_19SingleTileSchedulerILb0ELb0ELb0ELi128EEEEEEEEEvNT_6ParamsE)
        /*03b8*/ 	.short	0x0210
        /*03ba*/ 	.short	0x0970


	//----- nvinfo : EIATTR_SW_WAR
	.align		4
.L_353:
        /*03bc*/ 	.byte	0x04, 0x36
        /*03be*/ 	.short	(.L_355 - .L_354)
.L_354:
        /*03c0*/ 	.word	0x00000008
.L_355:


//--------------------- .nv.info._ZN7cutlass13device_kernelIN5flash11enable_sm90INS1_16FlashAttnBwdSm90INS1_25CollectiveMainloopBwdSm90ILi2ELi2ELi2EN4cute5tupleIJNS5_1CILi1EEES8_S8_EEENS6_IJNS7_ILi64EEENS7_ILi128EEENS7_ILi96EEEEEENS_6half_tEfNS_4arch4Sm90ELb0ELb0ELb1ELb0ELb1ELb1ELb0ELb0ELi2ELi1ELi2ELi1ELb1EEENS1_21CollectiveEpilogueBwdISD_SE_SG_Li256ELb0ELb0ELi1EEENS1_19SingleTileSchedulerILb0ELb0ELb0ELi128EEEEEEEEEvNT_6ParamsE --------------------------
	.section	.nv.info._ZN7cutlass13device_kernelIN5flash11enable_sm90INS1_16FlashAttnBwdSm90INS1_25CollectiveMainloopBwdSm90ILi2ELi2ELi2EN4cute5tupleIJNS5_1CILi1EEES8_S8_EEENS6_IJNS7_ILi64EEENS7_ILi128EEENS7_ILi96EEEEEENS_6half_tEfNS_4arch4Sm90ELb0ELb0ELb1ELb0ELb1ELb1ELb0ELb0ELi2ELi1ELi2ELi1ELb1EEENS1_21CollectiveEpilogueBwdISD_SE_SG_Li256ELb0ELb0ELi1EEENS1_19SingleTileSchedulerILb0ELb0ELb0ELi128EEEEEEEEEvNT_6ParamsE,"",@"SHT_CUDA_INFO"
	.sectionflags	@""
	.align	4


	//----- nvinfo : EIATTR_CUDA_API_VERSION
	.align		4
        /*0000*/ 	.byte	0x04, 0x37
        /*0002*/ 	.short	(.L_357 - .L_356)
.L_356:
        /*0004*/ 	.word	0x00000082


	//----- nvinfo : EIATTR_KPARAM_INFO
	.align		4
.L_357:
        /*0008*/ 	.byte	0x04, 0x17
        /*000a*/ 	.short	(.L_359 - .L_358)
.L_358:
        /*000c*/ 	.word	0x00000000
        /*0010*/ 	.short	0x0000
        /*0012*/ 	.short	0x0070
        /*0014*/ 	.byte	0x00, 0xf0, 0x01, 0x24


	//----- nvinfo : EIATTR_SPARSE_MMA_MASK
	.align		4
.L_359:
        /*0018*/ 	.byte	0x03, 0x50
        /*001a*/ 	.short	0x0000


	//----- nvinfo : EIATTR_MAXREG_COUNT
	.align		4
        /*001c*/ 	.byte	0x03, 0x1b
        /*001e*/ 	.short	0x00a8


	//----- nvinfo : EIATTR_NUM_BARRIERS
	.align		4
        /*0020*/ 	.byte	0x02, 0x4c
        /*0022*/ 	.byte	0x10
	.zero		1


	//----- nvinfo : EIATTR_EXTERNS
	.align		4
        /*0024*/ 	.byte	0x04, 0x0f
        /*0026*/ 	.short	(.L_361 - .L_360)


	//   ....[0]....
	.align		4
.L_360:
        /*0028*/ 	.word	index@(__assertfail)


	//----- nvinfo : EIATTR_MERCURY_ISA_VERSION
	.align		4
.L_361:
        /*002c*/ 	.byte	0x03, 0x5f
        /*002e*/ 	.short	0x0101


	//----- nvinfo : EIATTR_INT_WARP_WIDE_INSTR_OFFSETS
	.align		4
        /*0030*/ 	.byte	0x04, 0x31
        /*0032*/ 	.short	(.L_363 - .L_362)


	//   ....[0]....
.L_362:
        /*0034*/ 	.word	0x000001e0


	//   ....[1]....
        /*0038*/ 	.word	0x00000210


	//   ....[2]....
        /*003c*/ 	.word	0x00005af0


	//   ....[3]....
        /*0040*/ 	.word	0x00005f60


	//   ....[4]....
        /*0044*/ 	.word	0x00006540


	//----- nvinfo : EIATTR_COOP_GROUP_MASK_REGIDS
	.align		4
.L_363:
        /*0048*/ 	.byte	0x04, 0x29
        /*004a*/ 	.short	(.L_365 - .L_364)


	//   ....[0]....
.L_364:
        /*004c*/ 	.word	0xffffffff


	//   ....[1]....
        /*0050*/ 	.word	0xffffffff


	//   ....[2]....
        /*0054*/ 	.word	0xffffffff


	//   ....[3]....
        /*0058*/ 	.word	0xffffffff


	//   ....[4]....
        /*005c*/ 	.word	0xffffffff


	//   ....[5]....
        /*0060*/ 	.word	0xffffffff


	//   ....[6]....
        /*0064*/ 	.word	0xffffffff


	//   ....[7]....
        /*0068*/ 	.word	0xffffffff


	//   ....[8]....
        /*006c*/ 	.word	0xffffffff


	//   ....[9]....
        /*0070*/ 	.word	0xffffffff


	//   ....[10]....
        /*0074*/ 	.word	0xffffffff


	//   ....[11]....
        /*0078*/ 	.word	0xffffffff


	//   ....[12]....
        /*007c*/ 	.word	0xffffffff


	//   ....[13]....
        /*0080*/ 	.word	0xffffffff


	//   ....[14]....
        /*0084*/ 	.word	0x0500000f


	//   ....[15]....
        /*0088*/ 	.word	0x0500000f


	//   ....[16]....
        /*008c*/ 	.word	0x0500000f


	//   ....[17]....
        /*0090*/ 	.word	0x0500000f


	//----- nvinfo : EIATTR_COOP_GROUP_INSTR_OFFSETS
	.align		4
.L_365:
        /*0094*/ 	.byte	0x04, 0x28
        /*0096*/ 	.short	(.L_367 - .L_366)


	//   ....[0]....
.L_366:
        /*0098*/ 	.word	0x00000050


	//   ....[1]....
        /*009c*/ 	.word	0x000001f0


	//   ....[2]....
        /*00a0*/ 	.word	0x00000240


	//   ....[3]....
        /*00a4*/ 	.word	0x00000430


	//   ....[4]....
        /*00a8*/ 	.word	0x00000630


	//   ....[5]....
        /*00ac*/ 	.word	0x00000b70


	//   ....[6]....
        /*00b0*/ 	.word	0x00004c50


	//   ....[7]....
        /*00b4*/ 	.word	0x00005250


	//   ....[8]....
        /*00b8*/ 	.word	0x00005790


	//   ....[9]....
        /*00bc*/ 	.word	0x00005a20


	//   ....[10]....
        /*00c0*/ 	.word	0x00005c60


	//   ....[11]....
        /*00c4*/ 	.word	0x00005e90


	//   ....[12]....
        /*00c8*/ 	.word	0x00006140


	//   ....[13]....
        /*00cc*/ 	.word	0x00006470


	//   ....[14]....
        /*00d0*/ 	.word	0x000088f0


	//   ....[15]....
        /*00d4*/ 	.word	0x00008a60


	//   ....[16]....
        /*00d8*/ 	.word	0x00008ad0


	//   ....[17]....
        /*00dc*/ 	.word	0x00008b40


	//----- nvinfo : EIATTR_REG_RECONFIG
	.align		4
.L_367:
        /*00e0*/ 	.byte	0x01, 0x54
	.zero		2


	//----- nvinfo : EIATTR_SYSCALL_OFFSETS
	.align		4
        /*00e4*/ 	.byte	0x04, 0x46
        /*00e6*/ 	.short	(.L_369 - .L_368)


	//   ....[0]....
.L_368:
        /*00e8*/ 	.word	0x000007d0


	//   ....[1]....
        /*00ec*/ 	.word	0x000008c0


	//   ....[2]....
        /*00f0*/ 	.word	0x00000a20


	//   ....[3]....
        /*00f4*/ 	.word	0x00000b10


	//   ....[4]....
        /*00f8*/ 	.word	0x00000e00


	//   ....[5]....
        /*00fc*/ 	.word	0x000046f0


	//   ....[6]....
        /*0100*/ 	.word	0x00004810


	//   ....[7]....
        /*0104*/ 	.word	0x00004930


	//   ....[8]....
        /*0108*/ 	.word	0x00004a50


	//----- nvinfo : EIATTR_MBARRIER_INSTR_OFFSETS
	.align		4
.L_369:
        /*010c*/ 	.byte	0x04, 0x39
        /*010e*/ 	.short	(.L_371 - .L_370)


	//   ....[0]....
.L_370:
        /*0110*/ 	.word	0x000002e0
        /*0114*/ 	.word	0x000000ff
        /*0118*/ 	.word	0x00026800
        /*011c*/ 	.short	0x0100
        /*011e*/ 	.byte	0x06
	.zero		1


	//   ....[1]....
        /*0120*/ 	.word	0x000003e0
        /*0124*/ 	.word	0x000000ff
        /*0128*/ 	.word	0x00026810
        /*012c*/ 	.short	0x0100
        /*012e*/ 	.byte	0x08
	.zero		1


	//   ....[2]....
        /*0130*/ 	.word	0x000003f0
        /*0134*/ 	.word	0x000000ff
        /*0138*/ 	.word	0x00026820
        /*013c*/ 	.short	0x0100
        /*013e*/ 	.byte	0x08
	.zero		1


	//   ....[3]....
        /*0140*/ 	.word	0x00000400
        /*0144*/ 	.word	0x000000ff
        /*0148*/ 	.word	0x00026818
        /*014c*/ 	.short	0x0100
        /*014e*/ 	.byte	0x08
	.zero		1


	//   ....[4]....
        /*0150*/ 	.word	0x00000410
        /*0154*/ 	.word	0x000000ff
        /*0158*/ 	.word	0x00026828
        /*015c*/ 	.short	0x0100
        /*015e*/ 	.byte	0x08
	.zero		1


	//   ....[5]....
        /*0160*/ 	.word	0x00000540
        /*0164*/ 	.word	0x000000ff
        /*0168*/ 	.word	0x00026830
        /*016c*/ 	.short	0x0100
        /*016e*/ 	.byte	0x08
	.zero		1


	//   ....[6]....
        /*0170*/ 	.word	0x00000550
        /*0174*/ 	.word	0x000000ff
        /*0178*/ 	.word	0x00026840
        /*017c*/ 	.short	0x0100
        /*017e*/ 	.byte	0x08
	.zero		1


	//   ....[7]....
        /*0180*/ 	.word	0x00000560
        /*0184*/ 	.word	0x000000ff
        /*0188*/ 	.word	0x00026838
        /*018c*/ 	.short	0x0100
        /*018e*/ 	.byte	0x08
	.zero		1


	//   ....[8]....
        /*0190*/ 	.word	0x00000570
        /*0194*/ 	.word	0x000000ff
        /*0198*/ 	.word	0x00026848
        /*019c*/ 	.short	0x0100
        /*019e*/ 	.byte	0x08
	.zero		1


	//   ....[9]....
        /*01a0*/ 	.word	0x00000ba0
        /*01a4*/ 	.word	0x00000010
        /*01a8*/ 	.word	0x00026800
        /*01ac*/ 	.short	0x010a
        /*01ae*/ 	.byte	0x3f
	.zero		1


	//   ....[10]....
        /*01b0*/ 	.word	0x00000cb0
        /*01b4*/ 	.word	0x00000010
        /*01b8*/ 	.word	0x00026800
        /*01bc*/ 	.short	0x010a
        /*01be*/ 	.byte	0x3f
	.zero		1


	//   ....[11]....
        /*01c0*/ 	.word	0x00001670
        /*01c4*/ 	.word	0x000000ff
        /*01c8*/ 	.word	0x00026810
        /*01cc*/ 	.short	0x010a
        /*01ce*/ 	.byte	0x08
	.zero		1


	//   ....[12]....
        /*01d0*/ 	.word	0x000016b0
        /*01d4*/ 	.word	0x000000ff
        /*01d8*/ 	.word	0x00026810
        /*01dc*/ 	.short	0x010a
        /*01de*/ 	.byte	0x08
	.zero		1


	//   ....[13]....
        /*01e0*/ 	.word	0x00001b00
        /*01e4*/ 	.word	0x000000ff
        /*01e8*/ 	.word	0x00026830
        /*01ec*/ 	.short	0x010a
        /*01ee*/ 	.byte	0x08
	.zero		1


	//   ....[14]....
        /*01f0*/ 	.word	0x00001b40
        /*01f4*/ 	.word	0x000000ff
        /*01f8*/ 	.word	0x00026830
        /*01fc*/ 	.short	0x010a
        /*01fe*/ 	.byte	0x08
	.zero		1


	//   ....[15]....
        /*0200*/ 	.word	0x00003fa0
        /*0204*/ 	.word	0x000000ff
        /*0208*/ 	.word	0x00000000
        /*020c*/ 	.short	0x0101
        /*020e*/ 	.byte	0x0a
	.zero		1


	//   ....[16]....
        /*0210*/ 	.word	0x00004280
        /*0214*/ 	.word	0x000000ff
        /*0218*/ 	.word	0x00000000
        /*021c*/ 	.short	0x0101
        /*021e*/ 	.byte	0x08
	.zero		1


	//   ....[17]....
        /*0220*/ 	.word	0x00006890
        /*0224*/ 	.word	0x00000000
        /*0228*/ 	.word	0x00026820
        /*022c*/ 	.short	0x010a
        /*022e*/ 	.byte	0x3f
	.zero		1


	//   ....[18]....
        /*0230*/ 	.word	0x00007190
        /*0234*/ 	.word	0x00000000
        /*0238*/ 	.word	0x00026840
        /*023c*/ 	.short	0x010a
        /*023e*/ 	.byte	0x3f
	.zero		1


	//   ....[19]....
        /*0240*/ 	.word	0x00007490
        /*0244*/ 	.word	0x00000000
        /*0248*/ 	.word	0x00026828
        /*024c*/ 	.short	0x010a
        /*024e*/ 	.byte	0x3f
	.zero		1


	//   ....[20]....
        /*0250*/ 	.word	0x00007710
        /*0254*/ 	.word	0x00000000
        /*0258*/ 	.word	0x00026848
        /*025c*/ 	.short	0x010a
        /*025e*/ 	.byte	0x3f
	.zero		1


	//   ....[21]....
        /*0260*/ 	.word	0x000079e0
        /*0264*/ 	.word	0x00000000
        /*0268*/ 	.word	0x00026820
        /*026c*/ 	.short	0x010a
        /*026e*/ 	.byte	0x3f
	.zero		1


	//   ....[22]....
        /*0270*/ 	.word	0x00007cd0
        /*0274*/ 	.word	0x00000000
        /*0278*/ 	.word	0x00026840
        /*027c*/ 	.short	0x010a
        /*027e*/ 	.byte	0x3f
	.zero		1


	//   ....[23]....
        /*0280*/ 	.word	0x00007fb0
        /*0284*/ 	.word	0x00000000
        /*0288*/ 	.word	0x00026828
        /*028c*/ 	.short	0x010a
        /*028e*/ 	.byte	0x3f
	.zero		1


	//   ....[24]....
        /*0290*/ 	.word	0x00008290
        /*0294*/ 	.word	0x00000003
        /*0298*/ 	.word	0x00026840
        /*029c*/ 	.short	0x010a
        /*029e*/ 	.byte	0x3f
	.zero		1


	//   ....[25]....
        /*02a0*/ 	.word	0x00008750
        /*02a4*/ 	.word	0x00000006
        /*02a8*/ 	.word	0x00000000
        /*02ac*/ 	.short	0x010a
        /*02ae*/ 	.byte	0x3f
	.zero		1


	//   ....[26]....
        /*02b0*/ 	.word	0x000087b0
        /*02b4*/ 	.word	0x00000003
        /*02b8*/ 	.word	0x00000000
        /*02bc*/ 	.short	0x010a
        /*02be*/ 	.byte	0x3f
	.zero		1


	//   ....[27]....
        /*02c0*/ 	.word	0x00008810
        /*02c4*/ 	.word	0x00000000
        /*02c8*/ 	.word	0x00000000
        /*02cc*/ 	.short	0x010a
        /*02ce*/ 	.byte	0x3f
	.zero		1


	//   ....[28]....
        /*02d0*/ 	.word	0x00008840
        /*02d4*/ 	.word	0x00000003
        /*02d8*/ 	.word	0x00000000
        /*02dc*/ 	.short	0x010a
        /*02de*/ 	.byte	0x3f
	.zero		1


	//   ....[29]....
        /*02e0*/ 	.word	0x00008920
        /*02e4*/ 	.word	0x00000010
        /*02e8*/ 	.word	0x00026800
        /*02ec*/ 	.short	0x010a
        /*02ee*/ 	.byte	0x3f
	.zero		1


	//   ....[30]....
        /*02f0*/ 	.word	0x00008980
        /*02f4*/ 	.word	0x00000005
        /*02f8*/ 	.word	0x00026810
        /*02fc*/ 	.short	0x010a
        /*02fe*/ 	.byte	0x3f
	.zero		1


	//   ....[31]....
        /*0300*/ 	.word	0x000089e0
        /*0304*/ 	.word	0x00000007
        /*0308*/ 	.word	0x00026830
        /*030c*/ 	.short	0x010a
        /*030e*/ 	.byte	0x3f
	.zero		1


	//   ....[32]....
        /*0310*/ 	.word	0x00008b80
        /*0314*/ 	.word	0x00000000
        /*0318*/ 	.word	0x00026820
        /*031c*/ 	.short	0x010a
        /*031e*/ 	.byte	0x3f
	.zero		1


	//   ....[33]....
        /*0320*/ 	.word	0x00008bd0
        /*0324*/ 	.word	0x00000000
        /*0328*/ 	.word	0x00026840
        /*032c*/ 	.short	0x010a
        /*032e*/ 	.byte	0x3f
	.zero		1


	//   ....[34]....
        /*0330*/ 	.word	0x00008c20
        /*0334*/ 	.word	0x00000000
        /*0338*/ 	.word	0x00026828
        /*033c*/ 	.short	0x010a
        /*033e*/ 	.byte	0x3f
	.zero		1


	//   ....[35]....
        /*0340*/ 	.word	0x00008c70
        /*0344*/ 	.word	0x00000000
        /*0348*/ 	.word	0x00026848
        /*034c*/ 	.short	0x010a
        /*034e*/ 	.byte	0x3f
	.zero		1


	//   ....[36]....
        /*0350*/ 	.word	0x00008cd0
        /*0354*/ 	.word	0x00000000
        /*0358*/ 	.word	0x00026820
        /*035c*/ 	.short	0x010a
        /*035e*/ 	.byte	0x3f
	.zero		1


	//   ....[37]....
        /*0360*/ 	.word	0x00008d20
        /*0364*/ 	.word	0x00000000
        /*0368*/ 	.word	0x00026840
        /*036c*/ 	.short	0x010a
        /*036e*/ 	.byte	0x3f
	.zero		1


	//   ....[38]....
        /*0370*/ 	.word	0x00008d70
        /*0374*/ 	.word	0x00000000
        /*0378*/ 	.word	0x00026828
        /*037c*/ 	.short	0x010a
        /*037e*/ 	.byte	0x3f
	.zero		1


	//   ....[39]....
        /*0380*/ 	.word	0x00008dc0
        /*0384*/ 	.word	0x00000003
        /*0388*/ 	.word	0x00026840
        /*038c*/ 	.short	0x010a
        /*038e*/ 	.byte	0x3f
	.zero		1


	//   ....[40]....
        /*0390*/ 	.word	0x00008ea0
        /*0394*/ 	.word	0x00000006
        /*0398*/ 	.word	0x00000000
        /*039c*/ 	.short	0x010a
        /*039e*/ 	.byte	0x3f
	.zero		1


	//   ....[41]....
        /*03a0*/ 	.word	0x00008ef0
        /*03a4*/ 	.word	0x00000003
        /*03a8*/ 	.word	0x00000000
        /*03ac*/ 	.short	0x010a
        /*03ae*/ 	.byte	0x3f
	.zero		1


	//   ....[42]....
        /*03b0*/ 	.word	0x00008f40
        /*03b4*/ 	.word	0x00000000
        /*03b8*/ 	.word	0x00000000
        /*03bc*/ 	.short	0x010a
        /*03be*/ 	.byte	0x3f
	.zero		1


	//----- nvinfo : EIATTR_NUM_MBARRIERS
	.align		4
.L_371:
        /*03c0*/ 	.byte	0x03, 0x38
        /*03c2*/ 	.short	0x0009


	//----- nvinfo : EIATTR_EXIT_INSTR_OFFSETS
	.align		4
        /*03c4*/ 	.byte	0x04, 0x1c
        /*03c6*/ 	.short	(.L_373 - .L_372)


	//   ....[0]....
.L_372:
        /*03c8*/ 	.word	0x00000680


	//   ....[1]....
        /*03cc*/ 	.word	0x00005200


	//   ....[2]....
        /*03d0*/ 	.word	0x00005290


	//   ....[3]....
        /*03d4*/ 	.word	0x000052c0


	//   ....[4]....
        /*03d8*/ 	.word	0x00005410


	//   ....[5]....
        /*03dc*/ 	.word	0x00006000


	//   ....[6]....
        /*03e0*/ 	.word	0x000065a0


	//   ....[7]....
        /*03e4*/ 	.word	0x00008890


	//----- nvinfo : EIATTR_MAX_THREADS
	.align		4
.L_373:
        /*03e8*/ 	.byte	0x04, 0x05
        /*03ea*/ 	.short	(.L_375 - .L_374)
.L_374:
        /*03ec*/ 	.word	0x00000180
        /*03f0*/ 	.word	0x00000001
        /*03f4*/ 	.word	0x00000001


	//----- nvinfo : EIATTR_CRS_STACK_SIZE
	.align		4
.L_375:
        /*03f8*/ 	.byte	0x04, 0x1e
        /*03fa*/ 	.short	(.L_377 - .L_376)
.L_376:
        /*03fc*/ 	.word	0x00000000


	//----- nvinfo : EIATTR_CBANK_PARAM_SIZE
	.align		4
.L_377:
        /*0400*/ 	.byte	0x03, 0x19
        /*0402*/ 	.short	0x0970


	//----- nvinfo : EIATTR_PARAM_CBANK
	.align		4
        /*0404*/ 	.byte	0x04, 0x0a
        /*0406*/ 	.short	(.L_379 - .L_378)
	.align		4
.L_378:
        /*0408*/ 	.word	index@(.nv.constant0._ZN7cutlass13device_kernelIN5flash11enable_sm90INS1_16FlashAttnBwdSm90INS1_25CollectiveMainloopBwdSm90ILi2ELi2ELi2EN4cute5tupleIJNS5_1CILi1EEES8_S8_EEENS6_IJNS7_ILi64EEENS7_ILi128EEENS7_ILi96EEEEEENS_6half_tEfNS_4arch4Sm90ELb0ELb0ELb1ELb0ELb1ELb1ELb0ELb0ELi2ELi1ELi2ELi1ELb1EEENS1_21CollectiveEpilogueBwdISD_SE_SG_Li256ELb0ELb0ELi1EEENS1_19SingleTileSchedulerILb0ELb0ELb0ELi128EEEEEEEEEvNT_6ParamsE)
        /*040c*/ 	.short	0x0210
        /*040e*/ 	.short	0x0970


	//----- nvinfo : EIATTR_SW_WAR
	.align		4
.L_379:
        /*0410*/ 	.byte	0x04, 0x36
        /*0412*/ 	.short	(.L_381 - .L_380)
.L_380:
        /*0414*/ 	.word	0x00000008
.L_381:


//--------------------- .nv.info._ZN7cutlass13device_kernelIN5flash11enable_sm90INS1_16FlashAttnBwdSm90INS1_25CollectiveMainloopBwdSm90ILi2ELi2ELi2EN4cute5tupleIJNS5_1CILi1EEES8_S8_EEENS6_IJNS7_ILi64EEENS7_ILi128EEENS7_ILi96EEEEEENS_6half_tEfNS_4arch4Sm90ELb0ELb0ELb1ELb0ELb0ELb1ELb0ELb0ELi2ELi1ELi2ELi1ELb1EEENS1_24CollectiveEpilogueBwdGQAISD_fSG_Li256ELb0ELb0EEENS1_19SingleTileSchedulerILb0ELb0ELb0ELi128EEEEEEEEEvNT_6ParamsE --------------------------
	.section	.nv.info._ZN7cutlass13device_kernelIN5flash11enable_sm90INS1_16FlashAttnBwdSm90INS1_25CollectiveMainloopBwdSm90ILi2ELi2ELi2EN4cute5tupleIJNS5_1CILi1EEES8_S8_EEENS6_IJNS7_ILi64EEENS7_ILi128EEENS7_ILi96EEEEEENS_6half_tEfNS_4arch4Sm90ELb0ELb0ELb1ELb0ELb0ELb1ELb0ELb0ELi2ELi1ELi2ELi1ELb1EEENS1_24CollectiveEpilogueBwdGQAISD_fSG_Li256ELb0ELb0EEENS1_19SingleTileSchedulerILb0ELb0ELb0ELi128EEEEEEEEEvNT_6ParamsE,"",@"SHT_CUDA_INFO"
	.sectionflags	@""
	.align	4


	//----- nvinfo : EIATTR_CUDA_API_VERSION
	.align		4
        /*0000*/ 	.byte	0x04, 0x37
        /*0002*/ 	.short	(.L_383 - .L_382)
.L_382:
        /*0004*/ 	.word	0x00000082


	//----- nvinfo : EIATTR_KPARAM_INFO
	.align		4
.L_383:
        /*0008*/ 	.byte	0x04, 0x17
        /*000a*/ 	.short	(.L_385 - .L_384)
.L_384:
        /*000c*/ 	.word	0x00000000
        /*0010*/ 	.short	0x0000
        /*0012*/ 	.short	0x0070
        /*0014*/ 	.byte	0x00, 0xf0, 0x01, 0x1a


	//----- nvinfo : EIATTR_SPARSE_MMA_MASK
	.align		4
.L_385:
        /*0018*/ 	.byte	0x03, 0x50
        /*001a*/ 	.short	0x0000


	//----- nvinfo : EIATTR_MAXREG_COUNT
	.align		4
        /*001c*/ 	.byte	0x03, 0x1b
        /*001e*/ 	.short	0x00a8


	//----- nvinfo : EIATTR_NUM_BARRIERS
	.align		4
        /*0020*/ 	.byte	0x02, 0x4c
        /*0022*/ 	.byte	0x10
	.zero		1


	//----- nvinfo : EIATTR_EXTERNS
	.align		4
        /*0024*/ 	.byte	0x04, 0x0f
        /*0026*/ 	.short	(.L_387 - .L_386)


	//   ....[0]....
	.align		4
.L_386:
        /*0028*/ 	.word	index@(__assertfail)


	//----- nvinfo : EIATTR_MERCURY_ISA_VERSION
	.align		4
.L_387:
        /*002c*/ 	.byte	0x03, 0x5f
        /*002e*/ 	.short	0x0101


	//----- nvinfo : EIATTR_INT_WARP_WIDE_INSTR_OFFSETS
	.align		4
        /*0030*/ 	.byte	0x04, 0x31
        /*0032*/ 	.short	(.L_389 - .L_388)


	//   ....[0]....
.L_388:
        /*0034*/ 	.word	0x00000180


	//   ....[1]....
        /*0038*/ 	.word	0x000001b0


	//----- nvinfo : EIATTR_COOP_GROUP_MASK_REGIDS
	.align		4
.L_389:
        /*003c*/ 	.byte	0x04, 0x29
        /*003e*/ 	.short	(.L_391 - .L_390)


	//   ....[0]....
.L_390:
        /*0040*/ 	.word	0xffffffff


	//   ....[1]....
        /*0044*/ 	.word	0xffffffff


	//   ....[2]....
        /*0048*/ 	.word	0xffffffff


	//   ....[3]....
        /*004c*/ 	.word	0xffffffff


	//   ....[4]....
        /*0050*/ 	.word	0xffffffff


	//   ....[5]....
        /*0054*/ 	.word	0xffffffff


	//   ....[6]....
        /*0058*/ 	.word	0xffffffff


	//   ....[7]....
        /*005c*/ 	.word	0x0500000f


	//----- nvinfo : EIATTR_COOP_GROUP_INSTR_OFFSETS
	.align		4
.L_391:
        /*0060*/ 	.byte	0x04, 0x28
        /*0062*/ 	.short	(.L_393 - .L_392)


	//   ....[0]....
.L_392:
        /*0064*/ 	.word	0x00000050


	//   ....[1]....
        /*0068*/ 	.word	0x00000190


	//   ....[2]....
        /*006c*/ 	.word	0x000001e0


	//   ....[3]....
        /*0070*/ 	.word	0x000003d0


	//   ....[4]....
        /*0074*/ 	.word	0x000005e0


	//   ....[5]....
        /*0078*/ 	.word	0x00000b20


	//   ....[6]....
        /*007c*/ 	.word	0x00005020


	//   ....[7]....
        /*0080*/ 	.word	0x00007e90


	//----- nvinfo : EIATTR_REG_RECONFIG
	.align		4
.L_393:
        /*0084*/ 	.byte	0x01, 0x54
	.zero		2


	//----- nvinfo : EIATTR_SYSCALL_OFFSETS
	.align		4
        /*0088*/ 	.byte	0x04, 0x46
        /*008a*/ 	.short	(.L_395 - .L_394)


	//   ....[0]....
.L_394:
        /*008c*/ 	.word	0x00000780


	//   ....[1]....
        /*0090*/ 	.word	0x00000870


	//   ....[2]....
        /*0094*/ 	.word	0x000009d0


	//   ....[3]....
        /*0098*/ 	.word	0x00000ac0


	//   ....[4]....
        /*009c*/ 	.word	0x00000d40


	//----- nvinfo : EIATTR_MBARRIER_INSTR_OFFSETS
	.align		4
.L_395:
        /*00a0*/ 	.byte	0x04, 0x39
        /*00a2*/ 	.short	(.L_397 - .L_396)


	//   ....[0]....
.L_396:
        /*00a4*/ 	.word	0x00000280
        /*00a8*/ 	.word	0x000000ff
        /*00ac*/ 	.word	0x00026800
        /*00b0*/ 	.short	0x0100
        /*00b2*/ 	.byte	0x06
	.zero		1


	//   ....[1]....
        /*00b4*/ 	.word	0x00000380
        /*00b8*/ 	.word	0x000000ff
        /*00bc*/ 	.word	0x00026810
        /*00c0*/ 	.short	0x0100
        /*00c2*/ 	.byte	0x08
	.zero		1


	//   ....[2]....
        /*00c4*/ 	.word	0x00000390
        /*00c8*/ 	.word	0x000000ff
        /*00cc*/ 	.word	0x00026820
        /*00d0*/ 	.short	0x0100
        /*00d2*/ 	.byte	0x08
	.zero		1


	//   ....[3]....
        /*00d4*/ 	.word	0x000003a0
        /*00d8*/ 	.word	0x000000ff
        /*00dc*/ 	.word	0x00026818
        /*00e0*/ 	.short	0x0100
        /*00e2*/ 	.byte	0x08
	.zero		1


	//   ....[4]....
        /*00e4*/ 	.word	0x000003b0
        /*00e8*/ 	.word	0x000000ff
        /*00ec*/ 	.word	0x00026828
        /*00f0*/ 	.short	0x0100
        /*00f2*/ 	.byte	0x08
	.zero		1


	//   ....[5]....
        /*00f4*/ 	.word	0x000004e0
        /*00f8*/ 	.word	0x000000ff
        /*00fc*/ 	.word	0x00026830
        /*0100*/ 	.short	0x0100
        /*0102*/ 	.byte	0x08
	.zero		1


	//   ....[6]....
        /*0104*/ 	.word	0x000004f0
        /*0108*/ 	.word	0x000000ff
        /*010c*/ 	.word	0x00026840
        /*0110*/ 	.short	0x0100
        /*0112*/ 	.byte	0x08
	.zero		1


	//   ....[7]....
        /*0114*/ 	.word	0x00000500
        /*0118*/ 	.word	0x000000ff
        /*011c*/ 	.word	0x00026838
        /*0120*/ 	.short	0x0100
        /*0122*/ 	.byte	0x08
	.zero		1


	//   ....[8]....
        /*0124*/ 	.word	0x00000510
        /*0128*/ 	.word	0x000000ff
        /*012c*/ 	.word	0x00026848
        /*0130*/ 	.short	0x0100
        /*0132*/ 	.byte	0x08
	.zero		1


	//   ....[9]....
        /*0134*/ 	.word	0x00000b50
        /*0138*/ 	.word	0x00000012
        /*013c*/ 	.word	0x00026800
        /*0140*/ 	.short	0x010a
        /*0142*/ 	.byte	0x3f
	.zero		1


	//   ....[10]....
        /*0144*/ 	.word	0x00000c00
        /*0148*/ 	.word	0x00000012
        /*014c*/ 	.word	0x00026800
        /*0150*/ 	.short	0x010a
        /*0152*/ 	.byte	0x3f
	.zero		1


	//   ....[11]....
        /*0154*/ 	.word	0x000018e0
        /*0158*/ 	.word	0x000000ff
        /*015c*/ 	.word	0x00026810
        /*0160*/ 	.short	0x010a
        /*0162*/ 	.byte	0x08
	.zero		1


	//   ....[12]....
        /*0164*/ 	.word	0x00001920
        /*0168*/ 	.word	0x000000ff
        /*016c*/ 	.word	0x00026810
        /*0170*/ 	.short	0x010a
        /*0172*/ 	.byte	0x08
	.zero		1


	//   ....[13]....
        /*0174*/ 	.word	0x00001d70
        /*0178*/ 	.word	0x000000ff
        /*017c*/ 	.word	0x00026830
        /*0180*/ 	.short	0x010a
        /*0182*/ 	.byte	0x08
	.zero		1


	//   ....[14]....
        /*0184*/ 	.word	0x00001db0
        /*0188*/ 	.word	0x000000ff
        /*018c*/ 	.word	0x00026830
        /*0190*/ 	.short	0x010a
        /*0192*/ 	.byte	0x08
	.zero		1


	//   ....[15]....
        /*0194*/ 	.word	0x00004230
        /*0198*/ 	.word	0x000000ff
        /*019c*/ 	.word	0x00000000
        /*01a0*/ 	.short	0x0101
        /*01a2*/ 	.byte	0x0a
	.zero		1


	//   ....[16]....
        /*01a4*/ 	.word	0x00004510
        /*01a8*/ 	.word	0x000000ff
        /*01ac*/ 	.word	0x00000000
        /*01b0*/ 	.short	0x0101
        /*01b2*/ 	.byte	0x08
	.zero		1


	//   ....[17]....
        /*01b4*/ 	.word	0x00005df0
        /*01b8*/ 	.word	0x00000000
        /*01bc*/ 	.word	0x00026820
        /*01c0*/ 	.short	0x010a
        /*01c2*/ 	.byte	0x3f
	.zero		1


	//   ....[18]....
        /*01c4*/ 	.word	0x00006740
        /*01c8*/ 	.word	0x00000000
        /*01cc*/ 	.word	0x00026840
        /*01d0*/ 	.short	0x010a
        /*01d2*/ 	.byte	0x3f
	.zero		1


	//   ....[19]....
        /*01d4*/ 	.word	0x00006a40
        /*01d8*/ 	.word	0x00000000
        /*01dc*/ 	.word	0x00026828
        /*01e0*/ 	.short	0x010a
        /*01e2*/ 	.byte	0x3f
	.zero		1


	//   ....[20]....
        /*01e4*/ 	.word	0x00006cc0
        /*01e8*/ 	.word	0x00000000
        /*01ec*/ 	.word	0x00026848
        /*01f0*/ 	.short	0x010a
        /*01f2*/ 	.byte	0x3f
	.zero		1


	//   ....[21]....
        /*01f4*/ 	.word	0x00006f90
        /*01f8*/ 	.word	0x00000000
        /*01fc*/ 	.word	0x00026820
        /*0200*/ 	.short	0x010a
        /*0202*/ 	.byte	0x3f
	.zero		1


	//   ....[22]....
        /*0204*/ 	.word	0x00007280
        /*0208*/ 	.word	0x00000000
        /*020c*/ 	.word	0x00026840
        /*0210*/ 	.short	0x010a
        /*0212*/ 	.byte	0x3f
	.zero		1


	//   ....[23]....
        /*0214*/ 	.word	0x00007560
        /*0218*/ 	.word	0x00000000
        /*021c*/ 	.word	0x00026828
        /*0220*/ 	.short	0x010a
        /*0222*/ 	.byte	0x3f
	.zero		1


	//   ....[24]....
        /*0224*/ 	.word	0x00007840
        /*0228*/ 	.word	0x00000003
        /*022c*/ 	.word	0x00026840
        /*0230*/ 	.short	0x010a
        /*0232*/ 	.byte	0x3f
	.zero		1


	//   ....[25]....
        /*0234*/ 	.word	0x00007cf0
        /*0238*/ 	.word	0x00000006
        /*023c*/ 	.word	0x00000000
        /*0240*/ 	.short	0x010a
        /*0242*/ 	.byte	0x3f
	.zero		1


	//   ....[26]....
        /*0244*/ 	.word	0x00007d50
        /*0248*/ 	.word	0x00000003
        /*024c*/ 	.word	0x00000000
        /*0250*/ 	.short	0x010a
        /*0252*/ 	.byte	0x3f
	.zero		1


	//   ....[27]....
        /*0254*/ 	.word	0x00007db0
        /*0258*/ 	.word	0x00000000
        /*025c*/ 	.word	0x00000000
        /*0260*/ 	.short	0x010a
        /*0262*/ 	.byte	0x3f
	.zero		1


	//   ....[28]....
        /*0264*/ 	.word	0x00007de0
        /*0268*/ 	.word	0x00000003
        /*026c*/ 	.word	0x00000000
        /*0270*/ 	.short	0x010a
        /*0272*/ 	.byte	0x3f
	.zero		1


	//   ....[29]....
        /*0274*/ 	.word	0x00007ec0
        /*0278*/ 	.word	0x00000012
        /*027c*/ 	.word	0x00026800
        /*0280*/ 	.short	0x010a
        /*0282*/ 	.byte	0x3f
	.zero		1


	//   ....[30]....
        /*0284*/ 	.word	0x00007f20
        /*0288*/ 	.word	0x00000005
        /*028c*/ 	.word	0x00026810
        /*0290*/ 	.short	0x010a
        /*0292*/ 	.byte	0x3f
	.zero		1


	//   ....[31]....
        /*0294*/ 	.word	0x00007f80
        /*0298*/ 	.word	0x00000079
        /*029c*/ 	.word	0x00026830
        /*02a0*/ 	.short	0x010a
        /*02a2*/ 	.byte	0x3f
	.zero		1


	//   ....[32]....
        /*02a4*/ 	.word	0x00007fd0
        /*02a8*/ 	.word	0x00000000
        /*02ac*/ 	.word	0x00026820
        /*02b0*/ 	.short	0x010a
        /*02b2*/ 	.byte	0x3f
	.zero		1


	//   ....[33]....
        /*02b4*/ 	.word	0x00008020
        /*02b8*/ 	.word	0x00000000
        /*02bc*/ 	.word	0x00026840
        /*02c0*/ 	.short	0x010a
        /*02c2*/ 	.byte	0x3f
	.zero		1


	//   ....[34]....
        /*02c4*/ 	.word	0x00008070
        /*02c8*/ 	.word	0x00000000
        /*02cc*/ 	.word	0x00026828
        /*02d0*/ 	.short	0x010a
        /*02d2*/ 	.byte	0x3f
	.zero		1


	//   ....[35]....
        /*02d4*/ 	.word	0x000080c0
        /*02d8*/ 	.word	0x00000000
        /*02dc*/ 	.word	0x00026848
        /*02e0*/ 	.short	0x010a
        /*02e2*/ 	.byte	0x3f
	.zero		1


	//   ....[36]....
        /*02e4*/ 	.word	0x00008120
        /*02e8*/ 	.word	0x00000000
        /*02ec*/ 	.word	0x00026820
        /*02f0*/ 	.short	0x010a
        /*02f2*/ 	.byte	0x3f
	.zero		1


	//   ....[37]....
        /*02f4*/ 	.word	0x00008170
        /*02f8*/ 	.word	0x00000000
        /*02fc*/ 	.word	0x00026840
        /*0300*/ 	.short	0x010a
        /*0302*/ 	.byte	0x3f
	.zero		1


	//   ....[38]....
        /*0304*/ 	.word	0x000081c0
        /*0308*/ 	.word	0x00000000
        /*030c*/ 	.word	0x00026828
        /*0310*/ 	.short	0x010a
        /*0312*/ 	.byte	0x3f
	.zero		1


	//   ....[39]....
        /*0314*/ 	.word	0x00008210
        /*0318*/ 	.word	0x00000003
        /*031c*/ 	.word	0x00026840
        /*0320*/ 	.short	0x010a
        /*0322*/ 	.byte	0x3f
	.zero		1


	//   ....[40]....
        /*0324*/ 	.word	0x000082f0
        /*0328*/ 	.word	0x00000006
        /*032c*/ 	.word	0x00000000
        /*0330*/ 	.short	0x010a
        /*0332*/ 	.byte	0x3f
	.zero		1


	//   ....[41]....
        /*0334*/ 	.word	0x00008340
        /*0338*/ 	.word	0x00000003
        /*033c*/ 	.word	0x00000000
        /*0340*/ 	.short	0x010a
        /*0342*/ 	.byte	0x3f
	.zero		1


	//   ....[42]....
        /*0344*/ 	.word	0x00008390
        /*0348*/ 	.word	0x00000000
        /*034c*/ 	.word	0x00000000
        /*0350*/ 	.short	0x010a
        /*0352*/ 	.byte	0x3f
	.zero		1


	//----- nvinfo : EIATTR_NUM_MBARRIERS
	.align		4
.L_397:
        /*0354*/ 	.byte	0x03, 0x38
        /*0356*/ 	.short	0x0009


	//----- nvinfo : EIATTR_EXIT_INSTR_OFFSETS
	.align		4
        /*0358*/ 	.byte	0x04, 0x1c
        /*035a*/ 	.short	(.L_399 - .L_398)


	//   ....[0]....
.L_398:
        /*035c*/ 	.word	0x00007e30


	//----- nvinfo : EIATTR_MAX_THREADS
	.align		4
.L_399:
        /*0360*/ 	.byte	0x04, 0x05
        /*0362*/ 	.short	(.L_401 - .L_400)
.L_400:
        /*0364*/ 	.word	0x00000180
        /*0368*/ 	.word	0x00000001
        /*036c*/ 	.word	0x00000001


	//----- nvinfo : EIATTR_CRS_STACK_SIZE
	.align		4
.L_401:
        /*0370*/ 	.byte	0x04, 0x1e
        /*0372*/ 	.short	(.L_403 - .L_402)
.L_402:
        /*0374*/ 	.word	0x00000000


	//----- nvinfo : EIATTR_CBANK_PARAM_SIZE
	.align		4
.L_403:
        /*0378*/ 	.byte	0x03, 0x19
        /*037a*/ 	.short	0x06f0


	//----- nvinfo : EIATTR_PARAM_CBANK
	.align		4
        /*037c*/ 	.byte	0x04, 0x0a
        /*037e*/ 	.short	(.L_405 - .L_404)
	.align		4
.L_404:
        /*0380*/ 	.word	index@(.nv.constant0._ZN7cutlass13device_kernelIN5flash11enable_sm90INS1_16FlashAttnBwdSm90INS1_25CollectiveMainloopBwdSm90ILi2ELi2ELi2EN4cute5tupleIJNS5_1CILi1EEES8_S8_EEENS6_IJNS7_ILi64EEENS7_ILi128EEENS7_ILi96EEEEEENS_6half_tEfNS_4arch4Sm90ELb0ELb0ELb1ELb0ELb0ELb1ELb0ELb0ELi2ELi1ELi2ELi1ELb1EEENS1_24CollectiveEpilogueBwdGQAISD_fSG_Li256ELb0ELb0EEENS1_19SingleTileSchedulerILb0ELb0ELb0ELi128EEEEEEEEEvNT_6ParamsE)
        /*0384*/ 	.short	0x0210
        /*0386*/ 	.short	0x06f0


	//----- nvinfo : EIATTR_SW_WAR
	.align		4
.L_405:
        /*0388*/ 	.byte	0x04, 0x36
        /*038a*/ 	.short	(.L_407 - .L_406)
.L_406:
        /*038c*/ 	.word	0x00000008
.L_407:


//--------------------- .nv.info._ZN7cutlass13device_kernelIN5flash11enable_sm90INS1_16FlashAttnBwdSm90INS1_25CollectiveMainloopBwdSm90ILi2ELi2ELi2EN4cute5tupleIJNS5_1CILi1EEES8_S8_EEENS6_IJNS7_ILi64EEENS7_ILi128EEENS7_ILi96EEEEEENS_6half_tEfNS_4arch4Sm90ELb0ELb0ELb1ELb0ELb1ELb1ELb0ELb0ELi2ELi1ELi2ELi1ELb1EEENS1_24CollectiveEpilogueBwdGQAISD_fSG_Li256ELb0ELb1EEENS1_19SingleTileSchedulerILb0ELb0ELb0ELi128EEEEEEEEEvNT_6ParamsE --------------------------
	.section	.nv.info._ZN7cutlass13device_kernelIN5flash11enable_sm90INS1_16FlashAttnBwdSm90INS1_25CollectiveMainloopBwdSm90ILi2ELi2ELi2EN4cute5tupleIJNS5_1CILi1EEES8_S8_EEENS6_IJNS7_ILi64EEENS7_ILi128EEENS7_ILi96EEEEEENS_6half_tEfNS_4arch4Sm90ELb0ELb0ELb1ELb0ELb1ELb1ELb0ELb0ELi2ELi1ELi2ELi1ELb1EEENS1_24CollectiveEpilogueBwdGQAISD_fSG_Li256ELb0ELb1EEENS1_19SingleTileSchedulerILb0ELb0ELb0ELi128EEEEEEEEEvNT_6ParamsE,"",@"SHT_CUDA_INFO"
	.sectionflags	@""
	.align	4


	//----- nvinfo : EIATTR_CUDA_API_VERSION
	.align		4
        /*0000*/ 	.byte	0x04, 0x37
        /*0002*/ 	.short	(.L_409 - .L_408)
.L_408:
        /*0004*/ 	.word	0x00000082


	//----- nvinfo : EIATTR_KPARAM_INFO
	.align		4
.L_409:
        /*0008*/ 	.byte	0x04, 0x17
        /*000a*/ 	.short	(.L_411 - .L_410)
.L_410:
        /*000c*/ 	.word	0x00000000
        /*0010*/ 	.short	0x0000
        /*0012*/ 	.short	0x0070
        /*0014*/ 	.byte	0x00, 0xf0, 0x01, 0x1a


	//----- nvinfo : EIATTR_SPARSE_MMA_MASK
	.align		4
.L_411:
        /*0018*/ 	.byte	0x03, 0x50
        /*001a*/ 	.short	0x0000


	//----- nvinfo : EIATTR_MAXREG_COUNT
	.align		4
        /*001c*/ 	.byte	0x03, 0x1b
        /*001e*/ 	.short	0x00a8


	//----- nvinfo : EIATTR_NUM_BARRIERS
	.align		4
        /*0020*/ 	.byte	0x02, 0x4c
        /*0022*/ 	.byte	0x10
	.zero		1


	//----- nvinfo : EIATTR_EXTERNS
	.align		4
        /*0024*/ 	.byte	0x04, 0x0f
        /*0026*/ 	.short	(.L_413 - .L_412)


	//   ....[0]....
	.align		4
.L_412:
        /*0028*/ 	.word	index@(__assertfail)


	//----- nvinfo : EIATTR_MERCURY_ISA_VERSION
	.align		4
.L_413:
        /*002c*/ 	.byte	0x03, 0x5f
        /*002e*/ 	.short	0x0101


	//----- nvinfo : EIATTR_INT_WARP_WIDE_INSTR_OFFSETS
	.align		4
        /*0030*/ 	.byte	0x04, 0x31
        /*0032*/ 	.short	(.L_415 - .L_414)


	//   ....[0]....
.L_414:
        /*0034*/ 	.word	0x00000180


	//   ....[1]....
        /*0038*/ 	.word	0x000001b0


	//   ....[2]....
        /*003c*/ 	.word	0x00005da0


	//   ....[3]....
        /*0040*/ 	.word	0x00006210


	//   ....[4]....
        /*0044*/ 	.word	0x000067e0


	//----- nvinfo : EIATTR_COOP_GROUP_MASK_REGIDS
	.align		4
.L_415:
        /*0048*/ 	.byte	0x04, 0x29
        /*004a*/ 	.short	(.L_417 - .L_416)


	//   ....[0]....
.L_416:
        /*004c*/ 	.word	0xffffffff


	//   ....[1]....
        /*0050*/ 	.word	0xffffffff


	//   ....[2]....
        /*0054*/ 	.word	0xffffffff


	//   ....[3]....
        /*0058*/ 	.word	0xffffffff


	//   ....[4]....
        /*005c*/ 	.word	0xffffffff


	//   ....[5]....
        /*0060*/ 	.word	0xffffffff


	//   ....[6]....
        /*0064*/ 	.word	0xffffffff


	//   ....[7]....
        /*0068*/ 	.word	0xffffffff


	//   ....[8]....
        /*006c*/ 	.word	0xffffffff


	//   ....[9]....
        /*0070*/ 	.word	0xffffffff


	//   ....[10]....
        /*0074*/ 	.word	0xffffffff


	//   ....[11]....
        /*0078*/ 	.word	0xffffffff


	//   ....[12]....
        /*007c*/ 	.word	0xffffffff


	//   ....[13]....
        /*0080*/ 	.word	0xffffffff


	//   ....[14]....
        /*0084*/ 	.word	0xffffffff


	//   ....[15]....
        /*0088*/ 	.word	0xffffffff


	//   ....[16]....
        /*008c*/ 	.word	0xffffffff


	//   ....[17]....
        /*0090*/ 	.word	0x0500000f


	//   ....[18]....
        /*0094*/ 	.word	0x0500000f


	//   ....[19]....
        /*0098*/ 	.word	0x0500000f


	//   ....[20]....
        /*009c*/ 	.word	0x0500000f


	//   ....[21]....
        /*00a0*/ 	.word	0x0500000f


	//   ....[22]....
        /*00a4*/ 	.word	0x0500000f


	//----- nvinfo : EIATTR_COOP_GROUP_INSTR_OFFSETS
	.align		4
.L_417:
        /*00a8*/ 	.byte	0x04, 0x28
        /*00aa*/ 	.short	(.L_419 - .L_418)


	//   ....[0]....
.L_418:
        /*00ac*/ 	.word	0x00000050


	//   ....[1]....
        /*00b0*/ 	.word	0x00000190


	//   ....[2]....
        /*00b4*/ 	.word	0x000001e0


	//   ....[3]....
        /*00b8*/ 	.word	0x000003d0


	//   ....[4]....
        /*00bc*/ 	.word	0x000005f0


	//   ....[5]....
        /*00c0*/ 	.word	0x00000b30


	//   ....[6]....
        /*00c4*/ 	.word	0x00004e10


	//   ....[7]....
        /*00c8*/ 	.word	0x00004fa0


	//   ....[8]....
        /*00cc*/ 	.word	0x00005250


	//   ....[9]....
        /*00d0*/ 	.word	0x000053f0


	//   ....[10]....
        /*00d4*/ 	.word	0x00005510


	//   ....[11]....
        /*00d8*/ 	.word	0x00005a40


	//   ....[12]....
        /*00dc*/ 	.word	0x00005cd0


	//   ....[13]....
        /*00e0*/ 	.word	0x00005f10


	//   ....[14]....
        /*00e4*/ 	.word	0x00006140


	//   ....[15]....
        /*00e8*/ 	.word	0x000063f0


	//   ....[16]....
        /*00ec*/ 	.word	0x00006720


	//   ....[17]....
        /*00f0*/ 	.word	0x00008c00


	//   ....[18]....
        /*00f4*/ 	.word	0x00008d70


	//   ....[19]....
        /*00f8*/ 	.word	0x00008de0


	//   ....[20]....
        /*00fc*/ 	.word	0x00008e50


	//   ....[21]....
        /*0100*/ 	.word	0x00008ec0


	//   ....[22]....
        /*0104*/ 	.word	0x00008f30


	//----- nvinfo : EIATTR_REG_RECONFIG
	.align		4
.L_419:
        /*0108*/ 	.byte	0x01, 0x54
	.zero		2


	//----- nvinfo : EIATTR_SYSCALL_OFFSETS
	.align		4
        /*010c*/ 	.byte	0x04, 0x46
        /*010e*/ 	.short	(.L_421 - .L_420)


	//   ....[0]....
.L_420:
        /*0110*/ 	.word	0x00000790


	//   ....[1]....
        /*0114*/ 	.word	0x00000880


	//   ....[2]....
        /*0118*/ 	.word	0x000009e0


	//   ....[3]....
        /*011c*/ 	.word	0x00000ad0


	//   ....[4]....
        /*0120*/ 	.word	0x00000d50


	//----- nvinfo : EIATTR_MBARRIER_INSTR_OFFSETS
	.align		4
.L_421:
        /*0124*/ 	.byte	0x04, 0x39
        /*0126*/ 	.short	(.L_423 - .L_422)


	//   ....[0]....
.L_422:
        /*0128*/ 	.word	0x00000280
        /*012c*/ 	.word	0x000000ff
        /*0130*/ 	.word	0x00026800
        /*0134*/ 	.short	0x0100
        /*0136*/ 	.byte	0x06
	.zero		1


	//   ....[1]....
        /*0138*/ 	.word	0x00000380
        /*013c*/ 	.word	0x000000ff
        /*0140*/ 	.word	0x00026810
        /*0144*/ 	.short	0x0100
        /*0146*/ 	.byte	0x08
	.zero		1


	//   ....[2]....
        /*0148*/ 	.word	0x00000390
        /*014c*/ 	.word	0x000000ff
        /*0150*/ 	.word	0x00026820
        /*0154*/ 	.short	0x0100
        /*0156*/ 	.byte	0x08
	.zero		1


	//   ....[3]....
        /*0158*/ 	.word	0x000003a0
        /*015c*/ 	.word	0x000000ff
        /*0160*/ 	.word	0x00026818
        /*0164*/ 	.short	0x0100
        /*0166*/ 	.byte	0x08
	.zero		1


	//   ....[4]....
        /*0168*/ 	.word	0x000003b0
        /*016c*/ 	.word	0x000000ff
        /*0170*/ 	.word	0x00026828
        /*0174*/ 	.short	0x0100
        /*0176*/ 	.byte	0x08
	.zero		1


	//   ....[5]....
        /*0178*/ 	.word	0x000004e0
        /*017c*/ 	.word	0x000000ff
        /*0180*/ 	.word	0x00026830
        /*0184*/ 	.short	0x0100
        /*0186*/ 	.byte	0x08
	.zero		1


	//   ....[6]....
        /*0188*/ 	.word	0x000004f0
        /*018c*/ 	.word	0x000000ff
        /*0190*/ 	.word	0x00026840
        /*0194*/ 	.short	0x0100
        /*0196*/ 	.byte	0x08
	.zero		1


	//   ....[7]....
        /*0198*/ 	.word	0x00000500
        /*019c*/ 	.word	0x000000ff
        /*01a0*/ 	.word	0x00026838
        /*01a4*/ 	.short	0x0100
        /*01a6*/ 	.byte	0x08
	.zero		1


	//   ....[8]....
        /*01a8*/ 	.word	0x00000510
        /*01ac*/ 	.word	0x000000ff
        /*01b0*/ 	.word	0x00026848
        /*01b4*/ 	.short	0x0100
        /*01b6*/ 	.byte	0x08
	.zero		1


	//   ....[9]....
        /*01b8*/ 	.word	0x00000b60
        /*01bc*/ 	.word	0x00000012
        /*01c0*/ 	.word	0x00026800
        /*01c4*/ 	.short	0x010a
        /*01c6*/ 	.byte	0x3f
	.zero		1


	//   ....[10]....
        /*01c8*/ 	.word	0x00000c10
        /*01cc*/ 	.word	0x00000012
        /*01d0*/ 	.word	0x00026800
        /*01d4*/ 	.short	0x010a
        /*01d6*/ 	.byte	0x3f
	.zero		1


	//   ....[11]....
        /*01d8*/ 	.word	0x000018f0
        /*01dc*/ 	.word	0x000000ff
        /*01e0*/ 	.word	0x00026810
        /*01e4*/ 	.short	0x010a
        /*01e6*/ 	.byte	0x08
	.zero		1


	//   ....[12]....
        /*01e8*/ 	.word	0x00001930
        /*01ec*/ 	.word	0x000000ff
        /*01f0*/ 	.word	0x00026810
        /*01f4*/ 	.short	0x010a
        /*01f6*/ 	.byte	0x08
	.zero		1


	//   ....[13]....
        /*01f8*/ 	.word	0x00001d80
        /*01fc*/ 	.word	0x000000ff
        /*0200*/ 	.word	0x00026830
        /*0204*/ 	.short	0x010a
        /*0206*/ 	.byte	0x08
	.zero		1


	//   ....[14]....
        /*0208*/ 	.word	0x00001dc0
        /*020c*/ 	.word	0x000000ff
        /*0210*/ 	.word	0x00026830
        /*0214*/ 	.short	0x010a
        /*0216*/ 	.byte	0x08
	.zero		1


	//   ....[15]....
        /*0218*/ 	.word	0x00004240
        /*021c*/ 	.word	0x000000ff
        /*0220*/ 	.word	0x00000000
        /*0224*/ 	.short	0x0101
        /*0226*/ 	.byte	0x0a
	.zero		1


	//   ....[16]....
        /*0228*/ 	.word	0x00004520
        /*022c*/ 	.word	0x000000ff
        /*0230*/ 	.word	0x00000000
        /*0234*/ 	.short	0x0101
        /*0236*/ 	.byte	0x08
	.zero		1


	//   ....[17]....
        /*0238*/ 	.word	0x00006b20
        /*023c*/ 	.word	0x00000000
        /*0240*/ 	.word	0x00026820
        /*0244*/ 	.short	0x010a
        /*0246*/ 	.byte	0x3f
	.zero		1


	//   ....[18]....
        /*0248*/ 	.word	0x000074b0
        /*024c*/ 	.word	0x00000000
        /*0250*/ 	.word	0x00026840
        /*0254*/ 	.short	0x010a
        /*0256*/ 	.byte	0x3f
	.zero		1


	//   ....[19]....
        /*0258*/ 	.word	0x000077b0
        /*025c*/ 	.word	0x00000000
        /*0260*/ 	.word	0x00026828
        /*0264*/ 	.short	0x010a
        /*0266*/ 	.byte	0x3f
	.zero		1


	//   ....[20]....
        /*0268*/ 	.word	0x00007a30
        /*026c*/ 	.word	0x00000000
        /*0270*/ 	.word	0x00026848
        /*0274*/ 	.short	0x010a
        /*0276*/ 	.byte	0x3f
	.zero		1


	//   ....[21]....
        /*0278*/ 	.word	0x00007d00
        /*027c*/ 	.word	0x00000000
        /*0280*/ 	.word	0x00026820
        /*0284*/ 	.short	0x010a
        /*0286*/ 	.byte	0x3f
	.zero		1


	//   ....[22]....
        /*0288*/ 	.word	0x00007ff0
        /*028c*/ 	.word	0x00000000
        /*0290*/ 	.word	0x00026840
        /*0294*/ 	.short	0x010a
        /*0296*/ 	.byte	0x3f
	.zero		1


	//   ....[23]....
        /*0298*/ 	.word	0x000082d0
        /*029c*/ 	.word	0x00000000
        /*02a0*/ 	.word	0x00026828
        /*02a4*/ 	.short	0x010a
        /*02a6*/ 	.byte	0x3f
	.zero		1


	//   ....[24]....
        /*02a8*/ 	.word	0x000085b0
        /*02ac*/ 	.word	0x00000003
        /*02b0*/ 	.word	0x00026840
        /*02b4*/ 	.short	0x010a
        /*02b6*/ 	.byte	0x3f
	.zero		1


	//   ....[25]....
        /*02b8*/ 	.word	0x00008a60
        /*02bc*/ 	.word	0x00000006
        /*02c0*/ 	.word	0x00000000
        /*02c4*/ 	.short	0x010a
        /*02c6*/ 	.byte	0x3f
	.zero		1


	//   ....[26]....
        /*02c8*/ 	.word	0x00008ac0
        /*02cc*/ 	.word	0x00000003
        /*02d0*/ 	.word	0x00000000
        /*02d4*/ 	.short	0x010a
        /*02d6*/ 	.byte	0x3f
	.zero		1


	//   ....[27]....
        /*02d8*/ 	.word	0x00008b20
        /*02dc*/ 	.word	0x00000000
        /*02e0*/ 	.word	0x00000000
        /*02e4*/ 	.short	0x010a
        /*02e6*/ 	.byte	0x3f
	.zero		1


	//   ....[28]....
        /*02e8*/ 	.word	0x00008b50
        /*02ec*/ 	.word	0x00000003
        /*02f0*/ 	.word	0x00000000
        /*02f4*/ 	.short	0x010a
        /*02f6*/ 	.byte	0x3f
	.zero		1


	//   ....[29]....
        /*02f8*/ 	.word	0x00008c30
        /*02fc*/ 	.word	0x00000012
        /*0300*/ 	.word	0x00026800
        /*0304*/ 	.short	0x010a
        /*0306*/ 	.byte	0x3f
	.zero		1


	//   ....[30]....
        /*0308*/ 	.word	0x00008c90
        /*030c*/ 	.word	0x00000005
        /*0310*/ 	.word	0x00026810
        /*0314*/ 	.short	0x010a
        /*0316*/ 	.byte	0x3f
	.zero		1


	//   ....[31]....
        /*0318*/ 	.word	0x00008cf0
        /*031c*/ 	.word	0x00000079
        /*0320*/ 	.word	0x00026830
        /*0324*/ 	.short	0x010a
        /*0326*/ 	.byte	0x3f
	.zero		1


	//   ....[32]....
        /*0328*/ 	.word	0x00008f70
        /*032c*/ 	.word	0x00000000
        /*0330*/ 	.word	0x00026820
        /*0334*/ 	.short	0x010a
        /*0336*/ 	.byte	0x3f
	.zero		1


	//   ....[33]....
        /*0338*/ 	.word	0x00008fc0
        /*033c*/ 	.word	0x00000000
        /*0340*/ 	.word	0x00026840
        /*0344*/ 	.short	0x010a
        /*0346*/ 	.byte	0x3f
	.zero		1


	//   ....[34]....
        /*0348*/ 	.word	0x00009010
        /*034c*/ 	.word	0x00000000
        /*0350*/ 	.word	0x00026828
        /*0354*/ 	.short	0x010a
        /*0356*/ 	.byte	0x3f
	.zero		1


	//   ....[35]....
        /*0358*/ 	.word	0x00009060
        /*035c*/ 	.word	0x00000000
        /*0360*/ 	.word	0x00026848
        /*0364*/ 	.short	0x010a
        /*0366*/ 	.byte	0x3f
	.zero		1


	//   ....[36]....
        /*0368*/ 	.word	0x000090c0
        /*036c*/ 	.word	0x00000000
        /*0370*/ 	.word	0x00026820
        /*0374*/ 	.short	0x010a
        /*0376*/ 	.byte	0x3f
	.zero		1


	//   ....[37]....
        /*0378*/ 	.word	0x00009110
        /*037c*/ 	.word	0x00000000
        /*0380*/ 	.word	0x00026840
        /*0384*/ 	.short	0x010a
        /*0386*/ 	.byte	0x3f
	.zero		1


	//   ....[38]....
        /*0388*/ 	.word	0x00009160
        /*038c*/ 	.word	0x00000000
        /*0390*/ 	.word	0x00026828
        /*0394*/ 	.short	0x010a
        /*0396*/ 	.byte	0x3f
	.zero		1


	//   ....[39]....
        /*0398*/ 	.word	0x000091b0
        /*039c*/ 	.word	0x00000003
        /*03a0*/ 	.word	0x00026840
        /*03a4*/ 	.short	0x010a
        /*03a6*/ 	.byte	0x3f
	.zero		1


	//   ....[40]....
        /*03a8*/ 	.word	0x00009290
        /*03ac*/ 	.word	0x00000006
        /*03b0*/ 	.word	0x00000000
        /*03b4*/ 	.short	0x010a
        /*03b6*/ 	.byte	0x3f
	.zero		1


	//   ....[41]....
        /*03b8*/ 	.word	0x000092e0
        /*03bc*/ 	.word	0x00000003
        /*03c0*/ 	.word	0x00000000
        /*03c4*/ 	.short	0x010a
        /*03c6*/ 	.byte	0x3f
	.zero		1


	//   ....[42]....
        /*03c8*/ 	.word	0x00009330
        /*03cc*/ 	.word	0x00000000
        /*03d0*/ 	.word	0x00000000
        /*03d4*/ 	.short	0x010a
        /*03d6*/ 	.byte	0x3f
	.zero		1


	//----- nvinfo : EIATTR_NUM_MBARRIERS
	.align		4
.L_423:
        /*03d8*/ 	.byte	0x03, 0x38
        /*03da*/ 	.short	0x0009


	//----- nvinfo : EIATTR_EXIT_INSTR_OFFSETS
	.align		4
        /*03dc*/ 	.byte	0x04, 0x1c
        /*03de*/ 	.short	(.L_425 - .L_424)


	//   ....[0]....
.L_424:
        /*03e0*/ 	.word	0x00008ba0


	//----- nvinfo : EIATTR_MAX_THREADS
	.align		4
.L_425:
        /*03e4*/ 	.byte	0x04, 0x05
        /*03e6*/ 	.short	(.L_427 - .L_426)
.L_426:
        /*03e8*/ 	.word	0x00000180
        /*03ec*/ 	.word	0x00000001
        /*03f0*/ 	.word	0x00000001


	//----- nvinfo : EIATTR_CRS_STACK_SIZE
	.align		4
.L_427:
        /*03f4*/ 	.byte	0x04, 0x1e
        /*03f6*/ 	.short	(.L_429 - .L_428)
.L_428:
        /*03f8*/ 	.word	0x00000000


	//----- nvinfo : EIATTR_CBANK_PARAM_SIZE
	.align		4
.L_429:
        /*03fc*/ 	.byte	0x03, 0x19
        /*03fe*/ 	.short	0x06f0


	//----- nvinfo : EIATTR_PARAM_CBANK
	.align		4
        /*0400*/ 	.byte	0x04, 0x0a
        /*0402*/ 	.short	(.L_431 - .L_430)
	.align		4
.L_430:
        /*0404*/ 	.word	index@(.nv.constant0._ZN7cutlass13device_kernelIN5flash11enable_sm90INS1_16FlashAttnBwdSm90INS1_25CollectiveMainloopBwdSm90ILi2ELi2ELi2EN4cute5tupleIJNS5_1CILi1EEES8_S8_EEENS6_IJNS7_ILi64EEENS7_ILi128EEENS7_ILi96EEEEEENS_6half_tEfNS_4arch4Sm90ELb0ELb0ELb1ELb0ELb1ELb1ELb0ELb0ELi2ELi1ELi2ELi1ELb1EEENS1_24CollectiveEpilogueBwdGQAISD_fSG_Li256ELb0ELb1EEENS1_19SingleTileSchedulerILb0ELb0ELb0ELi128EEEEEEEEEvNT_6ParamsE)
        /*0408*/ 	.short	0x0210
        /*040a*/ 	.short	0x06f0


	//----- nvinfo : EIATTR_SW_WAR
	.align		4
.L_431:
        /*040c*/ 	.byte	0x04, 0x36
        /*040e*/ 	.short	(.L_433 - .L_432)
.L_432:
        /*0410*/ 	.word	0x00000008
.L_433:


//--------------------- .nv.info._ZN7cutlass13device_kernelIN5flash11enable_sm90INS1_16FlashAttnBwdSm90INS1_25CollectiveMainloopBwdSm90ILi2ELi2ELi2EN4cute5tupleIJNS5_1CILi1EEES8_S8_EEENS6_IJNS7_ILi64EEENS7_ILi128EEENS7_ILi96EEEEEENS_6half_tEfNS_4arch4Sm90ELb0ELb0ELb1ELb1ELb0ELb1ELb0ELb0ELi2ELi1ELi2ELi1ELb1EEENS1_21CollectiveEpilogueBwdISD_SE_SG_Li256ELb1ELb0ELi1EEENS1_19SingleTileSchedulerILb1ELb0ELb0ELi128EEEEEEEEEvNT_6ParamsE --------------------------
	.section	.nv.info._ZN7cutlass13device_kernelIN5flash11enable_sm90INS1_16FlashAttnBwdSm90INS1_25CollectiveMainloopBwdSm90ILi2ELi2ELi2EN4cute5tupleIJNS5_1CILi1EEES8_S8_EEENS6_IJNS7_ILi64EEENS7_ILi128EEENS7_ILi96EEEEEENS_6half_tEfNS_4arch4Sm90ELb0ELb0ELb1ELb1ELb0ELb1ELb0ELb0ELi2ELi1ELi2ELi1ELb1EEENS1_21CollectiveEpilogueBwdISD_SE_SG_Li256ELb1ELb0ELi1EEENS1_19SingleTileSchedulerILb1ELb0ELb0ELi128EEEEEEEEEvNT_6ParamsE,"",@"SHT_CUDA_INFO"
	.sectionflags	@""
	.align	4


	//----- nvinfo : EIATTR_CUDA_API_VERSION
	.align		4
        /*0000*/ 	.byte	0x04, 0x37
        /*0002*/ 	.short	(.L_435 - .L_434)
.L_434:
        /*0004*/ 	.word	0x00000082


	//----- nvinfo : EIATTR_KPARAM_INFO
	.align		4
.L_435:
        /*0008*/ 	.byte	0x04, 0x17
        /*000a*/ 	.short	(.L_437 - .L_436)
.L_436:
        /*000c*/ 	.word	0x00000000
        /*0010*/ 	.short	0x0000
        /*0012*/ 	.short	0x0070
        /*0014*/ 	.byte	0x00, 0xf0, 0x01, 0x1a


	//----- nvinfo : EIATTR_SPARSE_MMA_MASK
	.align		4
.L_437:
        /*0018*/ 	.byte	0x03, 0x50
        /*001a*/ 	.short	0x0000


	//----- nvinfo : EIATTR_MAXREG_COUNT
	.align		4
        /*001c*/ 	.byte	0x03, 0x1b
        /*001e*/ 	.short	0x00a8


	//----- nvinfo : EIATTR_NUM_BARRIERS
	.align		4
        /*0020*/ 	.byte	0x02, 0x4c
        /*0022*/ 	.byte	0x10
	.zero		1


	//----- nvinfo : EIATTR_EXTERNS
	.align		4
        /*0024*/ 	.byte	0x04, 0x0f
        /*0026*/ 	.short	(.L_439 - .L_438)


	//   ....[0]....
	.align		4
.L_438:
        /*0028*/ 	.word	index@(__assertfail)


	//----- nvinfo : EIATTR_MERCURY_ISA_VERSION
	.align		4
.L_439:
        /*002c*/ 	.byte	0x03, 0x5f
        /*002e*/ 	.short	0x0101


	//----- nvinfo : EIATTR_INT_WARP_WIDE_INSTR_OFFSETS
	.align		4
        /*0030*/ 	.byte	0x04, 0x31
        /*0032*/ 	.short	(.L_441 - .L_440)


	//   ....[0]....
.L_440:
        /*0034*/ 	.word	0x00000180


	//   ....[1]....
        /*0038*/ 	.word	0x000001b0


	//----- nvinfo : EIATTR_COOP_GROUP_MASK_REGIDS
	.align		4
.L_441:
        /*003c*/ 	.byte	0x04, 0x29
        /*003e*/ 	.short	(.L_443 - .L_442)


	//   ....[0]....
.L_442:
        /*0040*/ 	.word	0xffffffff


	//   ....[1]....
        /*0044*/ 	.word	0xffffffff


	//   ....[2]....
        /*0048*/ 	.word	0xffffffff


	//   ....[3]....
        /*004c*/ 	.word	0xffffffff


	//   ....[4]....
        /*0050*/ 	.word	0xffffffff


	//   ....[5]....
        /*0054*/ 	.word	0xffffffff


	//   ....[6]....
        /*0058*/ 	.word	0xffffffff


	//   ....[7]....
        /*005c*/ 	.word	0x0500000f


	//----- nvinfo : EIATTR_COOP_GROUP_INSTR_OFFSETS
	.align		4
.L_443:
        /*0060*/ 	.byte	0x04, 0x28
        /*0062*/ 	.short	(.L_445 - .L_444)


	//   ....[0]....
.L_444:
        /*0064*/ 	.word	0x00000050


	//   ....[1]....
        /*0068*/ 	.word	0x00000190


	//   ....[2]....
        /*006c*/ 	.word	0x000001e0


	//   ....[3]....
        /*0070*/ 	.word	0x000003d0


	//   ....[4]....
        /*0074*/ 	.word	0x00000600


	//   ....[5]....
        /*0078*/ 	.word	0x00001360


	//   ....[6]....
        /*007c*/ 	.word	0x000068a0


	//   ....[7]....
        /*0080*/ 	.word	0x0000a1e0


	//----- nvinfo : EIATTR_REG_RECONFIG
	.align		4
.L_445:
        /*0084*/ 	.byte	0x01, 0x54
	.zero		2


	//----- nvinfo : EIATTR_SYSCALL_OFFSETS
	.align		4
        /*0088*/ 	.byte	0x04, 0x46
        /*008a*/ 	.short	(.L_447 - .L_446)


	//   ....[0]....
.L_446:
        /*008c*/ 	.word	0x00000fc0


	//   ....[1]....
        /*0090*/ 	.word	0x000010b0


	//   ....[2]....
        /*0094*/ 	.word	0x00001210


	//   ....[3]....
        /*0098*/ 	.word	0x00001300


	//   ....[4]....
        /*009c*/ 	.word	0x00001570


	//----- nvinfo : EIATTR_MBARRIER_INSTR_OFFSETS
	.align		4
.L_447:
        /*00a0*/ 	.byte	0x04, 0x39
        /*00a2*/ 	.short	(.L_449 - .L_448)


	//   ....[0]....
.L_448:
        /*00a4*/ 	.word	0x00000280
        /*00a8*/ 	.word	0x000000ff
        /*00ac*/ 	.word	0x00026800
        /*00b0*/ 	.short	0x0100
        /*00b2*/ 	.byte	0x06
	.zero		1


	//   ....[1]....
        /*00b4*/ 	.word	0x00000380
        /*00b8*/ 	.word	0x000000ff
        /*00bc*/ 	.word	0x00026810
        /*00c0*/ 	.short	0x0100
        /*00c2*/ 	.byte	0x08
	.zero		1


	//   ....[2]....
        /*00c4*/ 	.word	0x00000390
        /*00c8*/ 	.word	0x000000ff
        /*00cc*/ 	.word	0x00026820
        /*00d0*/ 	.short	0x0100
        /*00d2*/ 	.byte	0x08
	.zero		1


	//   ....[3]....
        /*00d4*/ 	.word	0x000003a0
        /*00d8*/ 	.word	0x000000ff
        /*00dc*/ 	.word	0x00026818
        /*00e0*/ 	.short	0x0100
        /*00e2*/ 	.byte	0x08
	.zero		1


	//   ....[4]....
        /*00e4*/ 	.word	0x000003b0
        /*00e8*/ 	.word	0x000000ff
        /*00ec*/ 	.word	0x00026828
        /*00f0*/ 	.short	0x0100
        /*00f2*/ 	.byte	0x08
	.zero		1


	//   ....[5]....
        /*00f4*/ 	.word	0x000004e0
        /*00f8*/ 	.word	0x000000ff
        /*00fc*/ 	.word	0x00026830
        /*0100*/ 	.short	0x0100
        /*0102*/ 	.byte	0x08
	.zero		1


	//   ....[6]....
        /*0104*/ 	.word	0x000004f0
        /*0108*/ 	.word	0x000000ff
        /*010c*/ 	.word	0x00026840
        /*0110*/ 	.short	0x0100
        /*0112*/ 	.byte	0x08
	.zero		1


	//   ....[7]....
        /*0114*/ 	.word	0x00000500
        /*0118*/ 	.word	0x000000ff
        /*011c*/ 	.word	0x00026838
        /*0120*/ 	.short	0x0100
        /*0122*/ 	.byte	0x08
	.zero		1


	//   ....[8]....
        /*0124*/ 	.word	0x00000510
        /*0128*/ 	.word	0x000000ff
        /*012c*/ 	.word	0x00026848
        /*0130*/ 	.short	0x0100
        /*0132*/ 	.byte	0x08
	.zero		1


	//   ....[9]....
        /*0134*/ 	.word	0x000013a0
        /*0138*/ 	.word	0x00000012
        /*013c*/ 	.word	0x00026800
        /*0140*/ 	.short	0x010a
        /*0142*/ 	.byte	0x3f
	.zero		1


	//   ....[10]....
        /*0144*/ 	.word	0x00001430
        /*0148*/ 	.word	0x00000012
        /*014c*/ 	.word	0x00026800
        /*0150*/ 	.short	0x010a
        /*0152*/ 	.byte	0x3f
	.zero		1


	//   ....[11]....
        /*0154*/ 	.word	0x00001de0
        /*0158*/ 	.word	0x000000ff
        /*015c*/ 	.word	0x00026810
        /*0160*/ 	.short	0x010a
        /*0162*/ 	.byte	0x0a
	.zero		1


	//   ....[12]....
        /*0164*/ 	.word	0x00001e20
        /*0168*/ 	.word	0x000000ff
        /*016c*/ 	.word	0x00026810
        /*0170*/ 	.short	0x010a
        /*0172*/ 	.byte	0x0a
	.zero		1


	//   ....[13]....
        /*0174*/ 	.word	0x00002270
        /*0178*/ 	.word	0x000000ff
        /*017c*/ 	.word	0x00026830
        /*0180*/ 	.short	0x010a
        /*0182*/ 	.byte	0x0a
	.zero		1


	//   ....[14]....
        /*0184*/ 	.word	0x000022b0
        /*0188*/ 	.word	0x000000ff
        /*018c*/ 	.word	0x00026830
        /*0190*/ 	.short	0x010a
        /*0192*/ 	.byte	0x0a
	.zero		1


	//   ....[15]....
        /*0194*/ 	.word	0x000046a0
        /*0198*/ 	.word	0x000000ff
        /*019c*/ 	.word	0x00000000
        /*01a0*/ 	.short	0x0101
        /*01a2*/ 	.byte	0x0c
	.zero		1


	//   ....[16]....
        /*01a4*/ 	.word	0x00004950
        /*01a8*/ 	.word	0x000000ff
        /*01ac*/ 	.word	0x00000000
        /*01b0*/ 	.short	0x0101
        /*01b2*/ 	.byte	0x0a
	.zero		1


	//   ....[17]....
        /*01b4*/ 	.word	0x00008130
        /*01b8*/ 	.word	0x00000000
        /*01bc*/ 	.word	0x00026820
        /*01c0*/ 	.short	0x010a
        /*01c2*/ 	.byte	0x3f
	.zero		1


	//   ....[18]....
        /*01c4*/ 	.word	0x00008a00
        /*01c8*/ 	.word	0x00000000
        /*01cc*/ 	.word	0x00026840
        /*01d0*/ 	.short	0x010a
        /*01d2*/ 	.byte	0x3f
	.zero		1


	//   ....[19]....
        /*01d4*/ 	.word	0x00008d10
        /*01d8*/ 	.word	0x00000000
        /*01dc*/ 	.word	0x00026828
        /*01e0*/ 	.short	0x010a
        /*01e2*/ 	.byte	0x3f
	.zero		1


	//   ....[20]....
        /*01e4*/ 	.word	0x00008fb0
        /*01e8*/ 	.word	0x00000000
        /*01ec*/ 	.word	0x00026848
        /*01f0*/ 	.short	0x010a
        /*01f2*/ 	.byte	0x3f
	.zero		1


	//   ....[21]....
        /*01f4*/ 	.word	0x000092a0
        /*01f8*/ 	.word	0x00000000
        /*01fc*/ 	.word	0x00026820
        /*0200*/ 	.short	0x010a
        /*0202*/ 	.byte	0x3f
	.zero		1


	//   ....[22]....
        /*0204*/ 	.word	0x000095a0
        /*0208*/ 	.word	0x00000000
        /*020c*/ 	.word	0x00026840
        /*0210*/ 	.short	0x010a
        /*0212*/ 	.byte	0x3f
	.zero		1


	//   ....[23]....
        /*0214*/ 	.word	0x00009890
        /*0218*/ 	.word	0x00000000
        /*021c*/ 	.word	0x00026828
        /*0220*/ 	.short	0x010a
        /*0222*/ 	.byte	0x3f
	.zero		1


	//   ....[24]....
        /*0224*/ 	.word	0x00009b80
        /*0228*/ 	.word	0x00000003
        /*022c*/ 	.word	0x00026840
        /*0230*/ 	.short	0x010a
        /*0232*/ 	.byte	0x3f
	.zero		1


	//   ....[25]....
        /*0234*/ 	.word	0x0000a040
        /*0238*/ 	.word	0x00000006
        /*023c*/ 	.word	0x00000000
        /*0240*/ 	.short	0x010a
        /*0242*/ 	.byte	0x3f
	.zero		1


	//   ....[26]....
        /*0244*/ 	.word	0x0000a0a0
        /*0248*/ 	.word	0x00000003
        /*024c*/ 	.word	0x00000000
        /*0250*/ 	.short	0x010a
        /*0252*/ 	.byte	0x3f
	.zero		1


	//   ....[27]....
        /*0254*/ 	.word	0x0000a100
        /*0258*/ 	.word	0x00000000
        /*025c*/ 	.word	0x00000000
        /*0260*/ 	.short	0x010a
        /*0262*/ 	.byte	0x3f
	.zero		1


	//   ....[28]....
        /*0264*/ 	.word	0x0000a130
        /*0268*/ 	.word	0x00000003
        /*026c*/ 	.word	0x00000000
        /*0270*/ 	.short	0x010a
        /*0272*/ 	.byte	0x3f
	.zero		1


	//   ....[29]....
        /*0274*/ 	.word	0x0000a210
        /*0278*/ 	.word	0x00000012
        /*027c*/ 	.word	0x00026800
        /*0280*/ 	.short	0x010a
        /*0282*/ 	.byte	0x3f
	.zero		1


	//   ....[30]....
        /*0284*/ 	.word	0x0000a270
        /*0288*/ 	.word	0x00000005
        /*028c*/ 	.word	0x00026810
        /*0290*/ 	.short	0x010a
        /*0292*/ 	.byte	0x3f
	.zero		1


	//   ....[31]....
        /*0294*/ 	.word	0x0000a2d0
        /*0298*/ 	.word	0x00000079
        /*029c*/ 	.word	0x00026830
        /*02a0*/ 	.short	0x010a
        /*02a2*/ 	.byte	0x3f
	.zero		1


	//   ....[32]....
        /*02a4*/ 	.word	0x0000a320
        /*02a8*/ 	.word	0x00000000
        /*02ac*/ 	.word	0x00026820
        /*02b0*/ 	.short	0x010a
        /*02b2*/ 	.byte	0x3f
	.zero		1


	//   ....[33]....
        /*02b4*/ 	.word	0x0000a370
        /*02b8*/ 	.word	0x00000000
        /*02bc*/ 	.word	0x00026840
        /*02c0*/ 	.short	0x010a
        /*02c2*/ 	.byte	0x3f
	.zero		1


	//   ....[34]....
        /*02c4*/ 	.word	0x0000a3c0
        /*02c8*/ 	.word	0x00000000
        /*02cc*/ 	.word	0x00026828
        /*02d0*/ 	.short	0x010a
        /*02d2*/ 	.byte	0x3f
	.zero		1


	//   ....[35]....
        /*02d4*/ 	.word	0x0000a410
        /*02d8*/ 	.word	0x00000000
        /*02dc*/ 	.word	0x00026848
        /*02e0*/ 	.short	0x010a
        /*02e2*/ 	.byte	0x3f
	.zero		1


	//   ....[36]....
        /*02e4*/ 	.word	0x0000a470
        /*02e8*/ 	.word	0x00000000
        /*02ec*/ 	.word	0x00026820
        /*02f0*/ 	.short	0x010a
        /*02f2*/ 	.byte	0x3f
	.zero		1


	//   ....[37]....
        /*02f4*/ 	.word	0x0000a4c0
        /*02f8*/ 	.word	0x00000000
        /*02fc*/ 	.word	0x00026840
        /*0300*/ 	.short	0x010a
        /*0302*/ 	.byte	0x3f
	.zero		1


	//   ....[38]....
        /*0304*/ 	.word	0x0000a510
        /*0308*/ 	.word	0x00000000
        /*030c*/ 	.word	0x00026828
        /*0310*/ 	.short	0x010a
        /*0312*/ 	.byte	0x3f
	.zero		1


	//   ....[39]....
        /*0314*/ 	.word	0x0000a560
        /*0318*/ 	.word	0x00000003
        /*031c*/ 	.word	0x00026840
        /*0320*/ 	.short	0x010a
        /*0322*/ 	.byte	0x3f
	.zero		1


	//   ....[40]....
        /*0324*/ 	.word	0x0000a640
        /*0328*/ 	.word	0x00000006
        /*032c*/ 	.word	0x00000000
        /*0330*/ 	.short	0x010a
        /*0332*/ 	.byte	0x3f
	.zero		1


	//   ....[41]....
        /*0334*/ 	.word	0x0000a690
        /*0338*/ 	.word	0x00000003
        /*033c*/ 	.word	0x00000000
        /*0340*/ 	.short	0x010a
        /*0342*/ 	.byte	0x3f
	.zero		1


	//   ....[42]....
        /*0344*/ 	.word	0x0000a6e0
        /*0348*/ 	.word	0x00000000
        /*034c*/ 	.word	0x00000000
        /*0350*/ 	.short	0x010a
        /*0352*/ 	.byte	0x3f
	.zero		1


	//----- nvinfo : EIATTR_NUM_MBARRIERS
	.align		4
.L_449:
        /*0354*/ 	.byte	0x03, 0x38
        /*0356*/ 	.short	0x0009


	//----- nvinfo : EIATTR_EXIT_INSTR_OFFSETS
	.align		4
        /*0358*/ 	.byte	0x04, 0x1c
        /*035a*/ 	.short	(.L_451 - .L_450)


	//   ....[0]....
.L_450:
        /*035c*/ 	.word	0x0000a180


	//----- nvinfo : EIATTR_MAX_THREADS
	.align		4
.L_451:
        /*0360*/ 	.byte	0x04, 0x05
        /*0362*/ 	.short	(.L_453 - .L_452)
.L_452:
        /*0364*/ 	.word	0x00000180
        /*0368*/ 	.word	0x00000001
        /*036c*/ 	.word	0x00000001


	//----- nvinfo : EIATTR_CRS_STACK_SIZE
	.align		4
.L_453:
        /*0370*/ 	.byte	0x04, 0x1e
        /*0372*/ 	.short	(.L_455 - .L_454)
.L_454:
        /*0374*/ 	.word	0x00000000


	//----- nvinfo : EIATTR_CBANK_PARAM_SIZE
	.align		4
.L_455:
        /*0378*/ 	.byte	0x03, 0x19
        /*037a*/ 	.short	0x06f0


	//----- nvinfo : EIATTR_PARAM_CBANK
	.align		4
        /*037c*/ 	.byte	0x04, 0x0a
        /*037e*/ 	.short	(.L_457 - .L_456)
	.align		4
.L_456:
        /*0380*/ 	.word	index@(.nv.constant0._ZN7cutlass13device_kernelIN5flash11enable_sm90INS1_16FlashAttnBwdSm90INS1_25CollectiveMainloopBwdSm90ILi2ELi2ELi2EN4cute5tupleIJNS5_1CILi1EEES8_S8_EEENS6_IJNS7_ILi64EEENS7_ILi128EEENS7_ILi96EEEEEENS_6half_tEfNS_4arch4Sm90ELb0ELb0ELb1ELb1ELb0ELb1ELb0ELb0ELi2ELi1ELi2ELi1ELb1EEENS1_21CollectiveEpilogueBwdISD_SE_SG_Li256ELb1ELb0ELi1EEENS1_19SingleTileSchedulerILb1ELb0ELb0ELi128EEEEEEEEEvNT_6ParamsE)
        /*0384*/ 	.short	0x0210
        /*0386*/ 	.short	0x06f0


	//----- nvinfo : EIATTR_SW_WAR
	.align		4
.L_457:
        /*0388*/ 	.byte	0x04, 0x36
        /*038a*/ 	.short	(.L_459 - .L_458)
.L_458:
        /*038c*/ 	.word	0x00000008
.L_459:


//--------------------- .nv.info._ZN7cutlass13device_kernelIN5flash11enable_sm90INS1_16FlashAttnBwdSm90INS1_25CollectiveMainloopBwdSm90ILi2ELi2ELi2EN4cute5tupleIJNS5_1CILi1EEES8_S8_EEENS6_IJNS7_ILi64EEENS7_ILi128EEENS7_ILi96EEEEEENS_6half_tEfNS_4arch4Sm90ELb0ELb0ELb1ELb1ELb1ELb1ELb0ELb0ELi2ELi1ELi2ELi1ELb1EEENS1_21CollectiveEpilogueBwdISD_SE_SG_Li256ELb1ELb0ELi1EEENS1_19SingleTileSchedulerILb1ELb0ELb0ELi128EEEEEEEEEvNT_6ParamsE --------------------------
	.section	.nv.info._ZN7cutlass13device_kernelIN5flash11enable_sm90INS1_16FlashAttnBwdSm90INS1_25CollectiveMainloopBwdSm90ILi2ELi2ELi2EN4cute5tupleIJNS5_1CILi1EEES8_S8_EEENS6_IJNS7_ILi64EEENS7_ILi128EEENS7_ILi96EEEEEENS_6half_tEfNS_4arch4Sm90ELb0ELb0ELb1ELb1ELb1ELb1ELb0ELb0ELi2ELi1ELi2ELi1ELb1EEENS1_21CollectiveEpilogueBwdISD_SE_SG_Li256ELb1ELb0ELi1EEENS1_19SingleTileSchedulerILb1ELb0ELb0ELi128EEEEEEEEEvNT_6ParamsE,"",@"SHT_CUDA_INFO"
	.sectionflags	@""
	.align	4


	//----- nvinfo : EIATTR_CUDA_API_VERSION
	.align		4
        /*0000*/ 	.byte	0x04, 0x37
        /*0002*/ 	.short	(.L_461 - .L_460)
.L_460:
        /*0004*/ 	.word	0x00000082


	//----- nvinfo : EIATTR_KPARAM_INFO
	.align		4
.L_461:
        /*0008*/ 	.byte	0x04, 0x17
        /*000a*/ 	.short	(.L_463 - .L_462)
.L_462:
        /*000c*/ 	.word	0x00000000
        /*0010*/ 	.short	0x0000
        /*0012*/ 	.short	0x0070
        /*0014*/ 	.byte	0x00, 0xf0, 0x01, 0x1a


	//----- nvinfo : EIATTR_SPARSE_MMA_MASK
	.align		4
.L_463:
        /*0018*/ 	.byte	0x03, 0x50
        /*001a*/ 	.short	0x0000


	//----- nvinfo : EIATTR_MAXREG_COUNT
	.align		4
        /*001c*/ 	.byte	0x03, 0x1b
        /*001e*/ 	.short	0x00a8


	//----- nvinfo : EIATTR_NUM_BARRIERS
	.align		4
        /*0020*/ 	.byte	0x02, 0x4c
        /*0022*/ 	.byte	0x10
	.zero		1


	//----- nvinfo : EIATTR_EXTERNS
	.align		4
        /*0024*/ 	.byte	0x04, 0x0f
        /*0026*/ 	.short	(.L_465 - .L_464)


	//   ....[0]....
	.align		4
.L_464:
        /*0028*/ 	.word	index@(__assertfail)


	//----- nvinfo : EIATTR_MERCURY_ISA_VERSION
	.align		4
.L_465:
        /*002c*/ 	.byte	0x03, 0x5f
        /*002e*/ 	.short	0x0101


	//----- nvinfo : EIATTR_INT_WARP_WIDE_INSTR_OFFSETS
	.align		4
        /*0030*/ 	.byte	0x04, 0x31
        /*0032*/ 	.short	(.L_467 - .L_466)


	//   ....[0]....
.L_466:
        /*0034*/ 	.word	0x00000180


	//   ....[1]....
        /*0038*/ 	.word	0x000001b0


	//   ....[2]....
        /*003c*/ 	.word	0x000075d0


	//   ....[3]....
        /*0040*/ 	.word	0x00007a40


	//   ....[4]....
        /*0044*/ 	.word	0x00008010


	//----- nvinfo : EIATTR_COOP_GROUP_MASK_REGIDS
	.align		4
.L_467:
        /*0048*/ 	.byte	0x04, 0x29
        /*004a*/ 	.short	(.L_469 - .L_468)


	//   ....[0]....
.L_468:
        /*004c*/ 	.word	0xffffffff


	//   ....[1]....
        /*0050*/ 	.word	0xffffffff


	//   ....[2]....
        /*0054*/ 	.word	0xffffffff


	//   ....[3]....
        /*0058*/ 	.word	0xffffffff


	//   ....[4]....
        /*005c*/ 	.word	0xffffffff


	//   ....[5]....
        /*0060*/ 	.word	0xffffffff


	//   ....[6]....
        /*0064*/ 	.word	0xffffffff


	//   ....[7]....
        /*0068*/ 	.word	0xffffffff


	//   ....[8]....
        /*006c*/ 	.word	0xffffffff


	//   ....[9]....
        /*0070*/ 	.word	0xffffffff


	//   ....[10]....
        /*0074*/ 	.word	0xffffffff


	//   ....[11]....
        /*0078*/ 	.word	0xffffffff


	//   ....[12]....
        /*007c*/ 	.word	0xffffffff


	//   ....[13]....
        /*0080*/ 	.word	0x0500000f


	//   ....[14]....
        /*0084*/ 	.word	0x0500000f


	//   ....[15]....
        /*0088*/ 	.word	0x0500000f


	//   ....[16]....
        /*008c*/ 	.word	0x0500000f


	//----- nvinfo : EIATTR_COOP_GROUP_INSTR_OFFSETS
	.align		4
.L_469:
        /*0090*/ 	.byte	0x04, 0x28
        /*0092*/ 	.short	(.L_471 - .L_470)


	//   ....[0]....
.L_470:
        /*0094*/ 	.word	0x00000050


	//   ....[1]....
        /*0098*/ 	.word	0x00000190


	//   ....[2]....
        /*009c*/ 	.word	0x000001e0


	//   ....[3]....
        /*00a0*/ 	.word	0x000003d0


	//   ....[4]....
        /*00a4*/ 	.word	0x00000600


	//   ....[5]....
        /*00a8*/ 	.word	0x00001360


	//   ....[6]....
        /*00ac*/ 	.word	0x000068a0


	//   ....[7]....
        /*00b0*/ 	.word	0x00007270


	//   ....[8]....
        /*00b4*/ 	.word	0x00007500


	//   ....[9]....
        /*00b8*/ 	.word	0x00007740


	//   ....[10]....
        /*00bc*/ 	.word	0x00007970


	//   ....[11]....
        /*00c0*/ 	.word	0x00007c20


	//   ....[12]....
        /*00c4*/ 	.word	0x00007f50


	//   ....[13]....
        /*00c8*/ 	.word	0x0000aa30


	//   ....[14]....
        /*00cc*/ 	.word	0x0000aba0


	//   ....[15]....
        /*00d0*/ 	.word	0x0000ac10


	//   ....[16]....
        /*00d4*/ 	.word	0x0000ac80


	//----- nvinfo : EIATTR_REG_RECONFIG
	.align		4
.L_471:
        /*00d8*/ 	.byte	0x01, 0x54
	.zero		2


	//----- nvinfo : EIATTR_SYSCALL_OFFSETS
	.align		4
        /*00dc*/ 	.byte	0x04, 0x46
        /*00de*/ 	.short	(.L_473 - .L_472)


	//   ....[0]....
.L_472:
        /*00e0*/ 	.word	0x00000fc0


	//   ....[1]....
        /*00e4*/ 	.word	0x000010b0


	//   ....[2]....
        /*00e8*/ 	.word	0x00001210


	//   ....[3]....
        /*00ec*/ 	.word	0x00001300


	//   ....[4]....
        /*00f0*/ 	.word	0x00001570


	//----- nvinfo : EIATTR_MBARRIER_INSTR_OFFSETS
	.align		4
.L_473:
        /*00f4*/ 	.byte	0x04, 0x39
        /*00f6*/ 	.short	(.L_475 - .L_474)


	//   ....[0]....
.L_474:
        /*00f8*/ 	.word	0x00000280
        /*00fc*/ 	.word	0x000000ff
        /*0100*/ 	.word	0x00026800
        /*0104*/ 	.short	0x0100
        /*0106*/ 	.byte	0x06
	.zero		1


	//   ....[1]....
        /*0108*/ 	.word	0x00000380
        /*010c*/ 	.word	0x000000ff
        /*0110*/ 	.word	0x00026810
        /*0114*/ 	.short	0x0100
        /*0116*/ 	.byte	0x08
	.zero		1


	//   ....[2]....
        /*0118*/ 	.word	0x00000390
        /*011c*/ 	.word	0x000000ff
        /*0120*/ 	.word	0x00026820
        /*0124*/ 	.short	0x0100
        /*0126*/ 	.byte	0x08
	.zero		1


	//   ....[3]....
        /*0128*/ 	.word	0x000003a0
        /*012c*/ 	.word	0x000000ff
        /*0130*/ 	.word	0x00026818
        /*0134*/ 	.short	0x0100
        /*0136*/ 	.byte	0x08
	.zero		1


	//   ....[4]....
        /*0138*/ 	.word	0x000003b0
        /*013c*/ 	.word	0x000000ff
        /*0140*/ 	.word	0x00026828
        /*0144*/ 	.short	0x0100
        /*0146*/ 	.byte	0x08
	.zero		1


	//   ....[5]....
        /*0148*/ 	.word	0x000004e0
        /*014c*/ 	.word	0x000000ff
        /*0150*/ 	.word	0x00026830
        /*0154*/ 	.short	0x0100
        /*0156*/ 	.byte	0x08
	.zero		1


	//   ....[6]....
        /*0158*/ 	.word	0x000004f0
        /*015c*/ 	.word	0x000000ff
        /*0160*/ 	.word	0x00026840
        /*0164*/ 	.short	0x0100
        /*0166*/ 	.byte	0x08
	.zero		1


	//   ....[7]....
        /*0168*/ 	.word	0x00000500
        /*016c*/ 	.word	0x000000ff
        /*0170*/ 	.word	0x00026838
        /*0174*/ 	.short	0x0100
        /*0176*/ 	.byte	0x08
	.zero		1


	//   ....[8]....
        /*0178*/ 	.word	0x00000510
        /*017c*/ 	.word	0x000000ff
        /*0180*/ 	.word	0x00026848
        /*0184*/ 	.short	0x0100
        /*0186*/ 	.byte	0x08
	.zero		1


	//   ....[9]....
        /*0188*/ 	.word	0x000013a0
        /*018c*/ 	.word	0x00000012
        /*0190*/ 	.word	0x00026800
        /*0194*/ 	.short	0x010a
        /*0196*/ 	.byte	0x3f
	.zero		1


	//   ....[10]....
        /*0198*/ 	.word	0x00001430
        /*019c*/ 	.word	0x00000012
        /*01a0*/ 	.word	0x00026800
        /*01a4*/ 	.short	0x010a
        /*01a6*/ 	.byte	0x3f
	.zero		1


	//   ....[11]....
        /*01a8*/ 	.word	0x00001de0
        /*01ac*/ 	.word	0x000000ff
        /*01b0*/ 	.word	0x00026810
        /*01b4*/ 	.short	0x010a
        /*01b6*/ 	.byte	0x0a
	.zero		1


	//   ....[12]....
        /*01b8*/ 	.word	0x00001e20
        /*01bc*/ 	.word	0x000000ff
        /*01c0*/ 	.word	0x00026810
        /*01c4*/ 	.short	0x010a
        /*01c6*/ 	.byte	0x0a
	.zero		1


	//   ....[13]....
        /*01c8*/ 	.word	0x00002270
        /*01cc*/ 	.word	0x000000ff
        /*01d0*/ 	.word	0x00026830
        /*01d4*/ 	.short	0x010a
        /*01d6*/ 	.byte	0x0a
	.zero		1


	//   ....[14]....
        /*01d8*/ 	.word	0x000022b0
        /*01dc*/ 	.word	0x000000ff
        /*01e0*/ 	.word	0x00026830
        /*01e4*/ 	.short	0x010a
        /*01e6*/ 	.byte	0x0a
	.zero		1


	//   ....[15]....
        /*01e8*/ 	.word	0x000046a0
        /*01ec*/ 	.word	0x000000ff
        /*01f0*/ 	.word	0x00000000
        /*01f4*/ 	.short	0x0101
        /*01f6*/ 	.byte	0x0c
	.zero		1


	//   ....[16]....
        /*01f8*/ 	.word	0x00004950
        /*01fc*/ 	.word	0x000000ff
        /*0200*/ 	.word	0x00000000
        /*0204*/ 	.short	0x0101
        /*0206*/ 	.byte	0x0a
	.zero		1


	//   ....[17]....
        /*0208*/ 	.word	0x00008980
        /*020c*/ 	.word	0x00000000
        /*0210*/ 	.word	0x00026820
        /*0214*/ 	.short	0x010a
        /*0216*/ 	.byte	0x3f
	.zero		1


	//   ....[18]....
        /*0218*/ 	.word	0x00009250
        /*021c*/ 	.word	0x00000000
        /*0220*/ 	.word	0x00026840
        /*0224*/ 	.short	0x010a
        /*0226*/ 	.byte	0x3f
	.zero		1


	//   ....[19]....
        /*0228*/ 	.word	0x00009560
        /*022c*/ 	.word	0x00000000
        /*0230*/ 	.word	0x00026828
        /*0234*/ 	.short	0x010a
        /*0236*/ 	.byte	0x3f
	.zero		1


	//   ....[20]....
        /*0238*/ 	.word	0x00009800
        /*023c*/ 	.word	0x00000000
        /*0240*/ 	.word	0x00026848
        /*0244*/ 	.short	0x010a
        /*0246*/ 	.byte	0x3f
	.zero		1


	//   ....[21]....
        /*0248*/ 	.word	0x00009af0
        /*024c*/ 	.word	0x00000000
        /*0250*/ 	.word	0x00026820
        /*0254*/ 	.short	0x010a
        /*0256*/ 	.byte	0x3f
	.zero		1


	//   ....[22]....
        /*0258*/ 	.word	0x00009df0
        /*025c*/ 	.word	0x00000000
        /*0260*/ 	.word	0x00026840
        /*0264*/ 	.short	0x010a
        /*0266*/ 	.byte	0x3f
	.zero		1


	//   ....[23]....
        /*0268*/ 	.word	0x0000a0e0
        /*026c*/ 	.word	0x00000000
        /*0270*/ 	.word	0x00026828
        /*0274*/ 	.short	0x010a
        /*0276*/ 	.byte	0x3f
	.zero		1


	//   ....[24]....
        /*0278*/ 	.word	0x0000a3d0
        /*027c*/ 	.word	0x00000003
        /*0280*/ 	.word	0x00026840
        /*0284*/ 	.short	0x010a
        /*0286*/ 	.byte	0x3f
	.zero		1


	//   ....[25]....
        /*0288*/ 	.word	0x0000a890
        /*028c*/ 	.word	0x00000006
        /*0290*/ 	.word	0x00000000
        /*0294*/ 	.short	0x010a
        /*0296*/ 	.byte	0x3f
	.zero		1


	//   ....[26]....
        /*0298*/ 	.word	0x0000a8f0
        /*029c*/ 	.word	0x00000003
        /*02a0*/ 	.word	0x00000000
        /*02a4*/ 	.short	0x010a
        /*02a6*/ 	.byte	0x3f
	.zero		1


	//   ....[27]....
        /*02a8*/ 	.word	0x0000a950
        /*02ac*/ 	.word	0x00000000
        /*02b0*/ 	.word	0x00000000
        /*02b4*/ 	.short	0x010a
        /*02b6*/ 	.byte	0x3f
	.zero		1


	//   ....[28]....
        /*02b8*/ 	.word	0x0000a980
        /*02bc*/ 	.word	0x00000003
        /*02c0*/ 	.word	0x00000000
        /*02c4*/ 	.short	0x010a
        /*02c6*/ 	.byte	0x3f
	.zero		1


	//   ....[29]....
        /*02c8*/ 	.word	0x0000aa60
        /*02cc*/ 	.word	0x00000012
        /*02d0*/ 	.word	0x00026800
        /*02d4*/ 	.short	0x010a
        /*02d6*/ 	.byte	0x3f
	.zero		1


	//   ....[30]....
        /*02d8*/ 	.word	0x0000aac0
        /*02dc*/ 	.word	0x00000005
        /*02e0*/ 	.word	0x00026810
        /*02e4*/ 	.short	0x010a
        /*02e6*/ 	.byte	0x3f
	.zero		1


	//   ....[31]....
        /*02e8*/ 	.word	0x0000ab20
        /*02ec*/ 	.word	0x00000079
        /*02f0*/ 	.word	0x00026830
        /*02f4*/ 	.short	0x010a
        /*02f6*/ 	.byte	0x3f
	.zero		1


	//   ....[32]....
        /*02f8*/ 	.word	0x0000acc0
        /*02fc*/ 	.word	0x00000000
        /*0300*/ 	.word	0x00026820
        /*0304*/ 	.short	0x010a
        /*0306*/ 	.byte	0x3f
	.zero		1


	//   ....[33]....
        /*0308*/ 	.word	0x0000ad10
        /*030c*/ 	.word	0x00000000
        /*0310*/ 	.word	0x00026840
        /*0314*/ 	.short	0x010a
        /*0316*/ 	.byte	0x3f
	.zero		1


	//   ....[34]....
        /*0318*/ 	.word	0x0000ad60
        /*031c*/ 	.word	0x00000000
        /*0320*/ 	.word	0x00026828
        /*0324*/ 	.short	0x010a
        /*0326*/ 	.byte	0x3f
	.zero		1


	//   ....[35]....
        /*0328*/ 	.word	0x0000adb0
        /*032c*/ 	.word	0x00000000
        /*0330*/ 	.word	0x00026848
        /*0334*/ 	.short	0x010a
        /*0336*/ 	.byte	0x3f
	.zero		1


	//   ....[36]....
        /*0338*/ 	.word	0x0000ae10
        /*033c*/ 	.word	0x00000000
        /*0340*/ 	.word	0x00026820
        /*0344*/ 	.short	0x010a
        /*0346*/ 	.byte	0x3f
	.zero		1


	//   ....[37]....
        /*0348*/ 	.word	0x0000ae60
        /*034c*/ 	.word	0x00000000
        /*0350*/ 	.word	0x00026840
        /*0354*/ 	.short	0x010a
        /*0356*/ 	.byte	0x3f
	.zero		1


	//   ....[38]....
        /*0358*/ 	.word	0x0000aeb0
        /*035c*/ 	.word	0x00000000
        /*0360*/ 	.word	0x00026828
        /*0364*/ 	.short	0x010a
        /*0366*/ 	.byte	0x3f
	.zero		1


	//   ....[39]....
        /*0368*/ 	.word	0x0000af00
        /*036c*/ 	.word	0x00000003
        /*0370*/ 	.word	0x00026840
        /*0374*/ 	.short	0x010a
        /*0376*/ 	.byte	0x3f
	.zero		1


	//   ....[40]....
        /*0378*/ 	.word	0x0000afe0
        /*037c*/ 	.word	0x00000006
        /*0380*/ 	.word	0x00000000
        /*0384*/ 	.short	0x010a
        /*0386*/ 	.byte	0x3f
	.zero		1


	//   ....[41]....
        /*0388*/ 	.word	0x0000b030
        /*038c*/ 	.word	0x00000003
        /*0390*/ 	.word	0x00000000
        /*0394*/ 	.short	0x010a
        /*0396*/ 	.byte	0x3f
	.zero		1


	//   ....[42]....
        /*0398*/ 	.word	0x0000b080
        /*039c*/ 	.word	0x00000000
        /*03a0*/ 	.word	0x00000000
        /*03a4*/ 	.short	0x010a
        /*03a6*/ 	.byte	0x3f
	.zero		1


	//----- nvinfo : EIATTR_NUM_MBARRIERS
	.align		4
.L_475:
        /*03a8*/ 	.byte	0x03, 0x38
        /*03aa*/ 	.short	0x0009


	//----- nvinfo : EIATTR_EXIT_INSTR_OFFSETS
	.align		4
        /*03ac*/ 	.byte	0x04, 0x1c
        /*03ae*/ 	.short	(.L_477 - .L_476)


	//   ....[0]....
.L_476:
        /*03b0*/ 	.word	0x0000a9d0


	//----- nvinfo : EIATTR_MAX_THREADS
	.align		4
.L_477:
        /*03b4*/ 	.byte	0x04, 0x05
        /*03b6*/ 	.short	(.L_479 - .L_478)
.L_478:
        /*03b8*/ 	.word	0x00000180
        /*03bc*/ 	.word	0x00000001
        /*03c0*/ 	.word	0x00000001


	//----- nvinfo : EIATTR_CRS_STACK_SIZE
	.align		4
.L_479:
        /*03c4*/ 	.byte	0x04, 0x1e
        /*03c6*/ 	.short	(.L_481 - .L_480)
.L_480:
        /*03c8*/ 	.word	0x00000000


	//----- nvinfo : EIATTR_CBANK_PARAM_SIZE
	.align		4
.L_481:
        /*03cc*/ 	.byte	0x03, 0x19
        /*03ce*/ 	.short	0x06f0


	//----- nvinfo : EIATTR_PARAM_CBANK
	.align		4
        /*03d0*/ 	.byte	0x04, 0x0a
        /*03d2*/ 	.short	(.L_483 - .L_482)
	.align		4
.L_482:
        /*03d4*/ 	.word	index@(.nv.constant0._ZN7cutlass13device_kernelIN5flash11enable_sm90INS1_16FlashAttnBwdSm90INS1_25CollectiveMainloopBwdSm90ILi2ELi2ELi2EN4cute5tupleIJNS5_1CILi1EEES8_S8_EEENS6_IJNS7_ILi64EEENS7_ILi128EEENS7_ILi96EEEEEENS_6half_tEfNS_4arch4Sm90ELb0ELb0ELb1ELb1ELb1ELb1ELb0ELb0ELi2ELi1ELi2ELi1ELb1EEENS1_21CollectiveEpilogueBwdISD_SE_SG_Li256ELb1ELb0ELi1EEENS1_19SingleTileSchedulerILb1ELb0ELb0ELi128EEEEEEEEEvNT_6ParamsE)
        /*03d8*/ 	.short	0x0210
        /*03da*/ 	.short	0x06f0


	//----- nvinfo : EIATTR_SW_WAR
	.align		4
.L_483:
        /*03dc*/ 	.byte	0x04, 0x36
        /*03de*/ 	.short	(.L_485 - .L_484)
.L_484:
        /*03e0*/ 	.word	0x00000008
.L_485:


//--------------------- .nv.info._ZN7cutlass13device_kernelIN5flash11enable_sm90INS1_16FlashAttnBwdSm90INS1_25CollectiveMainloopBwdSm90ILi2ELi2ELi2EN4cute5tupleIJNS5_1CILi1EEES8_S8_EEENS6_IJNS7_ILi64EEENS7_ILi128EEENS7_ILi96EEEEEENS_6half_tEfNS_4arch4Sm90ELb0ELb0ELb1ELb1ELb0ELb1ELb0ELb0ELi2ELi1ELi2ELi1ELb1EEENS1_24CollectiveEpilogueBwdGQAISD_fSG_Li256ELb1ELb0EEENS1_19SingleTileSchedulerILb1ELb0ELb0ELi128EEEEEEEEEvNT_6ParamsE --------------------------
	.section	.nv.info._ZN7cutlass13device_kernelIN5flash11enable_sm90INS1_16FlashAttnBwdSm90INS1_25CollectiveMainloopBwdSm90ILi2ELi2ELi2EN4cute5tupleIJNS5_1CILi1EEES8_S8_EEENS6_IJNS7_ILi64EEENS7_ILi128EEENS7_ILi96EEEEEENS_6half_tEfNS_4arch4Sm90ELb0ELb0ELb1ELb1ELb0ELb1ELb0ELb0ELi2ELi1ELi2ELi1ELb1EEENS1_24CollectiveEpilogueBwdGQAISD_fSG_Li256ELb1ELb0EEENS1_19SingleTileSchedulerILb1ELb0ELb0ELi128EEEEEEEEEvNT_6ParamsE,"",@"SHT_CUDA_INFO"
	.sectionflags	@""
	.align	4


	//----- nvinfo : EIATTR_CUDA_API_VERSION
	.align		4
        /*0000*/ 	.byte	0x04, 0x37
        /*0002*/ 	.short	(.L_487 - .L_486)
.L_486:
        /*0004*/ 	.word	0x00000082


	//----- nvinfo : EIATTR_KPARAM_INFO
	.align		4
.L_487:
        /*0008*/ 	.byte	0x04, 0x17
        /*000a*/ 	.short	(.L_489 - .L_488)
.L_488:
        /*000c*/ 	.word	0x00000000
        /*0010*/ 	.short	0x0000
        /*0012*/ 	.short	0x0070
        /*0014*/ 	.byte	0x00, 0xf0, 0x01, 0x1a


	//----- nvinfo : EIATTR_SPARSE_MMA_MASK
	.align		4
.L_489:
        /*0018*/ 	.byte	0x03, 0x50
        /*001a*/ 	.short	0x0000


	//----- nvinfo : EIATTR_MAXREG_COUNT
	.align		4
        /*001c*/ 	.byte	0x03, 0x1b
        /*001e*/ 	.short	0x00a8


	//----- nvinfo : EIATTR_NUM_BARRIERS
	.align		4
        /*0020*/ 	.byte	0x02, 0x4c
        /*0022*/ 	.byte	0x10
	.zero		1


	//----- nvinfo : EIATTR_EXTERNS
	.align		4
        /*0024*/ 	.byte	0x04, 0x0f
        /*0026*/ 	.short	(.L_491 - .L_490)


	//   ....[0]....
	.align		4
.L_490:
        /*0028*/ 	.word	index@(__assertfail)


	//----- nvinfo : EIATTR_MERCURY_ISA_VERSION
	.align		4
.L_491:
        /*002c*/ 	.byte	0x03, 0x5f
        /*002e*/ 	.short	0x0101


	//----- nvinfo : EIATTR_INT_WARP_WIDE_INSTR_OFFSETS
	.align		4
        /*0030*/ 	.byte	0x04, 0x31
        /*0032*/ 	.short	(.L_493 - .L_492)


	//   ....[0]....
.L_492:
        /*0034*/ 	.word	0x00000180


	//   ....[1]....
        /*0038*/ 	.word	0x000001b0


	//----- nvinfo : EIATTR_COOP_GROUP_MASK_REGIDS
	.align		4
.L_493:
        /*003c*/ 	.byte	0x04, 0x29
        /*003e*/ 	.short	(.L_495 - .L_494)


	//   ....[0]....
.L_494:
        /*0040*/ 	.word	0xffffffff


	//   ....[1]....
        /*0044*/ 	.word	0xffffffff


	//   ....[2]....
        /*0048*/ 	.word	0xffffffff


	//   ....[3]....
        /*004c*/ 	.word	0xffffffff


	//   ....[4]....
        /*0050*/ 	.word	0xffffffff


	//   ....[5]....
        /*0054*/ 	.word	0xffffffff


	//   ....[6]....
        /*0058*/ 	.word	0xffffffff


	//   ....[7]....
        /*005c*/ 	.word	0x0500000f


	//----- nvinfo : EIATTR_COOP_GROUP_INSTR_OFFSETS
	.align		4
.L_495:
        /*0060*/ 	.byte	0x04, 0x28
        /*0062*/ 	.short	(.L_497 - .L_496)


	//   ....[0]....
.L_496:
        /*0064*/ 	.word	0x00000050


	//   ....[1]....
        /*0068*/ 	.word	0x00000190


	//   ....[2]....
        /*006c*/ 	.word	0x000001e0


	//   ....[3]....
        /*0070*/ 	.word	0x000003d0


	//   ....[4]....
        /*0074*/ 	.word	0x00000600


	//   ....[5]....
        /*0078*/ 	.word	0x00001350


	//   ....[6]....
        /*007c*/ 	.word	0x00005630


	//   ....[7]....
        /*0080*/ 	.word	0x00008f70


	//----- nvinfo : EIATTR_REG_RECONFIG
	.align		4
.L_497:
        /*0084*/ 	.byte	0x01, 0x54
	.zero		2


	//----- nvinfo : EIATTR_SYSCALL_OFFSETS
	.align		4
        /*0088*/ 	.byte	0x04, 0x46
        /*008a*/ 	.short	(.L_499 - .L_498)


	//   ....[0]....
.L_498:
        /*008c*/ 	.word	0x00000fb0


	//   ....[1]....
        /*0090*/ 	.word	0x000010a0


	//   ....[2]....
        /*0094*/ 	.word	0x00001200


	//   ....[3]....
        /*0098*/ 	.word	0x000012f0


	//   ....[4]....
        /*009c*/ 	.word	0x00001560


	//----- nvinfo : EIATTR_MBARRIER_INSTR_OFFSETS
	.align		4
.L_499:
        /*00a0*/ 	.byte	0x04, 0x39
        /*00a2*/ 	.short	(.L_501 - .L_500)


	//   ....[0]....
.L_500:
        /*00a4*/ 	.word	0x00000280
        /*00a8*/ 	.word	0x000000ff
        /*00ac*/ 	.word	0x00026800
        /*00b0*/ 	.short	0x0100
        /*00b2*/ 	.byte	0x06
	.zero		1


	//   ....[1]....
        /*00b4*/ 	.word	0x00000380
        /*00b8*/ 	.word	0x000000ff
        /*00bc*/ 	.word	0x00026810
        /*00c0*/ 	.short	0x0100
        /*00c2*/ 	.byte	0x08
	.zero		1


	//   ....[2]....
        /*00c4*/ 	.word	0x00000390
        /*00c8*/ 	.word	0x000000ff
        /*00cc*/ 	.word	0x00026820
        /*00d0*/ 	.short	0x0100
        /*00d2*/ 	.byte	0x08
	.zero		1


	//   ....[3]....
        /*00d4*/ 	.word	0x000003a0
        /*00d8*/ 	.word	0x000000ff
        /*00dc*/ 	.word	0x00026818
        /*00e0*/ 	.short	0x0100
        /*00e2*/ 	.byte	0x08
	.zero		1


	//   ....[4]....
        /*00e4*/ 	.word	0x000003b0
        /*00e8*/ 	.word	0x000000ff
        /*00ec*/ 	.word	0x00026828
        /*00f0*/ 	.short	0x0100
        /*00f2*/ 	.byte	0x08
	.zero		1


	//   ....[5]....
        /*00f4*/ 	.word	0x000004e0
        /*00f8*/ 	.word	0x000000ff
        /*00fc*/ 	.word	0x00026830
        /*0100*/ 	.short	0x0100
        /*0102*/ 	.byte	0x08
	.zero		1


	//   ....[6]....
        /*0104*/ 	.word	0x000004f0
        /*0108*/ 	.word	0x000000ff
        /*010c*/ 	.word	0x00026840
        /*0110*/ 	.short	0x0100
        /*0112*/ 	.byte	0x08
	.zero		1


	//   ....[7]....
        /*0114*/ 	.word	0x00000500
        /*0118*/ 	.word	0x000000ff
        /*011c*/ 	.word	0x00026838
        /*0120*/ 	.short	0x0100
        /*0122*/ 	.byte	0x08
	.zero		1


	//   ....[8]....
        /*0124*/ 	.word	0x00000510
        /*0128*/ 	.word	0x000000ff
        /*012c*/ 	.word	0x00026848
        /*0130*/ 	.short	0x0100
        /*0132*/ 	.byte	0x08
	.zero		1


	//   ....[9]....
        /*0134*/ 	.word	0x00001390
        /*0138*/ 	.word	0x00000012
        /*013c*/ 	.word	0x00026800
        /*0140*/ 	.short	0x010a
        /*0142*/ 	.byte	0x3f
	.zero		1


	//   ....[10]....
        /*0144*/ 	.word	0x00001420
        /*0148*/ 	.word	0x00000012
        /*014c*/ 	.word	0x00026800
        /*0150*/ 	.short	0x010a
        /*0152*/ 	.byte	0x3f
	.zero		1


	//   ....[11]....
        /*0154*/ 	.word	0x00001dd0
        /*0158*/ 	.word	0x000000ff
        /*015c*/ 	.word	0x00026810
        /*0160*/ 	.short	0x010a
        /*0162*/ 	.byte	0x0a
	.zero		1


	//   ....[12]....
        /*0164*/ 	.word	0x00001e10
        /*0168*/ 	.word	0x000000ff
        /*016c*/ 	.word	0x00026810
        /*0170*/ 	.short	0x010a
        /*0172*/ 	.byte	0x0a
	.zero		1


	//   ....[13]....
        /*0174*/ 	.word	0x00002260
        /*0178*/ 	.word	0x000000ff
        /*017c*/ 	.word	0x00026830
        /*0180*/ 	.short	0x010a
        /*0182*/ 	.byte	0x0a
	.zero		1


	//   ....[14]....
        /*0184*/ 	.word	0x000022a0
        /*0188*/ 	.word	0x000000ff
        /*018c*/ 	.word	0x00026830
        /*0190*/ 	.short	0x010a
        /*0192*/ 	.byte	0x0a
	.zero		1


	//   ....[15]....
        /*0194*/ 	.word	0x00004690
        /*0198*/ 	.word	0x000000ff
        /*019c*/ 	.word	0x00000000
        /*01a0*/ 	.short	0x0101
        /*01a2*/ 	.byte	0x0c
	.zero		1


	//   ....[16]....
        /*01a4*/ 	.word	0x00004940
        /*01a8*/ 	.word	0x000000ff
        /*01ac*/ 	.word	0x00000000
        /*01b0*/ 	.short	0x0101
        /*01b2*/ 	.byte	0x0a
	.zero		1


	//   ....[17]....
        /*01b4*/ 	.word	0x00006ec0
        /*01b8*/ 	.word	0x00000000
        /*01bc*/ 	.word	0x00026820
        /*01c0*/ 	.short	0x010a
        /*01c2*/ 	.byte	0x3f
	.zero		1


	//   ....[18]....
        /*01c4*/ 	.word	0x00007790
        /*01c8*/ 	.word	0x00000000
        /*01cc*/ 	.word	0x00026840
        /*01d0*/ 	.short	0x010a
        /*01d2*/ 	.byte	0x3f
	.zero		1


	//   ....[19]....
        /*01d4*/ 	.word	0x00007aa0
        /*01d8*/ 	.word	0x00000000
        /*01dc*/ 	.word	0x00026828
        /*01e0*/ 	.short	0x010a
        /*01e2*/ 	.byte	0x3f
	.zero		1


	//   ....[20]....
        /*01e4*/ 	.word	0x00007d40
        /*01e8*/ 	.word	0x00000000
        /*01ec*/ 	.word	0x00026848
        /*01f0*/ 	.short	0x010a
        /*01f2*/ 	.byte	0x3f
	.zero		1


	//   ....[21]....
        /*01f4*/ 	.word	0x00008030
        /*01f8*/ 	.word	0x00000000
        /*01fc*/ 	.word	0x00026820
        /*0200*/ 	.short	0x010a
        /*0202*/ 	.byte	0x3f
	.zero		1


	//   ....[22]....
        /*0204*/ 	.word	0x00008330
        /*0208*/ 	.word	0x00000000
        /*020c*/ 	.word	0x00026840
        /*0210*/ 	.short	0x010a
        /*0212*/ 	.byte	0x3f
	.zero		1


	//   ....[23]....
        /*0214*/ 	.word	0x00008620
        /*0218*/ 	.word	0x00000000
        /*021c*/ 	.word	0x00026828
        /*0220*/ 	.short	0x010a
        /*0222*/ 	.byte	0x3f
	.zero		1


	//   ....[24]....
        /*0224*/ 	.word	0x00008910
        /*0228*/ 	.word	0x00000003
        /*022c*/ 	.word	0x00026840
        /*0230*/ 	.short	0x010a
        /*0232*/ 	.byte	0x3f
	.zero		1


	//   ....[25]....
        /*0234*/ 	.word	0x00008dd0
        /*0238*/ 	.word	0x00000006
        /*023c*/ 	.word	0x00000000
        /*0240*/ 	.short	0x010a
        /*0242*/ 	.byte	0x3f
	.zero		1


	//   ....[26]....
        /*0244*/ 	.word	0x00008e30
        /*0248*/ 	.word	0x00000003
        /*024c*/ 	.word	0x00000000
        /*0250*/ 	.short	0x010a
        /*0252*/ 	.byte	0x3f
	.zero		1


	//   ....[27]....
        /*0254*/ 	.word	0x00008e90
        /*0258*/ 	.word	0x00000000
        /*025c*/ 	.word	0x00000000
        /*0260*/ 	.short	0x010a
        /*0262*/ 	.byte	0x3f
	.zero		1


	//   ....[28]....
        /*0264*/ 	.word	0x00008ec0
        /*0268*/ 	.word	0x00000003
        /*026c*/ 	.word	0x00000000
        /*0270*/ 	.short	0x010a
        /*0272*/ 	.byte	0x3f
	.zero		1


	//   ....[29]....
        /*0274*/ 	.word	0x00008fa0
        /*0278*/ 	.word	0x00000012
        /*027c*/ 	.word	0x00026800
        /*0280*/ 	.short	0x010a
        /*0282*/ 	.byte	0x3f
	.zero		1


	//   ....[30]....
        /*0284*/ 	.word	0x00009000
        /*0288*/ 	.word	0x00000005
        /*028c*/ 	.word	0x00026810
        /*0290*/ 	.short	0x010a
        /*0292*/ 	.byte	0x3f
	.zero		1


	//   ....[31]....
        /*0294*/ 	.word	0x00009060
        /*0298*/ 	.word	0x00000079
        /*029c*/ 	.word	0x00026830
        /*02a0*/ 	.short	0x010a
        /*02a2*/ 	.byte	0x3f
	.zero		1


	//   ....[32]....
        /*02a4*/ 	.word	0x000090b0
        /*02a8*/ 	.word	0x00000000
        /*02ac*/ 	.word	0x00026820
        /*02b0*/ 	.short	0x010a
        /*02b2*/ 	.byte	0x3f
	.zero		1


	//   ....[33]....
        /*02b4*/ 	.word	0x00009100
        /*02b8*/ 	.word	0x00000000
        /*02bc*/ 	.word	0x00026840
        /*02c0*/ 	.short	0x010a
        /*02c2*/ 	.byte	0x3f
	.zero		1


	//   ....[34]....
        /*02c4*/ 	.word	0x00009150
        /*02c8*/ 	.word	0x00000000
        /*02cc*/ 	.word	0x00026828
        /*02d0*/ 	.short	0x010a
        /*02d2*/ 	.byte	0x3f
	.zero		1


	//   ....[35]....
        /*02d4*/ 	.word	0x000091a0
        /*02d8*/ 	.word	0x00000000
        /*02dc*/ 	.word	0x00026848
        /*02e0*/ 	.short	0x010a
        /*02e2*/ 	.byte	0x3f
	.zero		1


	//   ....[36]....
        /*02e4*/ 	.word	0x00009200
        /*02e8*/ 	.word	0x00000000
        /*02ec*/ 	.word	0x00026820
        /*02f0*/ 	.short	0x010a
        /*02f2*/ 	.byte	0x3f
	.zero		1


	//   ....[37]....
        /*02f4*/ 	.word	0x00009250
        /*02f8*/ 	.word	0x00000000
        /*02fc*/ 	.word	0x00026840
        /*0300*/ 	.short	0x010a
        /*0302*/ 	.byte	0x3f
	.zero		1


	//   ....[38]....
        /*0304*/ 	.word	0x000092a0
        /*0308*/ 	.word	0x00000000
        /*030c*/ 	.word	0x00026828
        /*0310*/ 	.short	0x010a
        /*0312*/ 	.byte	0x3f
	.zero		1


	//   ....[39]....
        /*0314*/ 	.word	0x000092f0
        /*0318*/ 	.word	0x00000003
        /*031c*/ 	.word	0x00026840
        /*0320*/ 	.short	0x010a
        /*0322*/ 	.byte	0x3f
	.zero		1


	//   ....[40]....
        /*0324*/ 	.word	0x000093d0
        /*0328*/ 	.word	0x00000006
        /*032c*/ 	.word	0x00000000
        /*0330*/ 	.short	0x010a
        /*0332*/ 	.byte	0x3f
	.zero		1


	//   ....[41]....
        /*0334*/ 	.word	0x00009420
        /*0338*/ 	.word	0x00000003
        /*033c*/ 	.word	0x00000000
        /*0340*/ 	.short	0x010a
        /*0342*/ 	.byte	0x3f
	.zero		1


	//   ....[42]....
        /*0344*/ 	.word	0x00009470
        /*0348*/ 	.word	0x00000000
        /*034c*/ 	.word	0x00000000
        /*0350*/ 	.short	0x010a
        /*0352*/ 	.byte	0x3f
	.zero		1


	//----- nvinfo : EIATTR_NUM_MBARRIERS
	.align		4
.L_501:
        /*0354*/ 	.byte	0x03, 0x38
        /*0356*/ 	.short	0x0009


	//----- nvinfo : EIATTR_EXIT_INSTR_OFFSETS
	.align		4
        /*0358*/ 	.byte	0x04, 0x1c
        /*035a*/ 	.short	(.L_503 - .L_502)


	//   ....[0]....
.L_502:
        /*035c*/ 	.word	0x00008f10


	//----- nvinfo : EIATTR_MAX_THREADS
	.align		4
.L_503:
        /*0360*/ 	.byte	0x04, 0x05
        /*0362*/ 	.short	(.L_505 - .L_504)
.L_504:
        /*0364*/ 	.word	0x00000180
        /*0368*/ 	.word	0x00000001
        /*036c*/ 	.word	0x00000001


	//----- nvinfo : EIATTR_CRS_STACK_SIZE
	.align		4
.L_505:
        /*0370*/ 	.byte	0x04, 0x1e
        /*0372*/ 	.short	(.L_507 - .L_506)
.L_506:
        /*0374*/ 	.word	0x00000000


	//----- nvinfo : EIATTR_CBANK_PARAM_SIZE
	.align		4
.L_507:
        /*0378*/ 	.byte	0x03, 0x19
        /*037a*/ 	.short	0x06f0


	//----- nvinfo : EIATTR_PARAM_CBANK
	.align		4
        /*037c*/ 	.byte	0x04, 0x0a
        /*037e*/ 	.short	(.L_509 - .L_508)
	.align		4
.L_508:
        /*0380*/ 	.word	index@(.nv.constant0._ZN7cutlass13device_kernelIN5flash11enable_sm90INS1_16FlashAttnBwdSm90INS1_25CollectiveMainloopBwdSm90ILi2ELi2ELi2EN4cute5tupleIJNS5_1CILi1EEES8_S8_EEENS6_IJNS7_ILi64EEENS7_ILi128EEENS7_ILi96EEEEEENS_6half_tEfNS_4arch4Sm90ELb0ELb0ELb1ELb1ELb0ELb1ELb0ELb0ELi2ELi1ELi2ELi1ELb1EEENS1_24CollectiveEpilogueBwdGQAISD_fSG_Li256ELb1ELb0EEENS1_19SingleTileSchedulerILb1ELb0ELb0ELi128EEEEEEEEEvNT_6ParamsE)
        /*0384*/ 	.short	0x0210
        /*0386*/ 	.short	0x06f0


	//----- nvinfo : EIATTR_SW_WAR
	.align		4
.L_509:
        /*0388*/ 	.byte	0x04, 0x36
        /*038a*/ 	.short	(.L_511 - .L_510)
.L_510:
        /*038c*/ 	.word	0x00000008
.L_511:


//--------------------- .nv.info._ZN7cutlass13device_kernelIN5flash11enable_sm90INS1_16FlashAttnBwdSm90INS1_25CollectiveMainloopBwdSm90ILi2ELi2ELi2EN4cute5tupleIJNS5_1CILi1EEES8_S8_EEENS6_IJNS7_ILi64EEENS7_ILi128EEENS7_ILi96EEEEEENS_6half_tEfNS_4arch4Sm90ELb0ELb0ELb1ELb1ELb1ELb1ELb0ELb0ELi2ELi1ELi2ELi1ELb1EEENS1_24CollectiveEpilogueBwdGQAISD_fSG_Li256ELb1ELb1EEENS1_19SingleTileSchedulerILb1ELb0ELb0ELi128EEEEEEEEEvNT_6ParamsE --------------------------
	.section	.nv.info._ZN7cutlass13device_kernelIN5flash11enable_sm90INS1_16FlashAttnBwdSm90INS1_25CollectiveMainloopBwdSm90ILi2ELi2ELi2EN4cute5tupleIJNS5_1CILi1EEES8_S8_EEENS6_IJNS7_ILi64EEENS7_ILi128EEENS7_ILi96EEEEEENS_6half_tEfNS_4arch4Sm90ELb0ELb0ELb1ELb1ELb1ELb1ELb0ELb0ELi2ELi1ELi2ELi1ELb1EEENS1_24CollectiveEpilogueBwdGQAISD_fSG_Li256ELb1ELb1EEENS1_19SingleTileSchedulerILb1ELb0ELb0ELi128EEEEEEEEEvNT_6ParamsE,"",@"SHT_CUDA_INFO"
	.sectionflags	@""
	.align	4


	//----- nvinfo : EIATTR_CUDA_API_VERSION
	.align		4
        /*0000*/ 	.byte	0x04, 0x37
        /*0002*/ 	.short	(.L_513 - .L_512)
.L_512:
        /*0004*/ 	.word	0x00000082


	//----- nvinfo : EIATTR_KPARAM_INFO
	.align		4
.L_513:
        /*0008*/ 	.byte	0x04, 0x17
        /*000a*/ 	.short	(.L_515 - .L_514)
.L_514:
        /*000c*/ 	.word	0x00000000
        /*0010*/ 	.short	0x0000
        /*0012*/ 	.short	0x0070
        /*0014*/ 	.byte	0x00, 0xf0, 0x01, 0x1a


	//----- nvinfo : EIATTR_SPARSE_MMA_MASK
	.align		4
.L_515:
        /*0018*/ 	.byte	0x03, 0x50
        /*001a*/ 	.short	0x0000


	//----- nvinfo : EIATTR_MAXREG_COUNT
	.align		4
        /*001c*/ 	.byte	0x03, 0x1b
        /*001e*/ 	.short	0x00a8


	//----- nvinfo : EIATTR_NUM_BARRIERS
	.align		4
        /*0020*/ 	.byte	0x02, 0x4c
        /*0022*/ 	.byte	0x10
	.zero		1


	//----- nvinfo : EIATTR_EXTERNS
	.align		4
        /*0024*/ 	.byte	0x04, 0x0f
        /*0026*/ 	.short	(.L_517 - .L_516)


	//   ....[0]....
	.align		4
.L_516:
        /*0028*/ 	.word	index@(__assertfail)


	//----- nvinfo : EIATTR_MERCURY_ISA_VERSION
	.align		4
.L_517:
        /*002c*/ 	.byte	0x03, 0x5f
        /*002e*/ 	.short	0x0101


	//----- nvinfo : EIATTR_INT_WARP_WIDE_INSTR_OFFSETS
	.align		4
        /*0030*/ 	.byte	0x04, 0x31
        /*0032*/ 	.short	(.L_519 - .L_518)


	//   ....[0]....
.L_518:
        /*0034*/ 	.word	0x00000180


	//   ....[1]....
        /*0038*/ 	.word	0x000001b0


	//   ....[2]....
        /*003c*/ 	.word	0x00006850


	//   ....[3]....
        /*0040*/ 	.word	0x00006cc0


	//   ....[4]....
        /*0044*/ 	.word	0x00007290


	//----- nvinfo : EIATTR_COOP_GROUP_MASK_REGIDS
	.align		4
.L_519:
        /*0048*/ 	.byte	0x04, 0x29
        /*004a*/ 	.short	(.L_521 - .L_520)


	//   ....[0]....
.L_520:
        /*004c*/ 	.word	0xffffffff


	//   ....[1]....
        /*0050*/ 	.word	0xffffffff


	//   ....[2]....
        /*0054*/ 	.word	0xffffffff


	//   ....[3]....
        /*0058*/ 	.word	0xffffffff


	//   ....[4]....
        /*005c*/ 	.word	0xffffffff


	//   ....[5]....
        /*0060*/ 	.word	0xffffffff


	//   ....[6]....
        /*0064*/ 	.word	0xffffffff


	//   ....[7]....
        /*0068*/ 	.word	0xffffffff


	//   ....[8]....
        /*006c*/ 	.word	0xffffffff


	//   ....[9]....
        /*0070*/ 	.word	0xffffffff


	//   ....[10]....
        /*0074*/ 	.word	0xffffffff


	//   ....[11]....
        /*0078*/ 	.word	0xffffffff


	//   ....[12]....
        /*007c*/ 	.word	0xffffffff


	//   ....[13]....
        /*0080*/ 	.word	0xffffffff


	//   ....[14]....
        /*0084*/ 	.word	0xffffffff


	//   ....[15]....
        /*0088*/ 	.word	0xffffffff


	//   ....[16]....
        /*008c*/ 	.word	0xffffffff


	//   ....[17]....
        /*0090*/ 	.word	0x0500000f


	//   ....[18]....
        /*0094*/ 	.word	0x0500000f


	//   ....[19]....
        /*0098*/ 	.word	0x0500000f


	//   ....[20]....
        /*009c*/ 	.word	0x0500000f


	//   ....[21]....
        /*00a0*/ 	.word	0x0500000f


	//   ....[22]....
        /*00a4*/ 	.word	0x0500000f


	//----- nvinfo : EIATTR_COOP_GROUP_INSTR_OFFSETS
	.align		4
.L_521:
        /*00a8*/ 	.byte	0x04, 0x28
        /*00aa*/ 	.short	(.L_523 - .L_522)


	//   ....[0]....
.L_522:
        /*00ac*/ 	.word	0x00000050


	//   ....[1]....
        /*00b0*/ 	.word	0x00000190


	//   ....[2]....
        /*00b4*/ 	.word	0x000001e0


	//   ....[3]....
        /*00b8*/ 	.word	0x000003d0


	//   ....[4]....
        /*00bc*/ 	.word	0x00000600


	//   ....[5]....
        /*00c0*/ 	.word	0x00001350


	//   ....[6]....
        /*00c4*/ 	.word	0x00005440


	//   ....[7]....
        /*00c8*/ 	.word	0x000055d0


	//   ....[8]....
        /*00cc*/ 	.word	0x00005880


	//   ....[9]....
        /*00d0*/ 	.word	0x00005a10


	//   ....[10]....
        /*00d4*/ 	.word	0x00005b20


	//   ....[11]....
        /*00d8*/ 	.word	0x000064f0


	//   ....[12]....
        /*00dc*/ 	.word	0x00006780


	//   ....[13]....
        /*00e0*/ 	.word	0x000069c0


	//   ....[14]....
        /*00e4*/ 	.word	0x00006bf0


	//   ....[15]....
        /*00e8*/ 	.word	0x00006ea0


	//   ....[16]....
        /*00ec*/ 	.word	0x000071d0


	//   ....[17]....
        /*00f0*/ 	.word	0x00009cb0


	//   ....[18]....
        /*00f4*/ 	.word	0x00009e20


	//   ....[19]....
        /*00f8*/ 	.word	0x00009e90


	//   ....[20]....
        /*00fc*/ 	.word	0x00009f00


	//   ....[21]....
        /*0100*/ 	.word	0x00009f70


	//   ....[22]....
        /*0104*/ 	.word	0x00009fe0


	//----- nvinfo : EIATTR_REG_RECONFIG
	.align		4
.L_523:
        /*0108*/ 	.byte	0x01, 0x54
	.zero		2


	//----- nvinfo : EIATTR_SYSCALL_OFFSETS
	.align		4
        /*010c*/ 	.byte	0x04, 0x46
        /*010e*/ 	.short	(.L_525 - .L_524)


	//   ....[0]....
.L_524:
        /*0110*/ 	.word	0x00000fb0


	//   ....[1]....
        /*0114*/ 	.word	0x000010a0


	//   ....[2]....
        /*0118*/ 	.word	0x00001200


	//   ....[3]....
        /*011c*/ 	.word	0x000012f0


	//   ....[4]....
        /*0120*/ 	.word	0x00001560


	//----- nvinfo : EIATTR_MBARRIER_INSTR_OFFSETS
	.align		4
.L_525:
        /*0124*/ 	.byte	0x04, 0x39
        /*0126*/ 	.short	(.L_527 - .L_526)


	//   ....[0]....
.L_526:
        /*0128*/ 	.word	0x00000280
        /*012c*/ 	.word	0x000000ff
        /*0130*/ 	.word	0x00026800
        /*0134*/ 	.short	0x0100
        /*0136*/ 	.byte	0x06
	.zero		1


	//   ....[1]....
        /*0138*/ 	.word	0x00000380
        /*013c*/ 	.word	0x000000ff
        /*0140*/ 	.word	0x00026810
        /*0144*/ 	.short	0x0100
        /*0146*/ 	.byte	0x08
	.zero		1


	//   ....[2]....
        /*0148*/ 	.word	0x00000390
        /*014c*/ 	.word	0x000000ff
        /*0150*/ 	.word	0x00026820
        /*0154*/ 	.short	0x0100
        /*0156*/ 	.byte	0x08
	.zero		1


	//   ....[3]....
        /*0158*/ 	.word	0x000003a0
        /*015c*/ 	.word	0x000000ff
        /*0160*/ 	.word	0x00026818
        /*0164*/ 	.short	0x0100
        /*0166*/ 	.byte	0x08
	.zero		1


	//   ....[4]....
        /*0168*/ 	.word	0x000003b0
        /*016c*/ 	.word	0x000000ff
        /*0170*/ 	.word	0x00026828
        /*0174*/ 	.short	0x0100
        /*0176*/ 	.byte	0x08
	.zero		1


	//   ....[5]....
        /*0178*/ 	.word	0x000004e0
        /*017c*/ 	.word	0x000000ff
        /*0180*/ 	.word	0x00026830
        /*0184*/ 	.short	0x0100
        /*0186*/ 	.byte	0x08
	.zero		1


	//   ....[6]....
        /*0188*/ 	.word	0x000004f0
        /*018c*/ 	.word	0x000000ff
        /*0190*/ 	.word	0x00026840
        /*0194*/ 	.short	0x0100
        /*0196*/ 	.byte	0x08
	.zero		1


	//   ....[7]....
        /*0198*/ 	.word	0x00000500
        /*019c*/ 	.word	0x000000ff
        /*01a0*/ 	.word	0x00026838
        /*01a4*/ 	.short	0x0100
        /*01a6*/ 	.byte	0x08
	.zero		1


	//   ....[8]....
        /*01a8*/ 	.word	0x00000510
        /*01ac*/ 	.word	0x000000ff
        /*01b0*/ 	.word	0x00026848
        /*01b4*/ 	.short	0x0100
        /*01b6*/ 	.byte	0x08
	.zero		1


	//   ....[9]....
        /*01b8*/ 	.word	0x00001390
        /*01bc*/ 	.word	0x00000012
        /*01c0*/ 	.word	0x00026800
        /*01c4*/ 	.short	0x010a
        /*01c6*/ 	.byte	0x3f
	.zero		1


	//   ....[10]....
        /*01c8*/ 	.word	0x00001420
        /*01cc*/ 	.word	0x00000012
        /*01d0*/ 	.word	0x00026800
        /*01d4*/ 	.short	0x010a
        /*01d6*/ 	.byte	0x3f
	.zero		1


	//   ....[11]....
        /*01d8*/ 	.word	0x00001dd0
        /*01dc*/ 	.word	0x000000ff
        /*01e0*/ 	.word	0x00026810
        /*01e4*/ 	.short	0x010a
        /*01e6*/ 	.byte	0x0a
	.zero		1


	//   ....[12]....
        /*01e8*/ 	.word	0x00001e10
        /*01ec*/ 	.word	0x000000ff
        /*01f0*/ 	.word	0x00026810
        /*01f4*/ 	.short	0x010a
        /*01f6*/ 	.byte	0x0a
	.zero		1


	//   ....[13]....
        /*01f8*/ 	.word	0x00002260
        /*01fc*/ 	.word	0x000000ff
        /*0200*/ 	.word	0x00026830
        /*0204*/ 	.short	0x010a
        /*0206*/ 	.byte	0x0a
	.zero		1


	//   ....[14]....
        /*0208*/ 	.word	0x000022a0
        /*020c*/ 	.word	0x000000ff
        /*0210*/ 	.word	0x00026830
        /*0214*/ 	.short	0x010a
        /*0216*/ 	.byte	0x0a
	.zero		1


	//   ....[15]....
        /*0218*/ 	.word	0x00004690
        /*021c*/ 	.word	0x000000ff
        /*0220*/ 	.word	0x00000000
        /*0224*/ 	.short	0x0101
        /*0226*/ 	.byte	0x0c
	.zero		1


	//   ....[16]....
        /*0228*/ 	.word	0x00004940
        /*022c*/ 	.word	0x000000ff
        /*0230*/ 	.word	0x00000000
        /*0234*/ 	.short	0x0101
        /*0236*/ 	.byte	0x0a
	.zero		1


	//   ....[17]....
        /*0238*/ 	.word	0x00007c00
        /*023c*/ 	.word	0x00000000
        /*0240*/ 	.word	0x00026820
        /*0244*/ 	.short	0x010a
        /*0246*/ 	.byte	0x3f
	.zero		1


	//   ....[18]....
        /*0248*/ 	.word	0x000084d0
        /*024c*/ 	.word	0x00000000
        /*0250*/ 	.word	0x00026840
        /*0254*/ 	.short	0x010a
        /*0256*/ 	.byte	0x3f
	.zero		1


	//   ....[19]....
        /*0258*/ 	.word	0x000087e0
        /*025c*/ 	.word	0x00000000
        /*0260*/ 	.word	0x00026828
        /*0264*/ 	.short	0x010a
        /*0266*/ 	.byte	0x3f
	.zero		1


	//   ....[20]....
        /*0268*/ 	.word	0x00008a80
        /*026c*/ 	.word	0x00000000
        /*0270*/ 	.word	0x00026848
        /*0274*/ 	.short	0x010a
        /*0276*/ 	.byte	0x3f
	.zero		1


	//   ....[21]....
        /*0278*/ 	.word	0x00008d70
        /*027c*/ 	.word	0x00000000
        /*0280*/ 	.word	0x00026820
        /*0284*/ 	.short	0x010a
        /*0286*/ 	.byte	0x3f
	.zero		1


	//   ....[22]....
        /*0288*/ 	.word	0x00009070
        /*028c*/ 	.word	0x00000000
        /*0290*/ 	.word	0x00026840
        /*0294*/ 	.short	0x010a
        /*0296*/ 	.byte	0x3f
	.zero		1


	//   ....[23]....
        /*0298*/ 	.word	0x00009360
        /*029c*/ 	.word	0x00000000
        /*02a0*/ 	.word	0x00026828
        /*02a4*/ 	.short	0x010a
        /*02a6*/ 	.byte	0x3f
	.zero		1


	//   ....[24]....
        /*02a8*/ 	.word	0x00009650
        /*02ac*/ 	.word	0x00000003
        /*02b0*/ 	.word	0x00026840
        /*02b4*/ 	.short	0x010a
        /*02b6*/ 	.byte	0x3f
	.zero		1


	//   ....[25]....
        /*02b8*/ 	.word	0x00009b10
        /*02bc*/ 	.word	0x00000006
        /*02c0*/ 	.word	0x00000000
        /*02c4*/ 	.short	0x010a
        /*02c6*/ 	.byte	0x3f
	.zero		1


	//   ....[26]....
        /*02c8*/ 	.word	0x00009b70
        /*02cc*/ 	.word	0x00000003
        /*02d0*/ 	.word	0x00000000
        /*02d4*/ 	.short	0x010a
        /*02d6*/ 	.byte	0x3f
	.zero		1


	//   ....[27]....
        /*02d8*/ 	.word	0x00009bd0
        /*02dc*/ 	.word	0x00000000
        /*02e0*/ 	.word	0x00000000
        /*02e4*/ 	.short	0x010a
        /*02e6*/ 	.byte	0x3f
	.zero		1


	//   ....[28]....
        /*02e8*/ 	.word	0x00009c00
        /*02ec*/ 	.word	0x00000003
        /*02f0*/ 	.word	0x00000000
        /*02f4*/ 	.short	0x010a
        /*02f6*/ 	.byte	0x3f
	.zero		1


	//   ....[29]....
        /*02f8*/ 	.word	0x00009ce0
        /*02fc*/ 	.word	0x00000012
        /*0300*/ 	.word	0x00026800
        /*0304*/ 	.short	0x010a
        /*0306*/ 	.byte	0x3f
	.zero		1


	//   ....[30]....
        /*0308*/ 	.word	0x00009d40
        /*030c*/ 	.word	0x00000005
        /*0310*/ 	.word	0x00026810
        /*0314*/ 	.short	0x010a
        /*0316*/ 	.byte	0x3f
	.zero		1


	//   ....[31]....
        /*0318*/ 	.word	0x00009da0
        /*031c*/ 	.word	0x00000079
        /*0320*/ 	.word	0x00026830
        /*0324*/ 	.short	0x010a
        /*0326*/ 	.byte	0x3f
	.zero		1


	//   ....[32]....
        /*0328*/ 	.word	0x0000a020
        /*032c*/ 	.word	0x00000000
        /*0330*/ 	.word	0x00026820
        /*0334*/ 	.short	0x010a
        /*0336*/ 	.byte	0x3f
	.zero		1


	//   ....[33]....
        /*0338*/ 	.word	0x0000a070
        /*033c*/ 	.word	0x00000000
        /*0340*/ 	.word	0x00026840
        /*0344*/ 	.short	0x010a
        /*0346*/ 	.byte	0x3f
	.zero		1


	//   ....[34]....
        /*0348*/ 	.word	0x0000a0c0
        /*034c*/ 	.word	0x00000000
        /*0350*/ 	.word	0x00026828
        /*0354*/ 	.short	0x010a
        /*0356*/ 	.byte	0x3f
	.zero		1


	//   ....[35]....
        /*0358*/ 	.word	0x0000a110
        /*035c*/ 	.word	0x00000000
        /*0360*/ 	.word	0x00026848
        /*0364*/ 	.short	0x010a
        /*0366*/ 	.byte	0x3f
	.zero		1


	//   ....[36]....
        /*0368*/ 	.word	0x0000a170
        /*036c*/ 	.word	0x00000000
        /*0370*/ 	.word	0x00026820
        /*0374*/ 	.short	0x010a
        /*0376*/ 	.byte	0x3f
	.zero		1


	//   ....[37]....
        /*0378*/ 	.word	0x0000a1c0
        /*037c*/ 	.word	0x00000000
        /*0380*/ 	.word	0x00026840
        /*0384*/ 	.short	0x010a
        /*0386*/ 	.byte	0x3f
	.zero		1


	//   ....[38]....
        /*0388*/ 	.word	0x0000a210
        /*038c*/ 	.word	0x00000000
        /*0390*/ 	.word	0x00026828
        /*0394*/ 	.short	0x010a
        /*0396*/ 	.byte	0x3f
	.zero		1


	//   ....[39]....
        /*0398*/ 	.word	0x0000a260
        /*039c*/ 	.word	0x00000003
        /*03a0*/ 	.word	0x00026840
        /*03a4*/ 	.short	0x010a
        /*03a6*/ 	.byte	0x3f
	.zero		1


	//   ....[40]....
        /*03a8*/ 	.word	0x0000a340
        /*03ac*/ 	.word	0x00000006
        /*03b0*/ 	.word	0x00000000
        /*03b4*/ 	.short	0x010a
        /*03b6*/ 	.byte	0x3f
	.zero		1


	//   ....[41]....
        /*03b8*/ 	.word	0x0000a390
        /*03bc*/ 	.word	0x00000003
        /*03c0*/ 	.word	0x00000000
        /*03c4*/ 	.short	0x010a
        /*03c6*/ 	.byte	0x3f
	.zero		1


	//   ....[42]....
        /*03c8*/ 	.word	0x0000a3e0
        /*03cc*/ 	.word	0x00000000
        /*03d0*/ 	.word	0x00000000
        /*03d4*/ 	.short	0x010a
        /*03d6*/ 	.byte	0x3f
	.zero		1


	//----- nvinfo : EIATTR_NUM_MBARRIERS
	.align		4
.L_527:
        /*03d8*/ 	.byte	0x03, 0x38
        /*03da*/ 	.short	0x0009


	//----- nvinfo : EIATTR_EXIT_INSTR_OFFSETS
	.align		4
        /*03dc*/ 	.byte	0x04, 0x1c
        /*03de*/ 	.short	(.L_529 - .L_528)


	//   ....[0]....
.L_528:
        /*03e0*/ 	.word	0x00009c50


	//----- nvinfo : EIATTR_MAX_THREADS
	.align		4
.L_529:
        /*03e4*/ 	.byte	0x04, 0x05
        /*03e6*/ 	.short	(.L_531 - .L_530)
.L_530:
        /*03e8*/ 	.word	0x00000180
        /*03ec*/ 	.word	0x00000001
        /*03f0*/ 	.word	0x00000001


	//----- nvinfo : EIATTR_CRS_STACK_SIZE
	.align		4
.L_531:
        /*03f4*/ 	.byte	0x04, 0x1e
        /*03f6*/ 	.short	(.L_533 - .L_532)
.L_532:
        /*03f8*/ 	.word	0x00000000


	//----- nvinfo : EIATTR_CBANK_PARAM_SIZE
	.align		4
.L_533:
        /*03fc*/ 	.byte	0x03, 0x19
        /*03fe*/ 	.short	0x06f0


	//----- nvinfo : EIATTR_PARAM_CBANK
	.align		4
        /*0400*/ 	.byte	0x04, 0x0a
        /*0402*/ 	.short	(.L_535 - .L_534)
	.align		4
.L_534:
        /*0404*/ 	.word	index@(.nv.constant0._ZN7cutlass13device_kernelIN5flash11enable_sm90INS1_16FlashAttnBwdSm90INS1_25CollectiveMainloopBwdSm90ILi2ELi2ELi2EN4cute5tupleIJNS5_1CILi1EEES8_S8_EEENS6_IJNS7_ILi64EEENS7_ILi128EEENS7_ILi96EEEEEENS_6half_tEfNS_4arch4Sm90ELb0ELb0ELb1ELb1ELb1ELb1ELb0ELb0ELi2ELi1ELi2ELi1ELb1EEENS1_24CollectiveEpilogueBwdGQAISD_fSG_Li256ELb1ELb1EEENS1_19SingleTileSchedulerILb1ELb0ELb0ELi128EEEEEEEEEvNT_6ParamsE)
        /*0408*/ 	.short	0x0210
        /*040a*/ 	.short	0x06f0


	//----- nvinfo : EIATTR_SW_WAR
	.align		4
.L_535:
        /*040c*/ 	.byte	0x04, 0x36
        /*040e*/ 	.short	(.L_537 - .L_536)
.L_536:
        /*0410*/ 	.word	0x00000008
.L_537:


//--------------------- .nv.info._ZN7cutlass13device_kernelIN5flash11enable_sm90INS1_16FlashAttnBwdSm90INS1_25CollectiveMainloopBwdSm90ILi2ELi2ELi2EN4cute5tupleIJNS5_1CILi1EEES8_S8_EEENS6_IJNS7_ILi64EEENS7_ILi128EEENS7_ILi96EEEEEENS_6half_tEfNS_4arch4Sm90ELb0ELb1ELb1ELb0ELb0ELb1ELb0ELb0ELi2ELi1ELi2ELi1ELb1EEENS1_21CollectiveEpilogueBwdISD_SE_SG_Li256ELb0ELb0ELi1EEENS1_19SingleTileSchedulerILb0ELb0ELb0ELi128EEEEEEEEEvNT_6ParamsE --------------------------
	.section	.nv.info._ZN7cutlass13device_kernelIN5flash11enable_sm90INS1_16FlashAttnBwdSm90INS1_25CollectiveMainloopBwdSm90ILi2ELi2ELi2EN4cute5tupleIJNS5_1CILi1EEES8_S8_EEENS6_IJNS7_ILi64EEENS7_ILi128EEENS7_ILi96EEEEEENS_6half_tEfNS_4arch4Sm90ELb0ELb1ELb1ELb0ELb0ELb1ELb0ELb0ELi2ELi1ELi2ELi1ELb1EEENS1_21CollectiveEpilogueBwdISD_SE_SG_Li256ELb0ELb0ELi1EEENS1_19SingleTileSchedulerILb0ELb0ELb0ELi128EEEEEEEEEvNT_6ParamsE,"",@"SHT_CUDA_INFO"
	.sectionflags	@""
	.align	4


	//----- nvinfo : EIATTR_CUDA_API_VERSION
	.align		4
        /*0000*/ 	.byte	0x04, 0x37
        /*0002*/ 	.short	(.L_539 - .L_538)
.L_538:
        /*0004*/ 	.word	0x00000082


	//----- nvinfo : EIATTR_KPARAM_INFO
	.align		4
.L_539:
        /*0008*/ 	.byte	0x04, 0x17
        /*000a*/ 	.short	(.L_541 - .L_540)
.L_540:
        /*000c*/ 	.word	0x00000000
        /*0010*/ 	.short	0x0000
        /*0012*/ 	.short	0x0070
        /*0014*/ 	.byte	0x00, 0xf0, 0x01, 0x24


	//----- nvinfo : EIATTR_SPARSE_MMA_MASK
	.align		4
.L_541:
        /*0018*/ 	.byte	0x03, 0x50
        /*001a*/ 	.short	0x0000


	//----- nvinfo : EIATTR_MAXREG_COUNT
	.align		4
        /*001c*/ 	.byte	0x03, 0x1b
        /*001e*/ 	.short	0x00a8


	//----- nvinfo : EIATTR_NUM_BARRIERS
	.align		4
        /*0020*/ 	.byte	0x02, 0x4c
        /*0022*/ 	.byte	0x10
	.zero		1


	//----- nvinfo : EIATTR_EXTERNS
	.align		4
        /*0024*/ 	.byte	0x04, 0x0f
        /*0026*/ 	.short	(.L_543 - .L_542)


	//   ....[0]....
	.align		4
.L_542:
        /*0028*/ 	.word	index@(__assertfail)


	//----- nvinfo : EIATTR_ANNOTATIONS
	.align		4
.L_543:
        /*002c*/ 	.byte	0x04, 0x55
        /*002e*/ 	.short	(.L_545 - .L_544)


	//   ....[0]....
.L_544:
        /*0030*/ 	.word	0x00000001
        /*0034*/ 	.byte	0xd0, 0x16, 0x00, 0x00, 0x01, 0x00, 0x00, 0x00, 0x20, 0x29, 0x00, 0x00, 0x01, 0x00, 0x00, 0x00
        /*0044*/ 	.byte	0xd0, 0x7c, 0x00, 0x00, 0x01, 0x00, 0x00, 0x00, 0x20, 0x80, 0x00, 0x00, 0x01, 0x00, 0x00, 0x00
        /*0054*/ 	.byte	0xd0, 0x8c, 0x00, 0x00, 0x01, 0x00, 0x00, 0x00, 0xf0, 0x8c, 0x00, 0x00, 0x01, 0x00, 0x00, 0x00
        /*0064*/ 	.byte	0x30, 0x92, 0x00, 0x00


	//----- nvinfo : EIATTR_MERCURY_ISA_VERSION
	.align		4
.L_545:
        /*0068*/ 	.byte	0x03, 0x5f
        /*006a*/ 	.short	0x0101


	//----- nvinfo : EIATTR_INT_WARP_WIDE_INSTR_OFFSETS
	.align		4
        /*006c*/ 	.byte	0x04, 0x31
        /*006e*/ 	.short	(.L_547 - .L_546)


	//   ....[0]....
.L_546:
        /*0070*/ 	.word	0x000001f0


	//   ....[1]....
        /*0074*/ 	.word	0x00000220


	//----- nvinfo : EIATTR_COOP_GROUP_MASK_REGIDS
	.align		4
.L_547:
        /*0078*/ 	.byte	0x04, 0x29
        /*007a*/ 	.short	(.L_549 - .L_548)


	//   ....[0]....
.L_548:
        /*007c*/ 	.word	0xffffffff


	//   ....[1]....
        /*0080*/ 	.word	0xffffffff


	//   ....[2]....
        /*0084*/ 	.word	0xffffffff


	//   ....[3]....
        /*0088*/ 	.word	0xffffffff


	//   ....[4]....
        /*008c*/ 	.word	0xffffffff


	//   ....[5]....
        /*0090*/ 	.word	0xffffffff


	//   ....[6]....
        /*0094*/ 	.word	0xffffffff


	//   ....[7]....
        /*0098*/ 	.word	0xffffffff


	//   ....[8]....
        /*009c*/ 	.word	0x0500000f


	//----- nvinfo : EIATTR_COOP_GROUP_INSTR_OFFSETS
	.align		4
.L_549:
        /*00a0*/ 	.byte	0x04, 0x28
        /*00a2*/ 	.short	(.L_551 - .L_550)


	//   ....[0]....
.L_550:
        /*00a4*/ 	.word	0x00000070


	//   ....[1]....
        /*00a8*/ 	.word	0x00000200


	//   ....[2]....
        /*00ac*/ 	.word	0x00000250


	//   ....[3]....
        /*00b0*/ 	.word	0x00000440


	//   ....[4]....
        /*00b4*/ 	.word	0x00000650


	//   ....[5]....
        /*00b8*/ 	.word	0x000010a0


	//   ....[6]....
        /*00bc*/ 	.word	0x000058c0


	//   ....[7]....
        /*00c0*/ 	.word	0x00006640


	//   ....[8]....
        /*00c4*/ 	.word	0x000099b0


	//----- nvinfo : EIATTR_REG_RECONFIG
	.align		4
.L_551:
        /*00c8*/ 	.byte	0x01, 0x54
	.zero		2


	//----- nvinfo : EIATTR_SYSCALL_OFFSETS
	.align		4
        /*00cc*/ 	.byte	0x04, 0x46
        /*00ce*/ 	.short	(.L_553 - .L_552)


	//   ....[0]....
.L_552:
        /*00d0*/ 	.word	0x00000d00


	//   ....[1]....
        /*00d4*/ 	.word	0x00000df0


	//   ....[2]....
        /*00d8*/ 	.word	0x00000f50


	//   ....[3]....
        /*00dc*/ 	.word	0x00001040


	//   ....[4]....
        /*00e0*/ 	.word	0x000012c0


	//   ....[5]....
        /*00e4*/ 	.word	0x000050f0


	//   ....[6]....
        /*00e8*/ 	.word	0x00005230


	//   ....[7]....
        /*00ec*/ 	.word	0x00005350


	//   ....[8]....
        /*00f0*/ 	.word	0x00005470


	//----- nvinfo : EIATTR_MBARRIER_INSTR_OFFSETS
	.align		4
.L_553:
        /*00f4*/ 	.byte	0x04, 0x39
        /*00f6*/ 	.short	(.L_555 - .L_554)


	//   ....[0]....
.L_554:
        /*00f8*/ 	.word	0x000002f0
        /*00fc*/ 	.word	0x000000ff
        /*0100*/ 	.word	0x00026800
        /*0104*/ 	.short	0x0100
        /*0106*/ 	.byte	0x06
	.zero		1


	//   ....[1]....
        /*0108*/ 	.word	0x000003f0
        /*010c*/ 	.word	0x000000ff
        /*0110*/ 	.word	0x00026810
        /*0114*/ 	.short	0x0100
        /*0116*/ 	.byte	0x08
	.zero		1


	//   ....[2]....
        /*0118*/ 	.word	0x00000400
        /*011c*/ 	.word	0x000000ff
        /*0120*/ 	.word	0x00026820
        /*0124*/ 	.short	0x0100
        /*0126*/ 	.byte	0x08
	.zero		1


	//   ....[3]....
        /*0128*/ 	.word	0x00000410
        /*012c*/ 	.word	0x000000ff
        /*0130*/ 	.word	0x00026818
        /*0134*/ 	.short	0x0100
        /*0136*/ 	.byte	0x08
	.zero		1


	//   ....[4]....
        /*0138*/ 	.word	0x00000420
        /*013c*/ 	.word	0x000000ff
        /*0140*/ 	.word	0x00026828
        /*0144*/ 	.short	0x0100
        /*0146*/ 	.byte	0x08
	.zero		1


	//   ....[5]....
        /*0148*/ 	.word	0x00000550
        /*014c*/ 	.word	0x000000ff
        /*0150*/ 	.word	0x00026830
        /*0154*/ 	.short	0x0100
        /*0156*/ 	.byte	0x08
	.zero		1


	//   ....[6]....
        /*0158*/ 	.word	0x00000560
        /*015c*/ 	.word	0x000000ff
        /*0160*/ 	.word	0x00026840
        /*0164*/ 	.short	0x0100
        /*0166*/ 	.byte	0x08
	.zero		1


	//   ....[7]....
        /*0168*/ 	.word	0x00000570
        /*016c*/ 	.word	0x000000ff
        /*0170*/ 	.word	0x00026838
        /*0174*/ 	.short	0x0100
        /*0176*/ 	.byte	0x08
	.zero		1


	//   ....[8]....
        /*0178*/ 	.word	0x00000580
        /*017c*/ 	.word	0x000000ff
        /*0180*/ 	.word	0x00026848
        /*0184*/ 	.short	0x0100
        /*0186*/ 	.byte	0x08
	.zero		1


	//   ....[9]....
        /*0188*/ 	.word	0x000010e0
        /*018c*/ 	.word	0x000000ed
        /*0190*/ 	.word	0x00026800
        /*0194*/ 	.short	0x010a
        /*0196*/ 	.byte	0x3f
	.zero		1


	//   ....[10]....
        /*0198*/ 	.word	0x00001180
        /*019c*/ 	.word	0x000000ed
        /*01a0*/ 	.word	0x00026800
        /*01a4*/ 	.short	0x010a
        /*01a6*/ 	.byte	0x3f
	.zero		1


	//   ....[11]....
        /*01a8*/ 	.word	0x00001b40
        /*01ac*/ 	.word	0x000000ff
        /*01b0*/ 	.word	0x00026810
        /*01b4*/ 	.short	0x010a
        /*01b6*/ 	.byte	0x06
	.zero		1


	//   ....[12]....
        /*01b8*/ 	.word	0x00001b80
        /*01bc*/ 	.word	0x000000ff
        /*01c0*/ 	.word	0x00026810
        /*01c4*/ 	.short	0x010a
        /*01c6*/ 	.byte	0x06
	.zero		1


	//   ....[13]....
        /*01c8*/ 	.word	0x00001fc0
        /*01cc*/ 	.word	0x000000ff
        /*01d0*/ 	.word	0x00026830
        /*01d4*/ 	.short	0x010a
        /*01d6*/ 	.byte	0x06
	.zero		1


	//   ....[14]....
        /*01d8*/ 	.word	0x000022f0
        /*01dc*/ 	.word	0x000000ff
        /*01e0*/ 	.word	0x00026830
        /*01e4*/ 	.short	0x010a
        /*01e6*/ 	.byte	0x06
	.zero		1


	//   ....[15]....
        /*01e8*/ 	.word	0x00004940
        /*01ec*/ 	.word	0x000000ff
        /*01f0*/ 	.word	0x00000000
        /*01f4*/ 	.short	0x0101
        /*01f6*/ 	.byte	0x08
	.zero		1


	//   ....[16]....
        /*01f8*/ 	.word	0x00004c20
        /*01fc*/ 	.word	0x000000ff
        /*0200*/ 	.word	0x00000000
        /*0204*/ 	.short	0x0101
        /*0206*/ 	.byte	0x06
	.zero		1


	//   ....[17]....
        /*0208*/ 	.word	0x00007790
        /*020c*/ 	.word	0x00000010
        /*0210*/ 	.word	0x00026820
        /*0214*/ 	.short	0x010a
        /*0216*/ 	.byte	0x3f
	.zero		1


	//   ....[18]....
        /*0218*/ 	.word	0x000080b0
        /*021c*/ 	.word	0x00000010
        /*0220*/ 	.word	0x00026840
        /*0224*/ 	.short	0x010a
        /*0226*/ 	.byte	0x3f
	.zero		1


	//   ....[19]....
        /*0228*/ 	.word	0x000083c0
        /*022c*/ 	.word	0x00000010
        /*0230*/ 	.word	0x00026828
        /*0234*/ 	.short	0x010a
        /*0236*/ 	.byte	0x3f
	.zero		1


	//   ....[20]....
        /*0238*/ 	.word	0x000086d0
        /*023c*/ 	.word	0x00000010
        /*0240*/ 	.word	0x00026848
        /*0244*/ 	.short	0x010a
        /*0246*/ 	.byte	0x3f
	.zero		1


	//   ....[21]....
        /*0248*/ 	.word	0x00008990
        /*024c*/ 	.word	0x00000010
        /*0250*/ 	.word	0x00026820
        /*0254*/ 	.short	0x010a
        /*0256*/ 	.byte	0x3f
	.zero		1


	//   ....[22]....
        /*0258*/ 	.word	0x00008d20
        /*025c*/ 	.word	0x00000010
        /*0260*/ 	.word	0x00026840
        /*0264*/ 	.short	0x010a
        /*0266*/ 	.byte	0x3f
	.zero		1


	//   ....[23]....
        /*0268*/ 	.word	0x00009000
        /*026c*/ 	.word	0x00000010
        /*0270*/ 	.word	0x00026828
        /*0274*/ 	.short	0x010a
        /*0276*/ 	.byte	0x3f
	.zero		1


	//   ....[24]....
        /*0278*/ 	.word	0x00009360
        /*027c*/ 	.word	0x00000003
        /*0280*/ 	.word	0x00026840
        /*0284*/ 	.short	0x010a
        /*0286*/ 	.byte	0x3f
	.zero		1


	//   ....[25]....
        /*0288*/ 	.word	0x00009810
        /*028c*/ 	.word	0x00000006
        /*0290*/ 	.word	0x00000000
        /*0294*/ 	.short	0x010a
        /*0296*/ 	.byte	0x3f
	.zero		1


	//   ....[26]....
        /*0298*/ 	.word	0x00009870
        /*029c*/ 	.word	0x00000003
        /*02a0*/ 	.word	0x00000000
        /*02a4*/ 	.short	0x010a
        /*02a6*/ 	.byte	0x3f
	.zero		1


	//   ....[27]....
        /*02a8*/ 	.word	0x000098d0
        /*02ac*/ 	.word	0x00000000
        /*02b0*/ 	.word	0x00000000
        /*02b4*/ 	.short	0x010a
        /*02b6*/ 	.byte	0x3f
	.zero		1


	//   ....[28]....
        /*02b8*/ 	.word	0x00009900
        /*02bc*/ 	.word	0x00000003
        /*02c0*/ 	.word	0x00000000
        /*02c4*/ 	.short	0x010a
        /*02c6*/ 	.byte	0x3f
	.zero		1


	//   ....[29]....
        /*02c8*/ 	.word	0x000099e0
        /*02cc*/ 	.word	0x000000ed
        /*02d0*/ 	.word	0x00026800
        /*02d4*/ 	.short	0x010a
        /*02d6*/ 	.byte	0x3f
	.zero		1


	//   ....[30]....
        /*02d8*/ 	.word	0x00009a40
        /*02dc*/ 	.word	0x00000005
        /*02e0*/ 	.word	0x00026810
        /*02e4*/ 	.short	0x010a
        /*02e6*/ 	.byte	0x3f
	.zero		1


	//   ....[31]....
        /*02e8*/ 	.word	0x00009aa0
        /*02ec*/ 	.word	0x00000079
        /*02f0*/ 	.word	0x00026830
        /*02f4*/ 	.short	0x010a
        /*02f6*/ 	.byte	0x3f
	.zero		1


	//   ....[32]....
        /*02f8*/ 	.word	0x00009af0
        /*02fc*/ 	.word	0x00000010
        /*0300*/ 	.word	0x00026820
        /*0304*/ 	.short	0x010a
        /*0306*/ 	.byte	0x3f
	.zero		1


	//   ....[33]....
        /*0308*/ 	.word	0x00009b40
        /*030c*/ 	.word	0x00000010
        /*0310*/ 	.word	0x00026840
        /*0314*/ 	.short	0x010a
        /*0316*/ 	.byte	0x3f
	.zero		1


	//   ....[34]....
        /*0318*/ 	.word	0x00009b90
        /*031c*/ 	.word	0x00000010
        /*0320*/ 	.word	0x00026828
        /*0324*/ 	.short	0x010a
        /*0326*/ 	.byte	0x3f
	.zero		1


	//   ....[35]....
        /*0328*/ 	.word	0x00009be0
        /*032c*/ 	.word	0x00000010
        /*0330*/ 	.word	0x00026848
        /*0334*/ 	.short	0x010a
        /*0336*/ 	.byte	0x3f
	.zero		1


	//   ....[36]....
        /*0338*/ 	.word	0x00009c40
        /*033c*/ 	.word	0x00000010
        /*0340*/ 	.word	0x00026820
        /*0344*/ 	.short	0x010a
        /*0346*/ 	.byte	0x3f
	.zero		1


	//   ....[37]....
        /*0348*/ 	.word	0x00009c90
        /*034c*/ 	.word	0x00000010
        /*0350*/ 	.word	0x00026840
        /*0354*/ 	.short	0x010a
        /*0356*/ 	.byte	0x3f
	.zero		1


	//   ....[38]....
        /*0358*/ 	.word	0x00009ce0
        /*035c*/ 	.word	0x00000010
        /*0360*/ 	.word	0x00026828
        /*0364*/ 	.short	0x010a
        /*0366*/ 	.byte	0x3f
	.zero		1


	//   ....[39]....
        /*0368*/ 	.word	0x00009d30
        /*036c*/ 	.word	0x00000003
        /*0370*/ 	.word	0x00026840
        /*0374*/ 	.short	0x010a
        /*0376*/ 	.byte	0x3f
	.zero		1


	//   ....[40]....
        /*0378*/ 	.word	0x00009e00
        /*037c*/ 	.word	0x00000006
        /*0380*/ 	.word	0x00000000
        /*0384*/ 	.short	0x010a
        /*0386*/ 	.byte	0x3f
	.zero		1


	//   ....[41]....
        /*0388*/ 	.word	0x00009e50
        /*038c*/ 	.word	0x00000003
        /*0390*/ 	.word	0x00000000
        /*0394*/ 	.short	0x010a
        /*0396*/ 	.byte	0x3f
	.zero		1


	//   ....[42]....
        /*0398*/ 	.word	0x00009ea0
        /*039c*/ 	.word	0x00000000
        /*03a0*/ 	.word	0x00000000
        /*03a4*/ 	.short	0x010a
        /*03a6*/ 	.byte	0x3f
	.zero		1


	//----- nvinfo : EIATTR_NUM_MBARRIERS
	.align		4
.L_555:
        /*03a8*/ 	.byte	0x03, 0x38
        /*03aa*/ 	.short	0x0009


	//----- nvinfo : EIATTR_EXIT_INSTR_OFFSETS
	.align		4
        /*03ac*/ 	.byte	0x04, 0x1c
        /*03ae*/ 	.short	(.L_557 - .L_556)


	//   ....[0]....
.L_556:
        /*03b0*/ 	.word	0x000006b0


	//   ....[1]....
        /*03b4*/ 	.word	0x00005df0


	//   ....[2]....
        /*03b8*/ 	.word	0x000065e0


	//   ....[3]....
        /*03bc*/ 	.word	0x00009950


	//----- nvinfo : EIATTR_MAX_THREADS
	.align		4
.L_557:
        /*03c0*/ 	.byte	0x04, 0x05
        /*03c2*/ 	.short	(.L_559 - .L_558)
.L_558:
        /*03c4*/ 	.word	0x00000180
        /*03c8*/ 	.word	0x00000001
        /*03cc*/ 	.word	0x00000001


	//----- nvinfo : EIATTR_CRS_STACK_SIZE
	.align		4
.L_559:
        /*03d0*/ 	.byte	0x04, 0x1e
        /*03d2*/ 	.short	(.L_561 - .L_560)
.L_560:
        /*03d4*/ 	.word	0x00000000


	//----- nvinfo : EIATTR_CBANK_PARAM_SIZE
	.align		4
.L_561:
        /*03d8*/ 	.byte	0x03, 0x19
        /*03da*/ 	.short	0x0970


	//----- nvinfo : EIATTR_PARAM_CBANK
	.align		4
        /*03dc*/ 	.byte	0x04, 0x0a
        /*03de*/ 	.short	(.L_563 - .L_562)
	.align		4
.L_562:
        /*03e0*/ 	.word	index@(.nv.constant0._ZN7cutlass13device_kernelIN5flash11enable_sm90INS1_16FlashAttnBwdSm90INS1_25CollectiveMainloopBwdSm90ILi2ELi2ELi2EN4cute5tupleIJNS5_1CILi1EEES8_S8_EEENS6_IJNS7_ILi64EEENS7_ILi128EEENS7_ILi96EEEEEENS_6half_tEfNS_4arch4Sm90ELb0ELb1ELb1ELb0ELb0ELb1ELb0ELb0ELi2ELi1ELi2ELi1ELb1EEENS1_21CollectiveEpilogueBwdISD_SE_SG_Li256ELb0ELb0ELi1EEENS1_19SingleTileSchedulerILb0ELb0ELb0ELi128EEEEEEEEEvNT_6ParamsE)
        /*03e4*/ 	.short	0x0210
        /*03e6*/ 	.short	0x0970


	//----- nvinfo : EIATTR_SW_WAR
	.align		4
.L_563:
        /*03e8*/ 	.byte	0x04, 0x36
        /*03ea*/ 	.short	(.L_565 - .L_564)
.L_564:
        /*03ec*/ 	.word	0x00000008
.L_565:


//--------------------- .nv.info._ZN7cutlass13device_kernelIN5flash11enable_sm90INS1_16FlashAttnBwdSm90INS1_25CollectiveMainloopBwdSm90ILi2ELi2ELi2EN4cute5tupleIJNS5_1CILi1EEES8_S8_EEENS6_IJNS7_ILi64EEENS7_ILi128EEENS7_ILi96EEEEEENS_6half_tEfNS_4arch4Sm90ELb0ELb1ELb1ELb0ELb1ELb1ELb0ELb0ELi2ELi1ELi2ELi1ELb1EEENS1_21CollectiveEpilogueBwdISD_SE_SG_Li256ELb0ELb0ELi1EEENS1_19SingleTileSchedulerILb0ELb0ELb0ELi128EEEEEEEEEvNT_6ParamsE --------------------------
	.section	.nv.info._ZN7cutlass13device_kernelIN5flash11enable_sm90INS1_16FlashAttnBwdSm90INS1_25CollectiveMainloopBwdSm90ILi2ELi2ELi2EN4cute5tupleIJNS5_1CILi1EEES8_S8_EEENS6_IJNS7_ILi64EEENS7_ILi128EEENS7_ILi96EEEEEENS_6half_tEfNS_4arch4Sm90ELb0ELb1ELb1ELb0ELb1ELb1ELb0ELb0ELi2ELi1ELi2ELi1ELb1EEENS1_21CollectiveEpilogueBwdISD_SE_SG_Li256ELb0ELb0ELi1EEENS1_19SingleTileSchedulerILb0ELb0ELb0ELi128EEEEEEEEEvNT_6ParamsE,"",@"SHT_CUDA_INFO"
	.sectionflags	@""
	.align	4


	//----- nvinfo : EIATTR_CUDA_API_VERSION
	.align		4
        /*0000*/ 	.byte	0x04, 0x37
        /*0002*/ 	.short	(.L_567 - .L_566)
.L_566:
        /*0004*/ 	.word	0x00000082


	//----- nvinfo : EIATTR_KPARAM_INFO
	.align		4
.L_567:
        /*0008*/ 	.byte	0x04, 0x17
        /*000a*/ 	.short	(.L_569 - .L_568)
.L_568:
        /*000c*/ 	.word	0x00000000
        /*0010*/ 	.short	0x0000
        /*0012*/ 	.short	0x0070
        /*0014*/ 	.byte	0x00, 0xf0, 0x01, 0x24


	//----- nvinfo : EIATTR_SPARSE_MMA_MASK
	.align		4
.L_569:
        /*0018*/ 	.byte	0x03, 0x50
        /*001a*/ 	.short	0x0000


	//----- nvinfo : EIATTR_MAXREG_COUNT
	.align		4
        /*001c*/ 	.byte	0x03, 0x1b
        /*001e*/ 	.short	0x00a8


	//----- nvinfo : EIATTR_NUM_BARRIERS
	.align		4
        /*0020*/ 	.byte	0x02, 0x4c
        /*0022*/ 	.byte	0x10
	.zero		1


	//----- nvinfo : EIATTR_EXTERNS
	.align		4
        /*0024*/ 	.byte	0x04, 0x0f
        /*0026*/ 	.short	(.L_571 - .L_570)


	//   ....[0]....
	.align		4
.L_570:
        /*0028*/ 	.word	index@(__assertfail)


	//----- nvinfo : EIATTR_ANNOTATIONS
	.align		4
.L_571:
        /*002c*/ 	.byte	0x04, 0x55
        /*002e*/ 	.short	(.L_573 - .L_572)


	//   ....[0]....
.L_572:
        /*0030*/ 	.word	0x00000001
        /*0034*/ 	.byte	0xe0, 0x16, 0x00, 0x00, 0x01, 0x00, 0x00, 0x00, 0xf0, 0x28, 0x00, 0x00, 0x01, 0x00, 0x00, 0x00
        /*0044*/ 	.byte	0xb0, 0x8b, 0x00, 0x00, 0x01, 0x00, 0x00, 0x00, 0x00, 0x8f, 0x00, 0x00, 0x01, 0x00, 0x00, 0x00
        /*0054*/ 	.byte	0xb0, 0x9b, 0x00, 0x00, 0x01, 0x00, 0x00, 0x00, 0xd0, 0x9b, 0x00, 0x00, 0x01, 0x00, 0x00, 0x00
        /*0064*/ 	.byte	0x10, 0xa1, 0x00, 0x00


	//----- nvinfo : EIATTR_MERCURY_ISA_VERSION
	.align		4
.L_573:
        /*0068*/ 	.byte	0x03, 0x5f
        /*006a*/ 	.short	0x0101


	//----- nvinfo : EIATTR_INT_WARP_WIDE_INSTR_OFFSETS
	.align		4
        /*006c*/ 	.byte	0x04, 0x31
        /*006e*/ 	.short	(.L_575 - .L_574)


	//   ....[0]....
.L_574:
        /*0070*/ 	.word	0x000001f0


	//   ....[1]....
        /*0074*/ 	.word	0x00000220


	//   ....[2]....
        /*0078*/ 	.word	0x00006f80


	//   ....[3]....
        /*007c*/ 	.word	0x00007580


	//   ....[4]....
        /*0080*/ 	.word	0x00007a30


	//   ....[5]....
        /*0084*/ 	.word	0x00007d00


	//   ....[6]....
        /*0088*/ 	.word	0x00007f60


	//   ....[7]....
        /*008c*/ 	.word	0x000080f0


	//----- nvinfo : EIATTR_COOP_GROUP_MASK_REGIDS
	.align		4
.L_575:
        /*0090*/ 	.byte	0x04, 0x29
        /*0092*/ 	.short	(.L_577 - .L_576)


	//   ....[0]....
.L_576:
        /*0094*/ 	.word	0xffffffff


	//   ....[1]....
        /*0098*/ 	.word	0xffffffff


	//   ....[2]....
        /*009c*/ 	.word	0xffffffff


	//   ....[3]....
        /*00a0*/ 	.word	0xffffffff


	//   ....[4]....
        /*00a4*/ 	.word	0xffffffff


	//   ....[5]....
        /*00a8*/ 	.word	0xffffffff


	//   ....[6]....
        /*00ac*/ 	.word	0xffffffff


	//   ....[7]....
        /*00b0*/ 	.word	0xffffffff


	//   ....[8]....
        /*00b4*/ 	.word	0xffffffff


	//   ....[9]....
        /*00b8*/ 	.word	0xffffffff


	//   ....[10]....
        /*00bc*/ 	.word	0xffffffff


	//   ....[11]....
        /*00c0*/ 	.word	0xffffffff


	//   ....[12]....
        /*00c4*/ 	.word	0xffffffff


	//   ....[13]....
        /*00c8*/ 	.word	0xffffffff


	//   ....[14]....
        /*00cc*/ 	.word	0xffffffff


	//   ....[15]....
        /*00d0*/ 	.word	0xffffffff


	//   ....[16]....
        /*00d4*/ 	.word	0xffffffff


	//   ....[17]....
        /*00d8*/ 	.word	0x0500000f


	//   ....[18]....
        /*00dc*/ 	.word	0x0500000f


	//   ....[19]....
        /*00e0*/ 	.word	0x0500000f


	//   ....[20]....
        /*00e4*/ 	.word	0x0500000f


	//----- nvinfo : EIATTR_COOP_GROUP_INSTR_OFFSETS
	.align		4
.L_577:
        /*00e8*/ 	.byte	0x04, 0x28
        /*00ea*/ 	.short	(.L_579 - .L_578)


	//   ....[0]....
.L_578:
        /*00ec*/ 	.word	0x00000070


	//   ....[1]....
        /*00f0*/ 	.word	0x00000200


	//   ....[2]....
        /*00f4*/ 	.word	0x00000250


	//   ....[3]....
        /*00f8*/ 	.word	0x00000440


	//   ....[4]....
        /*00fc*/ 	.word	0x00000660


	//   ....[5]....
        /*0100*/ 	.word	0x000010b0


	//   ....[6]....
        /*0104*/ 	.word	0x000058b0


	//   ....[7]....
        /*0108*/ 	.word	0x00006620


	//   ....[8]....
        /*010c*/ 	.word	0x00006b80


	//   ....[9]....
        /*0110*/ 	.word	0x00006eb0


	//   ....[10]....
        /*0114*/ 	.word	0x00007200


	//   ....[11]....
        /*0118*/ 	.word	0x000074b0


	//   ....[12]....
        /*011c*/ 	.word	0x000076f0


	//   ....[13]....
        /*0120*/ 	.word	0x00007960


	//   ....[14]....
        /*0124*/ 	.word	0x00007c40


	//   ....[15]....
        /*0128*/ 	.word	0x00007e60


	//   ....[16]....
        /*012c*/ 	.word	0x00007ff0


	//   ....[17]....
        /*0130*/ 	.word	0x0000a890


	//   ....[18]....
        /*0134*/ 	.word	0x0000aa00


	//   ....[19]....
        /*0138*/ 	.word	0x0000aa70


	//   ....[20]....
        /*013c*/ 	.word	0x0000aae0


	//----- nvinfo : EIATTR_REG_RECONFIG
	.align		4
.L_579:
        /*0140*/ 	.byte	0x01, 0x54
	.zero		2


	//----- nvinfo : EIATTR_SYSCALL_OFFSETS
	.align		4
        /*0144*/ 	.byte	0x04, 0x46
        /*0146*/ 	.short	(.L_581 - .L_580)


	//   ....[0]....
.L_580:
        /*0148*/ 	.word	0x00000d10


	//   ....[1]....
        /*014c*/ 	.word	0x00000e00


	//   ....[2]....
        /*0150*/ 	.word	0x00000f60


	//   ....[3]....
        /*0154*/ 	.word	0x00001050


	//   ....[4]....
        /*0158*/ 	.word	0x000012d0


	//   ....[5]....
        /*015c*/ 	.word	0x000050e0


	//   ....[6]....
        /*0160*/ 	.word	0x00005220


	//   ....[7]....
        /*0164*/ 	.word	0x00005340


	//   ....[8]....
        /*0168*/ 	.word	0x00005460


	//----- nvinfo : EIATTR_MBARRIER_INSTR_OFFSETS
	.align		4
.L_581:
        /*016c*/ 	.byte	0x04, 0x39
        /*016e*/ 	.short	(.L_583 - .L_582)


	//   ....[0]....
.L_582:
        /*0170*/ 	.word	0x000002f0
        /*0174*/ 	.word	0x000000ff
        /*0178*/ 	.word	0x00026800
        /*017c*/ 	.short	0x0100
        /*017e*/ 	.byte	0x06
	.zero		1


	//   ....[1]....
        /*0180*/ 	.word	0x000003f0
        /*0184*/ 	.word	0x000000ff
        /*0188*/ 	.word	0x00026810
        /*018c*/ 	.short	0x0100
        /*018e*/ 	.byte	0x08
	.zero		1


	//   ....[2]....
        /*0190*/ 	.word	0x00000400
        /*0194*/ 	.word	0x000000ff
        /*0198*/ 	.word	0x00026820
        /*019c*/ 	.short	0x0100
        /*019e*/ 	.byte	0x08
	.zero		1


	//   ....[3]....
        /*01a0*/ 	.word	0x00000410
        /*01a4*/ 	.word	0x000000ff
        /*01a8*/ 	.word	0x00026818
        /*01ac*/ 	.short	0x0100
        /*01ae*/ 	.byte	0x08
	.zero		1


	//   ....[4]....
        /*01b0*/ 	.word	0x00000420
        /*01b4*/ 	.word	0x000000ff
        /*01b8*/ 	.word	0x00026828
        /*01bc*/ 	.short	0x0100
        /*01be*/ 	.byte	0x08
	.zero		1


	//   ....[5]....
        /*01c0*/ 	.word	0x00000550
        /*01c4*/ 	.word	0x000000ff
        /*01c8*/ 	.word	0x00026830
        /*01cc*/ 	.short	0x0100
        /*01ce*/ 	.byte	0x08
	.zero		1


	//   ....[6]....
        /*01d0*/ 	.word	0x00000560
        /*01d4*/ 	.word	0x000000ff
        /*01d8*/ 	.word	0x00026840
        /*01dc*/ 	.short	0x0100
        /*01de*/ 	.byte	0x08
	.zero		1


	//   ....[7]....
        /*01e0*/ 	.word	0x00000570
        /*01e4*/ 	.word	0x000000ff
        /*01e8*/ 	.word	0x00026838
        /*01ec*/ 	.short	0x0100
        /*01ee*/ 	.byte	0x08
	.zero		1


	//   ....[8]....
        /*01f0*/ 	.word	0x00000580
        /*01f4*/ 	.word	0x000000ff
        /*01f8*/ 	.word	0x00026848
        /*01fc*/ 	.short	0x0100
        /*01fe*/ 	.byte	0x08
	.zero		1


	//   ....[9]....
        /*0200*/ 	.word	0x000010f0
        /*0204*/ 	.word	0x000000ed
        /*0208*/ 	.word	0x00026800
        /*020c*/ 	.short	0x010a
        /*020e*/ 	.byte	0x3f
	.zero		1


	//   ....[10]....
        /*0210*/ 	.word	0x00001190
        /*0214*/ 	.word	0x000000ed
        /*0218*/ 	.word	0x00026800
        /*021c*/ 	.short	0x010a
        /*021e*/ 	.byte	0x3f
	.zero		1


	//   ....[11]....
        /*0220*/ 	.word	0x00001b50
        /*0224*/ 	.word	0x000000ff
        /*0228*/ 	.word	0x00026810
        /*022c*/ 	.short	0x010a
        /*022e*/ 	.byte	0x09
	.zero		1


	//   ....[12]....
        /*0230*/ 	.word	0x00001b90
        /*0234*/ 	.word	0x000000ff
        /*0238*/ 	.word	0x00026810
        /*023c*/ 	.short	0x010a
        /*023e*/ 	.byte	0x09
	.zero		1


	//   ....[13]....
        /*0240*/ 	.word	0x00001fd0
        /*0244*/ 	.word	0x000000ff
        /*0248*/ 	.word	0x00026830
        /*024c*/ 	.short	0x010a
        /*024e*/ 	.byte	0x09
	.zero		1


	//   ....[14]....
        /*0250*/ 	.word	0x00002300
        /*0254*/ 	.word	0x000000ff
        /*0258*/ 	.word	0x00026830
        /*025c*/ 	.short	0x010a
        /*025e*/ 	.byte	0x09
	.zero		1


	//   ....[15]....
        /*0260*/ 	.word	0x00004900
        /*0264*/ 	.word	0x000000ff
        /*0268*/ 	.word	0x00000000
        /*026c*/ 	.short	0x0101
        /*026e*/ 	.byte	0x0c
	.zero		1


	//   ....[16]....
        /*0270*/ 	.word	0x00004c10
        /*0274*/ 	.word	0x000000ff
        /*0278*/ 	.word	0x00000000
        /*027c*/ 	.short	0x0101
        /*027e*/ 	.byte	0x09
	.zero		1


	//   ....[17]....
        /*0280*/ 	.word	0x00008670
        /*0284*/ 	.word	0x00000010
        /*0288*/ 	.word	0x00026820
        /*028c*/ 	.short	0x010a
        /*028e*/ 	.byte	0x3f
	.zero		1


	//   ....[18]....
        /*0290*/ 	.word	0x00008f90
        /*0294*/ 	.word	0x00000010
        /*0298*/ 	.word	0x00026840
        /*029c*/ 	.short	0x010a
        /*029e*/ 	.byte	0x3f
	.zero		1


	//   ....[19]....
        /*02a0*/ 	.word	0x000092a0
        /*02a4*/ 	.word	0x00000010
        /*02a8*/ 	.word	0x00026828
        /*02ac*/ 	.short	0x010a
        /*02ae*/ 	.byte	0x3f
	.zero		1


	//   ....[20]....
        /*02b0*/ 	.word	0x000095b0
        /*02b4*/ 	.word	0x00000010
        /*02b8*/ 	.word	0x00026848
        /*02bc*/ 	.short	0x010a
        /*02be*/ 	.byte	0x3f
	.zero		1


	//   ....[21]....
        /*02c0*/ 	.word	0x00009870
        /*02c4*/ 	.word	0x00000010
        /*02c8*/ 	.word	0x00026820
        /*02cc*/ 	.short	0x010a
        /*02ce*/ 	.byte	0x3f
	.zero		1


	//   ....[22]....
        /*02d0*/ 	.word	0x00009c00
        /*02d4*/ 	.word	0x00000010
        /*02d8*/ 	.word	0x00026840
        /*02dc*/ 	.short	0x010a
        /*02de*/ 	.byte	0x3f
	.zero		1


	//   ....[23]....
        /*02e0*/ 	.word	0x00009ee0
        /*02e4*/ 	.word	0x00000010
        /*02e8*/ 	.word	0x00026828
        /*02ec*/ 	.short	0x010a
        /*02ee*/ 	.byte	0x3f
	.zero		1


	//   ....[24]....
        /*02f0*/ 	.word	0x0000a240
        /*02f4*/ 	.word	0x00000003
        /*02f8*/ 	.word	0x00026840
        /*02fc*/ 	.short	0x010a
        /*02fe*/ 	.byte	0x3f
	.zero		1


	//   ....[25]....
        /*0300*/ 	.word	0x0000a6f0
        /*0304*/ 	.word	0x00000006
        /*0308*/ 	.word	0x00000000
        /*030c*/ 	.short	0x010a
        /*030e*/ 	.byte	0x3f
	.zero		1


	//   ....[26]....
        /*0310*/ 	.word	0x0000a750
        /*0314*/ 	.word	0x00000003
        /*0318*/ 	.word	0x00000000
        /*031c*/ 	.short	0x010a
        /*031e*/ 	.byte	0x3f
	.zero		1


	//   ....[27]....
        /*0320*/ 	.word	0x0000a7b0
        /*0324*/ 	.word	0x00000000
        /*0328*/ 	.word	0x00000000
        /*032c*/ 	.short	0x010a
        /*032e*/ 	.byte	0x3f
	.zero		1


	//   ....[28]....
        /*0330*/ 	.word	0x0000a7e0
        /*0334*/ 	.word	0x00000003
        /*0338*/ 	.word	0x00000000
        /*033c*/ 	.short	0x010a
        /*033e*/ 	.byte	0x3f
	.zero		1


	//   ....[29]....
        /*0340*/ 	.word	0x0000a8c0
        /*0344*/ 	.word	0x000000ed
        /*0348*/ 	.word	0x00026800
        /*034c*/ 	.short	0x010a
        /*034e*/ 	.byte	0x3f
	.zero		1


	//   ....[30]....
        /*0350*/ 	.word	0x0000a920
        /*0354*/ 	.word	0x00000005
        /*0358*/ 	.word	0x00026810
        /*035c*/ 	.short	0x010a
        /*035e*/ 	.byte	0x3f
	.zero		1


	//   ....[31]....
        /*0360*/ 	.word	0x0000a980
        /*0364*/ 	.word	0x00000079
        /*0368*/ 	.word	0x00026830
        /*036c*/ 	.short	0x010a
        /*036e*/ 	.byte	0x3f
	.zero		1


	//   ....[32]....
        /*0370*/ 	.word	0x0000ab20
        /*0374*/ 	.word	0x00000010
        /*0378*/ 	.word	0x00026820
        /*037c*/ 	.short	0x010a
        /*037e*/ 	.byte	0x3f
	.zero		1


	//   ....[33]....
        /*0380*/ 	.word	0x0000ab70
        /*0384*/ 	.word	0x00000010
        /*0388*/ 	.word	0x00026840
        /*038c*/ 	.short	0x010a
        /*038e*/ 	.byte	0x3f
	.zero		1


	//   ....[34]....
        /*0390*/ 	.word	0x0000abc0
        /*0394*/ 	.word	0x00000010
        /*0398*/ 	.word	0x00026828
        /*039c*/ 	.short	0x010a
        /*039e*/ 	.byte	0x3f
	.zero		1


	//   ....[35]....
        /*03a0*/ 	.word	0x0000ac10
        /*03a4*/ 	.word	0x00000010
        /*03a8*/ 	.word	0x00026848
        /*03ac*/ 	.short	0x010a
        /*03ae*/ 	.byte	0x3f
	.zero		1


	//   ....[36]....
        /*03b0*/ 	.word	0x0000ac70
        /*03b4*/ 	.word	0x00000010
        /*03b8*/ 	.word	0x00026820
        /*03bc*/ 	.short	0x010a
        /*03be*/ 	.byte	0x3f
	.zero		1


	//   ....[37]....
        /*03c0*/ 	.word	0x0000acc0
        /*03c4*/ 	.word	0x00000010
        /*03c8*/ 	.word	0x00026840
        /*03cc*/ 	.short	0x010a
        /*03ce*/ 	.byte	0x3f
	.zero		1


	//   ....[38]....
        /*03d0*/ 	.word	0x0000ad10
        /*03d4*/ 	.word	0x00000010
        /*03d8*/ 	.word	0x00026828
        /*03dc*/ 	.short	0x010a
        /*03de*/ 	.byte	0x3f
	.zero		1


	//   ....[39]....
        /*03e0*/ 	.word	0x0000ad60
        /*03e4*/ 	.word	0x00000003
        /*03e8*/ 	.word	0x00026840
        /*03ec*/ 	.short	0x010a
        /*03ee*/ 	.byte	0x3f
	.zero		1


	//   ....[40]....
        /*03f0*/ 	.word	0x0000ae30
        /*03f4*/ 	.word	0x00000006
        /*03f8*/ 	.word	0x00000000
        /*03fc*/ 	.short	0x010a
        /*03fe*/ 	.byte	0x3f
	.zero		1


	//   ....[41]....
        /*0400*/ 	.word	0x0000ae80
        /*0404*/ 	.word	0x00000003
        /*0408*/ 	.word	0x00000000
        /*040c*/ 	.short	0x010a
        /*040e*/ 	.byte	0x3f
	.zero		1


	//   ....[42]....
        /*0410*/ 	.word	0x0000aed0
        /*0414*/ 	.word	0x00000000
        /*0418*/ 	.word	0x00000000
        /*041c*/ 	.short	0x010a
        /*041e*/ 	.byte	0x3f
	.zero		1


	//----- nvinfo : EIATTR_NUM_MBARRIERS
	.align		4
.L_583:
        /*0420*/ 	.byte	0x03, 0x38
        /*0422*/ 	.short	0x0009


	//----- nvinfo : EIATTR_EXIT_INSTR_OFFSETS
	.align		4
        /*0424*/ 	.byte	0x04, 0x1c
        /*0426*/ 	.short	(.L_585 - .L_584)


	//   ....[0]....
.L_584:
        /*0428*/ 	.word	0x000006c0


	//   ....[1]....
        /*042c*/ 	.word	0x00005de0


	//   ....[2]....
        /*0430*/ 	.word	0x000065c0


	//   ....[3]....
        /*0434*/ 	.word	0x0000a830


	//----- nvinfo : EIATTR_MAX_THREADS
	.align		4
.L_585:
        /*0438*/ 	.byte	0x04, 0x05
        /*043a*/ 	.short	(.L_587 - .L_586)
.L_586:
        /*043c*/ 	.word	0x00000180
        /*0440*/ 	.word	0x00000001
        /*0444*/ 	.word	0x00000001


	//----- nvinfo : EIATTR_CRS_STACK_SIZE
	.align		4
.L_587:
        /*0448*/ 	.byte	0x04, 0x1e
        /*044a*/ 	.short	(.L_589 - .L_588)
.L_588:
        /*044c*/ 	.word	0x00000000


	//----- nvinfo : EIATTR_CBANK_PARAM_SIZE
	.align		4
.L_589:
        /*0450*/ 	.byte	0x03, 0x19
        /*0452*/ 	.short	0x0970


	//----- nvinfo : EIATTR_PARAM_CBANK
	.align		4
        /*0454*/ 	.byte	0x04, 0x0a
        /*0456*/ 	.short	(.L_591 - .L_590)
	.align		4
.L_590:
        /*0458*/ 	.word	index@(.nv.constant0._ZN7cutlass13device_kernelIN5flash11enable_sm90INS1_16FlashAttnBwdSm90INS1_25CollectiveMainloopBwdSm90ILi2ELi2ELi2EN4cute5tupleIJNS5_1CILi1EEES8_S8_EEENS6_IJNS7_ILi64EEENS7_ILi128EEENS7_ILi96EEEEEENS_6half_tEfNS_4arch4Sm90ELb0ELb1ELb1ELb0ELb1ELb1ELb0ELb0ELi2ELi1ELi2ELi1ELb1EEENS1_21CollectiveEpilogueBwdISD_SE_SG_Li256ELb0ELb0ELi1EEENS1_19SingleTileSchedulerILb0ELb0ELb0ELi128EEEEEEEEEvNT_6ParamsE)
        /*045c*/ 	.short	0x0210
        /*045e*/ 	.short	0x0970


	//----- nvinfo : EIATTR_SW_WAR
	.align		4
.L_591:
        /*0460*/ 	.byte	0x04, 0x36
        /*0462*/ 	.short	(.L_593 - .L_592)
.L_592:
        /*0464*/ 	.word	0x00000008
.L_593:


//--------------------- .nv.info._ZN7cutlass13device_kernelIN5flash11enable_sm90INS1_16FlashAttnBwdSm90INS1_25CollectiveMainloopBwdSm90ILi2ELi2ELi2EN4cute5tupleIJNS5_1CILi1EEES8_S8_EEENS6_IJNS7_ILi64EEENS7_ILi128EEENS7_ILi96EEEEEENS_6half_tEfNS_4arch4Sm90ELb0ELb1ELb1ELb0ELb0ELb1ELb0ELb0ELi2ELi1ELi2ELi1ELb1EEENS1_24CollectiveEpilogueBwdGQAISD_fSG_Li256ELb0ELb0EEENS1_19SingleTileSchedulerILb0ELb0ELb0ELi128EEEEEEEEEvNT_6ParamsE --------------------------
	.section	.nv.info._ZN7cutlass13device_kernelIN5flash11enable_sm90INS1_16FlashAttnBwdSm90INS1_25CollectiveMainloopBwdSm90ILi2ELi2ELi2EN4cute5tupleIJNS5_1CILi1EEES8_S8_EEENS6_IJNS7_ILi64EEENS7_ILi128EEENS7_ILi96EEEEEENS_6half_tEfNS_4arch4Sm90ELb0ELb1ELb1ELb0ELb0ELb1ELb0ELb0ELi2ELi1ELi2ELi1ELb1EEENS1_24CollectiveEpilogueBwdGQAISD_fSG_Li256ELb0ELb0EEENS1_19SingleTileSchedulerILb0ELb0ELb0ELi128EEEEEEEEEvNT_6ParamsE,"",@"SHT_CUDA_INFO"
	.sectionflags	@""
	.align	4


	//----- nvinfo : EIATTR_CUDA_API_VERSION
	.align		4
        /*0000*/ 	.byte	0x04, 0x37
        /*0002*/ 	.short	(.L_595 - .L_594)
.L_594:
        /*0004*/ 	.word	0x00000082


	//----- nvinfo : EIATTR_KPARAM_INFO
	.align		4
.L_595:
        /*0008*/ 	.byte	0x04, 0x17
        /*000a*/ 	.short	(.L_597 - .L_596)
.L_596:
        /*000c*/ 	.word	0x00000000
        /*0010*/ 	.short	0x0000
        /*0012*/ 	.short	0x0070
        /*0014*/ 	.byte	0x00, 0xf0, 0x01, 0x1a


	//----- nvinfo : EIATTR_SPARSE_MMA_MASK
	.align		4
.L_597:
        /*0018*/ 	.byte	0x03, 0x50
        /*001a*/ 	.short	0x0000


	//----- nvinfo : EIATTR_MAXREG_COUNT
	.align		4
        /*001c*/ 	.byte	0x03, 0x1b
        /*001e*/ 	.short	0x00a8


	//----- nvinfo : EIATTR_NUM_BARRIERS
	.align		4
        /*0020*/ 	.byte	0x02, 0x4c
        /*0022*/ 	.byte	0x10
	.zero		1


	//----- nvinfo : EIATTR_EXTERNS
	.align		4
        /*0024*/ 	.byte	0x04, 0x0f
        /*0026*/ 	.short	(.L_599 - .L_598)


	//   ....[0]....
	.align		4
.L_598:
        /*0028*/ 	.word	index@(__assertfail)


	//----- nvinfo : EIATTR_ANNOTATIONS
	.align		4
.L_599:
        /*002c*/ 	.byte	0x04, 0x55
        /*002e*/ 	.short	(.L_601 - .L_600)


	//   ....[0]....
.L_600:
        /*0030*/ 	.word	0x00000001
        /*0034*/ 	.byte	0x80, 0x16, 0x00, 0x00, 0x01, 0x00, 0x00, 0x00, 0xd0, 0x28, 0x00, 0x00, 0x01, 0x00, 0x00, 0x00
        /*0044*/ 	.byte	0xd0, 0x6d, 0x00, 0x00, 0x01, 0x00, 0x00, 0x00, 0x20, 0x71, 0x00, 0x00, 0x01, 0x00, 0x00, 0x00
        /*0054*/ 	.byte	0xd0, 0x7d, 0x00, 0x00, 0x01, 0x00, 0x00, 0x00, 0xf0, 0x7d, 0x00, 0x00, 0x01, 0x00, 0x00, 0x00
        /*0064*/ 	.byte	0x30, 0x83, 0x00, 0x00


	//----- nvinfo : EIATTR_MERCURY_ISA_VERSION
	.align		4
.L_601:
        /*0068*/ 	.byte	0x03, 0x5f
        /*006a*/ 	.short	0x0101


	//----- nvinfo : EIATTR_INT_WARP_WIDE_INSTR_OFFSETS
	.align		4
        /*006c*/ 	.byte	0x04, 0x31
        /*006e*/ 	.short	(.L_603 - .L_602)


	//   ....[0]....
.L_602:
        /*0070*/ 	.word	0x00000190


	//   ....[1]....
        /*0074*/ 	.word	0x000001c0


	//----- nvinfo : EIATTR_COOP_GROUP_MASK_REGIDS
	.align		4
.L_603:
        /*0078*/ 	.byte	0x04, 0x29
        /*007a*/ 	.short	(.L_605 - .L_604)


	//   ....[0]....
.L_604:
        /*007c*/ 	.word	0xffffffff


	//   ....[1]....
        /*0080*/ 	.word	0xffffffff


	//   ....[2]....
        /*0084*/ 	.word	0xffffffff


	//   ....[3]....
        /*0088*/ 	.word	0xffffffff


	//   ....[4]....
        /*008c*/ 	.word	0xffffffff


	//   ....[5]....
        /*0090*/ 	.word	0xffffffff


	//   ....[6]....
        /*0094*/ 	.word	0xffffffff


	//   ....[7]....
        /*0098*/ 	.word	0x0500000f


	//----- nvinfo : EIATTR_COOP_GROUP_INSTR_OFFSETS
	.align		4
.L_605:
        /*009c*/ 	.byte	0x04, 0x28
        /*009e*/ 	.short	(.L_607 - .L_606)


	//   ....[0]....
.L_606:
        /*00a0*/ 	.word	0x00000070


	//   ....[1]....
        /*00a4*/ 	.word	0x000001a0


	//   ....[2]....
        /*00a8*/ 	.word	0x000001f0


	//   ....[3]....
        /*00ac*/ 	.word	0x000003e0


	//   ....[4]....
        /*00b0*/ 	.word	0x00000600


	//   ....[5]....
        /*00b4*/ 	.word	0x00001050


	//   ....[6]....
        /*00b8*/ 	.word	0x00005750


	//   ....[7]....
        /*00bc*/ 	.word	0x00008ab0


	//----- nvinfo : EIATTR_REG_RECONFIG
	.align		4
.L_607:
        /*00c0*/ 	.byte	0x01, 0x54
	.zero		2


	//----- nvinfo : EIATTR_SYSCALL_OFFSETS
	.align		4
        /*00c4*/ 	.byte	0x04, 0x46
        /*00c6*/ 	.short	(.L_609 - .L_608)


	//   ....[0]....
.L_608:
        /*00c8*/ 	.word	0x00000cb0


	//   ....[1]....
        /*00cc*/ 	.word	0x00000da0


	//   ....[2]....
        /*00d0*/ 	.word	0x00000f00


	//   ....[3]....
        /*00d4*/ 	.word	0x00000ff0


	//   ....[4]....
        /*00d8*/ 	.word	0x00001270


	//----- nvinfo : EIATTR_MBARRIER_INSTR_OFFSETS
	.align		4
.L_609:
        /*00dc*/ 	.byte	0x04, 0x39
        /*00de*/ 	.short	(.L_611 - .L_610)


	//   ....[0]....
.L_610:
        /*00e0*/ 	.word	0x00000290
        /*00e4*/ 	.word	0x000000ff
        /*00e8*/ 	.word	0x00026800
        /*00ec*/ 	.short	0x0100
        /*00ee*/ 	.byte	0x06
	.zero		1


	//   ....[1]....
        /*00f0*/ 	.word	0x00000390
        /*00f4*/ 	.word	0x000000ff
        /*00f8*/ 	.word	0x00026810
        /*00fc*/ 	.short	0x0100
        /*00fe*/ 	.byte	0x08
	.zero		1


	//   ....[2]....
        /*0100*/ 	.word	0x000003a0
        /*0104*/ 	.word	0x000000ff
        /*0108*/ 	.word	0x00026820
        /*010c*/ 	.short	0x0100
        /*010e*/ 	.byte	0x08
	.zero		1


	//   ....[3]....
        /*0110*/ 	.word	0x000003b0
        /*0114*/ 	.word	0x000000ff
        /*0118*/ 	.word	0x00026818
        /*011c*/ 	.short	0x0100
        /*011e*/ 	.byte	0x08
	.zero		1


	//   ....[4]....
        /*0120*/ 	.word	0x000003c0
        /*0124*/ 	.word	0x000000ff
        /*0128*/ 	.word	0x00026828
        /*012c*/ 	.short	0x0100
        /*012e*/ 	.byte	0x08
	.zero		1


	//   ....[5]....
        /*0130*/ 	.word	0x000004f0
        /*0134*/ 	.word	0x000000ff
        /*0138*/ 	.word	0x00026830
        /*013c*/ 	.short	0x0100
        /*013e*/ 	.byte	0x08
	.zero		1


	//   ....[6]....
        /*0140*/ 	.word	0x00000500
        /*0144*/ 	.word	0x000000ff
        /*0148*/ 	.word	0x00026840
        /*014c*/ 	.short	0x0100
        /*014e*/ 	.byte	0x08
	.zero		1


	//   ....[7]....
        /*0150*/ 	.word	0x00000510
        /*0154*/ 	.word	0x000000ff
        /*0158*/ 	.word	0x00026838
        /*015c*/ 	.short	0x0100
        /*015e*/ 	.byte	0x08
	.zero		1


	//   ....[8]....
        /*0160*/ 	.word	0x00000520
        /*0164*/ 	.word	0x000000ff
        /*0168*/ 	.word	0x00026848
        /*016c*/ 	.short	0x0100
        /*016e*/ 	.byte	0x08
	.zero		1


	//   ....[9]....
        /*0170*/ 	.word	0x00001090
        /*0174*/ 	.word	0x000000ed
        /*0178*/ 	.word	0x00026800
        /*017c*/ 	.short	0x010a
        /*017e*/ 	.byte	0x3f
	.zero		1


	//   ....[10]....
        /*0180*/ 	.word	0x00001130
        /*0184*/ 	.word	0x000000ed
        /*0188*/ 	.word	0x00026800
        /*018c*/ 	.short	0x010a
        /*018e*/ 	.byte	0x3f
	.zero		1


	//   ....[11]....
        /*0190*/ 	.word	0x00001af0
        /*0194*/ 	.word	0x000000ff
        /*0198*/ 	.word	0x00026810
        /*019c*/ 	.short	0x010a
        /*019e*/ 	.byte	0x06
	.zero		1


	//   ....[12]....
        /*01a0*/ 	.word	0x00001b30
        /*01a4*/ 	.word	0x000000ff
        /*01a8*/ 	.word	0x00026810
        /*01ac*/ 	.short	0x010a
        /*01ae*/ 	.byte	0x06
	.zero		1


	//   ....[13]....
        /*01b0*/ 	.word	0x00001f70
        /*01b4*/ 	.word	0x000000ff
        /*01b8*/ 	.word	0x00026830
        /*01bc*/ 	.short	0x010a
        /*01be*/ 	.byte	0x06
	.zero		1


	//   ....[14]....
        /*01c0*/ 	.word	0x000022a0
        /*01c4*/ 	.word	0x000000ff
        /*01c8*/ 	.word	0x00026830
        /*01cc*/ 	.short	0x010a
        /*01ce*/ 	.byte	0x06
	.zero		1


	//   ....[15]....
        /*01d0*/ 	.word	0x000048f0
        /*01d4*/ 	.word	0x000000ff
        /*01d8*/ 	.word	0x00000000
        /*01dc*/ 	.short	0x0101
        /*01de*/ 	.byte	0x08
	.zero		1


	//   ....[16]....
        /*01e0*/ 	.word	0x00004bd0
        /*01e4*/ 	.word	0x000000ff
        /*01e8*/ 	.word	0x00000000
        /*01ec*/ 	.short	0x0101
        /*01ee*/ 	.byte	0x06
	.zero		1


	//   ....[17]....
        /*01f0*/ 	.word	0x000068a0
        /*01f4*/ 	.word	0x00000010
        /*01f8*/ 	.word	0x00026820
        /*01fc*/ 	.short	0x010a
        /*01fe*/ 	.byte	0x3f
	.zero		1


	//   ....[18]....
        /*0200*/ 	.word	0x000071b0
        /*0204*/ 	.word	0x00000010
        /*0208*/ 	.word	0x00026840
        /*020c*/ 	.short	0x010a
        /*020e*/ 	.byte	0x3f
	.zero		1


	//   ....[19]....
        /*0210*/ 	.word	0x000074c0
        /*0214*/ 	.word	0x00000010
        /*0218*/ 	.word	0x00026828
        /*021c*/ 	.short	0x010a
        /*021e*/ 	.byte	0x3f
	.zero		1


	//   ....[20]....
        /*0220*/ 	.word	0x000077d0
        /*0224*/ 	.word	0x00000010
        /*0228*/ 	.word	0x00026848
        /*022c*/ 	.short	0x010a
        /*022e*/ 	.byte	0x3f
	.zero		1


	//   ....[21]....
        /*0230*/ 	.word	0x00007a90
        /*0234*/ 	.word	0x00000010
        /*0238*/ 	.word	0x00026820
        /*023c*/ 	.short	0x010a
        /*023e*/ 	.byte	0x3f
	.zero		1


	//   ....[22]....
        /*0240*/ 	.word	0x00007e20
        /*0244*/ 	.word	0x00000010
        /*0248*/ 	.word	0x00026840
        /*024c*/ 	.short	0x010a
        /*024e*/ 	.byte	0x3f
	.zero		1


	//   ....[23]....
        /*0250*/ 	.word	0x00008100
        /*0254*/ 	.word	0x00000010
        /*0258*/ 	.word	0x00026828
        /*025c*/ 	.short	0x010a
        /*025e*/ 	.byte	0x3f
	.zero		1


	//   ....[24]....
        /*0260*/ 	.word	0x00008460
        /*0264*/ 	.word	0x00000003
        /*0268*/ 	.word	0x00026840
        /*026c*/ 	.short	0x010a
        /*026e*/ 	.byte	0x3f
	.zero		1


	//   ....[25]....
        /*0270*/ 	.word	0x00008910
        /*0274*/ 	.word	0x00000006
        /*0278*/ 	.word	0x00000000
        /*027c*/ 	.short	0x010a
        /*027e*/ 	.byte	0x3f
	.zero		1


	//   ....[26]....
        /*0280*/ 	.word	0x00008970
        /*0284*/ 	.word	0x00000003
        /*0288*/ 	.word	0x00000000
        /*028c*/ 	.short	0x010a
        /*028e*/ 	.byte	0x3f
	.zero		1


	//   ....[27]....
        /*0290*/ 	.word	0x000089d0
        /*0294*/ 	.word	0x00000000
        /*0298*/ 	.word	0x00000000
        /*029c*/ 	.short	0x010a
        /*029e*/ 	.byte	0x3f
	.zero		1


	//   ....[28]....
        /*02a0*/ 	.word	0x00008a00
        /*02a4*/ 	.word	0x00000003
        /*02a8*/ 	.word	0x00000000
        /*02ac*/ 	.short	0x010a
        /*02ae*/ 	.byte	0x3f
	.zero		1


	//   ....[29]....
        /*02b0*/ 	.word	0x00008ae0
        /*02b4*/ 	.word	0x000000ed
        /*02b8*/ 	.word	0x00026800
        /*02bc*/ 	.short	0x010a
        /*02be*/ 	.byte	0x3f
	.zero		1


	//   ....[30]....
        /*02c0*/ 	.word	0x00008b40
        /*02c4*/ 	.word	0x00000005
        /*02c8*/ 	.word	0x00026810
        /*02cc*/ 	.short	0x010a
        /*02ce*/ 	.byte	0x3f
	.zero		1


	//   ....[31]....
        /*02d0*/ 	.word	0x00008ba0
        /*02d4*/ 	.word	0x00000079
        /*02d8*/ 	.word	0x00026830
        /*02dc*/ 	.short	0x010a
        /*02de*/ 	.byte	0x3f
	.zero		1


	//   ....[32]....
        /*02e0*/ 	.word	0x00008bf0
        /*02e4*/ 	.word	0x00000010
        /*02e8*/ 	.word	0x00026820
        /*02ec*/ 	.short	0x010a
        /*02ee*/ 	.byte	0x3f
	.zero		1


	//   ....[33]....
        /*02f0*/ 	.word	0x00008c40
        /*02f4*/ 	.word	0x00000010
        /*02f8*/ 	.word	0x00026840
        /*02fc*/ 	.short	0x010a
        /*02fe*/ 	.byte	0x3f
	.zero		1


	//   ....[34]....
        /*0300*/ 	.word	0x00008c90
        /*0304*/ 	.word	0x00000010
        /*0308*/ 	.word	0x00026828
        /*030c*/ 	.short	0x010a
        /*030e*/ 	.byte	0x3f
	.zero		1


	//   ....[35]....
        /*0310*/ 	.word	0x00008ce0
        /*0314*/ 	.word	0x00000010
        /*0318*/ 	.word	0x00026848
        /*031c*/ 	.short	0x010a
        /*031e*/ 	.byte	0x3f
	.zero		1


	//   ....[36]....
        /*0320*/ 	.word	0x00008d40
        /*0324*/ 	.word	0x00000010
        /*0328*/ 	.word	0x00026820
        /*032c*/ 	.short	0x010a
        /*032e*/ 	.byte	0x3f
	.zero		1


	//   ....[37]....
        /*0330*/ 	.word	0x00008d90
        /*0334*/ 	.word	0x00000010
        /*0338*/ 	.word	0x00026840
        /*033c*/ 	.short	0x010a
        /*033e*/ 	.byte	0x3f
	.zero		1


	//   ....[38]....
        /*0340*/ 	.word	0x00008de0
        /*0344*/ 	.word	0x00000010
        /*0348*/ 	.word	0x00026828
        /*034c*/ 	.short	0x010a
        /*034e*/ 	.byte	0x3f
	.zero		1


	//   ....[39]....
        /*0350*/ 	.word	0x00008e30
        /*0354*/ 	.word	0x00000003
        /*0358*/ 	.word	0x00026840
        /*035c*/ 	.short	0x010a
        /*035e*/ 	.byte	0x3f
	.zero		1


	//   ....[40]....
        /*0360*/ 	.word	0x00008f00
        /*0364*/ 	.word	0x00000006
        /*0368*/ 	.word	0x00000000
        /*036c*/ 	.short	0x010a
        /*036e*/ 	.byte	0x3f
	.zero		1


	//   ....[41]....
        /*0370*/ 	.word	0x00008f50
        /*0374*/ 	.word	0x00000003
        /*0378*/ 	.word	0x00000000
        /*037c*/ 	.short	0x010a
        /*037e*/ 	.byte	0x3f
	.zero		1


	//   ....[42]....
        /*0380*/ 	.word	0x00008fa0
        /*0384*/ 	.word	0x00000000
        /*0388*/ 	.word	0x00000000
        /*038c*/ 	.short	0x010a
        /*038e*/ 	.byte	0x3f
	.zero		1


	//----- nvinfo : EIATTR_NUM_MBARRIERS
	.align		4
.L_611:
        /*0390*/ 	.byte	0x03, 0x38
        /*0392*/ 	.short	0x0009


	//----- nvinfo : EIATTR_EXIT_INSTR_OFFSETS
	.align		4
        /*0394*/ 	.byte	0x04, 0x1c
        /*0396*/ 	.short	(.L_613 - .L_612)


	//   ....[0]....
.L_612:
        /*0398*/ 	.word	0x00008a50


	//----- nvinfo : EIATTR_MAX_THREADS
	.align		4
.L_613:
        /*039c*/ 	.byte	0x04, 0x05
        /*039e*/ 	.short	(.L_615 - .L_614)
.L_614:
        /*03a0*/ 	.word	0x00000180
        /*03a4*/ 	.word	0x00000001
        /*03a8*/ 	.word	0x00000001


	//----- nvinfo : EIATTR_CRS_STACK_SIZE
	.align		4
.L_615:
        /*03ac*/ 	.byte	0x04, 0x1e
        /*03ae*/ 	.short	(.L_617 - .L_616)
.L_616:
        /*03b0*/ 	.word	0x00000000


	//----- nvinfo : EIATTR_CBANK_PARAM_SIZE
	.align		4
.L_617:
        /*03b4*/ 	.byte	0x03, 0x19
        /*03b6*/ 	.short	0x06f0


	//----- nvinfo : EIATTR_PARAM_CBANK
	.align		4
        /*03b8*/ 	.byte	0x04, 0x0a
        /*03ba*/ 	.short	(.L_619 - .L_618)
	.align		4
.L_618:
        /*03bc*/ 	.word	index@(.nv.constant0._ZN7cutlass13device_kernelIN5flash11enable_sm90INS1_16FlashAttnBwdSm90INS1_25CollectiveMainloopBwdSm90ILi2ELi2ELi2EN4cute5tupleIJNS5_1CILi1EEES8_S8_EEENS6_IJNS7_ILi64EEENS7_ILi128EEENS7_ILi96EEEEEENS_6half_tEfNS_4arch4Sm90ELb0ELb1ELb1ELb0ELb0ELb1ELb0ELb0ELi2ELi1ELi2ELi1ELb1EEENS1_24CollectiveEpilogueBwdGQAISD_fSG_Li256ELb0ELb0EEENS1_19SingleTileSchedulerILb0ELb0ELb0ELi128EEEEEEEEEvNT_6ParamsE)
        /*03c0*/ 	.short	0x0210
        /*03c2*/ 	.short	0x06f0


	//----- nvinfo : EIATTR_SW_WAR
	.align		4
.L_619:
        /*03c4*/ 	.byte	0x04, 0x36
        /*03c6*/ 	.short	(.L_621 - .L_620)
.L_620:
        /*03c8*/ 	.word	0x00000008
.L_621:


//--------------------- .nv.info._ZN7cutlass13device_kernelIN5flash11enable_sm90INS1_16FlashAttnBwdSm90INS1_25CollectiveMainloopBwdSm90ILi2ELi2ELi2EN4cute5tupleIJNS5_1CILi1EEES8_S8_EEENS6_IJNS7_ILi64EEENS7_ILi128EEENS7_ILi96EEEEEENS_6half_tEfNS_4arch4Sm90ELb0ELb1ELb1ELb0ELb1ELb1ELb0ELb0ELi2ELi1ELi2ELi1ELb1EEENS1_24CollectiveEpilogueBwdGQAISD_fSG_Li256ELb0ELb1EEENS1_19SingleTileSchedulerILb0ELb0ELb0ELi128EEEEEEEEEvNT_6ParamsE --------------------------
	.section	.nv.info._ZN7cutlass13device_kernelIN5flash11enable_sm90INS1_16FlashAttnBwdSm90INS1_25CollectiveMainloopBwdSm90ILi2ELi2ELi2EN4cute5tupleIJNS5_1CILi1EEES8_S8_EEENS6_IJNS7_ILi64EEENS7_ILi128EEENS7_ILi96EEEEEENS_6half_tEfNS_4arch4Sm90ELb0ELb1ELb1ELb0ELb1ELb1ELb0ELb0ELi2ELi1ELi2ELi1ELb1EEENS1_24CollectiveEpilogueBwdGQAISD_fSG_Li256ELb0ELb1EEENS1_19SingleTileSchedulerILb0ELb0ELb0ELi128EEEEEEEEEvNT_6ParamsE,"",@"SHT_CUDA_INFO"
	.sectionflags	@""
	.align	4


	//----- nvinfo : EIATTR_CUDA_API_VERSION
	.align		4
        /*0000*/ 	.byte	0x04, 0x37
        /*0002*/ 	.short	(.L_623 - .L_622)
.L_622:
        /*0004*/ 	.word	0x00000082


	//----- nvinfo : EIATTR_KPARAM_INFO
	.align		4
.L_623:
        /*0008*/ 	.byte	0x04, 0x17
        /*000a*/ 	.short	(.L_625 - .L_624)
.L_624:
        /*000c*/ 	.word	0x00000000
        /*0010*/ 	.short	0x0000
        /*0012*/ 	.short	0x0070
        /*0014*/ 	.byte	0x00, 0xf0, 0x01, 0x1a


	//----- nvinfo : EIATTR_SPARSE_MMA_MASK
	.align		4
.L_625:
        /*0018*/ 	.byte	0x03, 0x50
        /*001a*/ 	.short	0x0000


	//----- nvinfo : EIATTR_MAXREG_COUNT
	.align		4
        /*001c*/ 	.byte	0x03, 0x1b
        /*001e*/ 	.short	0x00a8


	//----- nvinfo : EIATTR_NUM_BARRIERS
	.align		4
        /*0020*/ 	.byte	0x02, 0x4c
        /*0022*/ 	.byte	0x10
	.zero		1


	//----- nvinfo : EIATTR_EXTERNS
	.align		4
        /*0024*/ 	.byte	0x04, 0x0f
        /*0026*/ 	.short	(.L_627 - .L_626)


	//   ....[0]....
	.align		4
.L_626:
        /*0028*/ 	.word	index@(__assertfail)


	//----- nvinfo : EIATTR_ANNOTATIONS
	.align		4
.L_627:
        /*002c*/ 	.byte	0x04, 0x55
        /*002e*/ 	.short	(.L_629 - .L_628)


	//   ....[0]....
.L_628:
        /*0030*/ 	.word	0x00000001
        /*0034*/ 	.byte	0x90, 0x16, 0x00, 0x00, 0x01, 0x00, 0x00, 0x00, 0xa0, 0x28, 0x00, 0x00, 0x01, 0x00, 0x00, 0x00
        /*0044*/ 	.byte	0xa0, 0x81, 0x00, 0x00, 0x01, 0x00, 0x00, 0x00, 0xf0, 0x84, 0x00, 0x00, 0x01, 0x00, 0x00, 0x00
        /*0054*/ 	.byte	0xa0, 0x91, 0x00, 0x00, 0x01, 0x00, 0x00, 0x00, 0xc0, 0x91, 0x00, 0x00, 0x01, 0x00, 0x00, 0x00
        /*0064*/ 	.byte	0x00, 0x97, 0x00, 0x00


	//----- nvinfo : EIATTR_MERCURY_ISA_VERSION
	.align		4
.L_629:
        /*0068*/ 	.byte	0x03, 0x5f
        /*006a*/ 	.short	0x0101


	//----- nvinfo : EIATTR_INT_WARP_WIDE_INSTR_OFFSETS
	.align		4
        /*006c*/ 	.byte	0x04, 0x31
        /*006e*/ 	.short	(.L_631 - .L_630)


	//   ....[0]....
.L_630:
        /*0070*/ 	.word	0x00000190


	//   ....[1]....
        /*0074*/ 	.word	0x000001c0


	//   ....[2]....
        /*0078*/ 	.word	0x00006580


	//   ....[3]....
        /*007c*/ 	.word	0x00006b80


	//   ....[4]....
        /*0080*/ 	.word	0x00007030


	//   ....[5]....
        /*0084*/ 	.word	0x00007300


	//   ....[6]....
        /*0088*/ 	.word	0x00007560


	//   ....[7]....
        /*008c*/ 	.word	0x000076f0


	//----- nvinfo : EIATTR_COOP_GROUP_MASK_REGIDS
	.align		4
.L_631:
        /*0090*/ 	.byte	0x04, 0x29
        /*0092*/ 	.short	(.L_633 - .L_632)


	//   ....[0]....
.L_632:
        /*0094*/ 	.word	0xffffffff


	//   ....[1]....
        /*0098*/ 	.word	0xffffffff


	//   ....[2]....
        /*009c*/ 	.word	0xffffffff


	//   ....[3]....
        /*00a0*/ 	.word	0xffffffff


	//   ....[4]....
        /*00a4*/ 	.word	0xffffffff


	//   ....[5]....
        /*00a8*/ 	.word	0xffffffff


	//   ....[6]....
        /*00ac*/ 	.word	0xffffffff


	//   ....[7]....
        /*00b0*/ 	.word	0xffffffff


	//   ....[8]....
        /*00b4*/ 	.word	0xffffffff


	//   ....[9]....
        /*00b8*/ 	.word	0xffffffff


	//   ....[10]....
        /*00bc*/ 	.word	0xffffffff


	//   ....[11]....
        /*00c0*/ 	.word	0xffffffff


	//   ....[12]....
        /*00c4*/ 	.word	0xffffffff


	//   ....[13]....
        /*00c8*/ 	.word	0xffffffff


	//   ....[14]....
        /*00cc*/ 	.word	0xffffffff


	//   ....[15]....
        /*00d0*/ 	.word	0xffffffff


	//   ....[16]....
        /*00d4*/ 	.word	0xffffffff


	//   ....[17]....
        /*00d8*/ 	.word	0xffffffff


	//   ....[18]....
        /*00dc*/ 	.word	0xffffffff


	//   ....[19]....
        /*00e0*/ 	.word	0xffffffff


	//   ....[20]....
        /*00e4*/ 	.word	0x0500000f


	//   ....[21]....
        /*00e8*/ 	.word	0x0500000f


	//   ....[22]....
        /*00ec*/ 	.word	0x0500000f


	//   ....[23]....
        /*00f0*/ 	.word	0x0500000f


	//   ....[24]....
        /*00f4*/ 	.word	0x0500000f


	//   ....[25]....
        /*00f8*/ 	.word	0x0500000f


	//----- nvinfo : EIATTR_COOP_GROUP_INSTR_OFFSETS
	.align		4
.L_633:
        /*00fc*/ 	.byte	0x04, 0x28
        /*00fe*/ 	.short	(.L_635 - .L_634)


	//   ....[0]....
.L_634:
        /*0100*/ 	.word	0x00000070


	//   ....[1]....
        /*0104*/ 	.word	0x000001a0


	//   ....[2]....
        /*0108*/ 	.word	0x000001f0


	//   ....[3]....
        /*010c*/ 	.word	0x000003e0


	//   ....[4]....
        /*0110*/ 	.word	0x00000610


	//   ....[5]....
        /*0114*/ 	.word	0x00001060


	//   ....[6]....
        /*0118*/ 	.word	0x00005540


	//   ....[7]....
        /*011c*/ 	.word	0x000056c0


	//   ....[8]....
        /*0120*/ 	.word	0x00005970


	//   ....[9]....
        /*0124*/ 	.word	0x00005b00


	//   ....[10]....
        /*0128*/ 	.word	0x00005c20


	//   ....[11]....
        /*012c*/ 	.word	0x00006180


	//   ....[12]....
        /*0130*/ 	.word	0x000064b0


	//   ....[13]....
        /*0134*/ 	.word	0x00006800


	//   ....[14]....
        /*0138*/ 	.word	0x00006ab0


	//   ....[15]....
        /*013c*/ 	.word	0x00006cf0


	//   ....[16]....
        /*0140*/ 	.word	0x00006f60


	//   ....[17]....
        /*0144*/ 	.word	0x00007240


	//   ....[18]....
        /*0148*/ 	.word	0x00007460


	//   ....[19]....
        /*014c*/ 	.word	0x000075f0


	//   ....[20]....
        /*0150*/ 	.word	0x00009e80


	//   ....[21]....
        /*0154*/ 	.word	0x00009ff0


	//   ....[22]....
        /*0158*/ 	.word	0x0000a060


	//   ....[23]....
        /*015c*/ 	.word	0x0000a0d0


	//   ....[24]....
        /*0160*/ 	.word	0x0000a140


	//   ....[25]....
        /*0164*/ 	.word	0x0000a1b0


	//----- nvinfo : EIATTR_REG_RECONFIG
	.align		4
.L_635:
        /*0168*/ 	.byte	0x01, 0x54
	.zero		2


	//----- nvinfo : EIATTR_SYSCALL_OFFSETS
	.align		4
        /*016c*/ 	.byte	0x04, 0x46
        /*016e*/ 	.short	(.L_637 - .L_636)


	//   ....[0]....
.L_636:
        /*0170*/ 	.word	0x00000cc0


	//   ....[1]....
        /*0174*/ 	.word	0x00000db0


	//   ....[2]....
        /*0178*/ 	.word	0x00000f10


	//   ....[3]....
        /*017c*/ 	.word	0x00001000


	//   ....[4]....
        /*0180*/ 	.word	0x00001280


	//----- nvinfo : EIATTR_MBARRIER_INSTR_OFFSETS
	.align		4
.L_637:
        /*0184*/ 	.byte	0x04, 0x39
        /*0186*/ 	.short	(.L_639 - .L_638)


	//   ....[0]....
.L_638:
        /*0188*/ 	.word	0x00000290
        /*018c*/ 	.word	0x000000ff
        /*0190*/ 	.word	0x00026800
        /*0194*/ 	.short	0x0100
        /*0196*/ 	.byte	0x06
	.zero		1


	//   ....[1]....
        /*0198*/ 	.word	0x00000390
        /*019c*/ 	.word	0x000000ff
        /*01a0*/ 	.word	0x00026810
        /*01a4*/ 	.short	0x0100
        /*01a6*/ 	.byte	0x08
	.zero		1


	//   ....[2]....
        /*01a8*/ 	.word	0x000003a0
        /*01ac*/ 	.word	0x000000ff
        /*01b0*/ 	.word	0x00026820
        /*01b4*/ 	.short	0x0100
        /*01b6*/ 	.byte	0x08
	.zero		1


	//   ....[3]....
        /*01b8*/ 	.word	0x000003b0
        /*01bc*/ 	.word	0x000000ff
        /*01c0*/ 	.word	0x00026818
        /*01c4*/ 	.short	0x0100
        /*01c6*/ 	.byte	0x08
	.zero		1


	//   ....[4]....
        /*01c8*/ 	.word	0x000003c0
        /*01cc*/ 	.word	0x000000ff
        /*01d0*/ 	.word	0x00026828
        /*01d4*/ 	.short	0x0100
        /*01d6*/ 	.byte	0x08
	.zero		1


	//   ....[5]....
        /*01d8*/ 	.word	0x000004f0
        /*01dc*/ 	.word	0x000000ff
        /*01e0*/ 	.word	0x00026830
        /*01e4*/ 	.short	0x0100
        /*01e6*/ 	.byte	0x08
	.zero		1


	//   ....[6]....
        /*01e8*/ 	.word	0x00000500
        /*01ec*/ 	.word	0x000000ff
        /*01f0*/ 	.word	0x00026840
        /*01f4*/ 	.short	0x0100
        /*01f6*/ 	.byte	0x08
	.zero		1


	//   ....[7]....
        /*01f8*/ 	.word	0x00000510
        /*01fc*/ 	.word	0x000000ff
        /*0200*/ 	.word	0x00026838
        /*0204*/ 	.short	0x0100
        /*0206*/ 	.byte	0x08
	.zero		1


	//   ....[8]....
        /*0208*/ 	.word	0x00000520
        /*020c*/ 	.word	0x000000ff
        /*0210*/ 	.word	0x00026848
        /*0214*/ 	.short	0x0100
        /*0216*/ 	.byte	0x08
	.zero		1


	//   ....[9]....
        /*0218*/ 	.word	0x000010a0
        /*021c*/ 	.word	0x000000ed
        /*0220*/ 	.word	0x00026800
        /*0224*/ 	.short	0x010a
        /*0226*/ 	.byte	0x3f
	.zero		1


	//   ....[10]....
        /*0228*/ 	.word	0x00001140
        /*022c*/ 	.word	0x000000ed
        /*0230*/ 	.word	0x00026800
        /*0234*/ 	.short	0x010a
        /*0236*/ 	.byte	0x3f
	.zero		1


	//   ....[11]....
        /*0238*/ 	.word	0x00001b00
        /*023c*/ 	.word	0x000000ff
        /*0240*/ 	.word	0x00026810
        /*0244*/ 	.short	0x010a
        /*0246*/ 	.byte	0x09
	.zero		1


	//   ....[12]....
        /*0248*/ 	.word	0x00001b40
        /*024c*/ 	.word	0x000000ff
        /*0250*/ 	.word	0x00026810
        /*0254*/ 	.short	0x010a
        /*0256*/ 	.byte	0x09
	.zero		1


	//   ....[13]....
        /*0258*/ 	.word	0x00001f80
        /*025c*/ 	.word	0x000000ff
        /*0260*/ 	.word	0x00026830
        /*0264*/ 	.short	0x010a
        /*0266*/ 	.byte	0x09
	.zero		1


	//   ....[14]....
        /*0268*/ 	.word	0x000022b0
        /*026c*/ 	.word	0x000000ff
        /*0270*/ 	.word	0x00026830
        /*0274*/ 	.short	0x010a
        /*0276*/ 	.byte	0x09
	.zero		1


	//   ....[15]....
        /*0278*/ 	.word	0x000048b0
        /*027c*/ 	.word	0x000000ff
        /*0280*/ 	.word	0x00000000
        /*0284*/ 	.short	0x0101
        /*0286*/ 	.byte	0x0c
	.zero		1


	//   ....[16]....
        /*0288*/ 	.word	0x00004bc0
        /*028c*/ 	.word	0x000000ff
        /*0290*/ 	.word	0x00000000
        /*0294*/ 	.short	0x0101
        /*0296*/ 	.byte	0x09
	.zero		1


	//   ....[17]....
        /*0298*/ 	.word	0x00007c70
        /*029c*/ 	.word	0x00000010
        /*02a0*/ 	.word	0x00026820
        /*02a4*/ 	.short	0x010a
        /*02a6*/ 	.byte	0x3f
	.zero		1


	//   ....[18]....
        /*02a8*/ 	.word	0x00008580
        /*02ac*/ 	.word	0x00000010
        /*02b0*/ 	.word	0x00026840
        /*02b4*/ 	.short	0x010a
        /*02b6*/ 	.byte	0x3f
	.zero		1


	//   ....[19]....
        /*02b8*/ 	.word	0x00008890
        /*02bc*/ 	.word	0x00000010
        /*02c0*/ 	.word	0x00026828
        /*02c4*/ 	.short	0x010a
        /*02c6*/ 	.byte	0x3f
	.zero		1


	//   ....[20]....
        /*02c8*/ 	.word	0x00008ba0
        /*02cc*/ 	.word	0x00000010
        /*02d0*/ 	.word	0x00026848
        /*02d4*/ 	.short	0x010a
        /*02d6*/ 	.byte	0x3f
	.zero		1


	//   ....[21]....
        /*02d8*/ 	.word	0x00008e60
        /*02dc*/ 	.word	0x00000010
        /*02e0*/ 	.word	0x00026820
        /*02e4*/ 	.short	0x010a
        /*02e6*/ 	.byte	0x3f
	.zero		1


	//   ....[22]....
        /*02e8*/ 	.word	0x000091f0
        /*02ec*/ 	.word	0x00000010
        /*02f0*/ 	.word	0x00026840
        /*02f4*/ 	.short	0x010a
        /*02f6*/ 	.byte	0x3f
	.zero		1


	//   ....[23]....
        /*02f8*/ 	.word	0x000094d0
        /*02fc*/ 	.word	0x00000010
        /*0300*/ 	.word	0x00026828
        /*0304*/ 	.short	0x010a
        /*0306*/ 	.byte	0x3f
	.zero		1


	//   ....[24]....
        /*0308*/ 	.word	0x00009830
        /*030c*/ 	.word	0x00000003
        /*0310*/ 	.word	0x00026840
        /*0314*/ 	.short	0x010a
        /*0316*/ 	.byte	0x3f
	.zero		1


	//   ....[25]....
        /*0318*/ 	.word	0x00009ce0
        /*031c*/ 	.word	0x00000006
        /*0320*/ 	.word	0x00000000
        /*0324*/ 	.short	0x010a
        /*0326*/ 	.byte	0x3f
	.zero		1


	//   ....[26]....
        /*0328*/ 	.word	0x00009d40
        /*032c*/ 	.word	0x00000003
        /*0330*/ 	.word	0x00000000
        /*0334*/ 	.short	0x010a
        /*0336*/ 	.byte	0x3f
	.zero		1


	//   ....[27]....
        /*0338*/ 	.word	0x00009da0
        /*033c*/ 	.word	0x00000000
        /*0340*/ 	.word	0x00000000
        /*0344*/ 	.short	0x010a
        /*0346*/ 	.byte	0x3f
	.zero		1


	//   ....[28]....
        /*0348*/ 	.word	0x00009dd0
        /*034c*/ 	.word	0x00000003
        /*0350*/ 	.word	0x00000000
        /*0354*/ 	.short	0x010a
        /*0356*/ 	.byte	0x3f
	.zero		1


	//   ....[29]....
        /*0358*/ 	.word	0x00009eb0
        /*035c*/ 	.word	0x000000ed
        /*0360*/ 	.word	0x00026800
        /*0364*/ 	.short	0x010a
        /*0366*/ 	.byte	0x3f
	.zero		1


	//   ....[30]....
        /*0368*/ 	.word	0x00009f10
        /*036c*/ 	.word	0x00000005
        /*0370*/ 	.word	0x00026810
        /*0374*/ 	.short	0x010a
        /*0376*/ 	.byte	0x3f
	.zero		1


	//   ....[31]....
        /*0378*/ 	.word	0x00009f70
        /*037c*/ 	.word	0x00000079
        /*0380*/ 	.word	0x00026830
        /*0384*/ 	.short	0x010a
        /*0386*/ 	.byte	0x3f
	.zero		1


	//   ....[32]....
        /*0388*/ 	.word	0x0000a1f0
        /*038c*/ 	.word	0x00000010
        /*0390*/ 	.word	0x00026820
        /*0394*/ 	.short	0x010a
        /*0396*/ 	.byte	0x3f
	.zero		1


	//   ....[33]....
        /*0398*/ 	.word	0x0000a240
        /*039c*/ 	.word	0x00000010
        /*03a0*/ 	.word	0x00026840
        /*03a4*/ 	.short	0x010a
        /*03a6*/ 	.byte	0x3f
	.zero		1


	//   ....[34]....
        /*03a8*/ 	.word	0x0000a290
        /*03ac*/ 	.word	0x00000010
        /*03b0*/ 	.word	0x00026828
        /*03b4*/ 	.short	0x010a
        /*03b6*/ 	.byte	0x3f
	.zero		1


	//   ....[35]....
        /*03b8*/ 	.word	0x0000a2e0
        /*03bc*/ 	.word	0x00000010
        /*03c0*/ 	.word	0x00026848
        /*03c4*/ 	.short	0x010a
        /*03c6*/ 	.byte	0x3f
	.zero		1


	//   ....[36]....
        /*03c8*/ 	.word	0x0000a340
        /*03cc*/ 	.word	0x00000010
        /*03d0*/ 	.word	0x00026820
        /*03d4*/ 	.short	0x010a
        /*03d6*/ 	.byte	0x3f
	.zero		1


	//   ....[37]....
        /*03d8*/ 	.word	0x0000a390
        /*03dc*/ 	.word	0x00000010
        /*03e0*/ 	.word	0x00026840
        /*03e4*/ 	.short	0x010a
        /*03e6*/ 	.byte	0x3f
	.zero		1


	//   ....[38]....
        /*03e8*/ 	.word	0x0000a3e0
        /*03ec*/ 	.word	0x00000010
        /*03f0*/ 	.word	0x00026828
        /*03f4*/ 	.short	0x010a
        /*03f6*/ 	.byte	0x3f
	.zero		1


	//   ....[39]....
        /*03f8*/ 	.word	0x0000a430
        /*03fc*/ 	.word	0x00000003
        /*0400*/ 	.word	0x00026840
        /*0404*/ 	.short	0x010a
        /*0406*/ 	.byte	0x3f
	.zero		1


	//   ....[40]....
        /*0408*/ 	.word	0x0000a500
        /*040c*/ 	.word	0x00000006
        /*0410*/ 	.word	0x00000000
        /*0414*/ 	.short	0x010a
        /*0416*/ 	.byte	0x3f
	.zero		1


	//   ....[41]....
        /*0418*/ 	.word	0x0000a550
        /*041c*/ 	.word	0x00000003
        /*0420*/ 	.word	0x00000000
        /*0424*/ 	.short	0x010a
        /*0426*/ 	.byte	0x3f
	.zero		1


	//   ....[42]....
        /*0428*/ 	.word	0x0000a5a0
        /*042c*/ 	.word	0x00000000
        /*0430*/ 	.word	0x00000000
        /*0434*/ 	.short	0x010a
        /*0436*/ 	.byte	0x3f
	.zero		1


	//----- nvinfo : EIATTR_NUM_MBARRIERS
	.align		4
.L_639:
        /*0438*/ 	.byte	0x03, 0x38
        /*043a*/ 	.short	0x0009


	//----- nvinfo : EIATTR_EXIT_INSTR_OFFSETS
	.align		4
        /*043c*/ 	.byte	0x04, 0x1c
        /*043e*/ 	.short	(.L_641 - .L_640)


	//   ....[0]....
.L_640:
        /*0440*/ 	.word	0x00009e20


	//----- nvinfo : EIATTR_MAX_THREADS
	.align		4
.L_641:
        /*0444*/ 	.byte	0x04, 0x05
        /*0446*/ 	.short	(.L_643 - .L_642)
.L_642:
        /*0448*/ 	.word	0x00000180
        /*044c*/ 	.word	0x00000001
        /*0450*/ 	.word	0x00000001


	//----- nvinfo : EIATTR_CRS_STACK_SIZE
	.align		4
.L_643:
        /*0454*/ 	.byte	0x04, 0x1e
        /*0456*/ 	.short	(.L_645 - .L_644)
.L_644:
        /*0458*/ 	.word	0x00000000


	//----- nvinfo : EIATTR_CBANK_PARAM_SIZE
	.align		4
.L_645:
        /*045c*/ 	.byte	0x03, 0x19
        /*045e*/ 	.short	0x06f0


	//----- nvinfo : EIATTR_PARAM_CBANK
	.align		4
        /*0460*/ 	.byte	0x04, 0x0a
        /*0462*/ 	.short	(.L_647 - .L_646)
	.align		4
.L_646:
        /*0464*/ 	.word	index@(.nv.constant0._ZN7cutlass13device_kernelIN5flash11enable_sm90INS1_16FlashAttnBwdSm90INS1_25CollectiveMainloopBwdSm90ILi2ELi2ELi2EN4cute5tupleIJNS5_1CILi1EEES8_S8_EEENS6_IJNS7_ILi64EEENS7_ILi128EEENS7_ILi96EEEEEENS_6half_tEfNS_4arch4Sm90ELb0ELb1ELb1ELb0ELb1ELb1ELb0ELb0ELi2ELi1ELi2ELi1ELb1EEENS1_24CollectiveEpilogueBwdGQAISD_fSG_Li256ELb0ELb1EEENS1_19SingleTileSchedulerILb0ELb0ELb0ELi128EEEEEEEEEvNT_6ParamsE)
        /*0468*/ 	.short	0x0210
        /*046a*/ 	.short	0x06f0


	//----- nvinfo : EIATTR_SW_WAR
	.align		4
.L_647:
        /*046c*/ 	.byte	0x04, 0x36
        /*046e*/ 	.short	(.L_649 - .L_648)
.L_648:
        /*0470*/ 	.word	0x00000008
.L_649:


//--------------------- .nv.info._ZN7cutlass13device_kernelIN5flash11enable_sm90INS1_16FlashAttnBwdSm90INS1_25CollectiveMainloopBwdSm90ILi2ELi2ELi2EN4cute5tupleIJNS5_1CILi1EEES8_S8_EEENS6_IJNS7_ILi64EEENS7_ILi128EEENS7_ILi96EEEEEENS_6half_tEfNS_4arch4Sm90ELb0ELb1ELb1ELb1ELb0ELb1ELb0ELb0ELi2ELi1ELi2ELi1ELb1EEENS1_21CollectiveEpilogueBwdISD_SE_SG_Li256ELb1ELb0ELi1EEENS1_19SingleTileSchedulerILb1ELb0ELb0ELi128EEEEEEEEEvNT_6ParamsE --------------------------
	.section	.nv.info._ZN7cutlass13device_kernelIN5flash11enable_sm90INS1_16FlashAttnBwdSm90INS1_25CollectiveMainloopBwdSm90ILi2ELi2ELi2EN4cute5tupleIJNS5_1CILi1EEES8_S8_EEENS6_IJNS7_ILi64EEENS7_ILi128EEENS7_ILi96EEEEEENS_6half_tEfNS_4arch4Sm90ELb0ELb1ELb1ELb1ELb0ELb1ELb0ELb0ELi2ELi1ELi2ELi1ELb1EEENS1_21CollectiveEpilogueBwdISD_SE_SG_Li256ELb1ELb0ELi1EEENS1_19SingleTileSchedulerILb1ELb0ELb0ELi128EEEEEEEEEvNT_6ParamsE,"",@"SHT_CUDA_INFO"
	.sectionflags	@""
	.align	4


	//----- nvinfo : EIATTR_CUDA_API_VERSION
	.align		4
        /*0000*/ 	.byte	0x04, 0x37
        /*0002*/ 	.short	(.L_651 - .L_650)
.L_650:
        /*0004*/ 	.word	0x00000082


	//----- nvinfo : EIATTR_KPARAM_INFO
	.align		4
.L_651:
        /*0008*/ 	.byte	0x04, 0x17
        /*000a*/ 	.short	(.L_653 - .L_652)
.L_652:
        /*000c*/ 	.word	0x00000000
        /*0010*/ 	.short	0x0000
        /*0012*/ 	.short	0x0070
        /*0014*/ 	.byte	0x00, 0xf0, 0x01, 0x1a


	//----- nvinfo : EIATTR_SPARSE_MMA_MASK
	.align		4
.L_653:
        /*0018*/ 	.byte	0x03, 0x50
        /*001a*/ 	.short	0x0000


	//----- nvinfo : EIATTR_MAXREG_COUNT
	.align		4
        /*001c*/ 	.byte	0x03, 0x1b
        /*001e*/ 	.short	0x00a8


	//----- nvinfo : EIATTR_NUM_BARRIERS
	.align		4
        /*0020*/ 	.byte	0x02, 0x4c
        /*0022*/ 	.byte	0x10
	.zero		1


	//----- nvinfo : EIATTR_EXTERNS
	.align		4
        /*0024*/ 	.byte	0x04, 0x0f
        /*0026*/ 	.short	(.L_655 - .L_654)


	//   ....[0]....
	.align		4
.L_654:
        /*0028*/ 	.word	index@(__assertfail)


	//----- nvinfo : EIATTR_ANNOTATIONS
	.align		4
.L_655:
        /*002c*/ 	.byte	0x04, 0x55
        /*002e*/ 	.short	(.L_657 - .L_656)


	//   ....[0]....
.L_656:
        /*0030*/ 	.word	0x00000001
        /*0034*/ 	.byte	0x30, 0x1b, 0x00, 0x00, 0x01, 0x00, 0x00, 0x00, 0x20, 0x2d, 0x00, 0x00, 0x01, 0x00, 0x00, 0x00
        /*0044*/ 	.byte	0xf0, 0x92, 0x00, 0x00, 0x01, 0x00, 0x00, 0x00, 0x80, 0x95, 0x00, 0x00, 0x01, 0x00, 0x00, 0x00
        /*0054*/ 	.byte	0xc0, 0xa2, 0x00, 0x00, 0x01, 0x00, 0x00, 0x00, 0xe0, 0xa2, 0x00, 0x00, 0x01, 0x00, 0x00, 0x00
        /*0064*/ 	.byte	0xc0, 0xa6, 0x00, 0x00


	//----- nvinfo : EIATTR_MERCURY_ISA_VERSION
	.align		4
.L_657:
        /*0068*/ 	.byte	0x03, 0x5f
        /*006a*/ 	.short	0x0101


	//----- nvinfo : EIATTR_INT_WARP_WIDE_INSTR_OFFSETS
	.align		4
        /*006c*/ 	.byte	0x04, 0x31
        /*006e*/ 	.short	(.L_659 - .L_658)


	//   ....[0]....
.L_658:
        /*0070*/ 	.word	0x00000190


	//   ....[1]....
        /*0074*/ 	.word	0x000001c0


	//----- nvinfo : EIATTR_COOP_GROUP_MASK_REGIDS
	.align		4
.L_659:
        /*0078*/ 	.byte	0x04, 0x29
        /*007a*/ 	.short	(.L_661 - .L_660)


	//   ....[0]....
.L_660:
        /*007c*/ 	.word	0xffffffff


	//   ....[1]....
        /*0080*/ 	.word	0xffffffff


	//   ....[2]....
        /*0084*/ 	.word	0xffffffff


	//   ....[3]....
        /*0088*/ 	.word	0xffffffff


	//   ....[4]....
        /*008c*/ 	.word	0xffffffff


	//   ....[5]....
        /*0090*/ 	.word	0xffffffff


	//   ....[6]....
        /*0094*/ 	.word	0xffffffff


	//   ....[7]....
        /*0098*/ 	.word	0x0500000f


	//----- nvinfo : EIATTR_COOP_GROUP_INSTR_OFFSETS
	.align		4
.L_661:
        /*009c*/ 	.byte	0x04, 0x28
        /*009e*/ 	.short	(.L_663 - .L_662)


	//   ....[0]....
.L_662:
        /*00a0*/ 	.word	0x00000070


	//   ....[1]....
        /*00a4*/ 	.word	0x000001a0


	//   ....[2]....
        /*00a8*/ 	.word	0x000001f0


	//   ....[3]....
        /*00ac*/ 	.word	0x000003e0


	//   ....[4]....
        /*00b0*/ 	.word	0x00000620


	//   ....[5]....
        /*00b4*/ 	.word	0x00001510


	//   ....[6]....
        /*00b8*/ 	.word	0x00006f70


	//   ....[7]....
        /*00bc*/ 	.word	0x0000b000


	//----- nvinfo : EIATTR_REG_RECONFIG
	.align		4
.L_663:
        /*00c0*/ 	.byte	0x01, 0x54
	.zero		2


	//----- nvinfo : EIATTR_SYSCALL_OFFSETS
	.align		4
        /*00c4*/ 	.byte	0x04, 0x46
        /*00c6*/ 	.short	(.L_665 - .L_664)


	//   ....[0]....
.L_664:
        /*00c8*/ 	.word	0x00001170


	//   ....[1]....
        /*00cc*/ 	.word	0x00001260


	//   ....[2]....
        /*00d0*/ 	.word	0x000013c0


	//   ....[3]....
        /*00d4*/ 	.word	0x000014b0


	//   ....[4]....
        /*00d8*/ 	.word	0x00001730


	//----- nvinfo : EIATTR_MBARRIER_INSTR_OFFSETS
	.align		4
.L_665:
        /*00dc*/ 	.byte	0x04, 0x39
        /*00de*/ 	.short	(.L_667 - .L_666)


	//   ....[0]....
.L_666:
        /*00e0*/ 	.word	0x00000290
        /*00e4*/ 	.word	0x000000ff
        /*00e8*/ 	.word	0x00026800
        /*00ec*/ 	.short	0x0100
        /*00ee*/ 	.byte	0x06
	.zero		1


	//   ....[1]....
        /*00f0*/ 	.word	0x00000390
        /*00f4*/ 	.word	0x000000ff
        /*00f8*/ 	.word	0x00026810
        /*00fc*/ 	.short	0x0100
        /*00fe*/ 	.byte	0x08
	.zero		1


	//   ....[2]....
        /*0100*/ 	.word	0x000003a0
        /*0104*/ 	.word	0x000000ff
        /*0108*/ 	.word	0x00026820
        /*010c*/ 	.short	0x0100
        /*010e*/ 	.byte	0x08
	.zero		1


	//   ....[3]....
        /*0110*/ 	.word	0x000003b0
        /*0114*/ 	.word	0x000000ff
        /*0118*/ 	.word	0x00026818
        /*011c*/ 	.short	0x0100
        /*011e*/ 	.byte	0x08
	.zero		1


	//   ....[4]....
        /*0120*/ 	.word	0x000003c0
        /*0124*/ 	.word	0x000000ff
        /*0128*/ 	.word	0x00026828
        /*012c*/ 	.short	0x0100
        /*012e*/ 	.byte	0x08
	.zero		1


	//   ....[5]....
        /*0130*/ 	.word	0x000004f0
        /*0134*/ 	.word	0x000000ff
        /*0138*/ 	.word	0x00026830
        /*013c*/ 	.short	0x0100
        /*013e*/ 	.byte	0x08
	.zero		1


	//   ....[6]....
        /*0140*/ 	.word	0x00000500
        /*0144*/ 	.word	0x000000ff
        /*0148*/ 	.word	0x00026840
        /*014c*/ 	.short	0x0100
        /*014e*/ 	.byte	0x08
	.zero		1


	//   ....[7]....
        /*0150*/ 	.word	0x00000510
        /*0154*/ 	.word	0x000000ff
        /*0158*/ 	.word	0x00026838
        /*015c*/ 	.short	0x0100
        /*015e*/ 	.byte	0x08
	.zero		1


	//   ....[8]....
        /*0160*/ 	.word	0x00000520
        /*0164*/ 	.word	0x000000ff
        /*0168*/ 	.word	0x00026848
        /*016c*/ 	.short	0x0100
        /*016e*/ 	.byte	0x08
	.zero		1


	//   ....[9]....
        /*0170*/ 	.word	0x00001550
        /*0174*/ 	.word	0x000000ed
        /*0178*/ 	.word	0x00026800
        /*017c*/ 	.short	0x010a
        /*017e*/ 	.byte	0x3f
	.zero		1


	//   ....[10]....
        /*0180*/ 	.word	0x000015f0
        /*0184*/ 	.word	0x000000ed
        /*0188*/ 	.word	0x00026800
        /*018c*/ 	.short	0x010a
        /*018e*/ 	.byte	0x3f
	.zero		1


	//   ....[11]....
        /*0190*/ 	.word	0x00001f80
        /*0194*/ 	.word	0x000000ff
        /*0198*/ 	.word	0x00026810
        /*019c*/ 	.short	0x010a
        /*019e*/ 	.byte	0x07
	.zero		1


	//   ....[12]....
        /*01a0*/ 	.word	0x00001fc0
        /*01a4*/ 	.word	0x000000ff
        /*01a8*/ 	.word	0x00026810
        /*01ac*/ 	.short	0x010a
        /*01ae*/ 	.byte	0x07
	.zero		1


	//   ....[13]....
        /*01b0*/ 	.word	0x00002400
        /*01b4*/ 	.word	0x000000ff
        /*01b8*/ 	.word	0x00026830
        /*01bc*/ 	.short	0x010a
        /*01be*/ 	.byte	0x07
	.zero		1


	//   ....[14]....
        /*01c0*/ 	.word	0x00002730
        /*01c4*/ 	.word	0x000000ff
        /*01c8*/ 	.word	0x00026830
        /*01cc*/ 	.short	0x010a
        /*01ce*/ 	.byte	0x07
	.zero		1


	//   ....[15]....
        /*01d0*/ 	.word	0x00004d10
        /*01d4*/ 	.word	0x000000ff
        /*01d8*/ 	.word	0x00000000
        /*01dc*/ 	.short	0x0101
        /*01de*/ 	.byte	0x0a
	.zero		1


	//   ....[16]....
        /*01e0*/ 	.word	0x00005020
        /*01e4*/ 	.word	0x000000ff
        /*01e8*/ 	.word	0x00000000
        /*01ec*/ 	.short	0x0101
        /*01ee*/ 	.byte	0x07
	.zero		1


	//   ....[17]....
        /*01f0*/ 	.word	0x00008cf0
        /*01f4*/ 	.word	0x0000000f
        /*01f8*/ 	.word	0x00026820
        /*01fc*/ 	.short	0x010a
        /*01fe*/ 	.byte	0x3f
	.zero		1


	//   ....[18]....
        /*0200*/ 	.word	0x00009600
        /*0204*/ 	.word	0x0000000f
        /*0208*/ 	.word	0x00026840
        /*020c*/ 	.short	0x010a
        /*020e*/ 	.byte	0x3f
	.zero		1


	//   ....[19]....
        /*0210*/ 	.word	0x00009940
        /*0214*/ 	.word	0x0000000f
        /*0218*/ 	.word	0x00026828
        /*021c*/ 	.short	0x010a
        /*021e*/ 	.byte	0x3f
	.zero		1


	//   ....[20]....
        /*0220*/ 	.word	0x00009c80
        /*0224*/ 	.word	0x0000000f
        /*0228*/ 	.word	0x00026848
        /*022c*/ 	.short	0x010a
        /*022e*/ 	.byte	0x3f
	.zero		1


	//   ....[21]....
        /*0230*/ 	.word	0x00009f60
        /*0234*/ 	.word	0x0000000f
        /*0238*/ 	.word	0x00026820
        /*023c*/ 	.short	0x010a
        /*023e*/ 	.byte	0x3f
	.zero		1


	//   ....[22]....
        /*0240*/ 	.word	0x0000a310
        /*0244*/ 	.word	0x0000000f
        /*0248*/ 	.word	0x00026840
        /*024c*/ 	.short	0x010a
        /*024e*/ 	.byte	0x3f
	.zero		1


	//   ....[23]....
        /*0250*/ 	.word	0x0000a620
        /*0254*/ 	.word	0x0000000f
        /*0258*/ 	.word	0x00026828
        /*025c*/ 	.short	0x010a
        /*025e*/ 	.byte	0x3f
	.zero		1


	//   ....[24]....
        /*0260*/ 	.word	0x0000a9a0
        /*0264*/ 	.word	0x00000003
        /*0268*/ 	.word	0x00026840
        /*026c*/ 	.short	0x010a
        /*026e*/ 	.byte	0x3f
	.zero		1


	//   ....[25]....
        /*0270*/ 	.word	0x0000ae70
        /*0274*/ 	.word	0x00000007
        /*0278*/ 	.word	0x00000000
        /*027c*/ 	.short	0x010a
        /*027e*/ 	.byte	0x3f
	.zero		1


	//   ....[26]....
        /*0280*/ 	.word	0x0000aec0
        /*0284*/ 	.word	0x00000003
        /*0288*/ 	.word	0x00000000
        /*028c*/ 	.short	0x010a
        /*028e*/ 	.byte	0x3f
	.zero		1


	//   ....[27]....
        /*0290*/ 	.word	0x0000af20
        /*0294*/ 	.word	0x00000005
        /*0298*/ 	.word	0x00000000
        /*029c*/ 	.short	0x010a
        /*029e*/ 	.byte	0x3f
	.zero		1


	//   ....[28]....
        /*02a0*/ 	.word	0x0000af50
        /*02a4*/ 	.word	0x00000003
        /*02a8*/ 	.word	0x00000000
        /*02ac*/ 	.short	0x010a
        /*02ae*/ 	.byte	0x3f
	.zero		1


	//   ....[29]....
        /*02b0*/ 	.word	0x0000b030
        /*02b4*/ 	.word	0x000000ed
        /*02b8*/ 	.word	0x00026800
        /*02bc*/ 	.short	0x010a
        /*02be*/ 	.byte	0x3f
	.zero		1


	//   ....[30]....
        /*02c0*/ 	.word	0x0000b090
        /*02c4*/ 	.word	0x00000005
        /*02c8*/ 	.word	0x00026810
        /*02cc*/ 	.short	0x010a
        /*02ce*/ 	.byte	0x3f
	.zero		1


	//   ....[31]....
        /*02d0*/ 	.word	0x0000b0f0
        /*02d4*/ 	.word	0x00000079
        /*02d8*/ 	.word	0x00026830
        /*02dc*/ 	.short	0x010a
        /*02de*/ 	.byte	0x3f
	.zero		1


	//   ....[32]....
        /*02e0*/ 	.word	0x0000b140
        /*02e4*/ 	.word	0x0000000f
        /*02e8*/ 	.word	0x00026820
        /*02ec*/ 	.short	0x010a
        /*02ee*/ 	.byte	0x3f
	.zero		1


	//   ....[33]....
        /*02f0*/ 	.word	0x0000b190
        /*02f4*/ 	.word	0x0000000f
        /*02f8*/ 	.word	0x00026840
        /*02fc*/ 	.short	0x010a
        /*02fe*/ 	.byte	0x3f
	.zero		1


	//   ....[34]....
        /*0300*/ 	.word	0x0000b1e0
        /*0304*/ 	.word	0x0000000f
        /*0308*/ 	.word	0x00026828
        /*030c*/ 	.short	0x010a
        /*030e*/ 	.byte	0x3f
	.zero		1


	//   ....[35]....
        /*0310*/ 	.word	0x0000b230
        /*0314*/ 	.word	0x0000000f
        /*0318*/ 	.word	0x00026848
        /*031c*/ 	.short	0x010a
        /*031e*/ 	.byte	0x3f
	.zero		1


	//   ....[36]....
        /*0320*/ 	.word	0x0000b290
        /*0324*/ 	.word	0x0000000f
        /*0328*/ 	.word	0x00026820
        /*032c*/ 	.short	0x010a
        /*032e*/ 	.byte	0x3f
	.zero		1


	//   ....[37]....
        /*0330*/ 	.word	0x0000b2e0
        /*0334*/ 	.word	0x0000000f
        /*0338*/ 	.word	0x00026840
        /*033c*/ 	.short	0x010a
        /*033e*/ 	.byte	0x3f
	.zero		1


	//   ....[38]....
        /*0340*/ 	.word	0x0000b330
        /*0344*/ 	.word	0x0000000f
        /*0348*/ 	.word	0x00026828
        /*034c*/ 	.short	0x010a
        /*034e*/ 	.byte	0x3f
	.zero		1


	//   ....[39]....
        /*0350*/ 	.word	0x0000b380
        /*0354*/ 	.word	0x00000003
        /*0358*/ 	.word	0x00026840
        /*035c*/ 	.short	0x010a
        /*035e*/ 	.byte	0x3f
	.zero		1


	//   ....[40]....
        /*0360*/ 	.word	0x0000b450
        /*0364*/ 	.word	0x00000007
        /*0368*/ 	.word	0x00000000
        /*036c*/ 	.short	0x010a
        /*036e*/ 	.byte	0x3f
	.zero		1


	//   ....[41]....
        /*0370*/ 	.word	0x0000b4a0
        /*0374*/ 	.word	0x00000003
        /*0378*/ 	.word	0x00000000
        /*037c*/ 	.short	0x010a
        /*037e*/ 	.byte	0x3f
	.zero		1


	//   ....[42]....
        /*0380*/ 	.word	0x0000b4f0
        /*0384*/ 	.word	0x00000005
        /*0388*/ 	.word	0x00000000
        /*038c*/ 	.short	0x010a
        /*038e*/ 	.byte	0x3f
	.zero		1


	//----- nvinfo : EIATTR_NUM_MBARRIERS
	.align		4
.L_667:
        /*0390*/ 	.byte	0x03, 0x38
        /*0392*/ 	.short	0x0009


	//----- nvinfo : EIATTR_EXIT_INSTR_OFFSETS
	.align		4
        /*0394*/ 	.byte	0x04, 0x1c
        /*0396*/ 	.short	(.L_669 - .L_668)


	//   ....[0]....
.L_668:
        /*0398*/ 	.word	0x0000afa0


	//----- nvinfo : EIATTR_MAX_THREADS
	.align		4
.L_669:
        /*039c*/ 	.byte	0x04, 0x05
        /*039e*/ 	.short	(.L_671 - .L_670)
.L_670:
        /*03a0*/ 	.word	0x00000180
        /*03a4*/ 	.word	0x00000001
        /*03a8*/ 	.word	0x00000001


	//----- nvinfo : EIATTR_CRS_STACK_SIZE
	.align		4
.L_671:
        /*03ac*/ 	.byte	0x04, 0x1e
        /*03ae*/ 	.short	(.L_673 - .L_672)
.L_672:
        /*03b0*/ 	.word	0x00000000


	//----- nvinfo : EIATTR_CBANK_PARAM_SIZE
	.align		4
.L_673:
        /*03b4*/ 	.byte	0x03, 0x19
        /*03b6*/ 	.short	0x06f0


	//----- nvinfo : EIATTR_PARAM_CBANK
	.align		4
        /*03b8*/ 	.byte	0x04, 0x0a
        /*03ba*/ 	.short	(.L_675 - .L_674)
	.align		4
.L_674:
        /*03bc*/ 	.word	index@(.nv.constant0._ZN7cutlass13device_kernelIN5flash11enable_sm90INS1_16FlashAttnBwdSm90INS1_25CollectiveMainloopBwdSm90ILi2ELi2ELi2EN4cute5tupleIJNS5_1CILi1EEES8_S8_EEENS6_IJNS7_ILi64EEENS7_ILi128EEENS7_ILi96EEEEEENS_6half_tEfNS_4arch4Sm90ELb0ELb1ELb1ELb1ELb0ELb1ELb0ELb0ELi2ELi1ELi2ELi1ELb1EEENS1_21CollectiveEpilogueBwdISD_SE_SG_Li256ELb1ELb0ELi1EEENS1_19SingleTileSchedulerILb1ELb0ELb0ELi128EEEEEEEEEvNT_6ParamsE)
        /*03c0*/ 	.short	0x0210
        /*03c2*/ 	.short	0x06f0


	//----- nvinfo : EIATTR_SW_WAR
	.align		4
.L_675:
        /*03c4*/ 	.byte	0x04, 0x36
        /*03c6*/ 	.short	(.L_677 - .L_676)
.L_676:
        /*03c8*/ 	.word	0x00000008
.L_677:


//--------------------- .nv.info._ZN7cutlass13device_kernelIN5flash11enable_sm90INS1_16FlashAttnBwdSm90INS1_25CollectiveMainloopBwdSm90ILi2ELi2ELi2EN4cute5tupleIJNS5_1CILi1EEES8_S8_EEENS6_IJNS7_ILi64EEENS7_ILi128EEENS7_ILi96EEEEEENS_6half_tEfNS_4arch4Sm90ELb0ELb1ELb1ELb1ELb1ELb1ELb0ELb0ELi2ELi1ELi2ELi1ELb1EEENS1_21CollectiveEpilogueBwdISD_SE_SG_Li256ELb1ELb0ELi1EEENS1_19SingleTileSchedulerILb1ELb0ELb0ELi128EEEEEEEEEvNT_6ParamsE --------------------------
	.section	.nv.info._ZN7cutlass13device_kernelIN5flash11enable_sm90INS1_16FlashAttnBwdSm90INS1_25CollectiveMainloopBwdSm90ILi2ELi2ELi2EN4cute5tupleIJNS5_1CILi1EEES8_S8_EEENS6_IJNS7_ILi64EEENS7_ILi128EEENS7_ILi96EEEEEENS_6half_tEfNS_4arch4Sm90ELb0ELb1ELb1ELb1ELb1ELb1ELb0ELb0ELi2ELi1ELi2ELi1ELb1EEENS1_21CollectiveEpilogueBwdISD_SE_SG_Li256ELb1ELb0ELi1EEENS1_19SingleTileSchedulerILb1ELb0ELb0ELi128EEEEEEEEEvNT_6ParamsE,"",@"SHT_CUDA_INFO"
	.sectionflags	@""
	.align	4


	//----- nvinfo : EIATTR_CUDA_API_VERSION
	.align		4
        /*0000*/ 	.byte	0x04, 0x37
        /*0002*/ 	.short	(.L_679 - .L_678)
.L_678:
        /*0004*/ 	.word	0x00000082


	//----- nvinfo : EIATTR_KPARAM_INFO
	.align		4
.L_679:
        /*0008*/ 	.byte	0x04, 0x17
        /*000a*/ 	.short	(.L_681 - .L_680)
.L_680:
        /*000c*/ 	.word	0x00000000
        /*0010*/ 	.short	0x0000
        /*0012*/ 	.short	0x0070
        /*0014*/ 	.byte	0x00, 0xf0, 0x01, 0x1a


	//----- nvinfo : EIATTR_SPARSE_MMA_MASK
	.align		4
.L_681:
        /*0018*/ 	.byte	0x03, 0x50
        /*001a*/ 	.short	0x0000


	//----- nvinfo : EIATTR_MAXREG_COUNT
	.align		4
        /*001c*/ 	.byte	0x03, 0x1b
        /*001e*/ 	.short	0x00a8


	//----- nvinfo : EIATTR_NUM_BARRIERS
	.align		4
        /*0020*/ 	.byte	0x02, 0x4c
        /*0022*/ 	.byte	0x10
	.zero		1


	//----- nvinfo : EIATTR_EXTERNS
	.align		4
        /*0024*/ 	.byte	0x04, 0x0f
        /*0026*/ 	.short	(.L_683 - .L_682)


	//   ....[0]....
	.align		4
.L_682:
        /*0028*/ 	.word	index@(__assertfail)


	//----- nvinfo : EIATTR_ANNOTATIONS
	.align		4
.L_683:
        /*002c*/ 	.byte	0x04, 0x55
        /*002e*/ 	.short	(.L_685 - .L_684)


	//   ....[0]....
.L_684:
        /*0030*/ 	.word	0x00000001
        /*0034*/ 	.byte	0x30, 0x1b, 0x00, 0x00, 0x01, 0x00, 0x00, 0x00, 0x20, 0x2d, 0x00, 0x00, 0x01, 0x00, 0x00, 0x00
        /*0044*/ 	.byte	0x30, 0xa2, 0x00, 0x00, 0x01, 0x00, 0x00, 0x00, 0xc0, 0xa4, 0x00, 0x00, 0x01, 0x00, 0x00, 0x00
        /*0054*/ 	.byte	0x00, 0xb2, 0x00, 0x00, 0x01, 0x00, 0x00, 0x00, 0x20, 0xb2, 0x00, 0x00, 0x01, 0x00, 0x00, 0x00
        /*0064*/ 	.byte	0x00, 0xb6, 0x00, 0x00


	//----- nvinfo : EIATTR_MERCURY_ISA_VERSION
	.align		4
.L_685:
        /*0068*/ 	.byte	0x03, 0x5f
        /*006a*/ 	.short	0x0101


	//----- nvinfo : EIATTR_INT_WARP_WIDE_INSTR_OFFSETS
	.align		4
        /*006c*/ 	.byte	0x04, 0x31
        /*006e*/ 	.short	(.L_687 - .L_686)


	//   ....[0]....
.L_686:
        /*0070*/ 	.word	0x00000190


	//   ....[1]....
        /*0074*/ 	.word	0x000001c0


	//   ....[2]....
        /*0078*/ 	.word	0x00007e60


	//   ....[3]....
        /*007c*/ 	.word	0x000084c0


	//   ....[4]....
        /*0080*/ 	.word	0x00008970


	//   ....[5]....
        /*0084*/ 	.word	0x00008c40


	//   ....[6]....
        /*0088*/ 	.word	0x00008ea0


	//   ....[7]....
        /*008c*/ 	.word	0x00009030


	//----- nvinfo : EIATTR_COOP_GROUP_MASK_REGIDS
	.align		4
.L_687:
        /*0090*/ 	.byte	0x04, 0x29
        /*0092*/ 	.short	(.L_689 - .L_688)


	//   ....[0]....
.L_688:
        /*0094*/ 	.word	0xffffffff


	//   ....[1]....
        /*0098*/ 	.word	0xffffffff


	//   ....[2]....
        /*009c*/ 	.word	0xffffffff


	//   ....[3]....
        /*00a0*/ 	.word	0xffffffff


	//   ....[4]....
        /*00a4*/ 	.word	0xffffffff


	//   ....[5]....
        /*00a8*/ 	.word	0xffffffff


	//   ....[6]....
        /*00ac*/ 	.word	0xffffffff


	//   ....[7]....
        /*00b0*/ 	.word	0xffffffff


	//   ....[8]....
        /*00b4*/ 	.word	0xffffffff


	//   ....[9]....
        /*00b8*/ 	.word	0xffffffff


	//   ....[10]....
        /*00bc*/ 	.word	0xffffffff


	//   ....[11]....
        /*00c0*/ 	.word	0xffffffff


	//   ....[12]....
        /*00c4*/ 	.word	0xffffffff


	//   ....[13]....
        /*00c8*/ 	.word	0xffffffff


	//   ....[14]....
        /*00cc*/ 	.word	0xffffffff


	//   ....[15]....
        /*00d0*/ 	.word	0xffffffff


	//   ....[16]....
        /*00d4*/ 	.word	0x0500000f


	//   ....[17]....
        /*00d8*/ 	.word	0x0500000f


	//   ....[18]....
        /*00dc*/ 	.word	0x0500000f


	//   ....[19]....
        /*00e0*/ 	.word	0x0500000f


	//----- nvinfo : EIATTR_COOP_GROUP_INSTR_OFFSETS
	.align		4
.L_689:
        /*00e4*/ 	.byte	0x04, 0x28
        /*00e6*/ 	.short	(.L_691 - .L_690)


	//   ....[0]....
.L_690:
        /*00e8*/ 	.word	0x00000070


	//   ....[1]....
        /*00ec*/ 	.word	0x000001a0


	//   ....[2]....
        /*00f0*/ 	.word	0x000001f0


	//   ....[3]....
        /*00f4*/ 	.word	0x000003e0


	//   ....[4]....
        /*00f8*/ 	.word	0x00000620


	//   ....[5]....
        /*00fc*/ 	.word	0x00001510


	//   ....[6]....
        /*0100*/ 	.word	0x00006f70


	//   ....[7]....
        /*0104*/ 	.word	0x00007a60


	//   ....[8]....
        /*0108*/ 	.word	0x00007d90


	//   ....[9]....
        /*010c*/ 	.word	0x00008120


	//   ....[10]....
        /*0110*/ 	.word	0x000083f0


	//   ....[11]....
        /*0114*/ 	.word	0x00008630


	//   ....[12]....
        /*0118*/ 	.word	0x000088a0


	//   ....[13]....
        /*011c*/ 	.word	0x00008b80


	//   ....[14]....
        /*0120*/ 	.word	0x00008da0


	//   ....[15]....
        /*0124*/ 	.word	0x00008f30


	//   ....[16]....
        /*0128*/ 	.word	0x0000bf40


	//   ....[17]....
        /*012c*/ 	.word	0x0000c0b0


	//   ....[18]....
        /*0130*/ 	.word	0x0000c120


	//   ....[19]....
        /*0134*/ 	.word	0x0000c190


	//----- nvinfo : EIATTR_REG_RECONFIG
	.align		4
.L_691:
        /*0138*/ 	.byte	0x01, 0x54
	.zero		2


	//----- nvinfo : EIATTR_SYSCALL_OFFSETS
	.align		4
        /*013c*/ 	.byte	0x04, 0x46
        /*013e*/ 	.short	(.L_693 - .L_692)


	//   ....[0]....
.L_692:
        /*0140*/ 	.word	0x00001170


	//   ....[1]....
        /*0144*/ 	.word	0x00001260


	//   ....[2]....
        /*0148*/ 	.word	0x000013c0


	//   ....[3]....
        /*014c*/ 	.word	0x000014b0


	//   ....[4]....
        /*0150*/ 	.word	0x00001730


	//----- nvinfo : EIATTR_MBARRIER_INSTR_OFFSETS
	.align		4
.L_693:
        /*0154*/ 	.byte	0x04, 0x39
        /*0156*/ 	.short	(.L_695 - .L_694)


	//   ....[0]....
.L_694:
        /*0158*/ 	.word	0x00000290
        /*015c*/ 	.word	0x000000ff
        /*0160*/ 	.word	0x00026800
        /*0164*/ 	.short	0x0100
        /*0166*/ 	.byte	0x06
	.zero		1


	//   ....[1]....
        /*0168*/ 	.word	0x00000390
        /*016c*/ 	.word	0x000000ff
        /*0170*/ 	.word	0x00026810
        /*0174*/ 	.short	0x0100
        /*0176*/ 	.byte	0x08
	.zero		1


	//   ....[2]....
        /*0178*/ 	.word	0x000003a0
        /*017c*/ 	.word	0x000000ff
        /*0180*/ 	.word	0x00026820
        /*0184*/ 	.short	0x0100
        /*0186*/ 	.byte	0x08
	.zero		1


	//   ....[3]....
        /*0188*/ 	.word	0x000003b0
        /*018c*/ 	.word	0x000000ff
        /*0190*/ 	.word	0x00026818
        /*0194*/ 	.short	0x0100
        /*0196*/ 	.byte	0x08
	.zero		1


	//   ....[4]....
        /*0198*/ 	.word	0x000003c0
        /*019c*/ 	.word	0x000000ff
        /*01a0*/ 	.word	0x00026828
        /*01a4*/ 	.short	0x0100
        /*01a6*/ 	.byte	0x08
	.zero		1


	//   ....[5]....
        /*01a8*/ 	.word	0x000004f0
        /*01ac*/ 	.word	0x000000ff
        /*01b0*/ 	.word	0x00026830
        /*01b4*/ 	.short	0x0100
        /*01b6*/ 	.byte	0x08
	.zero		1


	//   ....[6]....
        /*01b8*/ 	.word	0x00000500
        /*01bc*/ 	.word	0x000000ff
        /*01c0*/ 	.word	0x00026840
        /*01c4*/ 	.short	0x0100
        /*01c6*/ 	.byte	0x08
	.zero		1


	//   ....[7]....
        /*01c8*/ 	.word	0x00000510
        /*01cc*/ 	.word	0x000000ff
        /*01d0*/ 	.word	0x00026838
        /*01d4*/ 	.short	0x0100
        /*01d6*/ 	.byte	0x08
	.zero		1


	//   ....[8]....
        /*01d8*/ 	.word	0x00000520
        /*01dc*/ 	.word	0x000000ff
        /*01e0*/ 	.word	0x00026848
        /*01e4*/ 	.short	0x0100
        /*01e6*/ 	.byte	0x08
	.zero		1


	//   ....[9]....
        /*01e8*/ 	.word	0x00001550
        /*01ec*/ 	.word	0x000000ed
        /*01f0*/ 	.word	0x00026800
        /*01f4*/ 	.short	0x010a
        /*01f6*/ 	.byte	0x3f
	.zero		1


	//   ....[10]....
        /*01f8*/ 	.word	0x000015f0
        /*01fc*/ 	.word	0x000000ed
        /*0200*/ 	.word	0x00026800
        /*0204*/ 	.short	0x010a
        /*0206*/ 	.byte	0x3f
	.zero		1


	//   ....[11]....
        /*0208*/ 	.word	0x00001f80
        /*020c*/ 	.word	0x000000ff
        /*0210*/ 	.word	0x00026810
        /*0214*/ 	.short	0x010a
        /*0216*/ 	.byte	0x07
	.zero		1


	//   ....[12]....
        /*0218*/ 	.word	0x00001fc0
        /*021c*/ 	.word	0x000000ff
        /*0220*/ 	.word	0x00026810
        /*0224*/ 	.short	0x010a
        /*0226*/ 	.byte	0x07
	.zero		1


	//   ....[13]....
        /*0228*/ 	.word	0x00002400
        /*022c*/ 	.word	0x000000ff
        /*0230*/ 	.word	0x00026830
        /*0234*/ 	.short	0x010a
        /*0236*/ 	.byte	0x07
	.zero		1


	//   ....[14]....
        /*0238*/ 	.word	0x00002730
        /*023c*/ 	.word	0x000000ff
        /*0240*/ 	.word	0x00026830
        /*0244*/ 	.short	0x010a
        /*0246*/ 	.byte	0x07
	.zero		1


	//   ....[15]....
        /*0248*/ 	.word	0x00004d10
        /*024c*/ 	.word	0x000000ff
        /*0250*/ 	.word	0x00000000
        /*0254*/ 	.short	0x0101
        /*0256*/ 	.byte	0x0a
	.zero		1


	//   ....[16]....
        /*0258*/ 	.word	0x00005020
        /*025c*/ 	.word	0x000000ff
        /*0260*/ 	.word	0x00000000
        /*0264*/ 	.short	0x0101
        /*0266*/ 	.byte	0x07
	.zero		1


	//   ....[17]....
        /*0268*/ 	.word	0x00009c30
        /*026c*/ 	.word	0x0000000f
        /*0270*/ 	.word	0x00026820
        /*0274*/ 	.short	0x010a
        /*0276*/ 	.byte	0x3f
	.zero		1


	//   ....[18]....
        /*0278*/ 	.word	0x0000a540
        /*027c*/ 	.word	0x0000000f
        /*0280*/ 	.word	0x00026840
        /*0284*/ 	.short	0x010a
        /*0286*/ 	.byte	0x3f
	.zero		1


	//   ....[19]....
        /*0288*/ 	.word	0x0000a880
        /*028c*/ 	.word	0x0000000f
        /*0290*/ 	.word	0x00026828
        /*0294*/ 	.short	0x010a
        /*0296*/ 	.byte	0x3f
	.zero		1


	//   ....[20]....
        /*0298*/ 	.word	0x0000abc0
        /*029c*/ 	.word	0x0000000f
        /*02a0*/ 	.word	0x00026848
        /*02a4*/ 	.short	0x010a
        /*02a6*/ 	.byte	0x3f
	.zero		1


	//   ....[21]....
        /*02a8*/ 	.word	0x0000aea0
        /*02ac*/ 	.word	0x0000000f
        /*02b0*/ 	.word	0x00026820
        /*02b4*/ 	.short	0x010a
        /*02b6*/ 	.byte	0x3f
	.zero		1


	//   ....[22]....
        /*02b8*/ 	.word	0x0000b250
        /*02bc*/ 	.word	0x0000000f
        /*02c0*/ 	.word	0x00026840
        /*02c4*/ 	.short	0x010a
        /*02c6*/ 	.byte	0x3f
	.zero		1


	//   ....[23]....
        /*02c8*/ 	.word	0x0000b560
        /*02cc*/ 	.word	0x0000000f
        /*02d0*/ 	.word	0x00026828
        /*02d4*/ 	.short	0x010a
        /*02d6*/ 	.byte	0x3f
	.zero		1


	//   ....[24]....
        /*02d8*/ 	.word	0x0000b8e0
        /*02dc*/ 	.word	0x00000003
        /*02e0*/ 	.word	0x00026840
        /*02e4*/ 	.short	0x010a
        /*02e6*/ 	.byte	0x3f
	.zero		1


	//   ....[25]....
        /*02e8*/ 	.word	0x0000bdb0
        /*02ec*/ 	.word	0x00000007
        /*02f0*/ 	.word	0x00000000
        /*02f4*/ 	.short	0x010a
        /*02f6*/ 	.byte	0x3f
	.zero		1


	//   ....[26]....
        /*02f8*/ 	.word	0x0000be00
        /*02fc*/ 	.word	0x00000003
        /*0300*/ 	.word	0x00000000
        /*0304*/ 	.short	0x010a
        /*0306*/ 	.byte	0x3f
	.zero		1


	//   ....[27]....
        /*0308*/ 	.word	0x0000be60
        /*030c*/ 	.word	0x00000005
        /*0310*/ 	.word	0x00000000
        /*0314*/ 	.short	0x010a
        /*0316*/ 	.byte	0x3f
	.zero		1


	//   ....[28]....
        /*0318*/ 	.word	0x0000be90
        /*031c*/ 	.word	0x00000003
        /*0320*/ 	.word	0x00000000
        /*0324*/ 	.short	0x010a
        /*0326*/ 	.byte	0x3f
	.zero		1


	//   ....[29]....
        /*0328*/ 	.word	0x0000bf70
        /*032c*/ 	.word	0x000000ed
        /*0330*/ 	.word	0x00026800
        /*0334*/ 	.short	0x010a
        /*0336*/ 	.byte	0x3f
	.zero		1


	//   ....[30]....
        /*0338*/ 	.word	0x0000bfd0
        /*033c*/ 	.word	0x00000005
        /*0340*/ 	.word	0x00026810
        /*0344*/ 	.short	0x010a
        /*0346*/ 	.byte	0x3f
	.zero		1


	//   ....[31]....
        /*0348*/ 	.word	0x0000c030
        /*034c*/ 	.word	0x00000079
        /*0350*/ 	.word	0x00026830
        /*0354*/ 	.short	0x010a
        /*0356*/ 	.byte	0x3f
	.zero		1


	//   ....[32]....
        /*0358*/ 	.word	0x0000c1d0
        /*035c*/ 	.word	0x0000000f
        /*0360*/ 	.word	0x00026820
        /*0364*/ 	.short	0x010a
        /*0366*/ 	.byte	0x3f
	.zero		1


	//   ....[33]....
        /*0368*/ 	.word	0x0000c220
        /*036c*/ 	.word	0x0000000f
        /*0370*/ 	.word	0x00026840
        /*0374*/ 	.short	0x010a
        /*0376*/ 	.byte	0x3f
	.zero		1


	//   ....[34]....
        /*0378*/ 	.word	0x0000c270
        /*037c*/ 	.word	0x0000000f
        /*0380*/ 	.word	0x00026828
        /*0384*/ 	.short	0x010a
        /*0386*/ 	.byte	0x3f
	.zero		1


	//   ....[35]....
        /*0388*/ 	.word	0x0000c2c0
        /*038c*/ 	.word	0x0000000f
        /*0390*/ 	.word	0x00026848
        /*0394*/ 	.short	0x010a
        /*0396*/ 	.byte	0x3f
	.zero		1


	//   ....[36]....
        /*0398*/ 	.word	0x0000c320
        /*039c*/ 	.word	0x0000000f
        /*03a0*/ 	.word	0x00026820
        /*03a4*/ 	.short	0x010a
        /*03a6*/ 	.byte	0x3f
	.zero		1


	//   ....[37]....
        /*03a8*/ 	.word	0x0000c370
        /*03ac*/ 	.word	0x0000000f
        /*03b0*/ 	.word	0x00026840
        /*03b4*/ 	.short	0x010a
        /*03b6*/ 	.byte	0x3f
	.zero		1


	//   ....[38]....
        /*03b8*/ 	.word	0x0000c3c0
        /*03bc*/ 	.word	0x0000000f
        /*03c0*/ 	.word	0x00026828
        /*03c4*/ 	.short	0x010a
        /*03c6*/ 	.byte	0x3f
	.zero		1


	//   ....[39]....
        /*03c8*/ 	.word	0x0000c410
        /*03cc*/ 	.word	0x00000003
        /*03d0*/ 	.word	0x00026840
        /*03d4*/ 	.short	0x010a
        /*03d6*/ 	.byte	0x3f
	.zero		1


	//   ....[40]....
        /*03d8*/ 	.word	0x0000c4e0
        /*03dc*/ 	.word	0x00000007
        /*03e0*/ 	.word	0x00000000
        /*03e4*/ 	.short	0x010a
        /*03e6*/ 	.byte	0x3f
	.zero		1


	//   ....[41]....
        /*03e8*/ 	.word	0x0000c530
        /*03ec*/ 	.word	0x00000003
        /*03f0*/ 	.word	0x00000000
        /*03f4*/ 	.short	0x010a
        /*03f6*/ 	.byte	0x3f
	.zero		1


	//   ....[42]....
        /*03f8*/ 	.word	0x0000c580
        /*03fc*/ 	.word	0x00000005
        /*0400*/ 	.word	0x00000000
        /*0404*/ 	.short	0x010a
        /*0406*/ 	.byte	0x3f
	.zero		1


	//----- nvinfo : EIATTR_NUM_MBARRIERS
	.align		4
.L_695:
        /*0408*/ 	.byte	0x03, 0x38
        /*040a*/ 	.short	0x0009


	//----- nvinfo : EIATTR_EXIT_INSTR_OFFSETS
	.align		4
        /*040c*/ 	.byte	0x04, 0x1c
        /*040e*/ 	.short	(.L_697 - .L_696)


	//   ....[0]....
.L_696:
        /*0410*/ 	.word	0x0000bee0


	//----- nvinfo : EIATTR_MAX_THREADS
	.align		4
.L_697:
        /*0414*/ 	.byte	0x04, 0x05
        /*0416*/ 	.short	(.L_699 - .L_698)
.L_698:
        /*0418*/ 	.word	0x00000180
        /*041c*/ 	.word	0x00000001
        /*0420*/ 	.word	0x00000001


	//----- nvinfo : EIATTR_CRS_STACK_SIZE
	.align		4
.L_699:
        /*0424*/ 	.byte	0x04, 0x1e
        /*0426*/ 	.short	(.L_701 - .L_700)
.L_700:
        /*0428*/ 	.word	0x00000000


	//----- nvinfo : EIATTR_CBANK_PARAM_SIZE
	.align		4
.L_701:
        /*042c*/ 	.byte	0x03, 0x19
        /*042e*/ 	.short	0x06f0


	//----- nvinfo : EIATTR_PARAM_CBANK
	.align		4
        /*0430*/ 	.byte	0x04, 0x0a
        /*0432*/ 	.short	(.L_703 - .L_702)
	.align		4
.L_702:
        /*0434*/ 	.word	index@(.nv.constant0._ZN7cutlass13device_kernelIN5flash11enable_sm90INS1_16FlashAttnBwdSm90INS1_25CollectiveMainloopBwdSm90ILi2ELi2ELi2EN4cute5tupleIJNS5_1CILi1EEES8_S8_EEENS6_IJNS7_ILi64EEENS7_ILi128EEENS7_ILi96EEEEEENS_6half_tEfNS_4arch4Sm90ELb0ELb1ELb1ELb1ELb1ELb1ELb0ELb0ELi2ELi1ELi2ELi1ELb1EEENS1_21CollectiveEpilogueBwdISD_SE_SG_Li256ELb1ELb0ELi1EEENS1_19SingleTileSchedulerILb1ELb0ELb0ELi128EEEEEEEEEvNT_6ParamsE)
        /*0438*/ 	.short	0x0210
        /*043a*/ 	.short	0x06f0


	//----- nvinfo : EIATTR_SW_WAR
	.align		4
.L_703:
        /*043c*/ 	.byte	0x04, 0x36
        /*043e*/ 	.short	(.L_705 - .L_704)
.L_704:
        /*0440*/ 	.word	0x00000008
.L_705:


//--------------------- .nv.info._ZN7cutlass13device_kernelIN5flash11enable_sm90INS1_16FlashAttnBwdSm90INS1_25CollectiveMainloopBwdSm90ILi2ELi2ELi2EN4cute5tupleIJNS5_1CILi1EEES8_S8_EEENS6_IJNS7_ILi64EEENS7_ILi128EEENS7_ILi96EEEEEENS_6half_tEfNS_4arch4Sm90ELb0ELb1ELb1ELb1ELb0ELb1ELb0ELb0ELi2ELi1ELi2ELi1ELb1EEENS1_24CollectiveEpilogueBwdGQAISD_fSG_Li256ELb1ELb0EEENS1_19SingleTileSchedulerILb1ELb0ELb0ELi128EEEEEEEEEvNT_6ParamsE --------------------------
	.section	.nv.info._ZN7cutlass13device_kernelIN5flash11enable_sm90INS1_16FlashAttnBwdSm90INS1_25CollectiveMainloopBwdSm90ILi2ELi2ELi2EN4cute5tupleIJNS5_1CILi1EEES8_S8_EEENS6_IJNS7_ILi64EEENS7_ILi128EEENS7_ILi96EEEEEENS_6half_tEfNS_4arch4Sm90ELb0ELb1ELb1ELb1ELb0ELb1ELb0ELb0ELi2ELi1ELi2ELi1ELb1EEENS1_24CollectiveEpilogueBwdGQAISD_fSG_Li256ELb1ELb0EEENS1_19SingleTileSchedulerILb1ELb0ELb0ELi128EEEEEEEEEvNT_6ParamsE,"",@"SHT_CUDA_INFO"
	.sectionflags	@""
	.align	4


	//----- nvinfo : EIATTR_CUDA_API_VERSION
	.align		4
        /*0000*/ 	.byte	0x04, 0x37
        /*0002*/ 	.short	(.L_707 - .L_706)
.L_706:
        /*0004*/ 	.word	0x00000082


	//----- nvinfo : EIATTR_KPARAM_INFO
	.align		4
.L_707:
        /*0008*/ 	.byte	0x04, 0x17
        /*000a*/ 	.short	(.L_709 - .L_708)
.L_708:
        /*000c*/ 	.word	0x00000000
        /*0010*/ 	.short	0x0000
        /*0012*/ 	.short	0x0070
        /*0014*/ 	.byte	0x00, 0xf0, 0x01, 0x1a


	//----- nvinfo : EIATTR_SPARSE_MMA_MASK
	.align		4
.L_709:
        /*0018*/ 	.byte	0x03, 0x50
        /*001a*/ 	.short	0x0000


	//----- nvinfo : EIATTR_MAXREG_COUNT
	.align		4
        /*001c*/ 	.byte	0x03, 0x1b
        /*001e*/ 	.short	0x00a8


	//----- nvinfo : EIATTR_NUM_BARRIERS
	.align		4
        /*0020*/ 	.byte	0x02, 0x4c
        /*0022*/ 	.byte	0x10
	.zero		1


	//----- nvinfo : EIATTR_EXTERNS
	.align		4
        /*0024*/ 	.byte	0x04, 0x0f
        /*0026*/ 	.short	(.L_711 - .L_710)


	//   ....[0]....
	.align		4
.L_710:
        /*0028*/ 	.word	index@(__assertfail)


	//----- nvinfo : EIATTR_ANNOTATIONS
	.align		4
.L_711:
        /*002c*/ 	.byte	0x04, 0x55
        /*002e*/ 	.short	(.L_713 - .L_712)


	//   ....[0]....
.L_712:
        /*0030*/ 	.word	0x00000001
        /*0034*/ 	.byte	0x30, 0x1b, 0x00, 0x00, 0x01, 0x00, 0x00, 0x00, 0x20, 0x2d, 0x00, 0x00, 0x01, 0x00, 0x00, 0x00
        /*0044*/ 	.byte	0x90, 0x80, 0x00, 0x00, 0x01, 0x00, 0x00, 0x00, 0x20, 0x83, 0x00, 0x00, 0x01, 0x00, 0x00, 0x00
        /*0054*/ 	.byte	0x60, 0x90, 0x00, 0x00, 0x01, 0x00, 0x00, 0x00, 0x80, 0x90, 0x00, 0x00, 0x01, 0x00, 0x00, 0x00
        /*0064*/ 	.byte	0x60, 0x94, 0x00, 0x00


	//----- nvinfo : EIATTR_MERCURY_ISA_VERSION
	.align		4
.L_713:
        /*0068*/ 	.byte	0x03, 0x5f
        /*006a*/ 	.short	0x0101


	//----- nvinfo : EIATTR_INT_WARP_WIDE_INSTR_OFFSETS
	.align		4
        /*006c*/ 	.byte	0x04, 0x31
        /*006e*/ 	.short	(.L_715 - .L_714)


	//   ....[0]....
.L_714:
        /*0070*/ 	.word	0x00000190


	//   ....[1]....
        /*0074*/ 	.word	0x000001c0


	//----- nvinfo : EIATTR_COOP_GROUP_MASK_REGIDS
	.align		4
.L_715:
        /*0078*/ 	.byte	0x04, 0x29
        /*007a*/ 	.short	(.L_717 - .L_716)


	//   ....[0]....
.L_716:
        /*007c*/ 	.word	0xffffffff


	//   ....[1]....
        /*0080*/ 	.word	0xffffffff


	//   ....[2]....
        /*0084*/ 	.word	0xffffffff


	//   ....[3]....
        /*0088*/ 	.word	0xffffffff


	//   ....[4]....
        /*008c*/ 	.word	0xffffffff


	//   ....[5]....
        /*0090*/ 	.word	0xffffffff


	//   ....[6]....
        /*0094*/ 	.word	0xffffffff


	//   ....[7]....
        /*0098*/ 	.word	0x0500000f


	//----- nvinfo : EIATTR_COOP_GROUP_INSTR_OFFSETS
	.align		4
.L_717:
        /*009c*/ 	.byte	0x04, 0x28
        /*009e*/ 	.short	(.L_719 - .L_718)


	//   ....[0]....
.L_718:
        /*00a0*/ 	.word	0x00000070


	//   ....[1]....
        /*00a4*/ 	.word	0x000001a0


	//   ....[2]....
        /*00a8*/ 	.word	0x000001f0


	//   ....[3]....
        /*00ac*/ 	.word	0x000003e0


	//   ....[4]....
        /*00b0*/ 	.word	0x00000620


	//   ....[5]....
        /*00b4*/ 	.word	0x00001510


	//   ....[6]....
        /*00b8*/ 	.word	0x00005cd0


	//   ....[7]....
        /*00bc*/ 	.word	0x00009da0


	//----- nvinfo : EIATTR_REG_RECONFIG
	.align		4
.L_719:
        /*00c0*/ 	.byte	0x01, 0x54
	.zero		2


	//----- nvinfo : EIATTR_SYSCALL_OFFSETS
	.align		4
        /*00c4*/ 	.byte	0x04, 0x46
        /*00c6*/ 	.short	(.L_721 - .L_720)


	//   ....[0]....
.L_720:
        /*00c8*/ 	.word	0x00001170


	//   ....[1]....
        /*00cc*/ 	.word	0x00001260


	//   ....[2]....
        /*00d0*/ 	.word	0x000013c0


	//   ....[3]....
        /*00d4*/ 	.word	0x000014b0


	//   ....[4]....
        /*00d8*/ 	.word	0x00001730


	//----- nvinfo : EIATTR_MBARRIER_INSTR_OFFSETS
	.align		4
.L_721:
        /*00dc*/ 	.byte	0x04, 0x39
        /*00de*/ 	.short	(.L_723 - .L_722)


	//   ....[0]....
.L_722:
        /*00e0*/ 	.word	0x00000290
        /*00e4*/ 	.word	0x000000ff
        /*00e8*/ 	.word	0x00026800
        /*00ec*/ 	.short	0x0100
        /*00ee*/ 	.byte	0x06
	.zero		1


	//   ....[1]....
        /*00f0*/ 	.word	0x00000390
        /*00f4*/ 	.word	0x000000ff
        /*00f8*/ 	.word	0x00026810
        /*00fc*/ 	.short	0x0100
        /*00fe*/ 	.byte	0x08
	.zero		1


	//   ....[2]....
        /*0100*/ 	.word	0x000003a0
        /*0104*/ 	.word	0x000000ff
        /*0108*/ 	.word	0x00026820
        /*010c*/ 	.short	0x0100
        /*010e*/ 	.byte	0x08
	.zero		1


	//   ....[3]....
        /*0110*/ 	.word	0x000003b0
        /*0114*/ 	.word	0x000000ff
        /*0118*/ 	.word	0x00026818
        /*011c*/ 	.short	0x0100
        /*011e*/ 	.byte	0x08
	.zero		1


	//   ....[4]....
        /*0120*/ 	.word	0x000003c0
        /*0124*/ 	.word	0x000000ff
        /*0128*/ 	.word	0x00026828
        /*012c*/ 	.short	0x0100
        /*012e*/ 	.byte	0x08
	.zero		1


	//   ....[5]....
        /*0130*/ 	.word	0x000004f0
        /*0134*/ 	.word	0x000000ff
        /*0138*/ 	.word	0x00026830
        /*013c*/ 	.short	0x0100
        /*013e*/ 	.byte	0x08
	.zero		1


	//   ....[6]....
        /*0140*/ 	.word	0x00000500
        /*0144*/ 	.word	0x000000ff
        /*0148*/ 	.word	0x00026840
        /*014c*/ 	.short	0x0100
        /*014e*/ 	.byte	0x08
	.zero		1


	//   ....[7]....
        /*0150*/ 	.word	0x00000510
        /*0154*/ 	.word	0x000000ff
        /*0158*/ 	.word	0x00026838
        /*015c*/ 	.short	0x0100
        /*015e*/ 	.byte	0x08
	.zero		1


	//   ....[8]....
        /*0160*/ 	.word	0x00000520
        /*0164*/ 	.word	0x000000ff
        /*0168*/ 	.word	0x00026848
        /*016c*/ 	.short	0x0100
        /*016e*/ 	.byte	0x08
	.zero		1


	//   ....[9]....
        /*0170*/ 	.word	0x00001550
        /*0174*/ 	.word	0x000000ed
        /*0178*/ 	.word	0x00026800
        /*017c*/ 	.short	0x010a
        /*017e*/ 	.byte	0x3f
	.zero		1


	//   ....[10]....
        /*0180*/ 	.word	0x000015f0
        /*0184*/ 	.word	0x000000ed
        /*0188*/ 	.word	0x00026800
        /*018c*/ 	.short	0x010a
        /*018e*/ 	.byte	0x3f
	.zero		1


	//   ....[11]....
        /*0190*/ 	.word	0x00001f80
        /*0194*/ 	.word	0x000000ff
        /*0198*/ 	.word	0x00026810
        /*019c*/ 	.short	0x010a
        /*019e*/ 	.byte	0x07
	.zero		1


	//   ....[12]....
        /*01a0*/ 	.word	0x00001fc0
        /*01a4*/ 	.word	0x000000ff
        /*01a8*/ 	.word	0x00026810
        /*01ac*/ 	.short	0x010a
        /*01ae*/ 	.byte	0x07
	.zero		1


	//   ....[13]....
        /*01b0*/ 	.word	0x00002400
        /*01b4*/ 	.word	0x000000ff
        /*01b8*/ 	.word	0x00026830
        /*01bc*/ 	.short	0x010a
        /*01be*/ 	.byte	0x07
	.zero		1


	//   ....[14]....
        /*01c0*/ 	.word	0x00002730
        /*01c4*/ 	.word	0x000000ff
        /*01c8*/ 	.word	0x00026830
        /*01cc*/ 	.short	0x010a
        /*01ce*/ 	.byte	0x07
	.zero		1


	//   ....[15]....
        /*01d0*/ 	.word	0x00004d10
        /*01d4*/ 	.word	0x000000ff
        /*01d8*/ 	.word	0x00000000
        /*01dc*/ 	.short	0x0101
        /*01de*/ 	.byte	0x0a
	.zero		1


	//   ....[16]....
        /*01e0*/ 	.word	0x00005020
        /*01e4*/ 	.word	0x000000ff
        /*01e8*/ 	.word	0x00000000
        /*01ec*/ 	.short	0x0101
        /*01ee*/ 	.byte	0x07
	.zero		1


	//   ....[17]....
        /*01f0*/ 	.word	0x00007a90
        /*01f4*/ 	.word	0x0000000f
        /*01f8*/ 	.word	0x00026820
        /*01fc*/ 	.short	0x010a
        /*01fe*/ 	.byte	0x3f
	.zero		1


	//   ....[18]....
        /*0200*/ 	.word	0x000083a0
        /*0204*/ 	.word	0x0000000f
        /*0208*/ 	.word	0x00026840
        /*020c*/ 	.short	0x010a
        /*020e*/ 	.byte	0x3f
	.zero		1


	//   ....[19]....
        /*0210*/ 	.word	0x000086e0
        /*0214*/ 	.word	0x0000000f
        /*0218*/ 	.word	0x00026828
        /*021c*/ 	.short	0x010a
        /*021e*/ 	.byte	0x3f
	.zero		1


	//   ....[20]....
        /*0220*/ 	.word	0x00008a20
        /*0224*/ 	.word	0x0000000f
        /*0228*/ 	.word	0x00026848
        /*022c*/ 	.short	0x010a
        /*022e*/ 	.byte	0x3f
	.zero		1


	//   ....[21]....
        /*0230*/ 	.word	0x00008d00
        /*0234*/ 	.word	0x0000000f
        /*0238*/ 	.word	0x00026820
        /*023c*/ 	.short	0x010a
        /*023e*/ 	.byte	0x3f
	.zero		1


	//   ....[22]....
        /*0240*/ 	.word	0x000090b0
        /*0244*/ 	.word	0x0000000f
        /*0248*/ 	.word	0x00026840
        /*024c*/ 	.short	0x010a
        /*024e*/ 	.byte	0x3f
	.zero		1


	//   ....[23]....
        /*0250*/ 	.word	0x000093c0
        /*0254*/ 	.word	0x0000000f
        /*0258*/ 	.word	0x00026828
        /*025c*/ 	.short	0x010a
        /*025e*/ 	.byte	0x3f
	.zero		1


	//   ....[24]....
        /*0260*/ 	.word	0x00009740
        /*0264*/ 	.word	0x00000003
        /*0268*/ 	.word	0x00026840
        /*026c*/ 	.short	0x010a
        /*026e*/ 	.byte	0x3f
	.zero		1


	//   ....[25]....
        /*0270*/ 	.word	0x00009c10
        /*0274*/ 	.word	0x00000007
        /*0278*/ 	.word	0x00000000
        /*027c*/ 	.short	0x010a
        /*027e*/ 	.byte	0x3f
	.zero		1


	//   ....[26]....
        /*0280*/ 	.word	0x00009c60
        /*0284*/ 	.word	0x00000003
        /*0288*/ 	.word	0x00000000
        /*028c*/ 	.short	0x010a
        /*028e*/ 	.byte	0x3f
	.zero		1


	//   ....[27]....
        /*0290*/ 	.word	0x00009cc0
        /*0294*/ 	.word	0x00000005
        /*0298*/ 	.word	0x00000000
        /*029c*/ 	.short	0x010a
        /*029e*/ 	.byte	0x3f
	.zero		1


	//   ....[28]....
        /*02a0*/ 	.word	0x00009cf0
        /*02a4*/ 	.word	0x00000003
        /*02a8*/ 	.word	0x00000000
        /*02ac*/ 	.short	0x010a
        /*02ae*/ 	.byte	0x3f
	.zero		1


	//   ....[29]....
        /*02b0*/ 	.word	0x00009dd0
        /*02b4*/ 	.word	0x000000ed
        /*02b8*/ 	.word	0x00026800
        /*02bc*/ 	.short	0x010a
        /*02be*/ 	.byte	0x3f
	.zero		1


	//   ....[30]....
        /*02c0*/ 	.word	0x00009e30
        /*02c4*/ 	.word	0x00000005
        /*02c8*/ 	.word	0x00026810
        /*02cc*/ 	.short	0x010a
        /*02ce*/ 	.byte	0x3f
	.zero		1


	//   ....[31]....
        /*02d0*/ 	.word	0x00009e90
        /*02d4*/ 	.word	0x00000079
        /*02d8*/ 	.word	0x00026830
        /*02dc*/ 	.short	0x010a
        /*02de*/ 	.byte	0x3f
	.zero		1


	//   ....[32]....
        /*02e0*/ 	.word	0x00009ee0
        /*02e4*/ 	.word	0x0000000f
        /*02e8*/ 	.word	0x00026820
        /*02ec*/ 	.short	0x010a
        /*02ee*/ 	.byte	0x3f
	.zero		1


	//   ....[33]....
        /*02f0*/ 	.word	0x00009f30
        /*02f4*/ 	.word	0x0000000f
        /*02f8*/ 	.word	0x00026840
        /*02fc*/ 	.short	0x010a
        /*02fe*/ 	.byte	0x3f
	.zero		1


	//   ....[34]....
        /*0300*/ 	.word	0x00009f80
        /*0304*/ 	.word	0x0000000f
        /*0308*/ 	.word	0x00026828
        /*030c*/ 	.short	0x010a
        /*030e*/ 	.byte	0x3f
	.zero		1


	//   ....[35]....
        /*0310*/ 	.word	0x00009fd0
        /*0314*/ 	.word	0x0000000f
        /*0318*/ 	.word	0x00026848
        /*031c*/ 	.short	0x010a
        /*031e*/ 	.byte	0x3f
	.zero		1


	//   ....[36]....
        /*0320*/ 	.word	0x0000a030
        /*0324*/ 	.word	0x0000000f
        /*0328*/ 	.word	0x00026820
        /*032c*/ 	.short	0x010a
        /*032e*/ 	.byte	0x3f
	.zero		1


	//   ....[37]....
        /*0330*/ 	.word	0x0000a080
        /*0334*/ 	.word	0x0000000f
        /*0338*/ 	.word	0x00026840
        /*033c*/ 	.short	0x010a
        /*033e*/ 	.byte	0x3f
	.zero		1


	//   ....[38]....
        /*0340*/ 	.word	0x0000a0d0
        /*0344*/ 	.word	0x0000000f
        /*0348*/ 	.word	0x00026828
        /*034c*/ 	.short	0x010a
        /*034e*/ 	.byte	0x3f
	.zero		1


	//   ....[39]....
        /*0350*/ 	.word	0x0000a120
        /*0354*/ 	.word	0x00000003
        /*0358*/ 	.word	0x00026840
        /*035c*/ 	.short	0x010a
        /*035e*/ 	.byte	0x3f
	.zero		1


	//   ....[40]....
        /*0360*/ 	.word	0x0000a1f0
        /*0364*/ 	.word	0x00000007
        /*0368*/ 	.word	0x00000000
        /*036c*/ 	.short	0x010a
        /*036e*/ 	.byte	0x3f
	.zero		1


	//   ....[41]....
        /*0370*/ 	.word	0x0000a240
        /*0374*/ 	.word	0x00000003
        /*0378*/ 	.word	0x00000000
        /*037c*/ 	.short	0x010a
        /*037e*/ 	.byte	0x3f
	.zero		1


	//   ....[42]....
        /*0380*/ 	.word	0x0000a290
        /*0384*/ 	.word	0x00000005
        /*0388*/ 	.word	0x00000000
        /*038c*/ 	.short	0x010a
        /*038e*/ 	.byte	0x3f
	.zero		1


	//----- nvinfo : EIATTR_NUM_MBARRIERS
	.align		4
.L_723:
        /*0390*/ 	.byte	0x03, 0x38
        /*0392*/ 	.short	0x0009


	//----- nvinfo : EIATTR_EXIT_INSTR_OFFSETS
	.align		4
        /*0394*/ 	.byte	0x04, 0x1c
        /*0396*/ 	.short	(.L_725 - .L_724)


	//   ....[0]....
.L_724:
        /*0398*/ 	.word	0x00009d40


	//----- nvinfo : EIATTR_MAX_THREADS
	.align		4
.L_725:
        /*039c*/ 	.byte	0x04, 0x05
        /*039e*/ 	.short	(.L_727 - .L_726)
.L_726:
        /*03a0*/ 	.word	0x00000180
        /*03a4*/ 	.word	0x00000001
        /*03a8*/ 	.word	0x00000001


	//----- nvinfo : EIATTR_CRS_STACK_SIZE
	.align		4
.L_727:
        /*03ac*/ 	.byte	0x04, 0x1e
        /*03ae*/ 	.short	(.L_729 - .L_728)
.L_728:
        /*03b0*/ 	.word	0x00000000


	//----- nvinfo : EIATTR_CBANK_PARAM_SIZE
	.align		4
.L_729:
        /*03b4*/ 	.byte	0x03, 0x19
        /*03b6*/ 	.short	0x06f0


	//----- nvinfo : EIATTR_PARAM_CBANK
	.align		4
        /*03b8*/ 	.byte	0x04, 0x0a
        /*03ba*/ 	.short	(.L_731 - .L_730)
	.align		4
.L_730:
        /*03bc*/ 	.word	index@(.nv.constant0._ZN7cutlass13device_kernelIN5flash11enable_sm90INS1_16FlashAttnBwdSm90INS1_25CollectiveMainloopBwdSm90ILi2ELi2ELi2EN4cute5tupleIJNS5_1CILi1EEES8_S8_EEENS6_IJNS7_ILi64EEENS7_ILi128EEENS7_ILi96EEEEEENS_6half_tEfNS_4arch4Sm90ELb0ELb1ELb1ELb1ELb0ELb1ELb0ELb0ELi2ELi1ELi2ELi1ELb1EEENS1_24CollectiveEpilogueBwdGQAISD_fSG_Li256ELb1ELb0EEENS1_19SingleTileSchedulerILb1ELb0ELb0ELi128EEEEEEEEEvNT_6ParamsE)
        /*03c0*/ 	.short	0x0210
        /*03c2*/ 	.short	0x06f0


	//----- nvinfo : EIATTR_SW_WAR
	.align		4
.L_731:
        /*03c4*/ 	.byte	0x04, 0x36
        /*03c6*/ 	.short	(.L_733 - .L_732)
.L_732:
        /*03c8*/ 	.word	0x00000008
.L_733:


//--------------------- .nv.info._ZN7cutlass13device_kernelIN5flash11enable_sm90INS1_16FlashAttnBwdSm90INS1_25CollectiveMainloopBwdSm90ILi2ELi2ELi2EN4cute5tupleIJNS5_1CILi1EEES8_S8_EEENS6_IJNS7_ILi64EEENS7_ILi128EEENS7_ILi96EEEEEENS_6half_tEfNS_4arch4Sm90ELb0ELb1ELb1ELb1ELb1ELb1ELb0ELb0ELi2ELi1ELi2ELi1ELb1EEENS1_24CollectiveEpilogueBwdGQAISD_fSG_Li256ELb1ELb1EEENS1_19SingleTileSchedulerILb1ELb0ELb0ELi128EEEEEEEEEvNT_6ParamsE --------------------------
	.section	.nv.info._ZN7cutlass13device_kernelIN5flash11enable_sm90INS1_16FlashAttnBwdSm90INS1_25CollectiveMainloopBwdSm90ILi2ELi2ELi2EN4cute5tupleIJNS5_1CILi1EEES8_S8_EEENS6_IJNS7_ILi64EEENS7_ILi128EEENS7_ILi96EEEEEENS_6half_tEfNS_4arch4Sm90ELb0ELb1ELb1ELb1ELb1ELb1ELb0ELb0ELi2ELi1ELi2ELi1ELb1EEENS1_24CollectiveEpilogueBwdGQAISD_fSG_Li256ELb1ELb1EEENS1_19SingleTileSchedulerILb1ELb0ELb0ELi128EEEEEEEEEvNT_6ParamsE,"",@"SHT_CUDA_INFO"
	.sectionflags	@""
	.align	4


	//----- nvinfo : EIATTR_CUDA_API_VERSION
	.align		4
        /*0000*/ 	.byte	0x04, 0x37
        /*0002*/ 	.short	(.L_735 - .L_734)
.L_734:
        /*0004*/ 	.word	0x00000082


	//----- nvinfo : EIATTR_KPARAM_INFO
	.align		4
.L_735:
        /*0008*/ 	.byte	0x04, 0x17
        /*000a*/ 	.short	(.L_737 - .L_736)
.L_736:
        /*000c*/ 	.word	0x00000000
        /*0010*/ 	.short	0x0000
        /*0012*/ 	.short	0x0070
        /*0014*/ 	.byte	0x00, 0xf0, 0x01, 0x1a


	//----- nvinfo : EIATTR_SPARSE_MMA_MASK
	.align		4
.L_737:
        /*0018*/ 	.byte	0x03, 0x50
        /*001a*/ 	.short	0x0000


	//----- nvinfo : EIATTR_MAXREG_COUNT
	.align		4
        /*001c*/ 	.byte	0x03, 0x1b
        /*001e*/ 	.short	0x00a8


	//----- nvinfo : EIATTR_NUM_BARRIERS
	.align		4
        /*0020*/ 	.byte	0x02, 0x4c
        /*0022*/ 	.byte	0x10
	.zero		1


	//----- nvinfo : EIATTR_EXTERNS
	.align		4
        /*0024*/ 	.byte	0x04, 0x0f
        /*0026*/ 	.short	(.L_739 - .L_738)


	//   ....[0]....
	.align		4
.L_738:
        /*0028*/ 	.word	index@(__assertfail)


	//----- nvinfo : EIATTR_ANNOTATIONS
	.align		4
.L_739:
        /*002c*/ 	.byte	0x04, 0x55
        /*002e*/ 	.short	(.L_741 - .L_740)


	//   ....[0]....
.L_740:
        /*0030*/ 	.word	0x00000001
        /*0034*/ 	.byte	0x30, 0x1b, 0x00, 0x00, 0x01, 0x00, 0x00, 0x00, 0x20, 0x2d, 0x00, 0x00, 0x01, 0x00, 0x00, 0x00
        /*0044*/ 	.byte	0x80, 0x94, 0x00, 0x00, 0x01, 0x00, 0x00, 0x00, 0x10, 0x97, 0x00, 0x00, 0x01, 0x00, 0x00, 0x00
        /*0054*/ 	.byte	0x50, 0xa4, 0x00, 0x00, 0x01, 0x00, 0x00, 0x00, 0x70, 0xa4, 0x00, 0x00, 0x01, 0x00, 0x00, 0x00
        /*0064*/ 	.byte	0x50, 0xa8, 0x00, 0x00


	//----- nvinfo : EIATTR_MERCURY_ISA_VERSION
	.align		4
.L_741:
        /*0068*/ 	.byte	0x03, 0x5f
        /*006a*/ 	.short	0x0101


	//----- nvinfo : EIATTR_INT_WARP_WIDE_INSTR_OFFSETS
	.align		4
        /*006c*/ 	.byte	0x04, 0x31
        /*006e*/ 	.short	(.L_743 - .L_742)


	//   ....[0]....
.L_742:
        /*0070*/ 	.word	0x00000190


	//   ....[1]....
        /*0074*/ 	.word	0x000001c0


	//   ....[2]....
        /*0078*/ 	.word	0x000070b0


	//   ....[3]....
        /*007c*/ 	.word	0x00007710


	//   ....[4]....
        /*0080*/ 	.word	0x00007bc0


	//   ....[5]....
        /*0084*/ 	.word	0x00007e90


	//   ....[6]....
        /*0088*/ 	.word	0x000080f0


	//   ....[7]....
        /*008c*/ 	.word	0x00008280


	//----- nvinfo : EIATTR_COOP_GROUP_MASK_REGIDS
	.align		4
.L_743:
        /*0090*/ 	.byte	0x04, 0x29
        /*0092*/ 	.short	(.L_745 - .L_744)


	//   ....[0]....
.L_744:
        /*0094*/ 	.word	0xffffffff


	//   ....[1]....
        /*0098*/ 	.word	0xffffffff


	//   ....[2]....
        /*009c*/ 	.word	0xffffffff


	//   ....[3]....
        /*00a0*/ 	.word	0xffffffff


	//   ....[4]....
        /*00a4*/ 	.word	0xffffffff


	//   ....[5]....
        /*00a8*/ 	.word	0xffffffff


	//   ....[6]....
        /*00ac*/ 	.word	0xffffffff


	//   ....[7]....
        /*00b0*/ 	.word	0xffffffff


	//   ....[8]....
        /*00b4*/ 	.word	0xffffffff


	//   ....[9]....
        /*00b8*/ 	.word	0xffffffff


	//   ....[10]....
        /*00bc*/ 	.word	0xffffffff


	//   ....[11]....
        /*00c0*/ 	.word	0xffffffff


	//   ....[12]....
        /*00c4*/ 	.word	0xffffffff


	//   ....[13]....
        /*00c8*/ 	.word	0xffffffff


	//   ....[14]....
        /*00cc*/ 	.word	0xffffffff


	//   ....[15]....
        /*00d0*/ 	.word	0xffffffff


	//   ....[16]....
        /*00d4*/ 	.word	0xffffffff


	//   ....[17]....
        /*00d8*/ 	.word	0xffffffff


	//   ....[18]....
        /*00dc*/ 	.word	0xffffffff


	//   ....[19]....
        /*00e0*/ 	.word	0xffffffff


	//   ....[20]....
        /*00e4*/ 	.word	0x0500000f


	//   ....[21]....
        /*00e8*/ 	.word	0x0500000f


	//   ....[22]....
        /*00ec*/ 	.word	0x0500000f


	//   ....[23]....
        /*00f0*/ 	.word	0x0500000f


	//   ....[24]....
        /*00f4*/ 	.word	0x0500000f


	//   ....[25]....
        /*00f8*/ 	.word	0x0500000f


	//----- nvinfo : EIATTR_COOP_GROUP_INSTR_OFFSETS
	.align		4
.L_745:
        /*00fc*/ 	.byte	0x04, 0x28
        /*00fe*/ 	.short	(.L_747 - .L_746)


	//   ....[0]....
.L_746:
        /*0100*/ 	.word	0x00000070


	//   ....[1]....
        /*0104*/ 	.word	0x000001a0


	//   ....[2]....
        /*0108*/ 	.word	0x000001f0


	//   ....[3]....
        /*010c*/ 	.word	0x000003e0


	//   ....[4]....
        /*0110*/ 	.word	0x00000620


	//   ....[5]....
        /*0114*/ 	.word	0x00001510


	//   ....[6]....
        /*0118*/ 	.word	0x00005ae0


	//   ....[7]....
        /*011c*/ 	.word	0x00005c70


	//   ....[8]....
        /*0120*/ 	.word	0x00005f20


	//   ....[9]....
        /*0124*/ 	.word	0x000060b0


	//   ....[10]....
        /*0128*/ 	.word	0x000061c0


	//   ....[11]....
        /*012c*/ 	.word	0x00006cb0


	//   ....[12]....
        /*0130*/ 	.word	0x00006fe0


	//   ....[13]....
        /*0134*/ 	.word	0x00007370


	//   ....[14]....
        /*0138*/ 	.word	0x00007640


	//   ....[15]....
        /*013c*/ 	.word	0x00007880


	//   ....[16]....
        /*0140*/ 	.word	0x00007af0


	//   ....[17]....
        /*0144*/ 	.word	0x00007dd0


	//   ....[18]....
        /*0148*/ 	.word	0x00007ff0


	//   ....[19]....
        /*014c*/ 	.word	0x00008180


	//   ....[20]....
        /*0150*/ 	.word	0x0000b190


	//   ....[21]....
        /*0154*/ 	.word	0x0000b300


	//   ....[22]....
        /*0158*/ 	.word	0x0000b370


	//   ....[23]....
        /*015c*/ 	.word	0x0000b3e0


	//   ....[24]....
        /*0160*/ 	.word	0x0000b450


	//   ....[25]....
        /*0164*/ 	.word	0x0000b4c0


	//----- nvinfo : EIATTR_REG_RECONFIG
	.align		4
.L_747:
        /*0168*/ 	.byte	0x01, 0x54
	.zero		2


	//----- nvinfo : EIATTR_SYSCALL_OFFSETS
	.align		4
        /*016c*/ 	.byte	0x04, 0x46
        /*016e*/ 	.short	(.L_749 - .L_748)


	//   ....[0]....
.L_748:
        /*0170*/ 	.word	0x00001170


	//   ....[1]....
        /*0174*/ 	.word	0x00001260


	//   ....[2]....
        /*0178*/ 	.word	0x000013c0


	//   ....[3]....
        /*017c*/ 	.word	0x000014b0


	//   ....[4]....
        /*0180*/ 	.word	0x00001730


	//----- nvinfo : EIATTR_MBARRIER_INSTR_OFFSETS
	.align		4
.L_749:
        /*0184*/ 	.byte	0x04, 0x39
        /*0186*/ 	.short	(.L_751 - .L_750)


	//   ....[0]....
.L_750:
        /*0188*/ 	.word	0x00000290
        /*018c*/ 	.word	0x000000ff
        /*0190*/ 	.word	0x00026800
        /*0194*/ 	.short	0x0100
        /*0196*/ 	.byte	0x06
	.zero		1


	//   ....[1]....
        /*0198*/ 	.word	0x00000390
        /*019c*/ 	.word	0x000000ff
        /*01a0*/ 	.word	0x00026810
        /*01a4*/ 	.short	0x0100
        /*01a6*/ 	.byte	0x08
	.zero		1


	//   ....[2]....
        /*01a8*/ 	.word	0x000003a0
        /*01ac*/ 	.word	0x000000ff
        /*01b0*/ 	.word	0x00026820
        /*01b4*/ 	.short	0x0100
        /*01b6*/ 	.byte	0x08
	.zero		1


	//   ....[3]....
        /*01b8*/ 	.word	0x000003b0
        /*01bc*/ 	.word	0x000000ff
        /*01c0*/ 	.word	0x00026818
        /*01c4*/ 	.short	0x0100
        /*01c6*/ 	.byte	0x08
	.zero		1


	//   ....[4]....
        /*01c8*/ 	.word	0x000003c0
        /*01cc*/ 	.word	0x000000ff
        /*01d0*/ 	.word	0x00026828
        /*01d4*/ 	.short	0x0100
        /*01d6*/ 	.byte	0x08
	.zero		1


	//   ....[5]....
        /*01d8*/ 	.word	0x000004f0
        /*01dc*/ 	.word	0x000000ff
        /*01e0*/ 	.word	0x00026830
        /*01e4*/ 	.short	0x0100
        /*01e6*/ 	.byte	0x08
	.zero		1


	//   ....[6]....
        /*01e8*/ 	.word	0x00000500
        /*01ec*/ 	.word	0x000000ff
        /*01f0*/ 	.word	0x00026840
        /*01f4*/ 	.short	0x0100
        /*01f6*/ 	.byte	0x08
	.zero		1


	//   ....[7]....
        /*01f8*/ 	.word	0x00000510
        /*01fc*/ 	.word	0x000000ff
        /*0200*/ 	.word	0x00026838
        /*0204*/ 	.short	0x0100
        /*0206*/ 	.byte	0x08
	.zero		1


	//   ....[8]....
        /*0208*/ 	.word	0x00000520
        /*020c*/ 	.word	0x000000ff
        /*0210*/ 	.word	0x00026848
        /*0214*/ 	.short	0x0100
        /*0216*/ 	.byte	0x08
	.zero		1


	//   ....[9]....
        /*0218*/ 	.word	0x00001550
        /*021c*/ 	.word	0x000000ed
        /*0220*/ 	.word	0x00026800
        /*0224*/ 	.short	0x010a
        /*0226*/ 	.byte	0x3f
	.zero		1


	//   ....[10]....
        /*0228*/ 	.word	0x000015f0
        /*022c*/ 	.word	0x000000ed
        /*0230*/ 	.word	0x00026800
        /*0234*/ 	.short	0x010a
        /*0236*/ 	.byte	0x3f
	.zero		1


	//   ....[11]....
        /*0238*/ 	.word	0x00001f80
        /*023c*/ 	.word	0x000000ff
        /*0240*/ 	.word	0x00026810
        /*0244*/ 	.short	0x010a
        /*0246*/ 	.byte	0x07
	.zero		1


	//   ....[12]....
        /*0248*/ 	.word	0x00001fc0
        /*024c*/ 	.word	0x000000ff
        /*0250*/ 	.word	0x00026810
        /*0254*/ 	.short	0x010a
        /*0256*/ 	.byte	0x07
	.zero		1


	//   ....[13]....
        /*0258*/ 	.word	0x00002400
        /*025c*/ 	.word	0x000000ff
        /*0260*/ 	.word	0x00026830
        /*0264*/ 	.short	0x010a
        /*0266*/ 	.byte	0x07
	.zero		1


	//   ....[14]....
        /*0268*/ 	.word	0x00002730
        /*026c*/ 	.word	0x000000ff
        /*0270*/ 	.word	0x00026830
        /*0274*/ 	.short	0x010a
        /*0276*/ 	.byte	0x07
	.zero		1


	//   ....[15]....
        /*0278*/ 	.word	0x00004d10
        /*027c*/ 	.word	0x000000ff
        /*0280*/ 	.word	0x00000000
        /*0284*/ 	.short	0x0101
        /*0286*/ 	.byte	0x0a
	.zero		1


	//   ....[16]....
        /*0288*/ 	.word	0x00005020
        /*028c*/ 	.word	0x000000ff
        /*0290*/ 	.word	0x00000000
        /*0294*/ 	.short	0x0101
        /*0296*/ 	.byte	0x07
	.zero		1


	//   ....[17]....
        /*0298*/ 	.word	0x00008e80
        /*029c*/ 	.word	0x0000000f
        /*02a0*/ 	.word	0x00026820
        /*02a4*/ 	.short	0x010a
        /*02a6*/ 	.byte	0x3f
	.zero		1


	//   ....[18]....
        /*02a8*/ 	.word	0x00009790
        /*02ac*/ 	.word	0x0000000f
        /*02b0*/ 	.word	0x00026840
        /*02b4*/ 	.short	0x010a
        /*02b6*/ 	.byte	0x3f
	.zero		1


	//   ....[19]....
        /*02b8*/ 	.word	0x00009ad0
        /*02bc*/ 	.word	0x0000000f
        /*02c0*/ 	.word	0x00026828
        /*02c4*/ 	.short	0x010a
        /*02c6*/ 	.byte	0x3f
	.zero		1


	//   ....[20]....
        /*02c8*/ 	.word	0x00009e10
        /*02cc*/ 	.word	0x0000000f
        /*02d0*/ 	.word	0x00026848
        /*02d4*/ 	.short	0x010a
        /*02d6*/ 	.byte	0x3f
	.zero		1


	//   ....[21]....
        /*02d8*/ 	.word	0x0000a0f0
        /*02dc*/ 	.word	0x0000000f
        /*02e0*/ 	.word	0x00026820
        /*02e4*/ 	.short	0x010a
        /*02e6*/ 	.byte	0x3f
	.zero		1


	//   ....[22]....
        /*02e8*/ 	.word	0x0000a4a0
        /*02ec*/ 	.word	0x0000000f
        /*02f0*/ 	.word	0x00026840
        /*02f4*/ 	.short	0x010a
        /*02f6*/ 	.byte	0x3f
	.zero		1


	//   ....[23]....
        /*02f8*/ 	.word	0x0000a7b0
        /*02fc*/ 	.word	0x0000000f
        /*0300*/ 	.word	0x00026828
        /*0304*/ 	.short	0x010a
        /*0306*/ 	.byte	0x3f
	.zero		1


	//   ....[24]....
        /*0308*/ 	.word	0x0000ab30
        /*030c*/ 	.word	0x00000003
        /*0310*/ 	.word	0x00026840
        /*0314*/ 	.short	0x010a
        /*0316*/ 	.byte	0x3f
	.zero		1


	//   ....[25]....
        /*0318*/ 	.word	0x0000b000
        /*031c*/ 	.word	0x00000007
        /*0320*/ 	.word	0x00000000
        /*0324*/ 	.short	0x010a
        /*0326*/ 	.byte	0x3f
	.zero		1


	//   ....[26]....
        /*0328*/ 	.word	0x0000b050
        /*032c*/ 	.word	0x00000003
        /*0330*/ 	.word	0x00000000
        /*0334*/ 	.short	0x010a
        /*0336*/ 	.byte	0x3f
	.zero		1


	//   ....[27]....
        /*0338*/ 	.word	0x0000b0b0
        /*033c*/ 	.word	0x00000005
        /*0340*/ 	.word	0x00000000
        /*0344*/ 	.short	0x010a
        /*0346*/ 	.byte	0x3f
	.zero		1


	//   ....[28]....
        /*0348*/ 	.word	0x0000b0e0
        /*034c*/ 	.word	0x00000003
        /*0350*/ 	.word	0x00000000
        /*0354*/ 	.short	0x010a
        /*0356*/ 	.byte	0x3f
	.zero		1


	//   ....[29]....
        /*0358*/ 	.word	0x0000b1c0
        /*035c*/ 	.word	0x000000ed
        /*0360*/ 	.word	0x00026800
        /*0364*/ 	.short	0x010a
        /*0366*/ 	.byte	0x3f
	.zero		1


	//   ....[30]....
        /*0368*/ 	.word	0x0000b220
        /*036c*/ 	.word	0x00000005
        /*0370*/ 	.word	0x00026810
        /*0374*/ 	.short	0x010a
        /*0376*/ 	.byte	0x3f
	.zero		1


	//   ....[31]....
        /*0378*/ 	.word	0x0000b280
        /*037c*/ 	.word	0x00000079
        /*0380*/ 	.word	0x00026830
        /*0384*/ 	.short	0x010a
        /*0386*/ 	.byte	0x3f
	.zero		1


	//   ....[32]....
        /*0388*/ 	.word	0x0000b500
        /*038c*/ 	.word	0x0000000f
        /*0390*/ 	.word	0x00026820
        /*0394*/ 	.short	0x010a
        /*0396*/ 	.byte	0x3f
	.zero		1


	//   ....[33]....
        /*0398*/ 	.word	0x0000b550
        /*039c*/ 	.word	0x0000000f
        /*03a0*/ 	.word	0x00026840
        /*03a4*/ 	.short	0x010a
        /*03a6*/ 	.byte	0x3f
	.zero		1


	//   ....[34]....
        /*03a8*/ 	.word	0x0000b5a0
        /*03ac*/ 	.word	0x0000000f
        /*03b0*/ 	.word	0x00026828
        /*03b4*/ 	.short	0x010a
        /*03b6*/ 	.byte	0x3f
	.zero		1


	//   ....[35]....
        /*03b8*/ 	.word	0x0000b5f0
        /*03bc*/ 	.word	0x0000000f
        /*03c0*/ 	.word	0x00026848
        /*03c4*/ 	.short	0x010a
        /*03c6*/ 	.byte	0x3f
	.zero		1


	//   ....[36]....
        /*03c8*/ 	.word	0x0000b650
        /*03cc*/ 	.word	0x0000000f
        /*03d0*/ 	.word	0x00026820
        /*03d4*/ 	.short	0x010a
        /*03d6*/ 	.byte	0x3f
	.zero		1


	//   ....[37]....
        /*03d8*/ 	.word	0x0000b6a0
        /*03dc*/ 	.word	0x0000000f
        /*03e0*/ 	.word	0x00026840
        /*03e4*/ 	.short	0x010a
        /*03e6*/ 	.byte	0x3f
	.zero		1


	//   ....[38]....
        /*03e8*/ 	.word	0x0000b6f0
        /*03ec*/ 	.word	0x0000000f
        /*03f0*/ 	.word	0x00026828
        /*03f4*/ 	.short	0x010a
        /*03f6*/ 	.byte	0x3f
	.zero		1


	//   ....[39]....
        /*03f8*/ 	.word	0x0000b740
        /*03fc*/ 	.word	0x00000003
        /*0400*/ 	.word	0x00026840
        /*0404*/ 	.short	0x010a
        /*0406*/ 	.byte	0x3f
	.zero		1


	//   ....[40]....
        /*0408*/ 	.word	0x0000b810
        /*040c*/ 	.word	0x00000007
        /*0410*/ 	.word	0x00000000
        /*0414*/ 	.short	0x010a
        /*0416*/ 	.byte	0x3f
	.zero		1


	//   ....[41]....
        /*0418*/ 	.word	0x0000b860
        /*041c*/ 	.word	0x00000003
        /*0420*/ 	.word	0x00000000
        /*0424*/ 	.short	0x010a
        /*0426*/ 	.byte	0x3f
	.zero		1


	//   ....[42]....
        /*0428*/ 	.word	0x0000b8b0
        /*042c*/ 	.word	0x00000005
        /*0430*/ 	.word	0x00000000
        /*0434*/ 	.short	0x010a
        /*0436*/ 	.byte	0x3f
	.zero		1


	//----- nvinfo : EIATTR_NUM_MBARRIERS
	.align		4
.L_751:
        /*0438*/ 	.byte	0x03, 0x38
        /*043a*/ 	.short	0x0009


	//----- nvinfo : EIATTR_EXIT_INSTR_OFFSETS
	.align		4
        /*043c*/ 	.byte	0x04, 0x1c
        /*043e*/ 	.short	(.L_753 - .L_752)


	//   ....[0]....
.L_752:
        /*0440*/ 	.word	0x0000b130


	//----- nvinfo : EIATTR_MAX_THREADS
	.align		4
.L_753:
        /*0444*/ 	.byte	0x04, 0x05
        /*0446*/ 	.short	(.L_755 - .L_754)
.L_754:
        /*0448*/ 	.word	0x00000180
        /*044c*/ 	.word	0x00000001
        /*0450*/ 	.word	0x00000001


	//----- nvinfo : EIATTR_CRS_STACK_SIZE
	.align		4
.L_755:
        /*0454*/ 	.byte	0x04, 0x1e
        /*0456*/ 	.short	(.L_757 - .L_756)
.L_756:
        /*0458*/ 	.word	0x00000000


	//----- nvinfo : EIATTR_CBANK_PARAM_SIZE
	.align		4
.L_757:
        /*045c*/ 	.byte	0x03, 0x19
        /*045e*/ 	.short	0x06f0


	//----- nvinfo : EIATTR_PARAM_CBANK
	.align		4
        /*0460*/ 	.byte	0x04, 0x0a
        /*0462*/ 	.short	(.L_759 - .L_758)
	.align		4
.L_758:
        /*0464*/ 	.word	index@(.nv.constant0._ZN7cutlass13device_kernelIN5flash11enable_sm90INS1_16FlashAttnBwdSm90INS1_25CollectiveMainloopBwdSm90ILi2ELi2ELi2EN4cute5tupleIJNS5_1CILi1EEES8_S8_EEENS6_IJNS7_ILi64EEENS7_ILi128EEENS7_ILi96EEEEEENS_6half_tEfNS_4arch4Sm90ELb0ELb1ELb1ELb1ELb1ELb1ELb0ELb0ELi2ELi1ELi2ELi1ELb1EEENS1_24CollectiveEpilogueBwdGQAISD_fSG_Li256ELb1ELb1EEENS1_19SingleTileSchedulerILb1ELb0ELb0ELi128EEEEEEEEEvNT_6ParamsE)
        /*0468*/ 	.short	0x0210
        /*046a*/ 	.short	0x06f0


	//----- nvinfo : EIATTR_SW_WAR
	.align		4
.L_759:
        /*046c*/ 	.byte	0x04, 0x36
        /*046e*/ 	.short	(.L_761 - .L_760)
.L_760:
        /*0470*/ 	.word	0x00000008
.L_761:


//--------------------- .nv.info._ZN7cutlass13device_kernelIN5flash11enable_sm90INS1_16FlashAttnBwdSm90INS1_25CollectiveMainloopBwdSm90ILi2ELi2ELi2EN4cute5tupleIJNS5_1CILi1EEES8_S8_EEENS6_IJNS7_ILi64EEENS7_ILi128EEENS7_ILi96EEEEEENS_6half_tEfNS_4arch4Sm90ELb1ELb0ELb1ELb0ELb0ELb1ELb0ELb0ELi2ELi1ELi2ELi1ELb1EEENS1_21CollectiveEpilogueBwdISD_SE_SG_Li256ELb0ELb0ELi1EEENS1_25SingleTileBwdLPTSchedulerILb0ELi128ELb0EEEEEEEEEvNT_6ParamsE --------------------------
	.section	.nv.info._ZN7cutlass13device_kernelIN5flash11enable_sm90INS1_16FlashAttnBwdSm90INS1_25CollectiveMainloopBwdSm90ILi2ELi2ELi2EN4cute5tupleIJNS5_1CILi1EEES8_S8_EEENS6_IJNS7_ILi64EEENS7_ILi128EEENS7_ILi96EEEEEENS_6half_tEfNS_4arch4Sm90ELb1ELb0ELb1ELb0ELb0ELb1ELb0ELb0ELi2ELi1ELi2ELi1ELb1EEENS1_21CollectiveEpilogueBwdISD_SE_SG_Li256ELb0ELb0ELi1EEENS1_25SingleTileBwdLPTSchedulerILb0ELi128ELb0EEEEEEEEEvNT_6ParamsE,"",@"SHT_CUDA_INFO"
	.sectionflags	@""
	.align	4


	//----- nvinfo : EIATTR_CUDA_API_VERSION
	.align		4
        /*0000*/ 	.byte	0x04, 0x37
        /*0002*/ 	.short	(.L_763 - .L_762)
.L_762:
        /*0004*/ 	.word	0x00000082


	//----- nvinfo : EIATTR_KPARAM_INFO
	.align		4
.L_763:
        /*0008*/ 	.byte	0x04, 0x17
        /*000a*/ 	.short	(.L_765 - .L_764)
.L_764:
        /*000c*/ 	.word	0x00000000
        /*0010*/ 	.short	0x0000
        /*0012*/ 	.short	0x0070
        /*0014*/ 	.byte	0x00, 0xf0, 0x01, 0x24


	//----- nvinfo : EIATTR_SPARSE_MMA_MASK
	.align		4
.L_765:
        /*0018*/ 	.byte	0x03, 0x50
        /*001a*/ 	.short	0x0000


	//----- nvinfo : EIATTR_MAXREG_COUNT
	.align		4
        /*001c*/ 	.byte	0x03, 0x1b
        /*001e*/ 	.short	0x00a8


	//----- nvinfo : EIATTR_NUM_BARRIERS
	.align		4
        /*0020*/ 	.byte	0x02, 0x4c
        /*0022*/ 	.byte	0x10
	.zero		1


	//----- nvinfo : EIATTR_EXTERNS
	.align		4
        /*0024*/ 	.byte	0x04, 0x0f
        /*0026*/ 	.short	(.L_767 - .L_766)


	//   ....[0]....
	.align		4
.L_766:
        /*0028*/ 	.word	index@(__assertfail)


	//----- nvinfo : EIATTR_ANNOTATIONS
	.align		4
.L_767:
        /*002c*/ 	.byte	0x04, 0x55
        /*002e*/ 	.short	(.L_769 - .L_768)


	//   ....[0]....
.L_768:
        /*0030*/ 	.word	0x00000001
        /*0034*/ 	.byte	0x30, 0x81, 0x00, 0x00, 0x01, 0x00, 0x00, 0x00, 0xe0, 0x8d, 0x00, 0x00


	//----- nvinfo : EIATTR_MERCURY_ISA_VERSION
	.align		4
.L_769:
        /*0040*/ 	.byte	0x03, 0x5f
        /*0042*/ 	.short	0x0101


	//----- nvinfo : EIATTR_INT_WARP_WIDE_INSTR_OFFSETS
	.align		4
        /*0044*/ 	.byte	0x04, 0x31
        /*0046*/ 	.short	(.L_771 - .L_770)


	//   ....[0]....
.L_770:
        /*0048*/ 	.word	0x000001f0


	//   ....[1]....
        /*004c*/ 	.word	0x00000220


	//----- nvinfo : EIATTR_COOP_GROUP_MASK_REGIDS
	.align		4
.L_771:
        /*0050*/ 	.byte	0x04, 0x29
        /*0052*/ 	.short	(.L_773 - .L_772)


	//   ....[0]....
.L_772:
        /*0054*/ 	.word	0xffffffff


	//   ....[1]....
        /*0058*/ 	.word	0xffffffff


	//   ....[2]....
        /*005c*/ 	.word	0xffffffff


	//   ....[3]....
        /*0060*/ 	.word	0xffffffff


	//   ....[4]....
        /*0064*/ 	.word	0xffffffff


	//   ....[5]....
        /*0068*/ 	.word	0xffffffff


	//   ....[6]....
        /*006c*/ 	.word	0xffffffff


	//   ....[7]....
        /*0070*/ 	.word	0xffffffff


	//   ....[8]....
        /*0074*/ 	.word	0x0500000f


	//----- nvinfo : EIATTR_COOP_GROUP_INSTR_OFFSETS
	.align		4
.L_773:
        /*0078*/ 	.byte	0x04, 0x28
        /*007a*/ 	.short	(.L_775 - .L_774)


	//   ....[0]....
.L_774:
        /*007c*/ 	.word	0x00000070


	//   ....[1]....
        /*0080*/ 	.word	0x00000200


	//   ....[2]....
        /*0084*/ 	.word	0x00000250


	//   ....[3]....
        /*0088*/ 	.word	0x00000440


	//   ....[4]....
        /*008c*/ 	.word	0x00000670


	//   ....[5]....
        /*0090*/ 	.word	0x00001230


	//   ....[6]....
        /*0094*/ 	.word	0x00005730


	//   ....[7]....
        /*0098*/ 	.word	0x00006460


	//   ....[8]....
        /*009c*/ 	.word	0x00009b00


	//----- nvinfo : EIATTR_REG_RECONFIG
	.align		4
.L_775:
        /*00a0*/ 	.byte	0x01, 0x54
	.zero		2


	//----- nvinfo : EIATTR_SYSCALL_OFFSETS
	.align		4
        /*00a4*/ 	.byte	0x04, 0x46
        /*00a6*/ 	.short	(.L_777 - .L_776)


	//   ....[0]....
.L_776:
        /*00a8*/ 	.word	0x00000e90


	//   ....[1]....
        /*00ac*/ 	.word	0x00000f80


	//   ....[2]....
        /*00b0*/ 	.word	0x000010e0


	//   ....[3]....
        /*00b4*/ 	.word	0x000011d0


	//   ....[4]....
        /*00b8*/ 	.word	0x00001450


	//   ....[5]....
        /*00bc*/ 	.word	0x00004f60


	//   ....[6]....
        /*00c0*/ 	.word	0x000050a0


	//   ....[7]....
        /*00c4*/ 	.word	0x000051c0


	//   ....[8]....
        /*00c8*/ 	.word	0x000052e0


	//----- nvinfo : EIATTR_MBARRIER_INSTR_OFFSETS
	.align		4
.L_777:
        /*00cc*/ 	.byte	0x04, 0x39
        /*00ce*/ 	.short	(.L_779 - .L_778)


	//   ....[0]....
.L_778:
        /*00d0*/ 	.word	0x000002f0
        /*00d4*/ 	.word	0x000000ff
        /*00d8*/ 	.word	0x00026800
        /*00dc*/ 	.short	0x0100
        /*00de*/ 	.byte	0x06
	.zero		1


	//   ....[1]....
        /*00e0*/ 	.word	0x000003f0
        /*00e4*/ 	.word	0x000000ff
        /*00e8*/ 	.word	0x00026810
        /*00ec*/ 	.short	0x0100
        /*00ee*/ 	.byte	0x08
	.zero		1


	//   ....[2]....
        /*00f0*/ 	.word	0x00000400
        /*00f4*/ 	.word	0x000000ff
        /*00f8*/ 	.word	0x00026820
        /*00fc*/ 	.short	0x0100
        /*00fe*/ 	.byte	0x08
	.zero		1


	//   ....[3]....
        /*0100*/ 	.word	0x00000410
        /*0104*/ 	.word	0x000000ff
        /*0108*/ 	.word	0x00026818
        /*010c*/ 	.short	0x0100
        /*010e*/ 	.byte	0x08
	.zero		1


	//   ....[4]....
        /*0110*/ 	.word	0x00000420
        /*0114*/ 	.word	0x000000ff
        /*0118*/ 	.word	0x00026828
        /*011c*/ 	.short	0x0100
        /*011e*/ 	.byte	0x08
	.zero		1


	//   ....[5]....
        /*0120*/ 	.word	0x00000550
        /*0124*/ 	.word	0x000000ff
        /*0128*/ 	.word	0x00026830
        /*012c*/ 	.short	0x0100
        /*012e*/ 	.byte	0x08
	.zero		1


	//   ....[6]....
        /*0130*/ 	.word	0x00000560
        /*0134*/ 	.word	0x000000ff
        /*0138*/ 	.word	0x00026840
        /*013c*/ 	.short	0x0100
        /*013e*/ 	.byte	0x08
	.zero		1


	//   ....[7]....
        /*0140*/ 	.word	0x00000570
        /*0144*/ 	.word	0x000000ff
        /*0148*/ 	.word	0x00026838
        /*014c*/ 	.short	0x0100
        /*014e*/ 	.byte	0x08
	.zero		1


	//   ....[8]....
        /*0150*/ 	.word	0x00000580
        /*0154*/ 	.word	0x000000ff
        /*0158*/ 	.word	0x00026848
        /*015c*/ 	.short	0x0100
        /*015e*/ 	.byte	0x08
	.zero		1


	//   ....[9]....
        /*0160*/ 	.word	0x00001270
        /*0164*/ 	.word	0x000000eb
        /*0168*/ 	.word	0x00026800
        /*016c*/ 	.short	0x010a
        /*016e*/ 	.byte	0x3f
	.zero		1


	//   ....[10]....
        /*0170*/ 	.word	0x00001310
        /*0174*/ 	.word	0x000000eb
        /*0178*/ 	.word	0x00026800
        /*017c*/ 	.short	0x010a
        /*017e*/ 	.byte	0x3f
	.zero		1


	//   ....[11]....
        /*0180*/ 	.word	0x00001ca0
        /*0184*/ 	.word	0x000000ff
        /*0188*/ 	.word	0x00026810
        /*018c*/ 	.short	0x010a
        /*018e*/ 	.byte	0x09
	.zero		1


	//   ....[12]....
        /*0190*/ 	.word	0x00001ce0
        /*0194*/ 	.word	0x000000ff
        /*0198*/ 	.word	0x00026810
        /*019c*/ 	.short	0x010a
        /*019e*/ 	.byte	0x09
	.zero		1


	//   ....[13]....
        /*01a0*/ 	.word	0x00002120
        /*01a4*/ 	.word	0x000000ff
        /*01a8*/ 	.word	0x00026830
        /*01ac*/ 	.short	0x010a
        /*01ae*/ 	.byte	0x09
	.zero		1


	//   ....[14]....
        /*01b0*/ 	.word	0x00002450
        /*01b4*/ 	.word	0x000000ff
        /*01b8*/ 	.word	0x00026830
        /*01bc*/ 	.short	0x010a
        /*01be*/ 	.byte	0x09
	.zero		1


	//   ....[15]....
        /*01c0*/ 	.word	0x00004780
        /*01c4*/ 	.word	0x000000ff
        /*01c8*/ 	.word	0x00000000
        /*01cc*/ 	.short	0x0101
        /*01ce*/ 	.byte	0x0c
	.zero		1


	//   ....[16]....
        /*01d0*/ 	.word	0x00004a90
        /*01d4*/ 	.word	0x000000ff
        /*01d8*/ 	.word	0x00000000
        /*01dc*/ 	.short	0x0101
        /*01de*/ 	.byte	0x09
	.zero		1


	//   ....[17]....
        /*01e0*/ 	.word	0x000078b0
        /*01e4*/ 	.word	0x00000010
        /*01e8*/ 	.word	0x00026820
        /*01ec*/ 	.short	0x010a
        /*01ee*/ 	.byte	0x3f
	.zero		1


	//   ....[18]....
        /*01f0*/ 	.word	0x000081c0
        /*01f4*/ 	.word	0x00000010
        /*01f8*/ 	.word	0x00026840
        /*01fc*/ 	.short	0x010a
        /*01fe*/ 	.byte	0x3f
	.zero		1


	//   ....[19]....
        /*0200*/ 	.word	0x000084d0
        /*0204*/ 	.word	0x00000010
        /*0208*/ 	.word	0x00026828
        /*020c*/ 	.short	0x010a
        /*020e*/ 	.byte	0x3f
	.zero		1


	//   ....[20]....
        /*0210*/ 	.word	0x000087e0
        /*0214*/ 	.word	0x00000010
        /*0218*/ 	.word	0x00026848
        /*021c*/ 	.short	0x010a
        /*021e*/ 	.byte	0x3f
	.zero		1


	//   ....[21]....
        /*0220*/ 	.word	0x00008aa0
        /*0224*/ 	.word	0x00000010
        /*0228*/ 	.word	0x00026820
        /*022c*/ 	.short	0x010a
        /*022e*/ 	.byte	0x3f
	.zero		1


	//   ....[22]....
        /*0230*/ 	.word	0x00008e40
        /*0234*/ 	.word	0x00000010
        /*0238*/ 	.word	0x00026840
        /*023c*/ 	.short	0x010a
        /*023e*/ 	.byte	0x3f
	.zero		1


	//   ....[23]....
        /*0240*/ 	.word	0x00009120
        /*0244*/ 	.word	0x00000010
        /*0248*/ 	.word	0x00026828
        /*024c*/ 	.short	0x010a
        /*024e*/ 	.byte	0x3f
	.zero		1


	//   ....[24]....
        /*0250*/ 	.word	0x000094b0
        /*0254*/ 	.word	0x00000003
        /*0258*/ 	.word	0x00026840
        /*025c*/ 	.short	0x010a
        /*025e*/ 	.byte	0x3f
	.zero		1


	//   ....[25]....
        /*0260*/ 	.word	0x00009960
        /*0264*/ 	.word	0x00000006
        /*0268*/ 	.word	0x00000000
        /*026c*/ 	.short	0x010a
        /*026e*/ 	.byte	0x3f
	.zero		1


	//   ....[26]....
        /*0270*/ 	.word	0x000099c0
        /*0274*/ 	.word	0x00000003
        /*0278*/ 	.word	0x00000000
        /*027c*/ 	.short	0x010a
        /*027e*/ 	.byte	0x3f
	.zero		1


	//   ....[27]....
        /*0280*/ 	.word	0x00009a20
        /*0284*/ 	.word	0x00000000
        /*0288*/ 	.word	0x00000000
        /*028c*/ 	.short	0x010a
        /*028e*/ 	.byte	0x3f
	.zero		1


	//   ....[28]....
        /*0290*/ 	.word	0x00009a50
        /*0294*/ 	.word	0x00000003
        /*0298*/ 	.word	0x00000000
        /*029c*/ 	.short	0x010a
        /*029e*/ 	.byte	0x3f
	.zero		1


	//   ....[29]....
        /*02a0*/ 	.word	0x00009b30
        /*02a4*/ 	.word	0x000000eb
        /*02a8*/ 	.word	0x00026800
        /*02ac*/ 	.short	0x010a
        /*02ae*/ 	.byte	0x3f
	.zero		1


	//   ....[30]....
        /*02b0*/ 	.word	0x00009b90
        /*02b4*/ 	.word	0x00000005
        /*02b8*/ 	.word	0x00026810
        /*02bc*/ 	.short	0x010a
        /*02be*/ 	.byte	0x3f
	.zero		1


	//   ....[31]....
        /*02c0*/ 	.word	0x00009bf0
        /*02c4*/ 	.word	0x00000079
        /*02c8*/ 	.word	0x00026830
        /*02cc*/ 	.short	0x010a
        /*02ce*/ 	.byte	0x3f
	.zero		1


	//   ....[32]....
        /*02d0*/ 	.word	0x00009c40
        /*02d4*/ 	.word	0x00000010
        /*02d8*/ 	.word	0x00026820
        /*02dc*/ 	.short	0x010a
        /*02de*/ 	.byte	0x3f
	.zero		1


	//   ....[33]....
        /*02e0*/ 	.word	0x00009c90
        /*02e4*/ 	.word	0x00000010
        /*02e8*/ 	.word	0x00026840
        /*02ec*/ 	.short	0x010a
        /*02ee*/ 	.byte	0x3f
	.zero		1


	//   ....[34]....
        /*02f0*/ 	.word	0x00009ce0
        /*02f4*/ 	.word	0x00000010
        /*02f8*/ 	.word	0x00026828
        /*02fc*/ 	.short	0x010a
        /*02fe*/ 	.byte	0x3f
	.zero		1


	//   ....[35]....
        /*0300*/ 	.word	0x00009d30
        /*0304*/ 	.word	0x00000010
        /*0308*/ 	.word	0x00026848
        /*030c*/ 	.short	0x010a
        /*030e*/ 	.byte	0x3f
	.zero		1


	//   ....[36]....
        /*0310*/ 	.word	0x00009d90
        /*0314*/ 	.word	0x00000010
        /*0318*/ 	.word	0x00026820
        /*031c*/ 	.short	0x010a
        /*031e*/ 	.byte	0x3f
	.zero		1


	//   ....[37]....
        /*0320*/ 	.word	0x00009de0
        /*0324*/ 	.word	0x00000010
        /*0328*/ 	.word	0x00026840
        /*032c*/ 	.short	0x010a
        /*032e*/ 	.byte	0x3f
	.zero		1


	//   ....[38]....
        /*0330*/ 	.word	0x00009e30
        /*0334*/ 	.word	0x00000010
        /*0338*/ 	.word	0x00026828
        /*033c*/ 	.short	0x010a
        /*033e*/ 	.byte	0x3f
	.zero		1


	//   ....[39]....
        /*0340*/ 	.word	0x00009e80
        /*0344*/ 	.word	0x00000003
        /*0348*/ 	.word	0x00026840
        /*034c*/ 	.short	0x010a
        /*034e*/ 	.byte	0x3f
	.zero		1


	//   ....[40]....
        /*0350*/ 	.word	0x00009f50
        /*0354*/ 	.word	0x00000006
        /*0358*/ 	.word	0x00000000
        /*035c*/ 	.short	0x010a
        /*035e*/ 	.byte	0x3f
	.zero		1


	//   ....[41]....
        /*0360*/ 	.word	0x00009fa0
        /*0364*/ 	.word	0x00000003
        /*0368*/ 	.word	0x00000000
        /*036c*/ 	.short	0x010a
        /*036e*/ 	.byte	0x3f
	.zero		1


	//   ....[42]....
        /*0370*/ 	.word	0x00009ff0
        /*0374*/ 	.word	0x00000000
        /*0378*/ 	.word	0x00000000
        /*037c*/ 	.short	0x010a
        /*037e*/ 	.byte	0x3f
	.zero		1


	//----- nvinfo : EIATTR_NUM_MBARRIERS
	.align		4
.L_779:
        /*0380*/ 	.byte	0x03, 0x38
        /*0382*/ 	.short	0x0009


	//----- nvinfo : EIATTR_EXIT_INSTR_OFFSETS
	.align		4
        /*0384*/ 	.byte	0x04, 0x1c
        /*0386*/ 	.short	(.L_781 - .L_780)


	//   ....[0]....
.L_780:
        /*0388*/ 	.word	0x00000920


	//   ....[1]....
        /*038c*/ 	.word	0x00005c30


	//   ....[2]....
        /*0390*/ 	.word	0x00006410


	//   ....[3]....
        /*0394*/ 	.word	0x00009aa0


	//----- nvinfo : EIATTR_MAX_THREADS
	.align		4
.L_781:
        /*0398*/ 	.byte	0x04, 0x05
        /*039a*/ 	.short	(.L_783 - .L_782)
.L_782:
        /*039c*/ 	.word	0x00000180
        /*03a0*/ 	.word	0x00000001
        /*03a4*/ 	.word	0x00000001


	//----- nvinfo : EIATTR_CRS_STACK_SIZE
	.align		4
.L_783:
        /*03a8*/ 	.byte	0x04, 0x1e
        /*03aa*/ 	.short	(.L_785 - .L_784)
.L_784:
        /*03ac*/ 	.word	0x00000000


	//----- nvinfo : EIATTR_CBANK_PARAM_SIZE
	.align		4
.L_785:
        /*03b0*/ 	.byte	0x03, 0x19
        /*03b2*/ 	.short	0x0970


	//----- nvinfo : EIATTR_PARAM_CBANK
	.align		4
        /*03b4*/ 	.byte	0x04, 0x0a
        /*03b6*/ 	.short	(.L_787 - .L_786)
	.align		4
.L_786:
        /*03b8*/ 	.word	index@(.nv.constant0._ZN7cutlass13device_kernelIN5flash11enable_sm90INS1_16FlashAttnBwdSm90INS1_25CollectiveMainloopBwdSm90ILi2ELi2ELi2EN4cute5tupleIJNS5_1CILi1EEES8_S8_EEENS6_IJNS7_ILi64EEENS7_ILi128EEENS7_ILi96EEEEEENS_6half_tEfNS_4arch4Sm90ELb1ELb0ELb1ELb0ELb0ELb1ELb0ELb0ELi2ELi1ELi2ELi1ELb1EEENS1_21CollectiveEpilogueBwdISD_SE_SG_Li256ELb0ELb0ELi1EEENS1_25SingleTileBwdLPTSchedulerILb0ELi128ELb0EEEEEEEEEvNT_6ParamsE)
        /*03bc*/ 	.short	0x0210
        /*03be*/ 	.short	0x0970


	//----- nvinfo : EIATTR_SW_WAR
	.align		4
.L_787:
        /*03c0*/ 	.byte	0x04, 0x36
        /*03c2*/ 	.short	(.L_789 - .L_788)
.L_788:
        /*03c4*/ 	.word	0x00000008
.L_789:


//--------------------- .nv.info._ZN7cutlass13device_kernelIN5flash11enable_sm90INS1_16FlashAttnBwdSm90INS1_25CollectiveMainloopBwdSm90ILi2ELi2ELi2EN4cute5tupleIJNS5_1CILi1EEES8_S8_EEENS6_IJNS7_ILi64EEENS7_ILi128EEENS7_ILi96EEEEEENS_6half_tEfNS_4arch4Sm90ELb1ELb0ELb1ELb0ELb1ELb1ELb0ELb0ELi2ELi1ELi2ELi1ELb1EEENS1_21CollectiveEpilogueBwdISD_SE_SG_Li256ELb0ELb0ELi1EEENS1_25SingleTileBwdLPTSchedulerILb0ELi128ELb1EEEEEEEEEvNT_6ParamsE --------------------------
	.section	.nv.info._ZN7cutlass13device_kernelIN5flash11enable_sm90INS1_16FlashAttnBwdSm90INS1_25CollectiveMainloopBwdSm90ILi2ELi2ELi2EN4cute5tupleIJNS5_1CILi1EEES8_S8_EEENS6_IJNS7_ILi64EEENS7_ILi128EEENS7_ILi96EEEEEENS_6half_tEfNS_4arch4Sm90ELb1ELb0ELb1ELb0ELb1ELb1ELb0ELb0ELi2ELi1ELi2ELi1ELb1EEENS1_21CollectiveEpilogueBwdISD_SE_SG_Li256ELb0ELb0ELi1EEENS1_25SingleTileBwdLPTSchedulerILb0ELi128ELb1EEEEEEEEEvNT_6ParamsE,"",@"SHT_CUDA_INFO"
	.sectionflags	@""
	.align	4


	//----- nvinfo : EIATTR_CUDA_API_VERSION
	.align		4
        /*0000*/ 	.byte	0x04, 0x37
        /*0002*/ 	.short	(.L_791 - .L_790)
.L_790:
        /*0004*/ 	.word	0x00000082


	//----- nvinfo : EIATTR_KPARAM_INFO
	.align		4
.L_791:
        /*0008*/ 	.byte	0x04, 0x17
        /*000a*/ 	.short	(.L_793 - .L_792)
.L_792:
        /*000c*/ 	.word	0x00000000
        /*0010*/ 	.short	0x0000
        /*0012*/ 	.short	0x0070
        /*0014*/ 	.byte	0x00, 0xf0, 0x01, 0x24


	//----- nvinfo : EIATTR_SPARSE_MMA_MASK
	.align		4
.L_793:
        /*0018*/ 	.byte	0x03, 0x50
        /*001a*/ 	.short	0x0000


	//----- nvinfo : EIATTR_MAXREG_COUNT
	.align		4
        /*001c*/ 	.byte	0x03, 0x1b
        /*001e*/ 	.short	0x00a8


	//----- nvinfo : EIATTR_NUM_BARRIERS
	.align		4
        /*0020*/ 	.byte	0x02, 0x4c
        /*0022*/ 	.byte	0x10
	.zero		1


	//----- nvinfo : EIATTR_EXTERNS
	.align		4
        /*0024*/ 	.byte	0x04, 0x0f
        /*0026*/ 	.short	(.L_795 - .L_794)


	//   ....[0]....
	.align		4
.L_794:
        /*0028*/ 	.word	index@(__assertfail)


	//----- nvinfo : EIATTR_ANNOTATIONS
	.align		4
.L_795:
        /*002c*/ 	.byte	0x04, 0x55
        /*002e*/ 	.short	(.L_797 - .L_796)


	//   ....[0]....
.L_796:
        /*0030*/ 	.word	0x00000001
        /*0034*/ 	.byte	0x90, 0x8b, 0x00, 0x00, 0x01, 0x00, 0x00, 0x00, 0x40, 0x98, 0x00, 0x00


	//----- nvinfo : EIATTR_MERCURY_ISA_VERSION
	.align		4
.L_797:
        /*0040*/ 	.byte	0x03, 0x5f
        /*0042*/ 	.short	0x0101


	//----- nvinfo : EIATTR_INT_WARP_WIDE_INSTR_OFFSETS
	.align		4
        /*0044*/ 	.byte	0x04, 0x31
        /*0046*/ 	.short	(.L_799 - .L_798)


	//   ....[0]....
.L_798:
        /*0048*/ 	.word	0x000001f0


	//   ....[1]....
        /*004c*/ 	.word	0x00000220


	//   ....[2]....
        /*0050*/ 	.word	0x00007090


	//   ....[3]....
        /*0054*/ 	.word	0x00007700


	//   ....[4]....
        /*0058*/ 	.word	0x00007c20


	//----- nvinfo : EIATTR_COOP_GROUP_MASK_REGIDS
	.align		4
.L_799:
        /*005c*/ 	.byte	0x04, 0x29
        /*005e*/ 	.short	(.L_801 - .L_800)


	//   ....[0]....
.L_800:
        /*0060*/ 	.word	0xffffffff


	//   ....[1]....
        /*0064*/ 	.word	0xffffffff


	//   ....[2]....
        /*0068*/ 	.word	0xffffffff


	//   ....[3]....
        /*006c*/ 	.word	0xffffffff


	//   ....[4]....
        /*0070*/ 	.word	0xffffffff


	//   ....[5]....
        /*0074*/ 	.word	0xffffffff


	//   ....[6]....
        /*0078*/ 	.word	0xffffffff


	//   ....[7]....
        /*007c*/ 	.word	0xffffffff


	//   ....[8]....
        /*0080*/ 	.word	0xffffffff


	//   ....[9]....
        /*0084*/ 	.word	0xffffffff


	//   ....[10]....
        /*0088*/ 	.word	0xffffffff


	//   ....[11]....
        /*008c*/ 	.word	0xffffffff


	//   ....[12]....
        /*0090*/ 	.word	0xffffffff


	//   ....[13]....
        /*0094*/ 	.word	0xffffffff


	//   ....[14]....
        /*0098*/ 	.word	0x0500000f


	//   ....[15]....
        /*009c*/ 	.word	0x0500000f


	//   ....[16]....
        /*00a0*/ 	.word	0x0500000f


	//   ....[17]....
        /*00a4*/ 	.word	0x0500000f


	//----- nvinfo : EIATTR_COOP_GROUP_INSTR_OFFSETS
	.align		4
.L_801:
        /*00a8*/ 	.byte	0x04, 0x28
        /*00aa*/ 	.short	(.L_803 - .L_802)


	//   ....[0]....
.L_802:
        /*00ac*/ 	.word	0x00000070


	//   ....[1]....
        /*00b0*/ 	.word	0x00000200


	//   ....[2]....
        /*00b4*/ 	.word	0x00000250


	//   ....[3]....
        /*00b8*/ 	.word	0x00000440


	//   ....[4]....
        /*00bc*/ 	.word	0x00000680


	//   ....[5]....
        /*00c0*/ 	.word	0x00001270


	//   ....[6]....
        /*00c4*/ 	.word	0x00005750


	//   ....[7]....
        /*00c8*/ 	.word	0x000064c0


	//   ....[8]....
        /*00cc*/ 	.word	0x00006c90


	//   ....[9]....
        /*00d0*/ 	.word	0x00006fc0


	//   ....[10]....
        /*00d4*/ 	.word	0x00007380


	//   ....[11]....
        /*00d8*/ 	.word	0x00007630


	//   ....[12]....
        /*00dc*/ 	.word	0x000078e0


	//   ....[13]....
        /*00e0*/ 	.word	0x00007b50


	//   ....[14]....
        /*00e4*/ 	.word	0x0000a560


	//   ....[15]....
        /*00e8*/ 	.word	0x0000a6d0


	//   ....[16]....
        /*00ec*/ 	.word	0x0000a740


	//   ....[17]....
        /*00f0*/ 	.word	0x0000a7b0


	//----- nvinfo : EIATTR_REG_RECONFIG
	.align		4
.L_803:
        /*00f4*/ 	.byte	0x01, 0x54
	.zero		2


	//----- nvinfo : EIATTR_SYSCALL_OFFSETS
	.align		4
        /*00f8*/ 	.byte	0x04, 0x46
        /*00fa*/ 	.short	(.L_805 - .L_804)


	//   ....[0]....
.L_804:
        /*00fc*/ 	.word	0x00000ed0


	//   ....[1]....
        /*0100*/ 	.word	0x00000fc0


	//   ....[2]....
        /*0104*/ 	.word	0x00001120


	//   ....[3]....
        /*0108*/ 	.word	0x00001210


	//   ....[4]....
        /*010c*/ 	.word	0x00001490


	//   ....[5]....
        /*0110*/ 	.word	0x00004f80


	//   ....[6]....
        /*0114*/ 	.word	0x000050c0


	//   ....[7]....
        /*0118*/ 	.word	0x000051e0


	//   ....[8]....
        /*011c*/ 	.word	0x00005300


	//----- nvinfo : EIATTR_MBARRIER_INSTR_OFFSETS
	.align		4
.L_805:
        /*0120*/ 	.byte	0x04, 0x39
        /*0122*/ 	.short	(.L_807 - .L_806)


	//   ....[0]....
.L_806:
        /*0124*/ 	.word	0x000002f0
        /*0128*/ 	.word	0x000000ff
        /*012c*/ 	.word	0x00026800
        /*0130*/ 	.short	0x0100
        /*0132*/ 	.byte	0x06
	.zero		1


	//   ....[1]....
        /*0134*/ 	.word	0x000003f0
        /*0138*/ 	.word	0x000000ff
        /*013c*/ 	.word	0x00026810
        /*0140*/ 	.short	0x0100
        /*0142*/ 	.byte	0x08
	.zero		1


	//   ....[2]....
        /*0144*/ 	.word	0x00000400
        /*0148*/ 	.word	0x000000ff
        /*014c*/ 	.word	0x00026820
        /*0150*/ 	.short	0x0100
        /*0152*/ 	.byte	0x08
	.zero		1


	//   ....[3]....
        /*0154*/ 	.word	0x00000410
        /*0158*/ 	.word	0x000000ff
        /*015c*/ 	.word	0x00026818
        /*0160*/ 	.short	0x0100
        /*0162*/ 	.byte	0x08
	.zero		1


	//   ....[4]....
        /*0164*/ 	.word	0x00000420
        /*0168*/ 	.word	0x000000ff
        /*016c*/ 	.word	0x00026828
        /*0170*/ 	.short	0x0100
        /*0172*/ 	.byte	0x08
	.zero		1


	//   ....[5]....
        /*0174*/ 	.word	0x00000550
        /*0178*/ 	.word	0x000000ff
        /*017c*/ 	.word	0x00026830
        /*0180*/ 	.short	0x0100
        /*0182*/ 	.byte	0x08
	.zero		1


	//   ....[6]....
        /*0184*/ 	.word	0x00000560
        /*0188*/ 	.word	0x000000ff
        /*018c*/ 	.word	0x00026840
        /*0190*/ 	.short	0x0100
        /*0192*/ 	.byte	0x08
	.zero		1


	//   ....[7]....
        /*0194*/ 	.word	0x00000570
        /*0198*/ 	.word	0x000000ff
        /*019c*/ 	.word	0x00026838
        /*01a0*/ 	.short	0x0100
        /*01a2*/ 	.byte	0x08
	.zero		1


	//   ....[8]....
        /*01a4*/ 	.word	0x00000580
        /*01a8*/ 	.word	0x000000ff
        /*01ac*/ 	.word	0x00026848
        /*01b0*/ 	.short	0x0100
        /*01b2*/ 	.byte	0x08
	.zero		1


	//   ....[9]....
        /*01b4*/ 	.word	0x000012b0
        /*01b8*/ 	.word	0x000000eb
        /*01bc*/ 	.word	0x00026800
        /*01c0*/ 	.short	0x010a
        /*01c2*/ 	.byte	0x3f
	.zero		1


	//   ....[10]....
        /*01c4*/ 	.word	0x00001350
        /*01c8*/ 	.word	0x000000eb
        /*01cc*/ 	.word	0x00026800
        /*01d0*/ 	.short	0x010a
        /*01d2*/ 	.byte	0x3f
	.zero		1


	//   ....[11]....
        /*01d4*/ 	.word	0x00001ce0
        /*01d8*/ 	.word	0x000000ff
        /*01dc*/ 	.word	0x00026810
        /*01e0*/ 	.short	0x010a
        /*01e2*/ 	.byte	0x08
	.zero		1


	//   ....[12]....
        /*01e4*/ 	.word	0x00001d20
        /*01e8*/ 	.word	0x000000ff
        /*01ec*/ 	.word	0x00026810
        /*01f0*/ 	.short	0x010a
        /*01f2*/ 	.byte	0x08
	.zero		1


	//   ....[13]....
        /*01f4*/ 	.word	0x00002160
        /*01f8*/ 	.word	0x000000ff
        /*01fc*/ 	.word	0x00026830
        /*0200*/ 	.short	0x010a
        /*0202*/ 	.byte	0x08
	.zero		1


	//   ....[14]....
        /*0204*/ 	.word	0x00002490
        /*0208*/ 	.word	0x000000ff
        /*020c*/ 	.word	0x00026830
        /*0210*/ 	.short	0x010a
        /*0212*/ 	.byte	0x08
	.zero		1


	//   ....[15]....
        /*0214*/ 	.word	0x000047c0
        /*0218*/ 	.word	0x000000ff
        /*021c*/ 	.word	0x00000000
        /*0220*/ 	.short	0x0101
        /*0222*/ 	.byte	0x0c
	.zero		1


	//   ....[16]....
        /*0224*/ 	.word	0x00004ab0
        /*0228*/ 	.word	0x000000ff
        /*022c*/ 	.word	0x00000000
        /*0230*/ 	.short	0x0101
        /*0232*/ 	.byte	0x08
	.zero		1


	//   ....[17]....
        /*0234*/ 	.word	0x00008310
        /*0238*/ 	.word	0x00000010
        /*023c*/ 	.word	0x00026820
        /*0240*/ 	.short	0x010a
        /*0242*/ 	.byte	0x3f
	.zero		1


	//   ....[18]....
        /*0244*/ 	.word	0x00008c20
        /*0248*/ 	.word	0x00000010
        /*024c*/ 	.word	0x00026840
        /*0250*/ 	.short	0x010a
        /*0252*/ 	.byte	0x3f
	.zero		1


	//   ....[19]....
        /*0254*/ 	.word	0x00008f30
        /*0258*/ 	.word	0x00000010
        /*025c*/ 	.word	0x00026828
        /*0260*/ 	.short	0x010a
        /*0262*/ 	.byte	0x3f
	.zero		1


	//   ....[20]....
        /*0264*/ 	.word	0x00009240
        /*0268*/ 	.word	0x00000010
        /*026c*/ 	.word	0x00026848
        /*0270*/ 	.short	0x010a
        /*0272*/ 	.byte	0x3f
	.zero		1


	//   ....[21]....
        /*0274*/ 	.word	0x00009500
        /*0278*/ 	.word	0x00000010
        /*027c*/ 	.word	0x00026820
        /*0280*/ 	.short	0x010a
        /*0282*/ 	.byte	0x3f
	.zero		1


	//   ....[22]....
        /*0284*/ 	.word	0x000098a0
        /*0288*/ 	.word	0x00000010
        /*028c*/ 	.word	0x00026840
        /*0290*/ 	.short	0x010a
        /*0292*/ 	.byte	0x3f
	.zero		1


	//   ....[23]....
        /*0294*/ 	.word	0x00009b80
        /*0298*/ 	.word	0x00000010
        /*029c*/ 	.word	0x00026828
        /*02a0*/ 	.short	0x010a
        /*02a2*/ 	.byte	0x3f
	.zero		1


	//   ....[24]....
        /*02a4*/ 	.word	0x00009f10
        /*02a8*/ 	.word	0x00000003
        /*02ac*/ 	.word	0x00026840
        /*02b0*/ 	.short	0x010a
        /*02b2*/ 	.byte	0x3f
	.zero		1


	//   ....[25]....
        /*02b4*/ 	.word	0x0000a3c0
        /*02b8*/ 	.word	0x00000006
        /*02bc*/ 	.word	0x00000000
        /*02c0*/ 	.short	0x010a
        /*02c2*/ 	.byte	0x3f
	.zero		1


	//   ....[26]....
        /*02c4*/ 	.word	0x0000a420
        /*02c8*/ 	.word	0x00000003
        /*02cc*/ 	.word	0x00000000
        /*02d0*/ 	.short	0x010a
        /*02d2*/ 	.byte	0x3f
	.zero		1


	//   ....[27]....
        /*02d4*/ 	.word	0x0000a480
        /*02d8*/ 	.word	0x00000000
        /*02dc*/ 	.word	0x00000000
        /*02e0*/ 	.short	0x010a
        /*02e2*/ 	.byte	0x3f
	.zero		1


	//   ....[28]....
        /*02e4*/ 	.word	0x0000a4b0
        /*02e8*/ 	.word	0x00000003
        /*02ec*/ 	.word	0x00000000
        /*02f0*/ 	.short	0x010a
        /*02f2*/ 	.byte	0x3f
	.zero		1


	//   ....[29]....
        /*02f4*/ 	.word	0x0000a590
        /*02f8*/ 	.word	0x000000eb
        /*02fc*/ 	.word	0x00026800
        /*0300*/ 	.short	0x010a
        /*0302*/ 	.byte	0x3f
	.zero		1


	//   ....[30]....
        /*0304*/ 	.word	0x0000a5f0
        /*0308*/ 	.word	0x00000005
        /*030c*/ 	.word	0x00026810
        /*0310*/ 	.short	0x010a
        /*0312*/ 	.byte	0x3f
	.zero		1


	//   ....[31]....
        /*0314*/ 	.word	0x0000a650
        /*0318*/ 	.word	0x00000079
        /*031c*/ 	.word	0x00026830
        /*0320*/ 	.short	0x010a
        /*0322*/ 	.byte	0x3f
	.zero		1


	//   ....[32]....
        /*0324*/ 	.word	0x0000a7f0
        /*0328*/ 	.word	0x00000010
        /*032c*/ 	.word	0x00026820
        /*0330*/ 	.short	0x010a
        /*0332*/ 	.byte	0x3f
	.zero		1


	//   ....[33]....
        /*0334*/ 	.word	0x0000a840
        /*0338*/ 	.word	0x00000010
        /*033c*/ 	.word	0x00026840
        /*0340*/ 	.short	0x010a
        /*0342*/ 	.byte	0x3f
	.zero		1


	//   ....[34]....
        /*0344*/ 	.word	0x0000a890
        /*0348*/ 	.word	0x00000010
        /*034c*/ 	.word	0x00026828
        /*0350*/ 	.short	0x010a
        /*0352*/ 	.byte	0x3f
	.zero		1


	//   ....[35]....
        /*0354*/ 	.word	0x0000a8e0
        /*0358*/ 	.word	0x00000010
        /*035c*/ 	.word	0x00026848
        /*0360*/ 	.short	0x010a
        /*0362*/ 	.byte	0x3f
	.zero		1


	//   ....[36]....
        /*0364*/ 	.word	0x0000a940
        /*0368*/ 	.word	0x00000010
        /*036c*/ 	.word	0x00026820
        /*0370*/ 	.short	0x010a
        /*0372*/ 	.byte	0x3f
	.zero		1


	//   ....[37]....
        /*0374*/ 	.word	0x0000a990
        /*0378*/ 	.word	0x00000010
        /*037c*/ 	.word	0x00026840
        /*0380*/ 	.short	0x010a
        /*0382*/ 	.byte	0x3f
	.zero		1


	//   ....[38]....
        /*0384*/ 	.word	0x0000a9e0
        /*0388*/ 	.word	0x00000010
        /*038c*/ 	.word	0x00026828
        /*0390*/ 	.short	0x010a
        /*0392*/ 	.byte	0x3f
	.zero		1


	//   ....[39]....
        /*0394*/ 	.word	0x0000aa30
        /*0398*/ 	.word	0x00000003
        /*039c*/ 	.word	0x00026840
        /*03a0*/ 	.short	0x010a
        /*03a2*/ 	.byte	0x3f
	.zero		1


	//   ....[40]....
        /*03a4*/ 	.word	0x0000ab00
        /*03a8*/ 	.word	0x00000006
        /*03ac*/ 	.word	0x00000000
        /*03b0*/ 	.short	0x010a
        /*03b2*/ 	.byte	0x3f
	.zero		1


	//   ....[41]....
        /*03b4*/ 	.word	0x0000ab50
        /*03b8*/ 	.word	0x00000003
        /*03bc*/ 	.word	0x00000000
        /*03c0*/ 	.short	0x010a
        /*03c2*/ 	.byte	0x3f
	.zero		1


	//   ....[42]....
        /*03c4*/ 	.word	0x0000aba0
        /*03c8*/ 	.word	0x00000000
        /*03cc*/ 	.word	0x00000000
        /*03d0*/ 	.short	0x010a
        /*03d2*/ 	.byte	0x3f
	.zero		1


	//----- nvinfo : EIATTR_NUM_MBARRIERS
	.align		4
.L_807:
        /*03d4*/ 	.byte	0x03, 0x38
        /*03d6*/ 	.short	0x0009


	//----- nvinfo : EIATTR_EXIT_INSTR_OFFSETS
	.align		4
        /*03d8*/ 	.byte	0x04, 0x1c
        /*03da*/ 	.short	(.L_809 - .L_808)


	//   ....[0]....
.L_808:
        /*03dc*/ 	.word	0x00000960


	//   ....[1]....
        /*03e0*/ 	.word	0x00005c80


	//   ....[2]....
        /*03e4*/ 	.word	0x00006470


	//   ....[3]....
        /*03e8*/ 	.word	0x0000a500


	//----- nvinfo : EIATTR_MAX_THREADS
	.align		4
.L_809:
        /*03ec*/ 	.byte	0x04, 0x05
        /*03ee*/ 	.short	(.L_811 - .L_810)
.L_810:
        /*03f0*/ 	.word	0x00000180
        /*03f4*/ 	.word	0x00000001
        /*03f8*/ 	.word	0x00000001


	//----- nvinfo : EIATTR_CRS_STACK_SIZE
	.align		4
.L_811:
        /*03fc*/ 	.byte	0x04, 0x1e
        /*03fe*/ 	.short	(.L_813 - .L_812)
.L_812:
        /*0400*/ 	.word	0x00000000


	//----- nvinfo : EIATTR_CBANK_PARAM_SIZE
	.align		4
.L_813:
        /*0404*/ 	.byte	0x03, 0x19
        /*0406*/ 	.short	0x0970


	//----- nvinfo : EIATTR_PARAM_CBANK
	.align		4
        /*0408*/ 	.byte	0x04, 0x0a
        /*040a*/ 	.short	(.L_815 - .L_814)
	.align		4
.L_814:
        /*040c*/ 	.word	index@(.nv.constant0._ZN7cutlass13device_kernelIN5flash11enable_sm90INS1_16FlashAttnBwdSm90INS1_25CollectiveMainloopBwdSm90ILi2ELi2ELi2EN4cute5tupleIJNS5_1CILi1EEES8_S8_EEENS6_IJNS7_ILi64EEENS7_ILi128EEENS7_ILi96EEEEEENS_6half_tEfNS_4arch4Sm90ELb1ELb0ELb1ELb0ELb1ELb1ELb0ELb0ELi2ELi1ELi2ELi1ELb1EEENS1_21CollectiveEpilogueBwdISD_SE_SG_Li256ELb0ELb0ELi1EEENS1_25SingleTileBwdLPTSchedulerILb0ELi128ELb1EEEEEEEEEvNT_6ParamsE)
        /*0410*/ 	.short	0x0210
        /*0412*/ 	.short	0x0970


	//----- nvinfo : EIATTR_SW_WAR
	.align		4
.L_815:
        /*0414*/ 	.byte	0x04, 0x36
        /*0416*/ 	.short	(.L_817 - .L_816)
.L_816:
        /*0418*/ 	.word	0x00000008
.L_817:


//--------------------- .nv.info._ZN7cutlass13device_kernelIN5flash11enable_sm90INS1_16FlashAttnBwdSm90INS1_25CollectiveMainloopBwdSm90ILi2ELi2ELi2EN4cute5tupleIJNS5_1CILi1EEES8_S8_EEENS6_IJNS7_ILi64EEENS7_ILi128EEENS7_ILi96EEEEEENS_6half_tEfNS_4arch4Sm90ELb1ELb0ELb1ELb0ELb0ELb1ELb0ELb0ELi2ELi1ELi2ELi1ELb1EEENS1_24CollectiveEpilogueBwdGQAISD_fSG_Li256ELb0ELb0EEENS1_25SingleTileBwdLPTSchedulerILb0ELi128ELb0EEEEEEEEEvNT_6ParamsE --------------------------
	.section	.nv.info._ZN7cutlass13device_kernelIN5flash11enable_sm90INS1_16FlashAttnBwdSm90INS1_25CollectiveMainloopBwdSm90ILi2ELi2ELi2EN4cute5tupleIJNS5_1CILi1EEES8_S8_EEENS6_IJNS7_ILi64EEENS7_ILi128EEENS7_ILi96EEEEEENS_6half_tEfNS_4arch4Sm90ELb1ELb0ELb1ELb0ELb0ELb1ELb0ELb0ELi2ELi1ELi2ELi1ELb1EEENS1_24CollectiveEpilogueBwdGQAISD_fSG_Li256ELb0ELb0EEENS1_25SingleTileBwdLPTSchedulerILb0ELi128ELb0EEEEEEEEEvNT_6ParamsE,"",@"SHT_CUDA_INFO"
	.sectionflags	@""
	.align	4


	//----- nvinfo : EIATTR_CUDA_API_VERSION
	.align		4
        /*0000*/ 	.byte	0x04, 0x37
        /*0002*/ 	.short	(.L_819 - .L_818)
.L_818:
        /*0004*/ 	.word	0x00000082


	//----- nvinfo : EIATTR_KPARAM_INFO
	.align		4
.L_819:
        /*0008*/ 	.byte	0x04, 0x17
        /*000a*/ 	.short	(.L_821 - .L_820)
.L_820:
        /*000c*/ 	.word	0x00000000
        /*0010*/ 	.short	0x0000
        /*0012*/ 	.short	0x0070
        /*0014*/ 	.byte	0x00, 0xf0, 0x01, 0x1c


	//----- nvinfo : EIATTR_SPARSE_MMA_MASK
	.align		4
.L_821:
        /*0018*/ 	.byte	0x03, 0x50
        /*001a*/ 	.short	0x0000


	//----- nvinfo : EIATTR_MAXREG_COUNT
	.align		4
        /*001c*/ 	.byte	0x03, 0x1b
        /*001e*/ 	.short	0x00a8


	//----- nvinfo : EIATTR_NUM_BARRIERS
	.align		4
        /*0020*/ 	.byte	0x02, 0x4c
        /*0022*/ 	.byte	0x10
	.zero		1


	//----- nvinfo : EIATTR_EXTERNS
	.align		4
        /*0024*/ 	.byte	0x04, 0x0f
        /*0026*/ 	.short	(.L_823 - .L_822)


	//   ....[0]....
	.align		4
.L_822:
        /*0028*/ 	.word	index@(__assertfail)


	//----- nvinfo : EIATTR_ANNOTATIONS
	.align		4
.L_823:
        /*002c*/ 	.byte	0x04, 0x55
        /*002e*/ 	.short	(.L_825 - .L_824)


	//   ....[0]....
.L_824:
        /*0030*/ 	.word	0x00000001
        /*0034*/ 	.byte	0x20, 0x72, 0x00, 0x00, 0x01, 0x00, 0x00, 0x00, 0xd0, 0x7e, 0x00, 0x00


	//----- nvinfo : EIATTR_MERCURY_ISA_VERSION
	.align		4
.L_825:
        /*0040*/ 	.byte	0x03, 0x5f
        /*0042*/ 	.short	0x0101


	//----- nvinfo : EIATTR_INT_WARP_WIDE_INSTR_OFFSETS
	.align		4
        /*0044*/ 	.byte	0x04, 0x31
        /*0046*/ 	.short	(.L_827 - .L_826)


	//   ....[0]....
.L_826:
        /*0048*/ 	.word	0x00000190


	//   ....[1]....
        /*004c*/ 	.word	0x000001c0


	//----- nvinfo : EIATTR_COOP_GROUP_MASK_REGIDS
	.align		4
.L_827:
        /*0050*/ 	.byte	0x04, 0x29
        /*0052*/ 	.short	(.L_829 - .L_828)


	//   ....[0]....
.L_828:
        /*0054*/ 	.word	0xffffffff


	//   ....[1]....
        /*0058*/ 	.word	0xffffffff


	//   ....[2]....
        /*005c*/ 	.word	0xffffffff


	//   ....[3]....
        /*0060*/ 	.word	0xffffffff


	//   ....[4]....
        /*0064*/ 	.word	0xffffffff


	//   ....[5]....
        /*0068*/ 	.word	0xffffffff


	//   ....[6]....
        /*006c*/ 	.word	0xffffffff


	//   ....[7]....
        /*0070*/ 	.word	0x0500000f


	//----- nvinfo : EIATTR_COOP_GROUP_INSTR_OFFSETS
	.align		4
.L_829:
        /*0074*/ 	.byte	0x04, 0x28
        /*0076*/ 	.short	(.L_831 - .L_830)


	//   ....[0]....
.L_830:
        /*0078*/ 	.word	0x00000070


	//   ....[1]....
        /*007c*/ 	.word	0x000001a0


	//   ....[2]....
        /*0080*/ 	.word	0x000001f0


	//   ....[3]....
        /*0084*/ 	.word	0x000003e0


	//   ....[4]....
        /*0088*/ 	.word	0x00000620


	//   ....[5]....
        /*008c*/ 	.word	0x000011e0


	//   ....[6]....
        /*0090*/ 	.word	0x00005560


	//   ....[7]....
        /*0094*/ 	.word	0x00008bf0


	//----- nvinfo : EIATTR_REG_RECONFIG
	.align		4
.L_831:
        /*0098*/ 	.byte	0x01, 0x54
	.zero		2


	//----- nvinfo : EIATTR_SYSCALL_OFFSETS
	.align		4
        /*009c*/ 	.byte	0x04, 0x46
        /*009e*/ 	.short	(.L_833 - .L_832)


	//   ....[0]....
.L_832:
        /*00a0*/ 	.word	0x00000e40


	//   ....[1]....
        /*00a4*/ 	.word	0x00000f30


	//   ....[2]....
        /*00a8*/ 	.word	0x00001090


	//   ....[3]....
        /*00ac*/ 	.word	0x00001180


	//   ....[4]....
        /*00b0*/ 	.word	0x00001400


	//----- nvinfo : EIATTR_MBARRIER_INSTR_OFFSETS
	.align		4
.L_833:
        /*00b4*/ 	.byte	0x04, 0x39
        /*00b6*/ 	.short	(.L_835 - .L_834)


	//   ....[0]....
.L_834:
        /*00b8*/ 	.word	0x00000290
        /*00bc*/ 	.word	0x000000ff
        /*00c0*/ 	.word	0x00026800
        /*00c4*/ 	.short	0x0100
        /*00c6*/ 	.byte	0x06
	.zero		1


	//   ....[1]....
        /*00c8*/ 	.word	0x00000390
        /*00cc*/ 	.word	0x000000ff
        /*00d0*/ 	.word	0x00026810
        /*00d4*/ 	.short	0x0100
        /*00d6*/ 	.byte	0x08
	.zero		1


	//   ....[2]....
        /*00d8*/ 	.word	0x000003a0
        /*00dc*/ 	.word	0x000000ff
        /*00e0*/ 	.word	0x00026820
        /*00e4*/ 	.short	0x0100
        /*00e6*/ 	.byte	0x08
	.zero		1


	//   ....[3]....
        /*00e8*/ 	.word	0x000003b0
        /*00ec*/ 	.word	0x000000ff
        /*00f0*/ 	.word	0x00026818
        /*00f4*/ 	.short	0x0100
        /*00f6*/ 	.byte	0x08
	.zero		1


	//   ....[4]....
        /*00f8*/ 	.word	0x000003c0
        /*00fc*/ 	.word	0x000000ff
        /*0100*/ 	.word	0x00026828
        /*0104*/ 	.short	0x0100
        /*0106*/ 	.byte	0x08
	.zero		1


	//   ....[5]....
        /*0108*/ 	.word	0x000004f0
        /*010c*/ 	.word	0x000000ff
        /*0110*/ 	.word	0x00026830
        /*0114*/ 	.short	0x0100
        /*0116*/ 	.byte	0x08
	.zero		1


	//   ....[6]....
        /*0118*/ 	.word	0x00000500
        /*011c*/ 	.word	0x000000ff
        /*0120*/ 	.word	0x00026840
        /*0124*/ 	.short	0x0100
        /*0126*/ 	.byte	0x08
	.zero		1


	//   ....[7]....
        /*0128*/ 	.word	0x00000510
        /*012c*/ 	.word	0x000000ff
        /*0130*/ 	.word	0x00026838
        /*0134*/ 	.short	0x0100
        /*0136*/ 	.byte	0x08
	.zero		1


	//   ....[8]....
        /*0138*/ 	.word	0x00000520
        /*013c*/ 	.word	0x000000ff
        /*0140*/ 	.word	0x00026848
        /*0144*/ 	.short	0x0100
        /*0146*/ 	.byte	0x08
	.zero		1


	//   ....[9]....
        /*0148*/ 	.word	0x00001220
        /*014c*/ 	.word	0x000000eb
        /*0150*/ 	.word	0x00026800
        /*0154*/ 	.short	0x010a
        /*0156*/ 	.byte	0x3f
	.zero		1


	//   ....[10]....
        /*0158*/ 	.word	0x000012c0
        /*015c*/ 	.word	0x000000eb
        /*0160*/ 	.word	0x00026800
        /*0164*/ 	.short	0x010a
        /*0166*/ 	.byte	0x3f
	.zero		1


	//   ....[11]....
        /*0168*/ 	.word	0x00001c50
        /*016c*/ 	.word	0x000000ff
        /*0170*/ 	.word	0x00026810
        /*0174*/ 	.short	0x010a
        /*0176*/ 	.byte	0x09
	.zero		1


	//   ....[12]....
        /*0178*/ 	.word	0x00001c90
        /*017c*/ 	.word	0x000000ff
        /*0180*/ 	.word	0x00026810
        /*0184*/ 	.short	0x010a
        /*0186*/ 	.byte	0x09
	.zero		1


	//   ....[13]....
        /*0188*/ 	.word	0x000020d0
        /*018c*/ 	.word	0x000000ff
        /*0190*/ 	.word	0x00026830
        /*0194*/ 	.short	0x010a
        /*0196*/ 	.byte	0x09
	.zero		1


	//   ....[14]....
        /*0198*/ 	.word	0x00002400
        /*019c*/ 	.word	0x000000ff
        /*01a0*/ 	.word	0x00026830
        /*01a4*/ 	.short	0x010a
        /*01a6*/ 	.byte	0x09
	.zero		1


	//   ....[15]....
        /*01a8*/ 	.word	0x00004730
        /*01ac*/ 	.word	0x000000ff
        /*01b0*/ 	.word	0x00000000
        /*01b4*/ 	.short	0x0101
        /*01b6*/ 	.byte	0x0c
	.zero		1


	//   ....[16]....
        /*01b8*/ 	.word	0x00004a20
        /*01bc*/ 	.word	0x000000ff
        /*01c0*/ 	.word	0x00000000
        /*01c4*/ 	.short	0x0101
        /*01c6*/ 	.byte	0x09
	.zero		1


	//   ....[17]....
        /*01c8*/ 	.word	0x000069b0
        /*01cc*/ 	.word	0x00000010
        /*01d0*/ 	.word	0x00026820
        /*01d4*/ 	.short	0x010a
        /*01d6*/ 	.byte	0x3f
	.zero		1


	//   ....[18]....
        /*01d8*/ 	.word	0x000072b0
        /*01dc*/ 	.word	0x00000010
        /*01e0*/ 	.word	0x00026840
        /*01e4*/ 	.short	0x010a
        /*01e6*/ 	.byte	0x3f
	.zero		1


	//   ....[19]....
        /*01e8*/ 	.word	0x000075c0
        /*01ec*/ 	.word	0x00000010
        /*01f0*/ 	.word	0x00026828
        /*01f4*/ 	.short	0x010a
        /*01f6*/ 	.byte	0x3f
	.zero		1


	//   ....[20]....
        /*01f8*/ 	.word	0x000078d0
        /*01fc*/ 	.word	0x00000010
        /*0200*/ 	.word	0x00026848
        /*0204*/ 	.short	0x010a
        /*0206*/ 	.byte	0x3f
	.zero		1


	//   ....[21]....
        /*0208*/ 	.word	0x00007b90
        /*020c*/ 	.word	0x00000010
        /*0210*/ 	.word	0x00026820
        /*0214*/ 	.short	0x010a
        /*0216*/ 	.byte	0x3f
	.zero		1


	//   ....[22]....
        /*0218*/ 	.word	0x00007f30
        /*021c*/ 	.word	0x00000010
        /*0220*/ 	.word	0x00026840
        /*0224*/ 	.short	0x010a
        /*0226*/ 	.byte	0x3f
	.zero		1


	//   ....[23]....
        /*0228*/ 	.word	0x00008210
        /*022c*/ 	.word	0x00000010
        /*0230*/ 	.word	0x00026828
        /*0234*/ 	.short	0x010a
        /*0236*/ 	.byte	0x3f
	.zero		1


	//   ....[24]....
        /*0238*/ 	.word	0x000085a0
        /*023c*/ 	.word	0x00000003
        /*0240*/ 	.word	0x00026840
        /*0244*/ 	.short	0x010a
        /*0246*/ 	.byte	0x3f
	.zero		1


	//   ....[25]....
        /*0248*/ 	.word	0x00008a50
        /*024c*/ 	.word	0x00000006
        /*0250*/ 	.word	0x00000000
        /*0254*/ 	.short	0x010a
        /*0256*/ 	.byte	0x3f
	.zero		1


	//   ....[26]....
        /*0258*/ 	.word	0x00008ab0
        /*025c*/ 	.word	0x00000003
        /*0260*/ 	.word	0x00000000
        /*0264*/ 	.short	0x010a
        /*0266*/ 	.byte	0x3f
	.zero		1


	//   ....[27]....
        /*0268*/ 	.word	0x00008b10
        /*026c*/ 	.word	0x00000000
        /*0270*/ 	.word	0x00000000
        /*0274*/ 	.short	0x010a
        /*0276*/ 	.byte	0x3f
	.zero		1


	//   ....[28]....
        /*0278*/ 	.word	0x00008b40
        /*027c*/ 	.word	0x00000003
        /*0280*/ 	.word	0x00000000
        /*0284*/ 	.short	0x010a
        /*0286*/ 	.byte	0x3f
	.zero		1


	//   ....[29]....
        /*0288*/ 	.word	0x00008c20
        /*028c*/ 	.word	0x000000eb
        /*0290*/ 	.word	0x00026800
        /*0294*/ 	.short	0x010a
        /*0296*/ 	.byte	0x3f
	.zero		1


	//   ....[30]....
        /*0298*/ 	.word	0x00008c80
        /*029c*/ 	.word	0x00000005
        /*02a0*/ 	.word	0x00026810
        /*02a4*/ 	.short	0x010a
        /*02a6*/ 	.byte	0x3f
	.zero		1


	//   ....[31]....
        /*02a8*/ 	.word	0x00008ce0
        /*02ac*/ 	.word	0x00000079
        /*02b0*/ 	.word	0x00026830
        /*02b4*/ 	.short	0x010a
        /*02b6*/ 	.byte	0x3f
	.zero		1


	//   ....[32]....
        /*02b8*/ 	.word	0x00008d30
        /*02bc*/ 	.word	0x00000010
        /*02c0*/ 	.word	0x00026820
        /*02c4*/ 	.short	0x010a
        /*02c6*/ 	.byte	0x3f
	.zero		1


	//   ....[33]....
        /*02c8*/ 	.word	0x00008d80
        /*02cc*/ 	.word	0x00000010
        /*02d0*/ 	.word	0x00026840
        /*02d4*/ 	.short	0x010a
        /*02d6*/ 	.byte	0x3f
	.zero		1


	//   ....[34]....
        /*02d8*/ 	.word	0x00008dd0
        /*02dc*/ 	.word	0x00000010
        /*02e0*/ 	.word	0x00026828
        /*02e4*/ 	.short	0x010a
        /*02e6*/ 	.byte	0x3f
	.zero		1


	//   ....[35]....
        /*02e8*/ 	.word	0x00008e20
        /*02ec*/ 	.word	0x00000010
        /*02f0*/ 	.word	0x00026848
        /*02f4*/ 	.short	0x010a
        /*02f6*/ 	.byte	0x3f
	.zero		1


	//   ....[36]....
        /*02f8*/ 	.word	0x00008e80
        /*02fc*/ 	.word	0x00000010
        /*0300*/ 	.word	0x00026820
        /*0304*/ 	.short	0x010a
        /*0306*/ 	.byte	0x3f
	.zero		1


	//   ....[37]....
        /*0308*/ 	.word	0x00008ed0
        /*030c*/ 	.word	0x00000010
        /*0310*/ 	.word	0x00026840
        /*0314*/ 	.short	0x010a
        /*0316*/ 	.byte	0x3f
	.zero		1


	//   ....[38]....
        /*0318*/ 	.word	0x00008f20
        /*031c*/ 	.word	0x00000010
        /*0320*/ 	.word	0x00026828
        /*0324*/ 	.short	0x010a
        /*0326*/ 	.byte	0x3f
	.zero		1


	//   ....[39]....
        /*0328*/ 	.word	0x00008f70
        /*032c*/ 	.word	0x00000003
        /*0330*/ 	.word	0x00026840
        /*0334*/ 	.short	0x010a
        /*0336*/ 	.byte	0x3f
	.zero		1


	//   ....[40]....
        /*0338*/ 	.word	0x00009040
        /*033c*/ 	.word	0x00000006
        /*0340*/ 	.word	0x00000000
        /*0344*/ 	.short	0x010a
        /*0346*/ 	.byte	0x3f
	.zero		1


	//   ....[41]....
        /*0348*/ 	.word	0x00009090
        /*034c*/ 	.word	0x00000003
        /*0350*/ 	.word	0x00000000
        /*0354*/ 	.short	0x010a
        /*0356*/ 	.byte	0x3f
	.zero		1


	//   ....[42]....
        /*0358*/ 	.word	0x000090e0
        /*035c*/ 	.word	0x00000000
        /*0360*/ 	.word	0x00000000
        /*0364*/ 	.short	0x010a
        /*0366*/ 	.byte	0x3f
	.zero		1


	//----- nvinfo : EIATTR_NUM_MBARRIERS
	.align		4
.L_835:
        /*0368*/ 	.byte	0x03, 0x38
        /*036a*/ 	.short	0x0009


	//----- nvinfo : EIATTR_EXIT_INSTR_OFFSETS
	.align		4
        /*036c*/ 	.byte	0x04, 0x1c
        /*036e*/ 	.short	(.L_837 - .L_836)


	//   ....[0]....
.L_836:
        /*0370*/ 	.word	0x00008b90


	//----- nvinfo : EIATTR_MAX_THREADS
	.align		4
.L_837:
        /*0374*/ 	.byte	0x04, 0x05
        /*0376*/ 	.short	(.L_839 - .L_838)
.L_838:
        /*0378*/ 	.word	0x00000180
        /*037c*/ 	.word	0x00000001
        /*0380*/ 	.word	0x00000001


	//----- nvinfo : EIATTR_CRS_STACK_SIZE
	.align		4
.L_839:
        /*0384*/ 	.byte	0x04, 0x1e
        /*0386*/ 	.short	(.L_841 - .L_840)
.L_840:
        /*0388*/ 	.word	0x00000000


	//----- nvinfo : EIATTR_CBANK_PARAM_SIZE
	.align		4
.L_841:
        /*038c*/ 	.byte	0x03, 0x19
        /*038e*/ 	.short	0x0770


	//----- nvinfo : EIATTR_PARAM_CBANK
	.align		4
        /*0390*/ 	.byte	0x04, 0x0a
        /*0392*/ 	.short	(.L_843 - .L_842)
	.align		4
.L_842:
        /*0394*/ 	.word	index@(.nv.constant0._ZN7cutlass13device_kernelIN5flash11enable_sm90INS1_16FlashAttnBwdSm90INS1_25CollectiveMainloopBwdSm90ILi2ELi2ELi2EN4cute5tupleIJNS5_1CILi1EEES8_S8_EEENS6_IJNS7_ILi64EEENS7_ILi128EEENS7_ILi96EEEEEENS_6half_tEfNS_4arch4Sm90ELb1ELb0ELb1ELb0ELb0ELb1ELb0ELb0ELi2ELi1ELi2ELi1ELb1EEENS1_24CollectiveEpilogueBwdGQAISD_fSG_Li256ELb0ELb0EEENS1_25SingleTileBwdLPTSchedulerILb0ELi128ELb0EEEEEEEEEvNT_6ParamsE)
        /*0398*/ 	.short	0x0210
        /*039a*/ 	.short	0x0770


	//----- nvinfo : EIATTR_SW_WAR
	.align		4
.L_843:
        /*039c*/ 	.byte	0x04, 0x36
        /*039e*/ 	.short	(.L_845 - .L_844)
.L_844:
        /*03a0*/ 	.word	0x00000008
.L_845:


//--------------------- .nv.info._ZN7cutlass13device_kernelIN5flash11enable_sm90INS1_16FlashAttnBwdSm90INS1_25CollectiveMainloopBwdSm90ILi2ELi2ELi2EN4cute5tupleIJNS5_1CILi1EEES8_S8_EEENS6_IJNS7_ILi64EEENS7_ILi128EEENS7_ILi96EEEEEENS_6half_tEfNS_4arch4Sm90ELb1ELb0ELb1ELb0ELb1ELb1ELb0ELb0ELi2ELi1ELi2ELi1ELb1EEENS1_24CollectiveEpilogueBwdGQAISD_fSG_Li256ELb0ELb1EEENS1_25SingleTileBwdLPTSchedulerILb0ELi128ELb1EEEEEEEEEvNT_6ParamsE --------------------------
	.section	.nv.info._ZN7cutlass13device_kernelIN5flash11enable_sm90INS1_16FlashAttnBwdSm90INS1_25CollectiveMainloopBwdSm90ILi2ELi2ELi2EN4cute5tupleIJNS5_1CILi1EEES8_S8_EEENS6_IJNS7_ILi64EEENS7_ILi128EEENS7_ILi96EEEEEENS_6half_tEfNS_4arch4Sm90ELb1ELb0ELb1ELb0ELb1ELb1ELb0ELb0ELi2ELi1ELi2ELi1ELb1EEENS1_24CollectiveEpilogueBwdGQAISD_fSG_Li256ELb0ELb1EEENS1_25SingleTileBwdLPTSchedulerILb0ELi128ELb1EEEEEEEEEvNT_6ParamsE,"",@"SHT_CUDA_INFO"
	.sectionflags	@""
	.align	4


	//----- nvinfo : EIATTR_CUDA_API_VERSION
	.align		4
        /*0000*/ 	.byte	0x04, 0x37
        /*0002*/ 	.short	(.L_847 - .L_846)
.L_846:
        /*0004*/ 	.word	0x00000082


	//----- nvinfo : EIATTR_KPARAM_INFO
	.align		4
.L_847:
        /*0008*/ 	.byte	0x04, 0x17
        /*000a*/ 	.short	(.L_849 - .L_848)
.L_848:
        /*000c*/ 	.word	0x00000000
        /*0010*/ 	.short	0x0000
        /*0012*/ 	.short	0x0070
        /*0014*/ 	.byte	0x00, 0xf0, 0x01, 0x1c


	//----- nvinfo : EIATTR_SPARSE_MMA_MASK
	.align		4
.L_849:
        /*0018*/ 	.byte	0x03, 0x50
        /*001a*/ 	.short	0x0000


	//----- nvinfo : EIATTR_MAXREG_COUNT
	.align		4
        /*001c*/ 	.byte	0x03, 0x1b
        /*001e*/ 	.short	0x00a8


	//----- nvinfo : EIATTR_NUM_BARRIERS
	.align		4
        /*0020*/ 	.byte	0x02, 0x4c
        /*0022*/ 	.byte	0x10
	.zero		1


	//----- nvinfo : EIATTR_EXTERNS
	.align		4
        /*0024*/ 	.byte	0x04, 0x0f
        /*0026*/ 	.short	(.L_851 - .L_850)


	//   ....[0]....
	.align		4
.L_850:
        /*0028*/ 	.word	index@(__assertfail)


	//----- nvinfo : EIATTR_ANNOTATIONS
	.align		4
.L_851:
        /*002c*/ 	.byte	0x04, 0x55
        /*002e*/ 	.short	(.L_853 - .L_852)


	//   ....[0]....
.L_852:
        /*0030*/ 	.word	0x00000001
        /*0034*/ 	.byte	0x60, 0x81, 0x00, 0x00, 0x01, 0x00, 0x00, 0x00, 0x10, 0x8e, 0x00, 0x00


	//----- nvinfo : EIATTR_MERCURY_ISA_VERSION
	.align		4
.L_853:
        /*0040*/ 	.byte	0x03, 0x5f
        /*0042*/ 	.short	0x0101


	//----- nvinfo : EIATTR_INT_WARP_WIDE_INSTR_OFFSETS
	.align		4
        /*0044*/ 	.byte	0x04, 0x31
        /*0046*/ 	.short	(.L_855 - .L_854)


	//   ....[0]....
.L_854:
        /*0048*/ 	.word	0x00000190


	//   ....[1]....
        /*004c*/ 	.word	0x000001c0


	//   ....[2]....
        /*0050*/ 	.word	0x00006670


	//   ....[3]....
        /*0054*/ 	.word	0x00006ce0


	//   ....[4]....
        /*0058*/ 	.word	0x00007200


	//----- nvinfo : EIATTR_COOP_GROUP_MASK_REGIDS
	.align		4
.L_855:
        /*005c*/ 	.byte	0x04, 0x29
        /*005e*/ 	.short	(.L_857 - .L_856)


	//   ....[0]....
.L_856:
        /*0060*/ 	.word	0xffffffff


	//   ....[1]....
        /*0064*/ 	.word	0xffffffff


	//   ....[2]....
        /*0068*/ 	.word	0xffffffff


	//   ....[3]....
        /*006c*/ 	.word	0xffffffff


	//   ....[4]....
        /*0070*/ 	.word	0xffffffff


	//   ....[5]....
        /*0074*/ 	.word	0xffffffff


	//   ....[6]....
        /*0078*/ 	.word	0xffffffff


	//   ....[7]....
        /*007c*/ 	.word	0xffffffff


	//   ....[8]....
        /*0080*/ 	.word	0xffffffff


	//   ....[9]....
        /*0084*/ 	.word	0xffffffff


	//   ....[10]....
        /*0088*/ 	.word	0xffffffff


	//   ....[11]....
        /*008c*/ 	.word	0xffffffff


	//   ....[12]....
        /*0090*/ 	.word	0xffffffff


	//   ....[13]....
        /*0094*/ 	.word	0xffffffff


	//   ....[14]....
        /*0098*/ 	.word	0xffffffff


	//   ....[15]....
        /*009c*/ 	.word	0xffffffff


	//   ....[16]....
        /*00a0*/ 	.word	0xffffffff


	//   ....[17]....
        /*00a4*/ 	.word	0x0500000f


	//   ....[18]....
        /*00a8*/ 	.word	0x0500000f


	//   ....[19]....
        /*00ac*/ 	.word	0x0500000f


	//   ....[20]....
        /*00b0*/ 	.word	0x0500000f


	//   ....[21]....
        /*00b4*/ 	.word	0x0500000f


	//   ....[22]....
        /*00b8*/ 	.word	0x0500000f


	//----- nvinfo : EIATTR_COOP_GROUP_INSTR_OFFSETS
	.align		4
.L_857:
        /*00bc*/ 	.byte	0x04, 0x28
        /*00be*/ 	.short	(.L_859 - .L_858)


	//   ....[0]....
.L_858:
        /*00c0*/ 	.word	0x00000070


	//   ....[1]....
        /*00c4*/ 	.word	0x000001a0


	//   ....[2]....
        /*00c8*/ 	.word	0x000001f0


	//   ....[3]....
        /*00cc*/ 	.word	0x000003e0


	//   ....[4]....
        /*00d0*/ 	.word	0x00000630


	//   ....[5]....
        /*00d4*/ 	.word	0x00001220


	//   ....[6]....
        /*00d8*/ 	.word	0x000053d0


	//   ....[7]....
        /*00dc*/ 	.word	0x00005550


	//   ....[8]....
        /*00e0*/ 	.word	0x00005800


	//   ....[9]....
        /*00e4*/ 	.word	0x00005990


	//   ....[10]....
        /*00e8*/ 	.word	0x00005aa0


	//   ....[11]....
        /*00ec*/ 	.word	0x00006270


	//   ....[12]....
        /*00f0*/ 	.word	0x000065a0


	//   ....[13]....
        /*00f4*/ 	.word	0x00006960


	//   ....[14]....
        /*00f8*/ 	.word	0x00006c10


	//   ....[15]....
        /*00fc*/ 	.word	0x00006ec0


	//   ....[16]....
        /*0100*/ 	.word	0x00007130


	//   ....[17]....
        /*0104*/ 	.word	0x00009b30


	//   ....[18]....
        /*0108*/ 	.word	0x00009ca0


	//   ....[19]....
        /*010c*/ 	.word	0x00009d10


	//   ....[20]....
        /*0110*/ 	.word	0x00009d80


	//   ....[21]....
        /*0114*/ 	.word	0x00009df0


	//   ....[22]....
        /*0118*/ 	.word	0x00009e60


	//----- nvinfo : EIATTR_REG_RECONFIG
	.align		4
.L_859:
        /*011c*/ 	.byte	0x01, 0x54
	.zero		2


	//----- nvinfo : EIATTR_SYSCALL_OFFSETS
	.align		4
        /*0120*/ 	.byte	0x04, 0x46
        /*0122*/ 	.short	(.L_861 - .L_860)


	//   ....[0]....
.L_860:
        /*0124*/ 	.word	0x00000e80


	//   ....[1]....
        /*0128*/ 	.word	0x00000f70


	//   ....[2]....
        /*012c*/ 	.word	0x000010d0


	//   ....[3]....
        /*0130*/ 	.word	0x000011c0


	//   ....[4]....
        /*0134*/ 	.word	0x00001440


	//----- nvinfo : EIATTR_MBARRIER_INSTR_OFFSETS
	.align		4
.L_861:
        /*0138*/ 	.byte	0x04, 0x39
        /*013a*/ 	.short	(.L_863 - .L_862)


	//   ....[0]....
.L_862:
        /*013c*/ 	.word	0x00000290
        /*0140*/ 	.word	0x000000ff
        /*0144*/ 	.word	0x00026800
        /*0148*/ 	.short	0x0100
        /*014a*/ 	.byte	0x06
	.zero		1


	//   ....[1]....
        /*014c*/ 	.word	0x00000390
        /*0150*/ 	.word	0x000000ff
        /*0154*/ 	.word	0x00026810
        /*0158*/ 	.short	0x0100
        /*015a*/ 	.byte	0x08
	.zero		1


	//   ....[2]....
        /*015c*/ 	.word	0x000003a0
        /*0160*/ 	.word	0x000000ff
        /*0164*/ 	.word	0x00026820
        /*0168*/ 	.short	0x0100
        /*016a*/ 	.byte	0x08
	.zero		1


	//   ....[3]....
        /*016c*/ 	.word	0x000003b0
        /*0170*/ 	.word	0x000000ff
        /*0174*/ 	.word	0x00026818
        /*0178*/ 	.short	0x0100
        /*017a*/ 	.byte	0x08
	.zero		1


	//   ....[4]....
        /*017c*/ 	.word	0x000003c0
        /*0180*/ 	.word	0x000000ff
        /*0184*/ 	.word	0x00026828
        /*0188*/ 	.short	0x0100
        /*018a*/ 	.byte	0x08
	.zero		1


	//   ....[5]....
        /*018c*/ 	.word	0x000004f0
        /*0190*/ 	.word	0x000000ff
        /*0194*/ 	.word	0x00026830
        /*0198*/ 	.short	0x0100
        /*019a*/ 	.byte	0x08
	.zero		1


	//   ....[6]....
        /*019c*/ 	.word	0x00000500
        /*01a0*/ 	.word	0x000000ff
        /*01a4*/ 	.word	0x00026840
        /*01a8*/ 	.short	0x0100
        /*01aa*/ 	.byte	0x08
	.zero		1


	//   ....[7]....
        /*01ac*/ 	.word	0x00000510
        /*01b0*/ 	.word	0x000000ff
        /*01b4*/ 	.word	0x00026838
        /*01b8*/ 	.short	0x0100
        /*01ba*/ 	.byte	0x08
	.zero		1


	//   ....[8]....
        /*01bc*/ 	.word	0x00000520
        /*01c0*/ 	.word	0x000000ff
        /*01c4*/ 	.word	0x00026848
        /*01c8*/ 	.short	0x0100
        /*01ca*/ 	.byte	0x08
	.zero		1


	//   ....[9]....
        /*01cc*/ 	.word	0x00001260
        /*01d0*/ 	.word	0x000000eb
        /*01d4*/ 	.word	0x00026800
        /*01d8*/ 	.short	0x010a
        /*01da*/ 	.byte	0x3f
	.zero		1


	//   ....[10]....
        /*01dc*/ 	.word	0x00001300
        /*01e0*/ 	.word	0x000000eb
        /*01e4*/ 	.word	0x00026800
        /*01e8*/ 	.short	0x010a
        /*01ea*/ 	.byte	0x3f
	.zero		1


	//   ....[11]....
        /*01ec*/ 	.word	0x00001c90
        /*01f0*/ 	.word	0x000000ff
        /*01f4*/ 	.word	0x00026810
        /*01f8*/ 	.short	0x010a
        /*01fa*/ 	.byte	0x09
	.zero		1


	//   ....[12]....
        /*01fc*/ 	.word	0x00001cd0
        /*0200*/ 	.word	0x000000ff
        /*0204*/ 	.word	0x00026810
        /*0208*/ 	.short	0x010a
        /*020a*/ 	.byte	0x09
	.zero		1


	//   ....[13]....
        /*020c*/ 	.word	0x00002110
        /*0210*/ 	.word	0x000000ff
        /*0214*/ 	.word	0x00026830
        /*0218*/ 	.short	0x010a
        /*021a*/ 	.byte	0x09
	.zero		1


	//   ....[14]....
        /*021c*/ 	.word	0x00002440
        /*0220*/ 	.word	0x000000ff
        /*0224*/ 	.word	0x00026830
        /*0228*/ 	.short	0x010a
        /*022a*/ 	.byte	0x09
	.zero		1


	//   ....[15]....
        /*022c*/ 	.word	0x00004770
        /*0230*/ 	.word	0x000000ff
        /*0234*/ 	.word	0x00000000
        /*0238*/ 	.short	0x0101
        /*023a*/ 	.byte	0x0a
	.zero		1


	//   ....[16]....
        /*023c*/ 	.word	0x00004a50
        /*0240*/ 	.word	0x000000ff
        /*0244*/ 	.word	0x00000000
        /*0248*/ 	.short	0x0101
        /*024a*/ 	.byte	0x09
	.zero		1


	//   ....[17]....
        /*024c*/ 	.word	0x000078f0
        /*0250*/ 	.word	0x00000010
        /*0254*/ 	.word	0x00026820
        /*0258*/ 	.short	0x010a
        /*025a*/ 	.byte	0x3f
	.zero		1


	//   ....[18]....
        /*025c*/ 	.word	0x000081f0
        /*0260*/ 	.word	0x00000010
        /*0264*/ 	.word	0x00026840
        /*0268*/ 	.short	0x010a
        /*026a*/ 	.byte	0x3f
	.zero		1


	//   ....[19]....
        /*026c*/ 	.word	0x00008500
        /*0270*/ 	.word	0x00000010
        /*0274*/ 	.word	0x00026828
        /*0278*/ 	.short	0x010a
        /*027a*/ 	.byte	0x3f
	.zero		1


	//   ....[20]....
        /*027c*/ 	.word	0x00008810
        /*0280*/ 	.word	0x00000010
        /*0284*/ 	.word	0x00026848
        /*0288*/ 	.short	0x010a
        /*028a*/ 	.byte	0x3f
	.zero		1


	//   ....[21]....
        /*028c*/ 	.word	0x00008ad0
        /*0290*/ 	.word	0x00000010
        /*0294*/ 	.word	0x00026820
        /*0298*/ 	.short	0x010a
        /*029a*/ 	.byte	0x3f
	.zero		1


	//   ....[22]....
        /*029c*/ 	.word	0x00008e70
        /*02a0*/ 	.word	0x00000010
        /*02a4*/ 	.word	0x00026840
        /*02a8*/ 	.short	0x010a
        /*02aa*/ 	.byte	0x3f
	.zero		1


	//   ....[23]....
        /*02ac*/ 	.word	0x00009150
        /*02b0*/ 	.word	0x00000010
        /*02b4*/ 	.word	0x00026828
        /*02b8*/ 	.short	0x010a
        /*02ba*/ 	.byte	0x3f
	.zero		1


	//   ....[24]....
        /*02bc*/ 	.word	0x000094e0
        /*02c0*/ 	.word	0x00000003
        /*02c4*/ 	.word	0x00026840
        /*02c8*/ 	.short	0x010a
        /*02ca*/ 	.byte	0x3f
	.zero		1


	//   ....[25]....
        /*02cc*/ 	.word	0x00009990
        /*02d0*/ 	.word	0x00000006
        /*02d4*/ 	.word	0x00000000
        /*02d8*/ 	.short	0x010a
        /*02da*/ 	.byte	0x3f
	.zero		1


	//   ....[26]....
        /*02dc*/ 	.word	0x000099f0
        /*02e0*/ 	.word	0x00000003
        /*02e4*/ 	.word	0x00000000
        /*02e8*/ 	.short	0x010a
        /*02ea*/ 	.byte	0x3f
	.zero		1


	//   ....[27]....
        /*02ec*/ 	.word	0x00009a50
        /*02f0*/ 	.word	0x00000000
        /*02f4*/ 	.word	0x00000000
        /*02f8*/ 	.short	0x010a
        /*02fa*/ 	.byte	0x3f
	.zero		1


	//   ....[28]....
        /*02fc*/ 	.word	0x00009a80
        /*0300*/ 	.word	0x00000003
        /*0304*/ 	.word	0x00000000
        /*0308*/ 	.short	0x010a
        /*030a*/ 	.byte	0x3f
	.zero		1


	//   ....[29]....
        /*030c*/ 	.word	0x00009b60
        /*0310*/ 	.word	0x000000eb
        /*0314*/ 	.word	0x00026800
        /*0318*/ 	.short	0x010a
        /*031a*/ 	.byte	0x3f
	.zero		1


	//   ....[30]....
        /*031c*/ 	.word	0x00009bc0
        /*0320*/ 	.word	0x00000005
        /*0324*/ 	.word	0x00026810
        /*0328*/ 	.short	0x010a
        /*032a*/ 	.byte	0x3f
	.zero		1


	//   ....[31]....
        /*032c*/ 	.word	0x00009c20
        /*0330*/ 	.word	0x00000079
        /*0334*/ 	.word	0x00026830
        /*0338*/ 	.short	0x010a
        /*033a*/ 	.byte	0x3f
	.zero		1


	//   ....[32]....
        /*033c*/ 	.word	0x00009ea0
        /*0340*/ 	.word	0x00000010
        /*0344*/ 	.word	0x00026820
        /*0348*/ 	.short	0x010a
        /*034a*/ 	.byte	0x3f
	.zero		1


	//   ....[33]....
        /*034c*/ 	.word	0x00009ef0
        /*0350*/ 	.word	0x00000010
        /*0354*/ 	.word	0x00026840
        /*0358*/ 	.short	0x010a
        /*035a*/ 	.byte	0x3f
	.zero		1


	//   ....[34]....
        /*035c*/ 	.word	0x00009f40
        /*0360*/ 	.word	0x00000010
        /*0364*/ 	.word	0x00026828
        /*0368*/ 	.short	0x010a
        /*036a*/ 	.byte	0x3f
	.zero		1


	//   ....[35]....
        /*036c*/ 	.word	0x00009f90
        /*0370*/ 	.word	0x00000010
        /*0374*/ 	.word	0x00026848
        /*0378*/ 	.short	0x010a
        /*037a*/ 	.byte	0x3f
	.zero		1


	//   ....[36]....
        /*037c*/ 	.word	0x00009ff0
        /*0380*/ 	.word	0x00000010
        /*0384*/ 	.word	0x00026820
        /*0388*/ 	.short	0x010a
        /*038a*/ 	.byte	0x3f
	.zero		1


	//   ....[37]....
        /*038c*/ 	.word	0x0000a040
        /*0390*/ 	.word	0x00000010
        /*0394*/ 	.word	0x00026840
        /*0398*/ 	.short	0x010a
        /*039a*/ 	.byte	0x3f
	.zero		1


	//   ....[38]....
        /*039c*/ 	.word	0x0000a090
        /*03a0*/ 	.word	0x00000010
        /*03a4*/ 	.word	0x00026828
        /*03a8*/ 	.short	0x010a
        /*03aa*/ 	.byte	0x3f
	.zero		1


	//   ....[39]....
        /*03ac*/ 	.word	0x0000a0e0
        /*03b0*/ 	.word	0x00000003
        /*03b4*/ 	.word	0x00026840
        /*03b8*/ 	.short	0x010a
        /*03ba*/ 	.byte	0x3f
	.zero		1


	//   ....[40]....
        /*03bc*/ 	.word	0x0000a1b0
        /*03c0*/ 	.word	0x00000006
        /*03c4*/ 	.word	0x00000000
        /*03c8*/ 	.short	0x010a
        /*03ca*/ 	.byte	0x3f
	.zero		1


	//   ....[41]....
        /*03cc*/ 	.word	0x0000a200
        /*03d0*/ 	.word	0x00000003
        /*03d4*/ 	.word	0x00000000
        /*03d8*/ 	.short	0x010a
        /*03da*/ 	.byte	0x3f
	.zero		1


	//   ....[42]....
        /*03dc*/ 	.word	0x0000a250
        /*03e0*/ 	.word	0x00000000
        /*03e4*/ 	.word	0x00000000
        /*03e8*/ 	.short	0x010a
        /*03ea*/ 	.byte	0x3f
	.zero		1


	//----- nvinfo : EIATTR_NUM_MBARRIERS
	.align		4
.L_863:
        /*03ec*/ 	.byte	0x03, 0x38
        /*03ee*/ 	.short	0x0009


	//----- nvinfo : EIATTR_EXIT_INSTR_OFFSETS
	.align		4
        /*03f0*/ 	.byte	0x04, 0x1c
        /*03f2*/ 	.short	(.L_865 - .L_864)


	//   ....[0]....
.L_864:
        /*03f4*/ 	.word	0x00009ad0


	//----- nvinfo : EIATTR_MAX_THREADS
	.align		4
.L_865:
        /*03f8*/ 	.byte	0x04, 0x05
        /*03fa*/ 	.short	(.L_867 - .L_866)
.L_866:
        /*03fc*/ 	.word	0x00000180
        /*0400*/ 	.word	0x00000001
        /*0404*/ 	.word	0x00000001


	//----- nvinfo : EIATTR_CRS_STACK_SIZE
	.align		4
.L_867:
        /*0408*/ 	.byte	0x04, 0x1e
        /*040a*/ 	.short	(.L_869 - .L_868)
.L_868:
        /*040c*/ 	.word	0x00000000


	//----- nvinfo : EIATTR_CBANK_PARAM_SIZE
	.align		4
.L_869:
        /*0410*/ 	.byte	0x03, 0x19
        /*0412*/ 	.short	0x0770


	//----- nvinfo : EIATTR_PARAM_CBANK
	.align		4
        /*0414*/ 	.byte	0x04, 0x0a
        /*0416*/ 	.short	(.L_871 - .L_870)
	.align		4
.L_870:
        /*0418*/ 	.word	index@(.nv.constant0._ZN7cutlass13device_kernelIN5flash11enable_sm90INS1_16FlashAttnBwdSm90INS1_25CollectiveMainloopBwdSm90ILi2ELi2ELi2EN4cute5tupleIJNS5_1CILi1EEES8_S8_EEENS6_IJNS7_ILi64EEENS7_ILi128EEENS7_ILi96EEEEEENS_6half_tEfNS_4arch4Sm90ELb1ELb0ELb1ELb0ELb1ELb1ELb0ELb0ELi2ELi1ELi2ELi1ELb1EEENS1_24CollectiveEpilogueBwdGQAISD_fSG_Li256ELb0ELb1EEENS1_25SingleTileBwdLPTSchedulerILb0ELi128ELb1EEEEEEEEEvNT_6ParamsE)
        /*041c*/ 	.short	0x0210
        /*041e*/ 	.short	0x0770


	//----- nvinfo : EIATTR_SW_WAR
	.align		4
.L_871:
        /*0420*/ 	.byte	0x04, 0x36
        /*0422*/ 	.short	(.L_873 - .L_872)
.L_872:
        /*0424*/ 	.word	0x00000008
.L_873:


//--------------------- .nv.info._ZN7cutlass13device_kernelIN5flash11enable_sm90INS1_16FlashAttnBwdSm90INS1_25CollectiveMainloopBwdSm90ILi2ELi2ELi2EN4cute5tupleIJNS5_1CILi1EEES8_S8_EEENS6_IJNS7_ILi64EEENS7_ILi128EEENS7_ILi96EEEEEENS_6half_tEfNS_4arch4Sm90ELb1ELb0ELb1ELb1ELb0ELb1ELb0ELb0ELi2ELi1ELi2ELi1ELb1EEENS1_21CollectiveEpilogueBwdISD_SE_SG_Li256ELb1ELb0ELi1EEENS1_25SingleTileBwdLPTSchedulerILb1ELi128ELb0EEEEEEEEEvNT_6ParamsE --------------------------
	.section	.nv.info._ZN7cutlass13device_kernelIN5flash11enable_sm90INS1_16FlashAttnBwdSm90INS1_25CollectiveMainloopBwdSm90ILi2ELi2ELi2EN4cute5tupleIJNS5_1CILi1EEES8_S8_EEENS6_IJNS7_ILi64EEENS7_ILi128EEENS7_ILi96EEEEEENS_6half_tEfNS_4arch4Sm90ELb1ELb0ELb1ELb1ELb0ELb1ELb0ELb0ELi2ELi1ELi2ELi1ELb1EEENS1_21CollectiveEpilogueBwdISD_SE_SG_Li256ELb1ELb0ELi1EEENS1_25SingleTileBwdLPTSchedulerILb1ELi128ELb0EEEEEEEEEvNT_6ParamsE,"",@"SHT_CUDA_INFO"
	.sectionflags	@""
	.align	4


	//----- nvinfo : EIATTR_CUDA_API_VERSION
	.align		4
        /*0000*/ 	.byte	0x04, 0x37
        /*0002*/ 	.short	(.L_875 - .L_874)
.L_874:
        /*0004*/ 	.word	0x00000082


	//----- nvinfo : EIATTR_KPARAM_INFO
	.align		4
.L_875:
        /*0008*/ 	.byte	0x04, 0x17
        /*000a*/ 	.short	(.L_877 - .L_876)
.L_876:
        /*000c*/ 	.word	0x00000000
        /*0010*/ 	.short	0x0000
        /*0012*/ 	.short	0x0070
        /*0014*/ 	.byte	0x00, 0xf0, 0x01, 0x1a


	//----- nvinfo : EIATTR_SPARSE_MMA_MASK
	.align		4
.L_877:
        /*0018*/ 	.byte	0x03, 0x50
        /*001a*/ 	.short	0x0000


	//----- nvinfo : EIATTR_MAXREG_COUNT
	.align		4
        /*001c*/ 	.byte	0x03, 0x1b
        /*001e*/ 	.short	0x00a8


	//----- nvinfo : EIATTR_NUM_BARRIERS
	.align		4
        /*0020*/ 	.byte	0x02, 0x4c
        /*0022*/ 	.byte	0x10
	.zero		1


	//----- nvinfo : EIATTR_EXTERNS
	.align		4
        /*0024*/ 	.byte	0x04, 0x0f
        /*0026*/ 	.short	(.L_879 - .L_878)


	//   ....[0]....
	.align		4
.L_878:
        /*0028*/ 	.word	index@(__assertfail)


	//----- nvinfo : EIATTR_ANNOTATIONS
	.align		4
.L_879:
        /*002c*/ 	.byte	0x04, 0x55
        /*002e*/ 	.short	(.L_881 - .L_880)


	//   ....[0]....
.L_880:
        /*0030*/ 	.word	0x00000001
        /*0034*/ 	.byte	0x50, 0x94, 0x00, 0x00, 0x01, 0x00, 0x00, 0x00, 0x80, 0x98, 0x00, 0x00, 0x01, 0x00, 0x00, 0x00
        /*0044*/ 	.byte	0xa0, 0xa5, 0x00, 0x00, 0x01, 0x00, 0x00, 0x00, 0xc0, 0xa5, 0x00, 0x00, 0x01, 0x00, 0x00, 0x00
        /*0054*/ 	.byte	0xa0, 0xa9, 0x00, 0x00


	//----- nvinfo : EIATTR_MERCURY_ISA_VERSION
	.align		4
.L_881:
        /*0058*/ 	.byte	0x03, 0x5f
        /*005a*/ 	.short	0x0101


	//----- nvinfo : EIATTR_INT_WARP_WIDE_INSTR_OFFSETS
	.align		4
        /*005c*/ 	.byte	0x04, 0x31
        /*005e*/ 	.short	(.L_883 - .L_882)


	//   ....[0]....
.L_882:
        /*0060*/ 	.word	0x00000190


	//   ....[1]....
        /*0064*/ 	.word	0x000001c0


	//----- nvinfo : EIATTR_COOP_GROUP_MASK_REGIDS
	.align		4
.L_883:
        /*0068*/ 	.byte	0x04, 0x29
        /*006a*/ 	.short	(.L_885 - .L_884)


	//   ....[0]....
.L_884:
        /*006c*/ 	.word	0xffffffff


	//   ....[1]....
        /*0070*/ 	.word	0xffffffff


	//   ....[2]....
        /*0074*/ 	.word	0xffffffff


	//   ....[3]....
        /*0078*/ 	.word	0xffffffff


	//   ....[4]....
        /*007c*/ 	.word	0xffffffff


	//   ....[5]....
        /*0080*/ 	.word	0xffffffff


	//   ....[6]....
        /*0084*/ 	.word	0xffffffff


	//   ....[7]....
        /*0088*/ 	.word	0x0500000f


	//----- nvinfo : EIATTR_COOP_GROUP_INSTR_OFFSETS
	.align		4
.L_885:
        /*008c*/ 	.byte	0x04, 0x28
        /*008e*/ 	.short	(.L_887 - .L_886)


	//   ....[0]....
.L_886:
        /*0090*/ 	.word	0x00000070


	//   ....[1]....
        /*0094*/ 	.word	0x000001a0


	//   ....[2]....
        /*0098*/ 	.word	0x000001f0


	//   ....[3]....
        /*009c*/ 	.word	0x000003e0


	//   ....[4]....
        /*00a0*/ 	.word	0x00000630


	//   ....[5]....
        /*00a4*/ 	.word	0x00001710


	//   ....[6]....
        /*00a8*/ 	.word	0x00006ed0


	//   ....[7]....
        /*00ac*/ 	.word	0x0000b2e0


	//----- nvinfo : EIATTR_REG_RECONFIG
	.align		4
.L_887:
        /*00b0*/ 	.byte	0x01, 0x54
	.zero		2


	//----- nvinfo : EIATTR_SYSCALL_OFFSETS
	.align		4
        /*00b4*/ 	.byte	0x04, 0x46
        /*00b6*/ 	.short	(.L_889 - .L_888)


	//   ....[0]....
.L_888:
        /*00b8*/ 	.word	0x00001370


	//   ....[1]....
        /*00bc*/ 	.word	0x00001460


	//   ....[2]....
        /*00c0*/ 	.word	0x000015c0


	//   ....[3]....
        /*00c4*/ 	.word	0x000016b0


	//   ....[4]....
        /*00c8*/ 	.word	0x00001930


	//----- nvinfo : EIATTR_MBARRIER_INSTR_OFFSETS
	.align		4
.L_889:
        /*00cc*/ 	.byte	0x04, 0x39
        /*00ce*/ 	.short	(.L_891 - .L_890)


	//   ....[0]....
.L_890:
        /*00d0*/ 	.word	0x00000290
        /*00d4*/ 	.word	0x000000ff
        /*00d8*/ 	.word	0x00026800
        /*00dc*/ 	.short	0x0100
        /*00de*/ 	.byte	0x06
	.zero		1


	//   ....[1]....
        /*00e0*/ 	.word	0x00000390
        /*00e4*/ 	.word	0x000000ff
        /*00e8*/ 	.word	0x00026810
        /*00ec*/ 	.short	0x0100
        /*00ee*/ 	.byte	0x08
	.zero		1


	//   ....[2]....
        /*00f0*/ 	.word	0x000003a0
        /*00f4*/ 	.word	0x000000ff
        /*00f8*/ 	.word	0x00026820
        /*00fc*/ 	.short	0x0100
        /*00fe*/ 	.byte	0x08
	.zero		1


	//   ....[3]....
        /*0100*/ 	.word	0x000003b0
        /*0104*/ 	.word	0x000000ff
        /*0108*/ 	.word	0x00026818
        /*010c*/ 	.short	0x0100
        /*010e*/ 	.byte	0x08
	.zero		1


	//   ....[4]....
        /*0110*/ 	.word	0x000003c0
        /*0114*/ 	.word	0x000000ff
        /*0118*/ 	.word	0x00026828
        /*011c*/ 	.short	0x0100
        /*011e*/ 	.byte	0x08
	.zero		1


	//   ....[5]....
        /*0120*/ 	.word	0x000004f0
        /*0124*/ 	.word	0x000000ff
        /*0128*/ 	.word	0x00026830
        /*012c*/ 	.short	0x0100
        /*012e*/ 	.byte	0x08
	.zero		1


	//   ....[6]....
        /*0130*/ 	.word	0x00000500
        /*0134*/ 	.word	0x000000ff
        /*0138*/ 	.word	0x00026840
        /*013c*/ 	.short	0x0100
        /*013e*/ 	.byte	0x08
	.zero		1


	//   ....[7]....
        /*0140*/ 	.word	0x00000510
        /*0144*/ 	.word	0x000000ff
        /*0148*/ 	.word	0x00026838
        /*014c*/ 	.short	0x0100
        /*014e*/ 	.byte	0x08
	.zero		1


	//   ....[8]....
        /*0150*/ 	.word	0x00000520
        /*0154*/ 	.word	0x000000ff
        /*0158*/ 	.word	0x00026848
        /*015c*/ 	.short	0x0100
        /*015e*/ 	.byte	0x08
	.zero		1


	//   ....[9]....
        /*0160*/ 	.word	0x00001750
        /*0164*/ 	.word	0x000000eb
        /*0168*/ 	.word	0x00026800
        /*016c*/ 	.short	0x010a
        /*016e*/ 	.byte	0x3f
	.zero		1


	//   ....[10]....
        /*0170*/ 	.word	0x000017f0
        /*0174*/ 	.word	0x000000eb
        /*0178*/ 	.word	0x00026800
        /*017c*/ 	.short	0x010a
        /*017e*/ 	.byte	0x3f
	.zero		1


	//   ....[11]....
        /*0180*/ 	.word	0x00002160
        /*0184*/ 	.word	0x000000ff
        /*0188*/ 	.word	0x00026810
        /*018c*/ 	.short	0x010a
        /*018e*/ 	.byte	0x07
	.zero		1


	//   ....[12]....
        /*0190*/ 	.word	0x000021a0
        /*0194*/ 	.word	0x000000ff
        /*0198*/ 	.word	0x00026810
        /*019c*/ 	.short	0x010a
        /*019e*/ 	.byte	0x07
	.zero		1


	//   ....[13]....
        /*01a0*/ 	.word	0x000025e0
        /*01a4*/ 	.word	0x000000ff
        /*01a8*/ 	.word	0x00026830
        /*01ac*/ 	.short	0x010a
        /*01ae*/ 	.byte	0x07
	.zero		1


	//   ....[14]....
        /*01b0*/ 	.word	0x00002910
        /*01b4*/ 	.word	0x000000ff
        /*01b8*/ 	.word	0x00026830
        /*01bc*/ 	.short	0x010a
        /*01be*/ 	.byte	0x07
	.zero		1


	//   ....[15]....
        /*01c0*/ 	.word	0x00004c40
        /*01c4*/ 	.word	0x000000ff
        /*01c8*/ 	.word	0x00000000
        /*01cc*/ 	.short	0x0101
        /*01ce*/ 	.byte	0x08
	.zero		1


	//   ....[16]....
        /*01d0*/ 	.word	0x00004f20
        /*01d4*/ 	.word	0x000000ff
        /*01d8*/ 	.word	0x00000000
        /*01dc*/ 	.short	0x0101
        /*01de*/ 	.byte	0x07
	.zero		1


	//   ....[17]....
        /*01e0*/ 	.word	0x00009020
        /*01e4*/ 	.word	0x0000000f
        /*01e8*/ 	.word	0x00026820
        /*01ec*/ 	.short	0x010a
        /*01ee*/ 	.byte	0x3f
	.zero		1


	//   ....[18]....
        /*01f0*/ 	.word	0x000098e0
        /*01f4*/ 	.word	0x0000000f
        /*01f8*/ 	.word	0x00026840
        /*01fc*/ 	.short	0x010a
        /*01fe*/ 	.byte	0x3f
	.zero		1


	//   ....[19]....
        /*0200*/ 	.word	0x00009c20
        /*0204*/ 	.word	0x0000000f
        /*0208*/ 	.word	0x00026828
        /*020c*/ 	.short	0x010a
        /*020e*/ 	.byte	0x3f
	.zero		1


	//   ....[20]....
        /*0210*/ 	.word	0x00009f60
        /*0214*/ 	.word	0x0000000f
        /*0218*/ 	.word	0x00026848
        /*021c*/ 	.short	0x010a
        /*021e*/ 	.byte	0x3f
	.zero		1


	//   ....[21]....
        /*0220*/ 	.word	0x0000a240
        /*0224*/ 	.word	0x0000000f
        /*0228*/ 	.word	0x00026820
        /*022c*/ 	.short	0x010a
        /*022e*/ 	.byte	0x3f
	.zero		1


	//   ....[22]....
        /*0230*/ 	.word	0x0000a5f0
        /*0234*/ 	.word	0x0000000f
        /*0238*/ 	.word	0x00026840
        /*023c*/ 	.short	0x010a
        /*023e*/ 	.byte	0x3f
	.zero		1


	//   ....[23]....
        /*0240*/ 	.word	0x0000a900
        /*0244*/ 	.word	0x0000000f
        /*0248*/ 	.word	0x00026828
        /*024c*/ 	.short	0x010a
        /*024e*/ 	.byte	0x3f
	.zero		1


	//   ....[24]....
        /*0250*/ 	.word	0x0000ac80
        /*0254*/ 	.word	0x00000003
        /*0258*/ 	.word	0x00026840
        /*025c*/ 	.short	0x010a
        /*025e*/ 	.byte	0x3f
	.zero		1


	//   ....[25]....
        /*0260*/ 	.word	0x0000b150
        /*0264*/ 	.word	0x00000007
        /*0268*/ 	.word	0x00000000
        /*026c*/ 	.short	0x010a
        /*026e*/ 	.byte	0x3f
	.zero		1


	//   ....[26]....
        /*0270*/ 	.word	0x0000b1a0
        /*0274*/ 	.word	0x00000003
        /*0278*/ 	.word	0x00000000
        /*027c*/ 	.short	0x010a
        /*027e*/ 	.byte	0x3f
	.zero		1


	//   ....[27]....
        /*0280*/ 	.word	0x0000b200
        /*0284*/ 	.word	0x00000005
        /*0288*/ 	.word	0x00000000
        /*028c*/ 	.short	0x010a
        /*028e*/ 	.byte	0x3f
	.zero		1


	//   ....[28]....
        /*0290*/ 	.word	0x0000b230
        /*0294*/ 	.word	0x00000003
        /*0298*/ 	.word	0x00000000
        /*029c*/ 	.short	0x010a
        /*029e*/ 	.byte	0x3f
	.zero		1


	//   ....[29]....
        /*02a0*/ 	.word	0x0000b310
        /*02a4*/ 	.word	0x000000eb
        /*02a8*/ 	.word	0x00026800
        /*02ac*/ 	.short	0x010a
        /*02ae*/ 	.byte	0x3f
	.zero		1


	//   ....[30]....
        /*02b0*/ 	.word	0x0000b370
        /*02b4*/ 	.word	0x00000005
        /*02b8*/ 	.word	0x00026810
        /*02bc*/ 	.short	0x010a
        /*02be*/ 	.byte	0x3f
	.zero		1


	//   ....[31]....
        /*02c0*/ 	.word	0x0000b3d0
        /*02c4*/ 	.word	0x00000079
        /*02c8*/ 	.word	0x00026830
        /*02cc*/ 	.short	0x010a
        /*02ce*/ 	.byte	0x3f
	.zero		1


	//   ....[32]....
        /*02d0*/ 	.word	0x0000b420
        /*02d4*/ 	.word	0x0000000f
        /*02d8*/ 	.word	0x00026820
        /*02dc*/ 	.short	0x010a
        /*02de*/ 	.byte	0x3f
	.zero		1


	//   ....[33]....
        /*02e0*/ 	.word	0x0000b470
        /*02e4*/ 	.word	0x0000000f
        /*02e8*/ 	.word	0x00026840
        /*02ec*/ 	.short	0x010a
        /*02ee*/ 	.byte	0x3f
	.zero		1


	//   ....[34]....
        /*02f0*/ 	.word	0x0000b4c0
        /*02f4*/ 	.word	0x0000000f
        /*02f8*/ 	.word	0x00026828
        /*02fc*/ 	.short	0x010a
        /*02fe*/ 	.byte	0x3f
	.zero		1


	//   ....[35]....
        /*0300*/ 	.word	0x0000b510
        /*0304*/ 	.word	0x0000000f
        /*0308*/ 	.word	0x00026848
        /*030c*/ 	.short	0x010a
        /*030e*/ 	.byte	0x3f
	.zero		1


	//   ....[36]....
        /*0310*/ 	.word	0x0000b570
        /*0314*/ 	.word	0x0000000f
        /*0318*/ 	.word	0x00026820
        /*031c*/ 	.short	0x010a
        /*031e*/ 	.byte	0x3f
	.zero		1


	//   ....[37]....
        /*0320*/ 	.word	0x0000b5c0
        /*0324*/ 	.word	0x0000000f
        /*0328*/ 	.word	0x00026840
        /*032c*/ 	.short	0x010a
        /*032e*/ 	.byte	0x3f
	.zero		1


	//   ....[38]....
        /*0330*/ 	.word	0x0000b610
        /*0334*/ 	.word	0x0000000f
        /*0338*/ 	.word	0x00026828
        /*033c*/ 	.short	0x010a
        /*033e*/ 	.byte	0x3f
	.zero		1


	//   ....[39]....
        /*0340*/ 	.word	0x0000b660
        /*0344*/ 	.word	0x00000003
        /*0348*/ 	.word	0x00026840
        /*034c*/ 	.short	0x010a
        /*034e*/ 	.byte	0x3f
	.zero		1


	//   ....[40]....
        /*0350*/ 	.word	0x0000b730
        /*0354*/ 	.word	0x00000007
        /*0358*/ 	.word	0x00000000
        /*035c*/ 	.short	0x010a
        /*035e*/ 	.byte	0x3f
	.zero		1


	//   ....[41]....
        /*0360*/ 	.word	0x0000b780
        /*0364*/ 	.word	0x00000003
        /*0368*/ 	.word	0x00000000
        /*036c*/ 	.short	0x010a
        /*036e*/ 	.byte	0x3f
	.zero		1


	//   ....[42]....
        /*0370*/ 	.word	0x0000b7d0
        /*0374*/ 	.word	0x00000005
        /*0378*/ 	.word	0x00000000
        /*037c*/ 	.short	0x010a
        /*037e*/ 	.byte	0x3f
	.zero		1


	//----- nvinfo : EIATTR_NUM_MBARRIERS
	.align		4
.L_891:
        /*0380*/ 	.byte	0x03, 0x38
        /*0382*/ 	.short	0x0009


	//----- nvinfo : EIATTR_EXIT_INSTR_OFFSETS
	.align		4
        /*0384*/ 	.byte	0x04, 0x1c
        /*0386*/ 	.short	(.L_893 - .L_892)


	//   ....[0]....
.L_892:
        /*0388*/ 	.word	0x0000b280


	//----- nvinfo : EIATTR_MAX_THREADS
	.align		4
.L_893:
        /*038c*/ 	.byte	0x04, 0x05
        /*038e*/ 	.short	(.L_895 - .L_894)
.L_894:
        /*0390*/ 	.word	0x00000180
        /*0394*/ 	.word	0x00000001
        /*0398*/ 	.word	0x00000001


	//----- nvinfo : EIATTR_CRS_STACK_SIZE
	.align		4
.L_895:
        /*039c*/ 	.byte	0x04, 0x1e
        /*039e*/ 	.short	(.L_897 - .L_896)
.L_896:
        /*03a0*/ 	.word	0x00000000


	//----- nvinfo : EIATTR_CBANK_PARAM_SIZE
	.align		4
.L_897:
        /*03a4*/ 	.byte	0x03, 0x19
        /*03a6*/ 	.short	0x06f0


	//----- nvinfo : EIATTR_PARAM_CBANK
	.align		4
        /*03a8*/ 	.byte	0x04, 0x0a
        /*03aa*/ 	.short	(.L_899 - .L_898)
	.align		4
.L_898:
        /*03ac*/ 	.word	index@(.nv.constant0._ZN7cutlass13device_kernelIN5flash11enable_sm90INS1_16FlashAttnBwdSm90INS1_25CollectiveMainloopBwdSm90ILi2ELi2ELi2EN4cute5tupleIJNS5_1CILi1EEES8_S8_EEENS6_IJNS7_ILi64EEENS7_ILi128EEENS7_ILi96EEEEEENS_6half_tEfNS_4arch4Sm90ELb1ELb0ELb1ELb1ELb0ELb1ELb0ELb0ELi2ELi1ELi2ELi1ELb1EEENS1_21CollectiveEpilogueBwdISD_SE_SG_Li256ELb1ELb0ELi1EEENS1_25SingleTileBwdLPTSchedulerILb1ELi128ELb0EEEEEEEEEvNT_6ParamsE)
        /*03b0*/ 	.short	0x0210
        /*03b2*/ 	.short	0x06f0


	//----- nvinfo : EIATTR_SW_WAR
	.align		4
.L_899:
        /*03b4*/ 	.byte	0x04, 0x36
        /*03b6*/ 	.short	(.L_901 - .L_900)
.L_900:
        /*03b8*/ 	.word	0x00000008
.L_901:


//--------------------- .nv.info._ZN7cutlass13device_kernelIN5flash11enable_sm90INS1_16FlashAttnBwdSm90INS1_25CollectiveMainloopBwdSm90ILi2ELi2ELi2EN4cute5tupleIJNS5_1CILi1EEES8_S8_EEENS6_IJNS7_ILi64EEENS7_ILi128EEENS7_ILi96EEEEEENS_6half_tEfNS_4arch4Sm90ELb1ELb0ELb1ELb1ELb1ELb1ELb0ELb0ELi2ELi1ELi2ELi1ELb1EEENS1_21CollectiveEpilogueBwdISD_SE_SG_Li256ELb1ELb0ELi1EEENS1_25SingleTileBwdLPTSchedulerILb1ELi128ELb1EEEEEEEEEvNT_6ParamsE --------------------------
	.section	.nv.info._ZN7cutlass13device_kernelIN5flash11enable_sm90INS1_16FlashAttnBwdSm90INS1_25CollectiveMainloopBwdSm90ILi2ELi2ELi2EN4cute5tupleIJNS5_1CILi1EEES8_S8_EEENS6_IJNS7_ILi64EEENS7_ILi128EEENS7_ILi96EEEEEENS_6half_tEfNS_4arch4Sm90ELb1ELb0ELb1ELb1ELb1ELb1ELb0ELb0ELi2ELi1ELi2ELi1ELb1EEENS1_21CollectiveEpilogueBwdISD_SE_SG_Li256ELb1ELb0ELi1EEENS1_25SingleTileBwdLPTSchedulerILb1ELi128ELb1EEEEEEEEEvNT_6ParamsE,"",@"SHT_CUDA_INFO"
	.sectionflags	@""
	.align	4


	//----- nvinfo : EIATTR_CUDA_API_VERSION
	.align		4
        /*0000*/ 	.byte	0x04, 0x37
        /*0002*/ 	.short	(.L_903 - .L_902)
.L_902:
        /*0004*/ 	.word	0x00000082


	//----- nvinfo : EIATTR_KPARAM_INFO
	.align		4
.L_903:
        /*0008*/ 	.byte	0x04, 0x17
        /*000a*/ 	.short	(.L_905 - .L_904)
.L_904:
        /*000c*/ 	.word	0x00000000
        /*0010*/ 	.short	0x0000
        /*0012*/ 	.short	0x0070
        /*0014*/ 	.byte	0x00, 0xf0, 0x01, 0x1a


	//----- nvinfo : EIATTR_SPARSE_MMA_MASK
	.align		4
.L_905:
        /*0018*/ 	.byte	0x03, 0x50
        /*001a*/ 	.short	0x0000


	//----- nvinfo : EIATTR_MAXREG_COUNT
	.align		4
        /*001c*/ 	.byte	0x03, 0x1b
        /*001e*/ 	.short	0x00a8


	//----- nvinfo : EIATTR_NUM_BARRIERS
	.align		4
        /*0020*/ 	.byte	0x02, 0x4c
        /*0022*/ 	.byte	0x10
	.zero		1


	//----- nvinfo : EIATTR_EXTERNS
	.align		4
        /*0024*/ 	.byte	0x04, 0x0f
        /*0026*/ 	.short	(.L_907 - .L_906)


	//   ....[0]....
	.align		4
.L_906:
        /*0028*/ 	.word	index@(__assertfail)


	//----- nvinfo : EIATTR_ANNOTATIONS
	.align		4
.L_907:
        /*002c*/ 	.byte	0x04, 0x55
        /*002e*/ 	.short	(.L_909 - .L_908)


	//   ....[0]....
.L_908:
        /*0030*/ 	.word	0x00000001
        /*0034*/ 	.byte	0x60, 0x9d, 0x00, 0x00, 0x01, 0x00, 0x00, 0x00, 0x90, 0xa1, 0x00, 0x00, 0x01, 0x00, 0x00, 0x00
        /*0044*/ 	.byte	0xb0, 0xae, 0x00, 0x00, 0x01, 0x00, 0x00, 0x00, 0xd0, 0xae, 0x00, 0x00, 0x01, 0x00, 0x00, 0x00
        /*0054*/ 	.byte	0xb0, 0xb2, 0x00, 0x00


	//----- nvinfo : EIATTR_MERCURY_ISA_VERSION
	.align		4
.L_909:
        /*0058*/ 	.byte	0x03, 0x5f
        /*005a*/ 	.short	0x0101


	//----- nvinfo : EIATTR_INT_WARP_WIDE_INSTR_OFFSETS
	.align		4
        /*005c*/ 	.byte	0x04, 0x31
        /*005e*/ 	.short	(.L_911 - .L_910)


	//   ....[0]....
.L_910:
        /*0060*/ 	.word	0x00000190


	//   ....[1]....
        /*0064*/ 	.word	0x000001c0


	//   ....[2]....
        /*0068*/ 	.word	0x000080a0


	//   ....[3]....
        /*006c*/ 	.word	0x00008750


	//   ....[4]....
        /*0070*/ 	.word	0x00008c70


	//----- nvinfo : EIATTR_COOP_GROUP_MASK_REGIDS
	.align		4
.L_911:
        /*0074*/ 	.byte	0x04, 0x29
        /*0076*/ 	.short	(.L_913 - .L_912)


	//   ....[0]....
.L_912:
        /*0078*/ 	.word	0xffffffff


	//   ....[1]....
        /*007c*/ 	.word	0xffffffff


	//   ....[2]....
        /*0080*/ 	.word	0xffffffff


	//   ....[3]....
        /*0084*/ 	.word	0xffffffff


	//   ....[4]....
        /*0088*/ 	.word	0xffffffff


	//   ....[5]....
        /*008c*/ 	.word	0xffffffff


	//   ....[6]....
        /*0090*/ 	.word	0xffffffff


	//   ....[7]....
        /*0094*/ 	.word	0xffffffff


	//   ....[8]....
        /*0098*/ 	.word	0xffffffff


	//   ....[9]....
        /*009c*/ 	.word	0xffffffff


	//   ....[10]....
        /*00a0*/ 	.word	0xffffffff


	//   ....[11]....
        /*00a4*/ 	.word	0xffffffff


	//   ....[12]....
        /*00a8*/ 	.word	0xffffffff


	//   ....[13]....
        /*00ac*/ 	.word	0x0500000f


	//   ....[14]....
        /*00b0*/ 	.word	0x0500000f


	//   ....[15]....
        /*00b4*/ 	.word	0x0500000f


	//   ....[16]....
        /*00b8*/ 	.word	0x0500000f


	//----- nvinfo : EIATTR_COOP_GROUP_INSTR_OFFSETS
	.align		4
.L_913:
        /*00bc*/ 	.byte	0x04, 0x28
        /*00be*/ 	.short	(.L_915 - .L_914)


	//   ....[0]....
.L_914:
        /*00c0*/ 	.word	0x00000070


	//   ....[1]....
        /*00c4*/ 	.word	0x000001a0


	//   ....[2]....
        /*00c8*/ 	.word	0x000001f0


	//   ....[3]....
        /*00cc*/ 	.word	0x000003e0


	//   ....[4]....
        /*00d0*/ 	.word	0x00000630


	//   ....[5]....
        /*00d4*/ 	.word	0x00001730


	//   ....[6]....
        /*00d8*/ 	.word	0x00006ef0


	//   ....[7]....
        /*00dc*/ 	.word	0x00007ca0


	//   ....[8]....
        /*00e0*/ 	.word	0x00007fd0


	//   ....[9]....
        /*00e4*/ 	.word	0x000083d0


	//   ....[10]....
        /*00e8*/ 	.word	0x00008680


	//   ....[11]....
        /*00ec*/ 	.word	0x00008930


	//   ....[12]....
        /*00f0*/ 	.word	0x00008ba0


	//   ....[13]....
        /*00f4*/ 	.word	0x0000bbf0


	//   ....[14]....
        /*00f8*/ 	.word	0x0000bd60


	//   ....[15]....
        /*00fc*/ 	.word	0x0000bdd0


	//   ....[16]....
        /*0100*/ 	.word	0x0000be40


	//----- nvinfo : EIATTR_REG_RECONFIG
	.align		4
.L_915:
        /*0104*/ 	.byte	0x01, 0x54
	.zero		2


	//----- nvinfo : EIATTR_SYSCALL_OFFSETS
	.align		4
        /*0108*/ 	.byte	0x04, 0x46
        /*010a*/ 	.short	(.L_917 - .L_916)


	//   ....[0]....
.L_916:
        /*010c*/ 	.word	0x00001390


	//   ....[1]....
        /*0110*/ 	.word	0x00001480


	//   ....[2]....
        /*0114*/ 	.word	0x000015e0


	//   ....[3]....
        /*0118*/ 	.word	0x000016d0


	//   ....[4]....
        /*011c*/ 	.word	0x00001950


	//----- nvinfo : EIATTR_MBARRIER_INSTR_OFFSETS
	.align		4
.L_917:
        /*0120*/ 	.byte	0x04, 0x39
        /*0122*/ 	.short	(.L_919 - .L_918)


	//   ....[0]....
.L_918:
        /*0124*/ 	.word	0x00000290
        /*0128*/ 	.word	0x000000ff
        /*012c*/ 	.word	0x00026800
        /*0130*/ 	.short	0x0100
        /*0132*/ 	.byte	0x06
	.zero		1


	//   ....[1]....
        /*0134*/ 	.word	0x00000390
        /*0138*/ 	.word	0x000000ff
        /*013c*/ 	.word	0x00026810
        /*0140*/ 	.short	0x0100
        /*0142*/ 	.byte	0x08
	.zero		1


	//   ....[2]....
        /*0144*/ 	.word	0x000003a0
        /*0148*/ 	.word	0x000000ff
        /*014c*/ 	.word	0x00026820
        /*0150*/ 	.short	0x0100
        /*0152*/ 	.byte	0x08
	.zero		1


	//   ....[3]....
        /*0154*/ 	.word	0x000003b0
        /*0158*/ 	.word	0x000000ff
        /*015c*/ 	.word	0x00026818
        /*0160*/ 	.short	0x0100
        /*0162*/ 	.byte	0x08
	.zero		1


	//   ....[4]....
        /*0164*/ 	.word	0x000003c0
        /*0168*/ 	.word	0x000000ff
        /*016c*/ 	.word	0x00026828
        /*0170*/ 	.short	0x0100
        /*0172*/ 	.byte	0x08
	.zero		1


	//   ....[5]....
        /*0174*/ 	.word	0x000004f0
        /*0178*/ 	.word	0x000000ff
        /*017c*/ 	.word	0x00026830
        /*0180*/ 	.short	0x0100
        /*0182*/ 	.byte	0x08
	.zero		1


	//   ....[6]....
        /*0184*/ 	.word	0x00000500
        /*0188*/ 	.word	0x000000ff
        /*018c*/ 	.word	0x00026840
        /*0190*/ 	.short	0x0100
        /*0192*/ 	.byte	0x08
	.zero		1


	//   ....[7]....
        /*0194*/ 	.word	0x00000510
        /*0198*/ 	.word	0x000000ff
        /*019c*/ 	.word	0x00026838
        /*01a0*/ 	.short	0x0100
        /*01a2*/ 	.byte	0x08
	.zero		1


	//   ....[8]....
        /*01a4*/ 	.word	0x00000520
        /*01a8*/ 	.word	0x000000ff
        /*01ac*/ 	.word	0x00026848
        /*01b0*/ 	.short	0x0100
        /*01b2*/ 	.byte	0x08
	.zero		1


	//   ....[9]....
        /*01b4*/ 	.word	0x00001770
        /*01b8*/ 	.word	0x000000eb
        /*01bc*/ 	.word	0x00026800
        /*01c0*/ 	.short	0x010a
        /*01c2*/ 	.byte	0x3f
	.zero		1


	//   ....[10]....
        /*01c4*/ 	.word	0x00001810
        /*01c8*/ 	.word	0x000000eb
        /*01cc*/ 	.word	0x00026800
        /*01d0*/ 	.short	0x010a
        /*01d2*/ 	.byte	0x3f
	.zero		1


	//   ....[11]....
        /*01d4*/ 	.word	0x00002180
        /*01d8*/ 	.word	0x000000ff
        /*01dc*/ 	.word	0x00026810
        /*01e0*/ 	.short	0x010a
        /*01e2*/ 	.byte	0x07
	.zero		1


	//   ....[12]....
        /*01e4*/ 	.word	0x000021c0
        /*01e8*/ 	.word	0x000000ff
        /*01ec*/ 	.word	0x00026810
        /*01f0*/ 	.short	0x010a
        /*01f2*/ 	.byte	0x07
	.zero		1


	//   ....[13]....
        /*01f4*/ 	.word	0x00002600
        /*01f8*/ 	.word	0x000000ff
        /*01fc*/ 	.word	0x00026830
        /*0200*/ 	.short	0x010a
        /*0202*/ 	.byte	0x07
	.zero		1


	//   ....[14]....
        /*0204*/ 	.word	0x00002930
        /*0208*/ 	.word	0x000000ff
        /*020c*/ 	.word	0x00026830
        /*0210*/ 	.short	0x010a
        /*0212*/ 	.byte	0x07
	.zero		1


	//   ....[15]....
        /*0214*/ 	.word	0x00004c60
        /*0218*/ 	.word	0x000000ff
        /*021c*/ 	.word	0x00000000
        /*0220*/ 	.short	0x0101
        /*0222*/ 	.byte	0x08
	.zero		1


	//   ....[16]....
        /*0224*/ 	.word	0x00004f40
        /*0228*/ 	.word	0x000000ff
        /*022c*/ 	.word	0x00000000
        /*0230*/ 	.short	0x0101
        /*0232*/ 	.byte	0x07
	.zero		1


	//   ....[17]....
        /*0234*/ 	.word	0x00009930
        /*0238*/ 	.word	0x0000000f
        /*023c*/ 	.word	0x00026820
        /*0240*/ 	.short	0x010a
        /*0242*/ 	.byte	0x3f
	.zero		1


	//   ....[18]....
        /*0244*/ 	.word	0x0000a1f0
        /*0248*/ 	.word	0x0000000f
        /*024c*/ 	.word	0x00026840
        /*0250*/ 	.short	0x010a
        /*0252*/ 	.byte	0x3f
	.zero		1


	//   ....[19]....
        /*0254*/ 	.word	0x0000a530
        /*0258*/ 	.word	0x0000000f
        /*025c*/ 	.word	0x00026828
        /*0260*/ 	.short	0x010a
        /*0262*/ 	.byte	0x3f
	.zero		1


	//   ....[20]....
        /*0264*/ 	.word	0x0000a870
        /*0268*/ 	.word	0x0000000f
        /*026c*/ 	.word	0x00026848
        /*0270*/ 	.short	0x010a
        /*0272*/ 	.byte	0x3f
	.zero		1


	//   ....[21]....
        /*0274*/ 	.word	0x0000ab50
        /*0278*/ 	.word	0x0000000f
        /*027c*/ 	.word	0x00026820
        /*0280*/ 	.short	0x010a
        /*0282*/ 	.byte	0x3f
	.zero		1


	//   ....[22]....
        /*0284*/ 	.word	0x0000af00
        /*0288*/ 	.word	0x0000000f
        /*028c*/ 	.word	0x00026840
        /*0290*/ 	.short	0x010a
        /*0292*/ 	.byte	0x3f
	.zero		1


	//   ....[23]....
        /*0294*/ 	.word	0x0000b210
        /*0298*/ 	.word	0x0000000f
        /*029c*/ 	.word	0x00026828
        /*02a0*/ 	.short	0x010a
        /*02a2*/ 	.byte	0x3f
	.zero		1


	//   ....[24]....
        /*02a4*/ 	.word	0x0000b590
        /*02a8*/ 	.word	0x00000003
        /*02ac*/ 	.word	0x00026840
        /*02b0*/ 	.short	0x010a
        /*02b2*/ 	.byte	0x3f
	.zero		1


	//   ....[25]....
        /*02b4*/ 	.word	0x0000ba60
        /*02b8*/ 	.word	0x00000007
        /*02bc*/ 	.word	0x00000000
        /*02c0*/ 	.short	0x010a
        /*02c2*/ 	.byte	0x3f
	.zero		1


	//   ....[26]....
        /*02c4*/ 	.word	0x0000bab0
        /*02c8*/ 	.word	0x00000003
        /*02cc*/ 	.word	0x00000000
        /*02d0*/ 	.short	0x010a
        /*02d2*/ 	.byte	0x3f
	.zero		1


	//   ....[27]....
        /*02d4*/ 	.word	0x0000bb10
        /*02d8*/ 	.word	0x00000005
        /*02dc*/ 	.word	0x00000000
        /*02e0*/ 	.short	0x010a
        /*02e2*/ 	.byte	0x3f
	.zero		1


	//   ....[28]....
        /*02e4*/ 	.word	0x0000bb40
        /*02e8*/ 	.word	0x00000003
        /*02ec*/ 	.word	0x00000000
        /*02f0*/ 	.short	0x010a
        /*02f2*/ 	.byte	0x3f
	.zero		1


	//   ....[29]....
        /*02f4*/ 	.word	0x0000bc20
        /*02f8*/ 	.word	0x000000eb
        /*02fc*/ 	.word	0x00026800
        /*0300*/ 	.short	0x010a
        /*0302*/ 	.byte	0x3f
	.zero		1


	//   ....[30]....
        /*0304*/ 	.word	0x0000bc80
        /*0308*/ 	.word	0x00000005
        /*030c*/ 	.word	0x00026810
        /*0310*/ 	.short	0x010a
        /*0312*/ 	.byte	0x3f
	.zero		1


	//   ....[31]....
        /*0314*/ 	.word	0x0000bce0
        /*0318*/ 	.word	0x00000079
        /*031c*/ 	.word	0x00026830
        /*0320*/ 	.short	0x010a
        /*0322*/ 	.byte	0x3f
	.zero		1


	//   ....[32]....
        /*0324*/ 	.word	0x0000be80
        /*0328*/ 	.word	0x0000000f
        /*032c*/ 	.word	0x00026820
        /*0330*/ 	.short	0x010a
        /*0332*/ 	.byte	0x3f
	.zero		1


	//   ....[33]....
        /*0334*/ 	.word	0x0000bed0
        /*0338*/ 	.word	0x0000000f
        /*033c*/ 	.word	0x00026840
        /*0340*/ 	.short	0x010a
        /*0342*/ 	.byte	0x3f
	.zero		1


	//   ....[34]....
        /*0344*/ 	.word	0x0000bf20
        /*0348*/ 	.word	0x0000000f
        /*034c*/ 	.word	0x00026828
        /*0350*/ 	.short	0x010a
        /*0352*/ 	.byte	0x3f
	.zero		1


	//   ....[35]....
        /*0354*/ 	.word	0x0000bf70
        /*0358*/ 	.word	0x0000000f
        /*035c*/ 	.word	0x00026848
        /*0360*/ 	.short	0x010a
        /*0362*/ 	.byte	0x3f
	.zero		1


	//   ....[36]....
        /*0364*/ 	.word	0x0000bfd0
        /*0368*/ 	.word	0x0000000f
        /*036c*/ 	.word	0x00026820
        /*0370*/ 	.short	0x010a
        /*0372*/ 	.byte	0x3f
	.zero		1


	//   ....[37]....
        /*0374*/ 	.word	0x0000c020
        /*0378*/ 	.word	0x0000000f
        /*037c*/ 	.word	0x00026840
        /*0380*/ 	.short	0x010a
        /*0382*/ 	.byte	0x3f
	.zero		1


	//   ....[38]....
        /*0384*/ 	.word	0x0000c070
        /*0388*/ 	.word	0x0000000f
        /*038c*/ 	.word	0x00026828
        /*0390*/ 	.short	0x010a
        /*0392*/ 	.byte	0x3f
	.zero		1


	//   ....[39]....
        /*0394*/ 	.word	0x0000c0c0
        /*0398*/ 	.word	0x00000003
        /*039c*/ 	.word	0x00026840
        /*03a0*/ 	.short	0x010a
        /*03a2*/ 	.byte	0x3f
	.zero		1


	//   ....[40]....
        /*03a4*/ 	.word	0x0000c190
        /*03a8*/ 	.word	0x00000007
        /*03ac*/ 	.word	0x00000000
        /*03b0*/ 	.short	0x010a
        /*03b2*/ 	.byte	0x3f
	.zero		1


	//   ....[41]....
        /*03b4*/ 	.word	0x0000c1e0
        /*03b8*/ 	.word	0x00000003
        /*03bc*/ 	.word	0x00000000
        /*03c0*/ 	.short	0x010a
        /*03c2*/ 	.byte	0x3f
	.zero		1


	//   ....[42]....
        /*03c4*/ 	.word	0x0000c230
        /*03c8*/ 	.word	0x00000005
        /*03cc*/ 	.word	0x00000000
        /*03d0*/ 	.short	0x010a
        /*03d2*/ 	.byte	0x3f
	.zero		1


	//----- nvinfo : EIATTR_NUM_MBARRIERS
	.align		4
.L_919:
        /*03d4*/ 	.byte	0x03, 0x38
        /*03d6*/ 	.short	0x0009


	//----- nvinfo : EIATTR_EXIT_INSTR_OFFSETS
	.align		4
        /*03d8*/ 	.byte	0x04, 0x1c
        /*03da*/ 	.short	(.L_921 - .L_920)


	//   ....[0]....
.L_920:
        /*03dc*/ 	.word	0x0000bb90


	//----- nvinfo : EIATTR_MAX_THREADS
	.align		4
.L_921:
        /*03e0*/ 	.byte	0x04, 0x05
        /*03e2*/ 	.short	(.L_923 - .L_922)
.L_922:
        /*03e4*/ 	.word	0x00000180
        /*03e8*/ 	.word	0x00000001
        /*03ec*/ 	.word	0x00000001


	//----- nvinfo : EIATTR_CRS_STACK_SIZE
	.align		4
.L_923:
        /*03f0*/ 	.byte	0x04, 0x1e
        /*03f2*/ 	.short	(.L_925 - .L_924)
.L_924:
        /*03f4*/ 	.word	0x00000000


	//----- nvinfo : EIATTR_CBANK_PARAM_SIZE
	.align		4
.L_925:
        /*03f8*/ 	.byte	0x03, 0x19
        /*03fa*/ 	.short	0x06f0


	//----- nvinfo : EIATTR_PARAM_CBANK
	.align		4
        /*03fc*/ 	.byte	0x04, 0x0a
        /*03fe*/ 	.short	(.L_927 - .L_926)
	.align		4
.L_926:
        /*0400*/ 	.word	index@(.nv.constant0._ZN7cutlass13device_kernelIN5flash11enable_sm90INS1_16FlashAttnBwdSm90INS1_25CollectiveMainloopBwdSm90ILi2ELi2ELi2EN4cute5tupleIJNS5_1CILi1EEES8_S8_EEENS6_IJNS7_ILi64EEENS7_ILi128EEENS7_ILi96EEEEEENS_6half_tEfNS_4arch4Sm90ELb1ELb0ELb1ELb1ELb1ELb1ELb0ELb0ELi2ELi1ELi2ELi1ELb1EEENS1_21CollectiveEpilogueBwdISD_SE_SG_Li256ELb1ELb0ELi1EEENS1_25SingleTileBwdLPTSchedulerILb1ELi128ELb1EEEEEEEEEvNT_6ParamsE)
        /*0404*/ 	.short	0x0210
        /*0406*/ 	.short	0x06f0


	//----- nvinfo : EIATTR_SW_WAR
	.align		4
.L_927:
        /*0408*/ 	.byte	0x04, 0x36
        /*040a*/ 	.short	(.L_929 - .L_928)
.L_928:
        /*040c*/ 	.word	0x00000008
.L_929:


//--------------------- .nv.info._ZN7cutlass13device_kernelIN5flash11enable_sm90INS1_16FlashAttnBwdSm90INS1_25CollectiveMainloopBwdSm90ILi2ELi2ELi2EN4cute5tupleIJNS5_1CILi1EEES8_S8_EEENS6_IJNS7_ILi64EEENS7_ILi128EEENS7_ILi96EEEEEENS_6half_tEfNS_4arch4Sm90ELb1ELb0ELb1ELb1ELb0ELb1ELb0ELb0ELi2ELi1ELi2ELi1ELb1EEENS1_24CollectiveEpilogueBwdGQAISD_fSG_Li256ELb1ELb0EEENS1_25SingleTileBwdLPTSchedulerILb1ELi128ELb0EEEEEEEEEvNT_6ParamsE --------------------------
	.section	.nv.info._ZN7cutlass13device_kernelIN5flash11enable_sm90INS1_16FlashAttnBwdSm90INS1_25CollectiveMainloopBwdSm90ILi2ELi2ELi2EN4cute5tupleIJNS5_1CILi1EEES8_S8_EEENS6_IJNS7_ILi64EEENS7_ILi128EEENS7_ILi96EEEEEENS_6half_tEfNS_4arch4Sm90ELb1ELb0ELb1ELb1ELb0ELb1ELb0ELb0ELi2ELi1ELi2ELi1ELb1EEENS1_24CollectiveEpilogueBwdGQAISD_fSG_Li256ELb1ELb0EEENS1_25SingleTileBwdLPTSchedulerILb1ELi128ELb0EEEEEEEEEvNT_6ParamsE,"",@"SHT_CUDA_INFO"
	.sectionflags	@""
	.align	4


	//----- nvinfo : EIATTR_CUDA_API_VERSION
	.align		4
        /*0000*/ 	.byte	0x04, 0x37
        /*0002*/ 	.short	(.L_931 - .L_930)
.L_930:
        /*0004*/ 	.word	0x00000082


	//----- nvinfo : EIATTR_KPARAM_INFO
	.align		4
.L_931:
        /*0008*/ 	.byte	0x04, 0x17
        /*000a*/ 	.short	(.L_933 - .L_932)
.L_932:
        /*000c*/ 	.word	0x00000000
        /*0010*/ 	.short	0x0000
        /*0012*/ 	.short	0x0070
        /*0014*/ 	.byte	0x00, 0xf0, 0x01, 0x1c


	//----- nvinfo : EIATTR_SPARSE_MMA_MASK
	.align		4
.L_933:
        /*0018*/ 	.byte	0x03, 0x50
        /*001a*/ 	.short	0x0000


	//----- nvinfo : EIATTR_MAXREG_COUNT
	.align		4
        /*001c*/ 	.byte	0x03, 0x1b
        /*001e*/ 	.short	0x00a8


	//----- nvinfo : EIATTR_NUM_BARRIERS
	.align		4
        /*0020*/ 	.byte	0x02, 0x4c
        /*0022*/ 	.byte	0x10
	.zero		1


	//----- nvinfo : EIATTR_EXTERNS
	.align		4
        /*0024*/ 	.byte	0x04, 0x0f
        /*0026*/ 	.short	(.L_935 - .L_934)


	//   ....[0]....
	.align		4
.L_934:
        /*0028*/ 	.word	index@(__assertfail)


	//----- nvinfo : EIATTR_ANNOTATIONS
	.align		4
.L_935:
        /*002c*/ 	.byte	0x04, 0x55
        /*002e*/ 	.short	(.L_937 - .L_936)


	//   ....[0]....
.L_936:
        /*0030*/ 	.word	0x00000001
        /*0034*/ 	.byte	0x20, 0x81, 0x00, 0x00, 0x01, 0x00, 0x00, 0x00, 0x50, 0x85, 0x00, 0x00, 0x01, 0x00, 0x00, 0x00
        /*0044*/ 	.byte	0x70, 0x92, 0x00, 0x00, 0x01, 0x00, 0x00, 0x00, 0x90, 0x92, 0x00, 0x00, 0x01, 0x00, 0x00, 0x00
        /*0054*/ 	.byte	0x70, 0x96, 0x00, 0x00


	//----- nvinfo : EIATTR_MERCURY_ISA_VERSION
	.align		4
.L_937:
        /*0058*/ 	.byte	0x03, 0x5f
        /*005a*/ 	.short	0x0101


	//----- nvinfo : EIATTR_INT_WARP_WIDE_INSTR_OFFSETS
	.align		4
        /*005c*/ 	.byte	0x04, 0x31
        /*005e*/ 	.short	(.L_939 - .L_938)


	//   ....[0]....
.L_938:
        /*0060*/ 	.word	0x00000190


	//   ....[1]....
        /*0064*/ 	.word	0x000001c0


	//----- nvinfo : EIATTR_COOP_GROUP_MASK_REGIDS
	.align		4
.L_939:
        /*0068*/ 	.byte	0x04, 0x29
        /*006a*/ 	.short	(.L_941 - .L_940)


	//   ....[0]....
.L_940:
        /*006c*/ 	.word	0xffffffff


	//   ....[1]....
        /*0070*/ 	.word	0xffffffff


	//   ....[2]....
        /*0074*/ 	.word	0xffffffff


	//   ....[3]....
        /*0078*/ 	.word	0xffffffff


	//   ....[4]....
        /*007c*/ 	.word	0xffffffff


	//   ....[5]....
        /*0080*/ 	.word	0xffffffff


	//   ....[6]....
        /*0084*/ 	.word	0xffffffff


	//   ....[7]....
        /*0088*/ 	.word	0x0500000f


	//----- nvinfo : EIATTR_COOP_GROUP_INSTR_OFFSETS
	.align		4
.L_941:
        /*008c*/ 	.byte	0x04, 0x28
        /*008e*/ 	.short	(.L_943 - .L_942)


	//   ....[0]....
.L_942:
        /*0090*/ 	.word	0x00000070


	//   ....[1]....
        /*0094*/ 	.word	0x000001a0


	//   ....[2]....
        /*0098*/ 	.word	0x000001f0


	//   ....[3]....
        /*009c*/ 	.word	0x000003e0


	//   ....[4]....
        /*00a0*/ 	.word	0x00000630


	//   ....[5]....
        /*00a4*/ 	.word	0x00001700


	//   ....[6]....
        /*00a8*/ 	.word	0x00005ba0


	//   ....[7]....
        /*00ac*/ 	.word	0x00009fb0


	//----- nvinfo : EIATTR_REG_RECONFIG
	.align		4
.L_943:
        /*00b0*/ 	.byte	0x01, 0x54
	.zero		2


	//----- nvinfo : EIATTR_SYSCALL_OFFSETS
	.align		4
        /*00b4*/ 	.byte	0x04, 0x46
        /*00b6*/ 	.short	(.L_945 - .L_944)


	//   ....[0]....
.L_944:
        /*00b8*/ 	.word	0x00001360


	//   ....[1]....
        /*00bc*/ 	.word	0x00001450


	//   ....[2]....
        /*00c0*/ 	.word	0x000015b0


	//   ....[3]....
        /*00c4*/ 	.word	0x000016a0


	//   ....[4]....
        /*00c8*/ 	.word	0x00001920


	//----- nvinfo : EIATTR_MBARRIER_INSTR_OFFSETS
	.align		4
.L_945:
        /*00cc*/ 	.byte	0x04, 0x39
        /*00ce*/ 	.short	(.L_947 - .L_946)


	//   ....[0]....
.L_946:
        /*00d0*/ 	.word	0x00000290
        /*00d4*/ 	.word	0x000000ff
        /*00d8*/ 	.word	0x00026800
        /*00dc*/ 	.short	0x0100
        /*00de*/ 	.byte	0x06
	.zero		1


	//   ....[1]....
        /*00e0*/ 	.word	0x00000390
        /*00e4*/ 	.word	0x000000ff
        /*00e8*/ 	.word	0x00026810
        /*00ec*/ 	.short	0x0100
        /*00ee*/ 	.byte	0x08
	.zero		1


	//   ....[2]....
        /*00f0*/ 	.word	0x000003a0
        /*00f4*/ 	.word	0x000000ff
        /*00f8*/ 	.word	0x00026820
        /*00fc*/ 	.short	0x0100
        /*00fe*/ 	.byte	0x08
	.zero		1


	//   ....[3]....
        /*0100*/ 	.word	0x000003b0
        /*0104*/ 	.word	0x000000ff
        /*0108*/ 	.word	0x00026818
        /*010c*/ 	.short	0x0100
        /*010e*/ 	.byte	0x08
	.zero		1


	//   ....[4]....
        /*0110*/ 	.word	0x000003c0
        /*0114*/ 	.word	0x000000ff
        /*0118*/ 	.word	0x00026828
        /*011c*/ 	.short	0x0100
        /*011e*/ 	.byte	0x08
	.zero		1


	//   ....[5]....
        /*0120*/ 	.word	0x000004f0
        /*0124*/ 	.word	0x000000ff
        /*0128*/ 	.word	0x00026830
        /*012c*/ 	.short	0x0100
        /*012e*/ 	.byte	0x08
	.zero		1


	//   ....[6]....
        /*0130*/ 	.word	0x00000500
        /*0134*/ 	.word	0x000000ff
        /*0138*/ 	.word	0x00026840
        /*013c*/ 	.short	0x0100
        /*013e*/ 	.byte	0x08
	.zero		1


	//   ....[7]....
        /*0140*/ 	.word	0x00000510
        /*0144*/ 	.word	0x000000ff
        /*0148*/ 	.word	0x00026838
        /*014c*/ 	.short	0x0100
        /*014e*/ 	.byte	0x08
	.zero		1


	//   ....[8]....
        /*0150*/ 	.word	0x00000520
        /*0154*/ 	.word	0x000000ff
        /*0158*/ 	.word	0x00026848
        /*015c*/ 	.short	0x0100
        /*015e*/ 	.byte	0x08
	.zero		1


	//   ....[9]....
        /*0160*/ 	.word	0x00001740
        /*0164*/ 	.word	0x000000eb
        /*0168*/ 	.word	0x00026800
        /*016c*/ 	.short	0x010a
        /*016e*/ 	.byte	0x3f
	.zero		1


	//   ....[10]....
        /*0170*/ 	.word	0x000017e0
        /*0174*/ 	.word	0x000000eb
        /*0178*/ 	.word	0x00026800
        /*017c*/ 	.short	0x010a
        /*017e*/ 	.byte	0x3f
	.zero		1


	//   ....[11]....
        /*0180*/ 	.word	0x00002150
        /*0184*/ 	.word	0x000000ff
        /*0188*/ 	.word	0x00026810
        /*018c*/ 	.short	0x010a
        /*018e*/ 	.byte	0x08
	.zero		1


	//   ....[12]....
        /*0190*/ 	.word	0x00002190
        /*0194*/ 	.word	0x000000ff
        /*0198*/ 	.word	0x00026810
        /*019c*/ 	.short	0x010a
        /*019e*/ 	.byte	0x08
	.zero		1


	//   ....[13]....
        /*01a0*/ 	.word	0x000025d0
        /*01a4*/ 	.word	0x000000ff
        /*01a8*/ 	.word	0x00026830
        /*01ac*/ 	.short	0x010a
        /*01ae*/ 	.byte	0x08
	.zero		1


	//   ....[14]....
        /*01b0*/ 	.word	0x00002900
        /*01b4*/ 	.word	0x000000ff
        /*01b8*/ 	.word	0x00026830
        /*01bc*/ 	.short	0x010a
        /*01be*/ 	.byte	0x08
	.zero		1


	//   ....[15]....
        /*01c0*/ 	.word	0x00004c30
        /*01c4*/ 	.word	0x000000ff
        /*01c8*/ 	.word	0x00000000
        /*01cc*/ 	.short	0x0101
        /*01ce*/ 	.byte	0x0a
	.zero		1


	//   ....[16]....
        /*01d0*/ 	.word	0x00004f10
        /*01d4*/ 	.word	0x000000ff
        /*01d8*/ 	.word	0x00000000
        /*01dc*/ 	.short	0x0101
        /*01de*/ 	.byte	0x08
	.zero		1


	//   ....[17]....
        /*01e0*/ 	.word	0x00007cf0
        /*01e4*/ 	.word	0x0000000f
        /*01e8*/ 	.word	0x00026820
        /*01ec*/ 	.short	0x010a
        /*01ee*/ 	.byte	0x3f
	.zero		1


	//   ....[18]....
        /*01f0*/ 	.word	0x000085b0
        /*01f4*/ 	.word	0x0000000f
        /*01f8*/ 	.word	0x00026840
        /*01fc*/ 	.short	0x010a
        /*01fe*/ 	.byte	0x3f
	.zero		1


	//   ....[19]....
        /*0200*/ 	.word	0x000088f0
        /*0204*/ 	.word	0x0000000f
        /*0208*/ 	.word	0x00026828
        /*020c*/ 	.short	0x010a
        /*020e*/ 	.byte	0x3f
	.zero		1


	//   ....[20]....
        /*0210*/ 	.word	0x00008c30
        /*0214*/ 	.word	0x0000000f
        /*0218*/ 	.word	0x00026848
        /*021c*/ 	.short	0x010a
        /*021e*/ 	.byte	0x3f
	.zero		1


	//   ....[21]....
        /*0220*/ 	.word	0x00008f10
        /*0224*/ 	.word	0x0000000f
        /*0228*/ 	.word	0x00026820
        /*022c*/ 	.short	0x010a
        /*022e*/ 	.byte	0x3f
	.zero		1


	//   ....[22]....
        /*0230*/ 	.word	0x000092c0
        /*0234*/ 	.word	0x0000000f
        /*0238*/ 	.word	0x00026840
        /*023c*/ 	.short	0x010a
        /*023e*/ 	.byte	0x3f
	.zero		1


	//   ....[23]....
        /*0240*/ 	.word	0x000095d0
        /*0244*/ 	.word	0x0000000f
        /*0248*/ 	.word	0x00026828
        /*024c*/ 	.short	0x010a
        /*024e*/ 	.byte	0x3f
	.zero		1


	//   ....[24]....
        /*0250*/ 	.word	0x00009950
        /*0254*/ 	.word	0x00000003
        /*0258*/ 	.word	0x00026840
        /*025c*/ 	.short	0x010a
        /*025e*/ 	.byte	0x3f
	.zero		1


	//   ....[25]....
        /*0260*/ 	.word	0x00009e20
        /*0264*/ 	.word	0x00000007
        /*0268*/ 	.word	0x00000000
        /*026c*/ 	.short	0x010a
        /*026e*/ 	.byte	0x3f
	.zero		1


	//   ....[26]....
        /*0270*/ 	.word	0x00009e70
        /*0274*/ 	.word	0x00000003
        /*0278*/ 	.word	0x00000000
        /*027c*/ 	.short	0x010a
        /*027e*/ 	.byte	0x3f
	.zero		1


	//   ....[27]....
        /*0280*/ 	.word	0x00009ed0
        /*0284*/ 	.word	0x00000005
        /*0288*/ 	.word	0x00000000
        /*028c*/ 	.short	0x010a
        /*028e*/ 	.byte	0x3f
	.zero		1


	//   ....[28]....
        /*0290*/ 	.word	0x00009f00
        /*0294*/ 	.word	0x00000003
        /*0298*/ 	.word	0x00000000
        /*029c*/ 	.short	0x010a
        /*029e*/ 	.byte	0x3f
	.zero		1


	//   ....[29]....
        /*02a0*/ 	.word	0x00009fe0
        /*02a4*/ 	.word	0x000000eb
        /*02a8*/ 	.word	0x00026800
        /*02ac*/ 	.short	0x010a
        /*02ae*/ 	.byte	0x3f
	.zero		1


	//   ....[30]....
        /*02b0*/ 	.word	0x0000a040
        /*02b4*/ 	.word	0x00000005
        /*02b8*/ 	.word	0x00026810
        /*02bc*/ 	.short	0x010a
        /*02be*/ 	.byte	0x3f
	.zero		1


	//   ....[31]....
        /*02c0*/ 	.word	0x0000a0a0
        /*02c4*/ 	.word	0x00000079
        /*02c8*/ 	.word	0x00026830
        /*02cc*/ 	.short	0x010a
        /*02ce*/ 	.byte	0x3f
	.zero		1


	//   ....[32]....
        /*02d0*/ 	.word	0x0000a0f0
        /*02d4*/ 	.word	0x0000000f
        /*02d8*/ 	.word	0x00026820
        /*02dc*/ 	.short	0x010a
        /*02de*/ 	.byte	0x3f
	.zero		1


	//   ....[33]....
        /*02e0*/ 	.word	0x0000a140
        /*02e4*/ 	.word	0x0000000f
        /*02e8*/ 	.word	0x00026840
        /*02ec*/ 	.short	0x010a
        /*02ee*/ 	.byte	0x3f
	.zero		1


	//   ....[34]....
        /*02f0*/ 	.word	0x0000a190
        /*02f4*/ 	.word	0x0000000f
        /*02f8*/ 	.word	0x00026828
        /*02fc*/ 	.short	0x010a
        /*02fe*/ 	.byte	0x3f
	.zero		1


	//   ....[35]....
        /*0300*/ 	.word	0x0000a1e0
        /*0304*/ 	.word	0x0000000f
        /*0308*/ 	.word	0x00026848
        /*030c*/ 	.short	0x010a
        /*030e*/ 	.byte	0x3f
	.zero		1


	//   ....[36]....
        /*0310*/ 	.word	0x0000a240
        /*0314*/ 	.word	0x0000000f
        /*0318*/ 	.word	0x00026820
        /*031c*/ 	.short	0x010a
        /*031e*/ 	.byte	0x3f
	.zero		1


	//   ....[37]....
        /*0320*/ 	.word	0x0000a290
        /*0324*/ 	.word	0x0000000f
        /*0328*/ 	.word	0x00026840
        /*032c*/ 	.short	0x010a
        /*032e*/ 	.byte	0x3f
	.zero		1


	//   ....[38]....
        /*0330*/ 	.word	0x0000a2e0
        /*0334*/ 	.word	0x0000000f
        /*0338*/ 	.word	0x00026828
        /*033c*/ 	.short	0x010a
        /*033e*/ 	.byte	0x3f
	.zero		1


	//   ....[39]....
        /*0340*/ 	.word	0x0000a330
        /*0344*/ 	.word	0x00000003
        /*0348*/ 	.word	0x00026840
        /*034c*/ 	.short	0x010a
        /*034e*/ 	.byte	0x3f
	.zero		1


	//   ....[40]....
        /*0350*/ 	.word	0x0000a400
        /*0354*/ 	.word	0x00000007
        /*0358*/ 	.word	0x00000000
        /*035c*/ 	.short	0x010a
        /*035e*/ 	.byte	0x3f
	.zero		1


	//   ....[41]....
        /*0360*/ 	.word	0x0000a450
        /*0364*/ 	.word	0x00000003
        /*0368*/ 	.word	0x00000000
        /*036c*/ 	.short	0x010a
        /*036e*/ 	.byte	0x3f
	.zero		1


	//   ....[42]....
        /*0370*/ 	.word	0x0000a4a0
        /*0374*/ 	.word	0x00000005
        /*0378*/ 	.word	0x00000000
        /*037c*/ 	.short	0x010a
        /*037e*/ 	.byte	0x3f
	.zero		1


	//----- nvinfo : EIATTR_NUM_MBARRIERS
	.align		4
.L_947:
        /*0380*/ 	.byte	0x03, 0x38
        /*0382*/ 	.short	0x0009


	//----- nvinfo : EIATTR_EXIT_INSTR_OFFSETS
	.align		4
        /*0384*/ 	.byte	0x04, 0x1c
        /*0386*/ 	.short	(.L_949 - .L_948)


	//   ....[0]....
.L_948:
        /*0388*/ 	.word	0x00009f50


	//----- nvinfo : EIATTR_MAX_THREADS
	.align		4
.L_949:
        /*038c*/ 	.byte	0x04, 0x05
        /*038e*/ 	.short	(.L_951 - .L_950)
.L_950:
        /*0390*/ 	.word	0x00000180
        /*0394*/ 	.word	0x00000001
        /*0398*/ 	.word	0x00000001


	//----- nvinfo : EIATTR_CRS_STACK_SIZE
	.align		4
.L_951:
        /*039c*/ 	.byte	0x04, 0x1e
        /*039e*/ 	.short	(.L_953 - .L_952)
.L_952:
        /*03a0*/ 	.word	0x00000000


	//----- nvinfo : EIATTR_CBANK_PARAM_SIZE
	.align		4
.L_953:
        /*03a4*/ 	.byte	0x03, 0x19
        /*03a6*/ 	.short	0x0770


	//----- nvinfo : EIATTR_PARAM_CBANK
	.align		4
        /*03a8*/ 	.byte	0x04, 0x0a
        /*03aa*/ 	.short	(.L_955 - .L_954)
	.align		4
.L_954:
        /*03ac*/ 	.word	index@(.nv.constant0._ZN7cutlass13device_kernelIN5flash11enable_sm90INS1_16FlashAttnBwdSm90INS1_25CollectiveMainloopBwdSm90ILi2ELi2ELi2EN4cute5tupleIJNS5_1CILi1EEES8_S8_EEENS6_IJNS7_ILi64EEENS7_ILi128EEENS7_ILi96EEEEEENS_6half_tEfNS_4arch4Sm90ELb1ELb0ELb1ELb1ELb0ELb1ELb0ELb0ELi2ELi1ELi2ELi1ELb1EEENS1_24CollectiveEpilogueBwdGQAISD_fSG_Li256ELb1ELb0EEENS1_25SingleTileBwdLPTSchedulerILb1ELi128ELb0EEEEEEEEEvNT_6ParamsE)
        /*03b0*/ 	.short	0x0210
        /*03b2*/ 	.short	0x0770


	//----- nvinfo : EIATTR_SW_WAR
	.align		4
.L_955:
        /*03b4*/ 	.byte	0x04, 0x36
        /*03b6*/ 	.short	(.L_957 - .L_956)
.L_956:
        /*03b8*/ 	.word	0x00000008
.L_957:


//--------------------- .nv.info._ZN7cutlass13device_kernelIN5flash11enable_sm90INS1_16FlashAttnBwdSm90INS1_25CollectiveMainloopBwdSm90ILi2ELi2ELi2EN4cute5tupleIJNS5_1CILi1EEES8_S8_EEENS6_IJNS7_ILi64EEENS7_ILi128EEENS7_ILi96EEEEEENS_6half_tEfNS_4arch4Sm90ELb1ELb0ELb1ELb1ELb1ELb1ELb0ELb0ELi2ELi1ELi2ELi1ELb1EEENS1_24CollectiveEpilogueBwdGQAISD_fSG_Li256ELb1ELb1EEENS1_25SingleTileBwdLPTSchedulerILb1ELi128ELb1EEEEEEEEEvNT_6ParamsE --------------------------
	.section	.nv.info._ZN7cutlass13device_kernelIN5flash11enable_sm90INS1_16FlashAttnBwdSm90INS1_25CollectiveMainloopBwdSm90ILi2ELi2ELi2EN4cute5tupleIJNS5_1CILi1EEES8_S8_EEENS6_IJNS7_ILi64EEENS7_ILi128EEENS7_ILi96EEEEEENS_6half_tEfNS_4arch4Sm90ELb1ELb0ELb1ELb1ELb1ELb1ELb0ELb0ELi2ELi1ELi2ELi1ELb1EEENS1_24CollectiveEpilogueBwdGQAISD_fSG_Li256ELb1ELb1EEENS1_25SingleTileBwdLPTSchedulerILb1ELi128ELb1EEEEEEEEEvNT_6ParamsE,"",@"SHT_CUDA_INFO"
	.sectionflags	@""
	.align	4


	//----- nvinfo : EIATTR_CUDA_API_VERSION
	.align		4
        /*0000*/ 	.byte	0x04, 0x37
        /*0002*/ 	.short	(.L_959 - .L_958)
.L_958:
        /*0004*/ 	.word	0x00000082


	//----- nvinfo : EIATTR_KPARAM_INFO
	.align		4
.L_959:
        /*0008*/ 	.byte	0x04, 0x17
        /*000a*/ 	.short	(.L_961 - .L_960)
.L_960:
        /*000c*/ 	.word	0x00000000
        /*0010*/ 	.short	0x0000
        /*0012*/ 	.short	0x0070
        /*0014*/ 	.byte	0x00, 0xf0, 0x01, 0x1c


	//----- nvinfo : EIATTR_SPARSE_MMA_MASK
	.align		4
.L_961:
        /*0018*/ 	.byte	0x03, 0x50
        /*001a*/ 	.short	0x0000


	//----- nvinfo : EIATTR_MAXREG_COUNT
	.align		4
        /*001c*/ 	.byte	0x03, 0x1b
        /*001e*/ 	.short	0x00a8


	//----- nvinfo : EIATTR_NUM_BARRIERS
	.align		4
        /*0020*/ 	.byte	0x02, 0x4c
        /*0022*/ 	.byte	0x10
	.zero		1


	//----- nvinfo : EIATTR_EXTERNS
	.align		4
        /*0024*/ 	.byte	0x04, 0x0f
        /*0026*/ 	.short	(.L_963 - .L_962)


	//   ....[0]....
	.align		4
.L_962:
        /*0028*/ 	.word	index@(__assertfail)


	//----- nvinfo : EIATTR_ANNOTATIONS
	.align		4
.L_963:
        /*002c*/ 	.byte	0x04, 0x55
        /*002e*/ 	.short	(.L_965 - .L_964)


	//   ....[0]....
.L_964:
        /*0030*/ 	.word	0x00000001
        /*0034*/ 	.byte	0x10, 0x8f, 0x00, 0x00, 0x01, 0x00, 0x00, 0x00, 0x40, 0x93, 0x00, 0x00, 0x01, 0x00, 0x00, 0x00
        /*0044*/ 	.byte	0x60, 0xa0, 0x00, 0x00, 0x01, 0x00, 0x00, 0x00, 0x80, 0xa0, 0x00, 0x00, 0x01, 0x00, 0x00, 0x00
        /*0054*/ 	.byte	0x60, 0xa4, 0x00, 0x00


	//----- nvinfo : EIATTR_MERCURY_ISA_VERSION
	.align		4
.L_965:
        /*0058*/ 	.byte	0x03, 0x5f
        /*005a*/ 	.short	0x0101


	//----- nvinfo : EIATTR_INT_WARP_WIDE_INSTR_OFFSETS
	.align		4
        /*005c*/ 	.byte	0x04, 0x31
        /*005e*/ 	.short	(.L_967 - .L_966)


	//   ....[0]....
.L_966:
        /*0060*/ 	.word	0x00000190


	//   ....[1]....
        /*0064*/ 	.word	0x000001c0


	//   ....[2]....
        /*0068*/ 	.word	0x00007250


	//   ....[3]....
        /*006c*/ 	.word	0x00007900


	//   ....[4]....
        /*0070*/ 	.word	0x00007e20


	//----- nvinfo : EIATTR_COOP_GROUP_MASK_REGIDS
	.align		4
.L_967:
        /*0074*/ 	.byte	0x04, 0x29
        /*0076*/ 	.short	(.L_969 - .L_968)


	//   ....[0]....
.L_968:
        /*0078*/ 	.word	0xffffffff


	//   ....[1]....
        /*007c*/ 	.word	0xffffffff


	//   ....[2]....
        /*0080*/ 	.word	0xffffffff


	//   ....[3]....
        /*0084*/ 	.word	0xffffffff


	//   ....[4]....
        /*0088*/ 	.word	0xffffffff


	//   ....[5]....
        /*008c*/ 	.word	0xffffffff


	//   ....[6]....
        /*0090*/ 	.word	0xffffffff


	//   ....[7]....
        /*0094*/ 	.word	0xffffffff


	//   ....[8]....
        /*0098*/ 	.word	0xffffffff


	//   ....[9]....
        /*009c*/ 	.word	0xffffffff


	//   ....[10]....
        /*00a0*/ 	.word	0xffffffff


	//   ....[11]....
        /*00a4*/ 	.word	0xffffffff


	//   ....[12]....
        /*00a8*/ 	.word	0xffffffff


	//   ....[13]....
        /*00ac*/ 	.word	0xffffffff


	//   ....[14]....
        /*00b0*/ 	.word	0xffffffff


	//   ....[15]....
        /*00b4*/ 	.word	0xffffffff


	//   ....[16]....
        /*00b8*/ 	.word	0xffffffff


	//   ....[17]....
        /*00bc*/ 	.word	0x0500000f


	//   ....[18]....
        /*00c0*/ 	.word	0x0500000f


	//   ....[19]....
        /*00c4*/ 	.word	0x0500000f


	//   ....[20]....
        /*00c8*/ 	.word	0x0500000f


	//   ....[21]....
        /*00cc*/ 	.word	0x0500000f


	//   ....[22]....
        /*00d0*/ 	.word	0x0500000f


	//----- nvinfo : EIATTR_COOP_GROUP_INSTR_OFFSETS
	.align		4
.L_969:
        /*00d4*/ 	.byte	0x04, 0x28
        /*00d6*/ 	.short	(.L_971 - .L_970)


	//   ....[0]....
.L_970:
        /*00d8*/ 	.word	0x00000070


	//   ....[1]....
        /*00dc*/ 	.word	0x000001a0


	//   ....[2]....
        /*00e0*/ 	.word	0x000001f0


	//   ....[3]....
        /*00e4*/ 	.word	0x000003e0


	//   ....[4]....
        /*00e8*/ 	.word	0x00000630


	//   ....[5]....
        /*00ec*/ 	.word	0x00001720


	//   ....[6]....
        /*00f0*/ 	.word	0x000059d0


	//   ....[7]....
        /*00f4*/ 	.word	0x00005b50


	//   ....[8]....
        /*00f8*/ 	.word	0x00005e00


	//   ....[9]....
        /*00fc*/ 	.word	0x00005f90


	//   ....[10]....
        /*0100*/ 	.word	0x000060a0


	//   ....[11]....
        /*0104*/ 	.word	0x00006e50


	//   ....[12]....
        /*0108*/ 	.word	0x00007180


	//   ....[13]....
        /*010c*/ 	.word	0x00007580


	//   ....[14]....
        /*0110*/ 	.word	0x00007830


	//   ....[15]....
        /*0114*/ 	.word	0x00007ae0


	//   ....[16]....
        /*0118*/ 	.word	0x00007d50


	//   ....[17]....
        /*011c*/ 	.word	0x0000ada0


	//   ....[18]....
        /*0120*/ 	.word	0x0000af10


	//   ....[19]....
        /*0124*/ 	.word	0x0000af80


	//   ....[20]....
        /*0128*/ 	.word	0x0000aff0


	//   ....[21]....
        /*012c*/ 	.word	0x0000b060


	//   ....[22]....
        /*0130*/ 	.word	0x0000b0d0


	//----- nvinfo : EIATTR_REG_RECONFIG
	.align		4
.L_971:
        /*0134*/ 	.byte	0x01, 0x54
	.zero		2


	//----- nvinfo : EIATTR_SYSCALL_OFFSETS
	.align		4
        /*0138*/ 	.byte	0x04, 0x46
        /*013a*/ 	.short	(.L_973 - .L_972)


	//   ....[0]....
.L_972:
        /*013c*/ 	.word	0x00001380


	//   ....[1]....
        /*0140*/ 	.word	0x00001470


	//   ....[2]....
        /*0144*/ 	.word	0x000015d0


	//   ....[3]....
        /*0148*/ 	.word	0x000016c0


	//   ....[4]....
        /*014c*/ 	.word	0x00001940


	//----- nvinfo : EIATTR_MBARRIER_INSTR_OFFSETS
	.align		4
.L_973:
        /*0150*/ 	.byte	0x04, 0x39
        /*0152*/ 	.short	(.L_975 - .L_974)


	//   ....[0]....
.L_974:
        /*0154*/ 	.word	0x00000290
        /*0158*/ 	.word	0x000000ff
        /*015c*/ 	.word	0x00026800
        /*0160*/ 	.short	0x0100
        /*0162*/ 	.byte	0x06
	.zero		1


	//   ....[1]....
        /*0164*/ 	.word	0x00000390
        /*0168*/ 	.word	0x000000ff
        /*016c*/ 	.word	0x00026810
        /*0170*/ 	.short	0x0100
        /*0172*/ 	.byte	0x08
	.zero		1


	//   ....[2]....
        /*0174*/ 	.word	0x000003a0
        /*0178*/ 	.word	0x000000ff
        /*017c*/ 	.word	0x00026820
        /*0180*/ 	.short	0x0100
        /*0182*/ 	.byte	0x08
	.zero		1


	//   ....[3]....
        /*0184*/ 	.word	0x000003b0
        /*0188*/ 	.word	0x000000ff
        /*018c*/ 	.word	0x00026818
        /*0190*/ 	.short	0x0100
        /*0192*/ 	.byte	0x08
	.zero		1


	//   ....[4]....
        /*0194*/ 	.word	0x000003c0
        /*0198*/ 	.word	0x000000ff
        /*019c*/ 	.word	0x00026828
        /*01a0*/ 	.short	0x0100
        /*01a2*/ 	.byte	0x08
	.zero		1


	//   ....[5]....
        /*01a4*/ 	.word	0x000004f0
        /*01a8*/ 	.word	0x000000ff
        /*01ac*/ 	.word	0x00026830
        /*01b0*/ 	.short	0x0100
        /*01b2*/ 	.byte	0x08
	.zero		1


	//   ....[6]....
        /*01b4*/ 	.word	0x00000500
        /*01b8*/ 	.word	0x000000ff
        /*01bc*/ 	.word	0x00026840
        /*01c0*/ 	.short	0x0100
        /*01c2*/ 	.byte	0x08
	.zero		1


	//   ....[7]....
        /*01c4*/ 	.word	0x00000510
        /*01c8*/ 	.word	0x000000ff
        /*01cc*/ 	.word	0x00026838
        /*01d0*/ 	.short	0x0100
        /*01d2*/ 	.byte	0x08
	.zero		1


	//   ....[8]....
        /*01d4*/ 	.word	0x00000520
        /*01d8*/ 	.word	0x000000ff
        /*01dc*/ 	.word	0x00026848
        /*01e0*/ 	.short	0x0100
        /*01e2*/ 	.byte	0x08
	.zero		1


	//   ....[9]....
        /*01e4*/ 	.word	0x00001760
        /*01e8*/ 	.word	0x000000eb
        /*01ec*/ 	.word	0x00026800
        /*01f0*/ 	.short	0x010a
        /*01f2*/ 	.byte	0x3f
	.zero		1


	//   ....[10]....
        /*01f4*/ 	.word	0x00001800
        /*01f8*/ 	.word	0x000000eb
        /*01fc*/ 	.word	0x00026800
        /*0200*/ 	.short	0x010a
        /*0202*/ 	.byte	0x3f
	.zero		1


	//   ....[11]....
        /*0204*/ 	.word	0x00002170
        /*0208*/ 	.word	0x000000ff
        /*020c*/ 	.word	0x00026810
        /*0210*/ 	.short	0x010a
        /*0212*/ 	.byte	0x08
	.zero		1


	//   ....[12]....
        /*0214*/ 	.word	0x000021b0
        /*0218*/ 	.word	0x000000ff
        /*021c*/ 	.word	0x00026810
        /*0220*/ 	.short	0x010a
        /*0222*/ 	.byte	0x08
	.zero		1


	//   ....[13]....
        /*0224*/ 	.word	0x000025f0
        /*0228*/ 	.word	0x000000ff
        /*022c*/ 	.word	0x00026830
        /*0230*/ 	.short	0x010a
        /*0232*/ 	.byte	0x08
	.zero		1


	//   ....[14]....
        /*0234*/ 	.word	0x00002920
        /*0238*/ 	.word	0x000000ff
        /*023c*/ 	.word	0x00026830
        /*0240*/ 	.short	0x010a
        /*0242*/ 	.byte	0x08
	.zero		1


	//   ....[15]....
        /*0244*/ 	.word	0x00004c50
        /*0248*/ 	.word	0x000000ff
        /*024c*/ 	.word	0x00000000
        /*0250*/ 	.short	0x0101
        /*0252*/ 	.byte	0x0a
	.zero		1


	//   ....[16]....
        /*0254*/ 	.word	0x00004f30
        /*0258*/ 	.word	0x000000ff
        /*025c*/ 	.word	0x00000000
        /*0260*/ 	.short	0x0101
        /*0262*/ 	.byte	0x08
	.zero		1


	//   ....[17]....
        /*0264*/ 	.word	0x00008ae0
        /*0268*/ 	.word	0x0000000f
        /*026c*/ 	.word	0x00026820
        /*0270*/ 	.short	0x010a
        /*0272*/ 	.byte	0x3f
	.zero		1


	//   ....[18]....
        /*0274*/ 	.word	0x000093a0
        /*0278*/ 	.word	0x0000000f
        /*027c*/ 	.word	0x00026840
        /*0280*/ 	.short	0x010a
        /*0282*/ 	.byte	0x3f
	.zero		1


	//   ....[19]....
        /*0284*/ 	.word	0x000096e0
        /*0288*/ 	.word	0x0000000f
        /*028c*/ 	.word	0x00026828
        /*0290*/ 	.short	0x010a
        /*0292*/ 	.byte	0x3f
	.zero		1


	//   ....[20]....
        /*0294*/ 	.word	0x00009a20
        /*0298*/ 	.word	0x0000000f
        /*029c*/ 	.word	0x00026848
        /*02a0*/ 	.short	0x010a
        /*02a2*/ 	.byte	0x3f
	.zero		1


	//   ....[21]....
        /*02a4*/ 	.word	0x00009d00
        /*02a8*/ 	.word	0x0000000f
        /*02ac*/ 	.word	0x00026820
        /*02b0*/ 	.short	0x010a
        /*02b2*/ 	.byte	0x3f
	.zero		1


	//   ....[22]....
        /*02b4*/ 	.word	0x0000a0b0
        /*02b8*/ 	.word	0x0000000f
        /*02bc*/ 	.word	0x00026840
        /*02c0*/ 	.short	0x010a
        /*02c2*/ 	.byte	0x3f
	.zero		1


	//   ....[23]....
        /*02c4*/ 	.word	0x0000a3c0
        /*02c8*/ 	.word	0x0000000f
        /*02cc*/ 	.word	0x00026828
        /*02d0*/ 	.short	0x010a
        /*02d2*/ 	.byte	0x3f
	.zero		1


	//   ....[24]....
        /*02d4*/ 	.word	0x0000a740
        /*02d8*/ 	.word	0x00000003
        /*02dc*/ 	.word	0x00026840
        /*02e0*/ 	.short	0x010a
        /*02e2*/ 	.byte	0x3f
	.zero		1


	//   ....[25]....
        /*02e4*/ 	.word	0x0000ac10
        /*02e8*/ 	.word	0x00000007
        /*02ec*/ 	.word	0x00000000
        /*02f0*/ 	.short	0x010a
        /*02f2*/ 	.byte	0x3f
	.zero		1


	//   ....[26]....
        /*02f4*/ 	.word	0x0000ac60
        /*02f8*/ 	.word	0x00000003
        /*02fc*/ 	.word	0x00000000
        /*0300*/ 	.short	0x010a
        /*0302*/ 	.byte	0x3f
	.zero		1


	//   ....[27]....
        /*0304*/ 	.word	0x0000acc0
        /*0308*/ 	.word	0x00000005
        /*030c*/ 	.word	0x00000000
        /*0310*/ 	.short	0x010a
        /*0312*/ 	.byte	0x3f
	.zero		1


	//   ....[28]....
        /*0314*/ 	.word	0x0000acf0
        /*0318*/ 	.word	0x00000003
        /*031c*/ 	.word	0x00000000
        /*0320*/ 	.short	0x010a
        /*0322*/ 	.byte	0x3f
	.zero		1


	//   ....[29]....
        /*0324*/ 	.word	0x0000add0
        /*0328*/ 	.word	0x000000eb
        /*032c*/ 	.word	0x00026800
        /*0330*/ 	.short	0x010a
        /*0332*/ 	.byte	0x3f
	.zero		1


	//   ....[30]....
        /*0334*/ 	.word	0x0000ae30
        /*0338*/ 	.word	0x00000005
        /*033c*/ 	.word	0x00026810
        /*0340*/ 	.short	0x010a
        /*0342*/ 	.byte	0x3f
	.zero		1


	//   ....[31]....
        /*0344*/ 	.word	0x0000ae90
        /*0348*/ 	.word	0x00000079
        /*034c*/ 	.word	0x00026830
        /*0350*/ 	.short	0x010a
        /*0352*/ 	.byte	0x3f
	.zero		1


	//   ....[32]....
        /*0354*/ 	.word	0x0000b110
        /*0358*/ 	.word	0x0000000f
        /*035c*/ 	.word	0x00026820
        /*0360*/ 	.short	0x010a
        /*0362*/ 	.byte	0x3f
	.zero		1


	//   ....[33]....
        /*0364*/ 	.word	0x0000b160
        /*0368*/ 	.word	0x0000000f
        /*036c*/ 	.word	0x00026840
        /*0370*/ 	.short	0x010a
        /*0372*/ 	.byte	0x3f
	.zero		1


	//   ....[34]....
        /*0374*/ 	.word	0x0000b1b0
        /*0378*/ 	.word	0x0000000f
        /*037c*/ 	.word	0x00026828
        /*0380*/ 	.short	0x010a
        /*0382*/ 	.byte	0x3f
	.zero		1


	//   ....[35]....
        /*0384*/ 	.word	0x0000b200
        /*0388*/ 	.word	0x0000000f
        /*038c*/ 	.word	0x00026848
        /*0390*/ 	.short	0x010a
        /*0392*/ 	.byte	0x3f
	.zero		1


	//   ....[36]....
        /*0394*/ 	.word	0x0000b260
        /*0398*/ 	.word	0x0000000f
        /*039c*/ 	.word	0x00026820
        /*03a0*/ 	.short	0x010a
        /*03a2*/ 	.byte	0x3f
	.zero		1


	//   ....[37]....
        /*03a4*/ 	.word	0x0000b2b0
        /*03a8*/ 	.word	0x0000000f
        /*03ac*/ 	.word	0x00026840
        /*03b0*/ 	.short	0x010a
        /*03b2*/ 	.byte	0x3f
	.zero		1


	//   ....[38]....
        /*03b4*/ 	.word	0x0000b300
        /*03b8*/ 	.word	0x0000000f
        /*03bc*/ 	.word	0x00026828
        /*03c0*/ 	.short	0x010a
        /*03c2*/ 	.byte	0x3f
	.zero		1


	//   ....[39]....
        /*03c4*/ 	.word	0x0000b350
        /*03c8*/ 	.word	0x00000003
        /*03cc*/ 	.word	0x00026840
        /*03d0*/ 	.short	0x010a
        /*03d2*/ 	.byte	0x3f
	.zero		1


	//   ....[40]....
        /*03d4*/ 	.word	0x0000b420
        /*03d8*/ 	.word	0x00000007
        /*03dc*/ 	.word	0x00000000
        /*03e0*/ 	.short	0x010a
        /*03e2*/ 	.byte	0x3f
	.zero		1


	//   ....[41]....
        /*03e4*/ 	.word	0x0000b470
        /*03e8*/ 	.word	0x00000003
        /*03ec*/ 	.word	0x00000000
        /*03f0*/ 	.short	0x010a
        /*03f2*/ 	.byte	0x3f
	.zero		1


	//   ....[42]....
        /*03f4*/ 	.word	0x0000b4c0
        /*03f8*/ 	.word	0x00000005
        /*03fc*/ 	.word	0x00000000
        /*0400*/ 	.short	0x010a
        /*0402*/ 	.byte	0x3f
	.zero		1


	//----- nvinfo : EIATTR_NUM_MBARRIERS
	.align		4
.L_975:
        /*0404*/ 	.byte	0x03, 0x38
        /*0406*/ 	.short	0x0009


	//----- nvinfo : EIATTR_EXIT_INSTR_OFFSETS
	.align		4
        /*0408*/ 	.byte	0x04, 0x1c
        /*040a*/ 	.short	(.L_977 - .L_976)


	//   ....[0]....
.L_976:
        /*040c*/ 	.word	0x0000ad40


	//----- nvinfo : EIATTR_MAX_THREADS
	.align		4
.L_977:
        /*0410*/ 	.byte	0x04, 0x05
        /*0412*/ 	.short	(.L_979 - .L_978)
.L_978:
        /*0414*/ 	.word	0x00000180
        /*0418*/ 	.word	0x00000001
        /*041c*/ 	.word	0x00000001


	//----- nvinfo : EIATTR_CRS_STACK_SIZE
	.align		4
.L_979:
        /*0420*/ 	.byte	0x04, 0x1e
        /*0422*/ 	.short	(.L_981 - .L_980)
.L_980:
        /*0424*/ 	.word	0x00000000


	//----- nvinfo : EIATTR_CBANK_PARAM_SIZE
	.align		4
.L_981:
        /*0428*/ 	.byte	0x03, 0x19
        /*042a*/ 	.short	0x0770


	//----- nvinfo : EIATTR_PARAM_CBANK
	.align		4
        /*042c*/ 	.byte	0x04, 0x0a
        /*042e*/ 	.short	(.L_983 - .L_982)
	.align		4
.L_982:
        /*0430*/ 	.word	index@(.nv.constant0._ZN7cutlass13device_kernelIN5flash11enable_sm90INS1_16FlashAttnBwdSm90INS1_25CollectiveMainloopBwdSm90ILi2ELi2ELi2EN4cute5tupleIJNS5_1CILi1EEES8_S8_EEENS6_IJNS7_ILi64EEENS7_ILi128EEENS7_ILi96EEEEEENS_6half_tEfNS_4arch4Sm90ELb1ELb0ELb1ELb1ELb1ELb1ELb0ELb0ELi2ELi1ELi2ELi1ELb1EEENS1_24CollectiveEpilogueBwdGQAISD_fSG_Li256ELb1ELb1EEENS1_25SingleTileBwdLPTSchedulerILb1ELi128ELb1EEEEEEEEEvNT_6ParamsE)
        /*0434*/ 	.short	0x0210
        /*0436*/ 	.short	0x0770


	//----- nvinfo : EIATTR_SW_WAR
	.align		4
.L_983:
        /*0438*/ 	.byte	0x04, 0x36
        /*043a*/ 	.short	(.L_985 - .L_984)
.L_984:
        /*043c*/ 	.word	0x00000008
.L_985:


//--------------------- .nv.info._ZN7cutlass13device_kernelIN5flash11enable_sm90INS1_16FlashAttnBwdSm90INS1_25CollectiveMainloopBwdSm90ILi2ELi2ELi2EN4cute5tupleIJNS5_1CILi1EEES8_S8_EEENS6_IJNS7_ILi64EEENS7_ILi128EEENS7_ILi96EEEEEENS_6half_tEfNS_4arch4Sm90ELb0ELb0ELb0ELb0ELb0ELb1ELb0ELb0ELi2ELi1ELi2ELi1ELb1EEENS1_21CollectiveEpilogueBwdISD_SE_SG_Li256ELb0ELb0ELi1EEENS1_19SingleTileSchedulerILb0ELb0ELb0ELi128EEEEEEEEEvNT_6ParamsE --------------------------
	.section	.nv.info._ZN7cutlass13device_kernelIN5flash11enable_sm90INS1_16FlashAttnBwdSm90INS1_25CollectiveMainloopBwdSm90ILi2ELi2ELi2EN4cute5tupleIJNS5_1CILi1EEES8_S8_EEENS6_IJNS7_ILi64EEENS7_ILi128EEENS7_ILi96EEEEEENS_6half_tEfNS_4arch4Sm90ELb0ELb0ELb0ELb0ELb0ELb1ELb0ELb0ELi2ELi1ELi2ELi1ELb1EEENS1_21CollectiveEpilogueBwdISD_SE_SG_Li256ELb0ELb0ELi1EEENS1_19SingleTileSchedulerILb0ELb0ELb0ELi128EEEEEEEEEvNT_6ParamsE,"",@"SHT_CUDA_INFO"
	.sectionflags	@""
	.align	4


	//----- nvinfo : EIATTR_CUDA_API_VERSION
	.align		4
        /*0000*/ 	.byte	0x04, 0x37
        /*0002*/ 	.short	(.L_987 - .L_986)
.L_986:
        /*0004*/ 	.word	0x00000082


	//----- nvinfo : EIATTR_KPARAM_INFO
	.align		4
.L_987:
        /*0008*/ 	.byte	0x04, 0x17
        /*000a*/ 	.short	(.L_989 - .L_988)
.L_988:
        /*000c*/ 	.word	0x00000000
        /*0010*/ 	.short	0x0000
        /*0012*/ 	.short	0x0070
        /*0014*/ 	.byte	0x00, 0xf0, 0x01, 0x24


	//----- nvinfo : EIATTR_SPARSE_MMA_MASK
	.align		4
.L_989:
        /*0018*/ 	.byte	0x03, 0x50
        /*001a*/ 	.short	0x0000


	//----- nvinfo : EIATTR_MAXREG_COUNT
	.align		4
        /*001c*/ 	.byte	0x03, 0x1b
        /*001e*/ 	.short	0x00a8


	//----- nvinfo : EIATTR_NUM_BARRIERS
	.align		4
        /*0020*/ 	.byte	0x02, 0x4c
        /*0022*/ 	.byte	0x10
	.zero		1


	//----- nvinfo : EIATTR_EXTERNS
	.align		4
        /*0024*/ 	.byte	0x04, 0x0f
        /*0026*/ 	.short	(.L_991 - .L_990)


	//   ....[0]....
	.align		4
.L_990:
        /*0028*/ 	.word	index@(__assertfail)


	//----- nvinfo : EIATTR_MERCURY_ISA_VERSION
	.align		4
.L_991:
        /*002c*/ 	.byte	0x03, 0x5f
        /*002e*/ 	.short	0x0101


	//----- nvinfo : EIATTR_INT_WARP_WIDE_INSTR_OFFSETS
	.align		4
        /*0030*/ 	.byte	0x04, 0x31
        /*0032*/ 	.short	(.L_993 - .L_992)


	//   ....[0]....
.L_992:
        /*0034*/ 	.word	0x000001e0


	//   ....[1]....
        /*0038*/ 	.word	0x00000210


	//----- nvinfo : EIATTR_COOP_GROUP_MASK_REGIDS
	.align		4
.L_993:
        /*003c*/ 	.byte	0x04, 0x29
        /*003e*/ 	.short	(.L_995 - .L_994)


	//   ....[0]....
.L_994:
        /*0040*/ 	.word	0xffffffff


	//   ....[1]....
        /*0044*/ 	.word	0xffffffff


	//   ....[2]....
        /*0048*/ 	.word	0xffffffff


	//   ....[3]....
        /*004c*/ 	.word	0xffffffff


	//   ....[4]....
        /*0050*/ 	.word	0xffffffff


	//   ....[5]....
        /*0054*/ 	.word	0xffffffff


	//   ....[6]....
        /*0058*/ 	.word	0xffffffff


	//   ....[7]....
        /*005c*/ 	.word	0xffffffff


	//   ....[8]....
        /*0060*/ 	.word	0x0500000f


	//----- nvinfo : EIATTR_COOP_GROUP_INSTR_OFFSETS
	.align		4
.L_995:
        /*0064*/ 	.byte	0x04, 0x28
        /*0066*/ 	.short	(.L_997 - .L_996)


	//   ....[0]....
.L_996:
        /*0068*/ 	.word	0x00000060


	//   ....[1]....
        /*006c*/ 	.word	0x000001f0


	//   ....[2]....
        /*0070*/ 	.word	0x00000240


	//   ....[3]....
        /*0074*/ 	.word	0x00000430


	//   ....[4]....
        /*0078*/ 	.word	0x00000640


	//   ....[5]....
        /*007c*/ 	.word	0x00000b90


	//   ....[6]....
        /*0080*/ 	.word	0x00004440


	//   ....[7]....
        /*0084*/ 	.word	0x00004a40


	//   ....[8]....
        /*0088*/ 	.word	0x000078a0


	//----- nvinfo : EIATTR_REG_RECONFIG
	.align		4
.L_997:
        /*008c*/ 	.byte	0x01, 0x54
	.zero		2


	//----- nvinfo : EIATTR_SYSCALL_OFFSETS
	.align		4
        /*0090*/ 	.byte	0x04, 0x46
        /*0092*/ 	.short	(.L_999 - .L_998)


	//   ....[0]....
.L_998:
        /*0094*/ 	.word	0x000007f0


	//   ....[1]....
        /*0098*/ 	.word	0x000008e0


	//   ....[2]....
        /*009c*/ 	.word	0x00000a40


	//   ....[3]....
        /*00a0*/ 	.word	0x00000b30


	//   ....[4]....
        /*00a4*/ 	.word	0x00000e20


	//   ....[5]....
        /*00a8*/ 	.word	0x00003ee0


	//   ....[6]....
        /*00ac*/ 	.word	0x00004000


	//   ....[7]....
        /*00b0*/ 	.word	0x00004120


	//   ....[8]....
        /*00b4*/ 	.word	0x00004240


	//----- nvinfo : EIATTR_MBARRIER_INSTR_OFFSETS
	.align		4
.L_999:
        /*00b8*/ 	.byte	0x04, 0x39
        /*00ba*/ 	.short	(.L_1001 - .L_1000)


	//   ....[0]....
.L_1000:
        /*00bc*/ 	.word	0x000002e0
        /*00c0*/ 	.word	0x000000ff
        /*00c4*/ 	.word	0x00026800
        /*00c8*/ 	.short	0x0100
        /*00ca*/ 	.byte	0x06
	.zero		1


	//   ....[1]....
        /*00cc*/ 	.word	0x000003e0
        /*00d0*/ 	.word	0x000000ff
        /*00d4*/ 	.word	0x00026810
        /*00d8*/ 	.short	0x0100
        /*00da*/ 	.byte	0x08
	.zero		1


	//   ....[2]....
        /*00dc*/ 	.word	0x000003f0
        /*00e0*/ 	.word	0x000000ff
        /*00e4*/ 	.word	0x00026820
        /*00e8*/ 	.short	0x0100
        /*00ea*/ 	.byte	0x08
	.zero		1


	//   ....[3]....
        /*00ec*/ 	.word	0x00000400
        /*00f0*/ 	.word	0x000000ff
        /*00f4*/ 	.word	0x00026818
        /*00f8*/ 	.short	0x0100
        /*00fa*/ 	.byte	0x08
	.zero		1


	//   ....[4]....
        /*00fc*/ 	.word	0x00000410
        /*0100*/ 	.word	0x000000ff
        /*0104*/ 	.word	0x00026828
        /*0108*/ 	.short	0x0100
        /*010a*/ 	.byte	0x08
	.zero		1


	//   ....[5]....
        /*010c*/ 	.word	0x00000540
        /*0110*/ 	.word	0x000000ff
        /*0114*/ 	.word	0x00026830
        /*0118*/ 	.short	0x0100
        /*011a*/ 	.byte	0x08
	.zero		1


	//   ....[6]....
        /*011c*/ 	.word	0x00000550
        /*0120*/ 	.word	0x000000ff
        /*0124*/ 	.word	0x00026840
        /*0128*/ 	.short	0x0100
        /*012a*/ 	.byte	0x08
	.zero		1


	//   ....[7]....
        /*012c*/ 	.word	0x00000560
        /*0130*/ 	.word	0x000000ff
        /*0134*/ 	.word	0x00026838
        /*0138*/ 	.short	0x0100
        /*013a*/ 	.byte	0x08
	.zero		1


	//   ....[8]....
        /*013c*/ 	.word	0x00000570
        /*0140*/ 	.word	0x000000ff
        /*0144*/ 	.word	0x00026848
        /*0148*/ 	.short	0x0100
        /*014a*/ 	.byte	0x08
	.zero		1


	//   ....[9]....
        /*014c*/ 	.word	0x00000bd0
        /*0150*/ 	.word	0x00000002
        /*0154*/ 	.word	0x00026800
        /*0158*/ 	.short	0x010a
        /*015a*/ 	.byte	0x3f
	.zero		1


	//   ....[10]....
        /*015c*/ 	.word	0x00000cd0
        /*0160*/ 	.word	0x00000002
        /*0164*/ 	.word	0x00026800
        /*0168*/ 	.short	0x010a
        /*016a*/ 	.byte	0x3f
	.zero		1


	//   ....[11]....
        /*016c*/ 	.word	0x00001680
        /*0170*/ 	.word	0x000000ff
        /*0174*/ 	.word	0x00026810
        /*0178*/ 	.short	0x010a
        /*017a*/ 	.byte	0x08
	.zero		1


	//   ....[12]....
        /*017c*/ 	.word	0x000016c0
        /*0180*/ 	.word	0x000000ff
        /*0184*/ 	.word	0x00026810
        /*0188*/ 	.short	0x010a
        /*018a*/ 	.byte	0x08
	.zero		1


	//   ....[13]....
        /*018c*/ 	.word	0x00001b10
        /*0190*/ 	.word	0x000000ff
        /*0194*/ 	.word	0x00026830
        /*0198*/ 	.short	0x010a
        /*019a*/ 	.byte	0x08
	.zero		1


	//   ....[14]....
        /*019c*/ 	.word	0x00001b50
        /*01a0*/ 	.word	0x000000ff
        /*01a4*/ 	.word	0x00026830
        /*01a8*/ 	.short	0x010a
        /*01aa*/ 	.byte	0x08
	.zero		1


	//   ....[15]....
        /*01ac*/ 	.word	0x00003760
        /*01b0*/ 	.word	0x000000ff
        /*01b4*/ 	.word	0x00000000
        /*01b8*/ 	.short	0x0101
        /*01ba*/ 	.byte	0x0a
	.zero		1


	//   ....[16]....
        /*01bc*/ 	.word	0x00003a70
        /*01c0*/ 	.word	0x000000ff
        /*01c4*/ 	.word	0x00000000
        /*01c8*/ 	.short	0x0101
        /*01ca*/ 	.byte	0x08
	.zero		1


	//   ....[17]....
        /*01cc*/ 	.word	0x00005840
        /*01d0*/ 	.word	0x00000000
        /*01d4*/ 	.word	0x00026820
        /*01d8*/ 	.short	0x010a
        /*01da*/ 	.byte	0x3f
	.zero		1


	//   ....[18]....
        /*01dc*/ 	.word	0x00006140
        /*01e0*/ 	.word	0x00000000
        /*01e4*/ 	.word	0x00026840
        /*01e8*/ 	.short	0x010a
        /*01ea*/ 	.byte	0x3f
	.zero		1


	//   ....[19]....
        /*01ec*/ 	.word	0x00006440
        /*01f0*/ 	.word	0x00000000
        /*01f4*/ 	.word	0x00026828
        /*01f8*/ 	.short	0x010a
        /*01fa*/ 	.byte	0x3f
	.zero		1


	//   ....[20]....
        /*01fc*/ 	.word	0x000066c0
        /*0200*/ 	.word	0x00000000
        /*0204*/ 	.word	0x00026848
        /*0208*/ 	.short	0x010a
        /*020a*/ 	.byte	0x3f
	.zero		1


	//   ....[21]....
        /*020c*/ 	.word	0x00006990
        /*0210*/ 	.word	0x00000000
        /*0214*/ 	.word	0x00026820
        /*0218*/ 	.short	0x010a
        /*021a*/ 	.byte	0x3f
	.zero		1


	//   ....[22]....
        /*021c*/ 	.word	0x00006c80
        /*0220*/ 	.word	0x00000000
        /*0224*/ 	.word	0x00026840
        /*0228*/ 	.short	0x010a
        /*022a*/ 	.byte	0x3f
	.zero		1


	//   ....[23]....
        /*022c*/ 	.word	0x00006f60
        /*0230*/ 	.word	0x00000000
        /*0234*/ 	.word	0x00026828
        /*0238*/ 	.short	0x010a
        /*023a*/ 	.byte	0x3f
	.zero		1


	//   ....[24]....
        /*023c*/ 	.word	0x00007240
        /*0240*/ 	.word	0x00000003
        /*0244*/ 	.word	0x00026840
        /*0248*/ 	.short	0x010a
        /*024a*/ 	.byte	0x3f
	.zero		1


	//   ....[25]....
        /*024c*/ 	.word	0x00007700
        /*0250*/ 	.word	0x00000006
        /*0254*/ 	.word	0x00000000
        /*0258*/ 	.short	0x010a
        /*025a*/ 	.byte	0x3f
	.zero		1


	//   ....[26]....
        /*025c*/ 	.word	0x00007760
        /*0260*/ 	.word	0x00000003
        /*0264*/ 	.word	0x00000000
        /*0268*/ 	.short	0x010a
        /*026a*/ 	.byte	0x3f
	.zero		1


	//   ....[27]....
        /*026c*/ 	.word	0x000077c0
        /*0270*/ 	.word	0x00000000
        /*0274*/ 	.word	0x00000000
        /*0278*/ 	.short	0x010a
        /*027a*/ 	.byte	0x3f
	.zero		1


	//   ....[28]....
        /*027c*/ 	.word	0x000077f0
        /*0280*/ 	.word	0x00000003
        /*0284*/ 	.word	0x00000000
        /*0288*/ 	.short	0x010a
        /*028a*/ 	.byte	0x3f
	.zero		1


	//   ....[29]....
        /*028c*/ 	.word	0x000078d0
        /*0290*/ 	.word	0x00000002
        /*0294*/ 	.word	0x00026800
        /*0298*/ 	.short	0x010a
        /*029a*/ 	.byte	0x3f
	.zero		1


	//   ....[30]....
        /*029c*/ 	.word	0x00007930
        /*02a0*/ 	.word	0x00000005
        /*02a4*/ 	.word	0x00026810
        /*02a8*/ 	.short	0x010a
        /*02aa*/ 	.byte	0x3f
	.zero		1


	//   ....[31]....
        /*02ac*/ 	.word	0x00007990
        /*02b0*/ 	.word	0x00000005
        /*02b4*/ 	.word	0x00026830
        /*02b8*/ 	.short	0x010a
        /*02ba*/ 	.byte	0x3f
	.zero		1


	//   ....[32]....
        /*02bc*/ 	.word	0x000079e0
        /*02c0*/ 	.word	0x00000000
        /*02c4*/ 	.word	0x00026820
        /*02c8*/ 	.short	0x010a
        /*02ca*/ 	.byte	0x3f
	.zero		1


	//   ....[33]....
        /*02cc*/ 	.word	0x00007a30
        /*02d0*/ 	.word	0x00000000
        /*02d4*/ 	.word	0x00026840
        /*02d8*/ 	.short	0x010a
        /*02da*/ 	.byte	0x3f
	.zero		1


	//   ....[34]....
        /*02dc*/ 	.word	0x00007a80
        /*02e0*/ 	.word	0x00000000
        /*02e4*/ 	.word	0x00026828
        /*02e8*/ 	.short	0x010a
        /*02ea*/ 	.byte	0x3f
	.zero		1


	//   ....[35]....
        /*02ec*/ 	.word	0x00007ad0
        /*02f0*/ 	.word	0x00000000
        /*02f4*/ 	.word	0x00026848
        /*02f8*/ 	.short	0x010a
        /*02fa*/ 	.byte	0x3f
	.zero		1


	//   ....[36]....
        /*02fc*/ 	.word	0x00007b30
        /*0300*/ 	.word	0x00000000
        /*0304*/ 	.word	0x00026820
        /*0308*/ 	.short	0x010a
        /*030a*/ 	.byte	0x3f
	.zero		1


	//   ....[37]....
        /*030c*/ 	.word	0x00007b80
        /*0310*/ 	.word	0x00000000
        /*0314*/ 	.word	0x00026840
        /*0318*/ 	.short	0x010a
        /*031a*/ 	.byte	0x3f
	.zero		1


	//   ....[38]....
        /*031c*/ 	.word	0x00007bd0
        /*0320*/ 	.word	0x00000000
        /*0324*/ 	.word	0x00026828
        /*0328*/ 	.short	0x010a
        /*032a*/ 	.byte	0x3f
	.zero		1


	//   ....[39]....
        /*032c*/ 	.word	0x00007c20
        /*0330*/ 	.word	0x00000003
        /*0334*/ 	.word	0x00026840
        /*0338*/ 	.short	0x010a
        /*033a*/ 	.byte	0x3f
	.zero		1


	//   ....[40]....
        /*033c*/ 	.word	0x00007d00
        /*0340*/ 	.word	0x00000006
        /*0344*/ 	.word	0x00000000
        /*0348*/ 	.short	0x010a
        /*034a*/ 	.byte	0x3f
	.zero		1


	//   ....[41]....
        /*034c*/ 	.word	0x00007d50
        /*0350*/ 	.word	0x00000003
        /*0354*/ 	.word	0x00000000
        /*0358*/ 	.short	0x010a
        /*035a*/ 	.byte	0x3f
	.zero		1


	//   ....[42]....
        /*035c*/ 	.word	0x00007da0
        /*0360*/ 	.word	0x00000000
        /*0364*/ 	.word	0x00000000
        /*0368*/ 	.short	0x010a
        /*036a*/ 	.byte	0x3f
	.zero		1


	//----- nvinfo : EIATTR_NUM_MBARRIERS
	.align		4
.L_1001:
        /*036c*/ 	.byte	0x03, 0x38
        /*036e*/ 	.short	0x0009


	//----- nvinfo : EIATTR_EXIT_INSTR_OFFSETS
	.align		4
        /*0370*/ 	.byte	0x04, 0x1c
        /*0372*/ 	.short	(.L_1003 - .L_1002)


	//   ....[0]....
.L_1002:
        /*0374*/ 	.word	0x000006a0


	//   ....[1]....
        /*0378*/ 	.word	0x000049f0


	//   ....[2]....
        /*037c*/ 	.word	0x00004a80


	//   ....[3]....
        /*0380*/ 	.word	0x00004ab0


	//   ....[4]....
        /*0384*/ 	.word	0x00004bc0


	//   ....[5]....
        /*0388*/ 	.word	0x00005280


	//   ....[6]....
        /*038c*/ 	.word	0x00005550


	//   ....[7]....
        /*0390*/ 	.word	0x00007840


	//----- nvinfo : EIATTR_MAX_THREADS
	.align		4
.L_1003:
        /*0394*/ 	.byte	0x04, 0x05
        /*0396*/ 	.short	(.L_1005 - .L_1004)
.L_1004:
        /*0398*/ 	.word	0x00000180
        /*039c*/ 	.word	0x00000001
        /*03a0*/ 	.word	0x00000001


	//----- nvinfo : EIATTR_CRS_STACK_SIZE
	.align		4
.L_1005:
        /*03a4*/ 	.byte	0x04, 0x1e
        /*03a6*/ 	.short	(.L_1007 - .L_1006)
.L_1006:
        /*03a8*/ 	.word	0x00000000


	//----- nvinfo : EIATTR_CBANK_PARAM_SIZE
	.align		4
.L_1007:
        /*03ac*/ 	.byte	0x03, 0x19
        /*03ae*/ 	.short	0x0970


	//----- nvinfo : EIATTR_PARAM_CBANK
	.align		4
        /*03b0*/ 	.byte	0x04, 0x0a
        /*03b2*/ 	.short	(.L_1009 - .L_1008)
	.align		4
.L_1008:
        /*03b4*/ 	.word	index@(.nv.constant0._ZN7cutlass13device_kernelIN5flash11enable_sm90INS1_16FlashAttnBwdSm90INS1_25CollectiveMainloopBwdSm90ILi2ELi2ELi2EN4cute5tupleIJNS5_1CILi1EEES8_S8_EEENS6_IJNS7_ILi64EEENS7_ILi128EEENS7_ILi96EEEEEENS_6half_tEfNS_4arch4Sm90ELb0ELb0ELb0ELb0ELb0ELb1ELb0ELb0ELi2ELi1ELi2ELi1ELb1EEENS1_21CollectiveEpilogueBwdISD_SE_SG_Li256ELb0ELb0ELi1EEENS1_19SingleTileSchedulerILb0ELb0ELb0ELi128EEEEEEEEEvNT_6ParamsE)
        /*03b8*/ 	.short	0x0210
        /*03ba*/ 	.short	0x0970


	//----- nvinfo : EIATTR_SW_WAR
	.align		4
.L_1009:
        /*03bc*/ 	.byte	0x04, 0x36
        /*03be*/ 	.short	(.L_1011 - .L_1010)
.L_1010:
        /*03c0*/ 	.word	0x00000008
.L_1011:


//--------------------- .nv.info._ZN7cutlass13device_kernelIN5flash11enable_sm90INS1_16FlashAttnBwdSm90INS1_25CollectiveMainloopBwdSm90ILi2ELi2ELi2EN4cute5tupleIJNS5_1CILi1EEES8_S8_EEENS6_IJNS7_ILi64EEENS7_ILi128EEENS7_ILi96EEEEEENS_6half_tEfNS_4arch4Sm90ELb0ELb0ELb0ELb0ELb1ELb1ELb0ELb0ELi2ELi1ELi2ELi1ELb1EEENS1_21CollectiveEpilogueBwdISD_SE_SG_Li256ELb0ELb0ELi1EEENS1_19SingleTileSchedulerILb0ELb0ELb0ELi128EEEEEEEEEvNT_6ParamsE --------------------------
	.section	.nv.info._ZN7cutlass13device_kernelIN5flash11enable_sm90INS1_16FlashAttnBwdSm90INS1_25CollectiveMainloopBwdSm90ILi2ELi2ELi2EN4cute5tupleIJNS5_1CILi1EEES8_S8_EEENS6_IJNS7_ILi64EEENS7_ILi128EEENS7_ILi96EEEEEENS_6half_tEfNS_4arch4Sm90ELb0ELb0ELb0ELb0ELb1ELb1ELb0ELb0ELi2ELi1ELi2ELi1ELb1EEENS1_21CollectiveEpilogueBwdISD_SE_SG_Li256ELb0ELb0ELi1EEENS1_19SingleTileSchedulerILb0ELb0ELb0ELi128EEEEEEEEEvNT_6ParamsE,"",@"SHT_CUDA_INFO"
	.sectionflags	@""
	.align	4


	//----- nvinfo : EIATTR_CUDA_API_VERSION
	.align		4
        /*0000*/ 	.byte	0x04, 0x37
        /*0002*/ 	.short	(.L_1013 - .L_1012)
.L_1012:
        /*0004*/ 	.word	0x00000082


	//----- nvinfo : EIATTR_KPARAM_INFO
	.align		4
.L_1013:
        /*0008*/ 	.byte	0x04, 0x17
        /*000a*/ 	.short	(.L_1015 - .L_1014)
.L_1014:
        /*000c*/ 	.word	0x00000000
        /*0010*/ 	.short	0x0000
        /*0012*/ 	.short	0x0070
        /*0014*/ 	.byte	0x00, 0xf0, 0x01, 0x24


	//----- nvinfo : EIATTR_SPARSE_MMA_MASK
	.align		4
.L_1015:
        /*0018*/ 	.byte	0x03, 0x50
        /*001a*/ 	.short	0x0000


	//----- nvinfo : EIATTR_MAXREG_COUNT
	.align		4
        /*001c*/ 	.byte	0x03, 0x1b
        /*001e*/ 	.short	0x00a8


	//----- nvinfo : EIATTR_NUM_BARRIERS
	.align		4
        /*0020*/ 	.byte	0x02, 0x4c
        /*0022*/ 	.byte	0x10
	.zero		1


	//----- nvinfo : EIATTR_EXTERNS
	.align		4
        /*0024*/ 	.byte	0x04, 0x0f
        /*0026*/ 	.short	(.L_1017 - .L_1016)


	//   ....[0]....
	.align		4
.L_1016:
        /*0028*/ 	.word	index@(__assertfail)


	//----- nvinfo : EIATTR_MERCURY_ISA_VERSION
	.align		4
.L_1017:
        /*002c*/ 	.byte	0x03, 0x5f
        /*002e*/ 	.short	0x0101


	//----- nvinfo : EIATTR_INT_WARP_WIDE_INSTR_OFFSETS
	.align		4
        /*0030*/ 	.byte	0x04, 0x31
        /*0032*/ 	.short	(.L_1019 - .L_1018)


	//   ....[0]....
.L_1018:
        /*0034*/ 	.word	0x000001e0


	//   ....[1]....
        /*0038*/ 	.word	0x00000210


	//   ....[2]....
        /*003c*/ 	.word	0x000052e0


	//   ....[3]....
        /*0040*/ 	.word	0x00005750


	//   ....[4]....
        /*0044*/ 	.word	0x00005d30


	//----- nvinfo : EIATTR_COOP_GROUP_MASK_REGIDS
	.align		4
.L_1019:
        /*0048*/ 	.byte	0x04, 0x29
        /*004a*/ 	.short	(.L_1021 - .L_1020)


	//   ....[0]....
.L_1020:
        /*004c*/ 	.word	0xffffffff


	//   ....[1]....
        /*0050*/ 	.word	0xffffffff


	//   ....[2]....
        /*0054*/ 	.word	0xffffffff


	//   ....[3]....
        /*0058*/ 	.word	0xffffffff


	//   ....[4]....
        /*005c*/ 	.word	0xffffffff


	//   ....[5]....
        /*0060*/ 	.word	0xffffffff


	//   ....[6]....
        /*0064*/ 	.word	0xffffffff


	//   ....[7]....
        /*0068*/ 	.word	0xffffffff


	//   ....[8]....
        /*006c*/ 	.word	0xffffffff


	//   ....[9]....
        /*0070*/ 	.word	0xffffffff


	//   ....[10]....
        /*0074*/ 	.word	0xffffffff


	//   ....[11]....
        /*0078*/ 	.word	0xffffffff


	//   ....[12]....
        /*007c*/ 	.word	0xffffffff


	//   ....[13]....
        /*0080*/ 	.word	0xffffffff


	//   ....[14]....
        /*0084*/ 	.word	0x0500000f


	//   ....[15]....
        /*0088*/ 	.word	0x0500000f


	//   ....[16]....
        /*008c*/ 	.word	0x0500000f


	//   ....[17]....
        /*0090*/ 	.word	0x0500000f


	//----- nvinfo : EIATTR_COOP_GROUP_INSTR_OFFSETS
	.align		4
.L_1021:
        /*0094*/ 	.byte	0x04, 0x28
        /*0096*/ 	.short	(.L_1023 - .L_1022)


	//   ....[0]....
.L_1022:
        /*0098*/ 	.word	0x00000060


	//   ....[1]....
        /*009c*/ 	.word	0x000001f0


	//   ....[2]....
        /*00a0*/ 	.word	0x00000240


	//   ....[3]....
        /*00a4*/ 	.word	0x00000430


	//   ....[4]....
        /*00a8*/ 	.word	0x00000640


	//   ....[5]....
        /*00ac*/ 	.word	0x00000b90


	//   ....[6]....
        /*00b0*/ 	.word	0x00004440


	//   ....[7]....
        /*00b4*/ 	.word	0x00004a40


	//   ....[8]....
        /*00b8*/ 	.word	0x00004f80


	//   ....[9]....
        /*00bc*/ 	.word	0x00005210


	//   ....[10]....
        /*00c0*/ 	.word	0x00005450


	//   ....[11]....
        /*00c4*/ 	.word	0x00005680


	//   ....[12]....
        /*00c8*/ 	.word	0x00005930


	//   ....[13]....
        /*00cc*/ 	.word	0x00005c60


	//   ....[14]....
        /*00d0*/ 	.word	0x000080e0


	//   ....[15]....
        /*00d4*/ 	.word	0x00008250


	//   ....[16]....
        /*00d8*/ 	.word	0x000082c0


	//   ....[17]....
        /*00dc*/ 	.word	0x00008330


	//----- nvinfo : EIATTR_REG_RECONFIG
	.align		4
.L_1023:
        /*00e0*/ 	.byte	0x01, 0x54
	.zero		2


	//----- nvinfo : EIATTR_SYSCALL_OFFSETS
	.align		4
        /*00e4*/ 	.byte	0x04, 0x46
        /*00e6*/ 	.short	(.L_1025 - .L_1024)


	//   ....[0]....
.L_1024:
        /*00e8*/ 	.word	0x000007f0


	//   ....[1]....
        /*00ec*/ 	.word	0x000008e0


	//   ....[2]....
        /*00f0*/ 	.word	0x00000a40


	//   ....[3]....
        /*00f4*/ 	.word	0x00000b30


	//   ....[4]....
        /*00f8*/ 	.word	0x00000e20


	//   ....[5]....
        /*00fc*/ 	.word	0x00003ee0


	//   ....[6]....
        /*0100*/ 	.word	0x00004000


	//   ....[7]....
        /*0104*/ 	.word	0x00004120


	//   ....[8]....
        /*0108*/ 	.word	0x00004240


	//----- nvinfo : EIATTR_MBARRIER_INSTR_OFFSETS
	.align		4
.L_1025:
        /*010c*/ 	.byte	0x04, 0x39
        /*010e*/ 	.short	(.L_1027 - .L_1026)


	//   ....[0]....
.L_1026:
        /*0110*/ 	.word	0x000002e0
        /*0114*/ 	.word	0x000000ff
        /*0118*/ 	.word	0x00026800
        /*011c*/ 	.short	0x0100
        /*011e*/ 	.byte	0x06
	.zero		1


	//   ....[1]....
        /*0120*/ 	.word	0x000003e0
        /*0124*/ 	.word	0x000000ff
        /*0128*/ 	.word	0x00026810
        /*012c*/ 	.short	0x0100
        /*012e*/ 	.byte	0x08
	.zero		1


	//   ....[2]....
        /*0130*/ 	.word	0x000003f0
        /*0134*/ 	.word	0x000000ff
        /*0138*/ 	.word	0x00026820
        /*013c*/ 	.short	0x0100
        /*013e*/ 	.byte	0x08
	.zero		1


	//   ....[3]....
        /*0140*/ 	.word	0x00000400
        /*0144*/ 	.word	0x000000ff
        /*0148*/ 	.word	0x00026818
        /*014c*/ 	.short	0x0100
        /*014e*/ 	.byte	0x08
	.zero		1


	//   ....[4]....
        /*0150*/ 	.word	0x00000410
        /*0154*/ 	.word	0x000000ff
        /*0158*/ 	.word	0x00026828
        /*015c*/ 	.short	0x0100
        /*015e*/ 	.byte	0x08
	.zero		1


	//   ....[5]....
        /*0160*/ 	.word	0x00000540
        /*0164*/ 	.word	0x000000ff
        /*0168*/ 	.word	0x00026830
        /*016c*/ 	.short	0x0100
        /*016e*/ 	.byte	0x08
	.zero		1


	//   ....[6]....
        /*0170*/ 	.word	0x00000550
        /*0174*/ 	.word	0x000000ff
        /*0178*/ 	.word	0x00026840
        /*017c*/ 	.short	0x0100
        /*017e*/ 	.byte	0x08
	.zero		1


	//   ....[7]....
        /*0180*/ 	.word	0x00000560
        /*0184*/ 	.word	0x000000ff
        /*0188*/ 	.word	0x00026838
        /*018c*/ 	.short	0x0100
        /*018e*/ 	.byte	0x08
	.zero		1


	//   ....[8]....
        /*0190*/ 	.word	0x00000570
        /*0194*/ 	.word	0x000000ff
        /*0198*/ 	.word	0x00026848
        /*019c*/ 	.short	0x0100
        /*019e*/ 	.byte	0x08
	.zero		1


	//   ....[9]....
        /*01a0*/ 	.word	0x00000bd0
        /*01a4*/ 	.word	0x00000002
        /*01a8*/ 	.word	0x00026800
        /*01ac*/ 	.short	0x010a
        /*01ae*/ 	.byte	0x3f
	.zero		1


	//   ....[10]....
        /*01b0*/ 	.word	0x00000cd0
        /*01b4*/ 	.word	0x00000002
        /*01b8*/ 	.word	0x00026800
        /*01bc*/ 	.short	0x010a
        /*01be*/ 	.byte	0x3f
	.zero		1


	//   ....[11]....
        /*01c0*/ 	.word	0x00001680
        /*01c4*/ 	.word	0x000000ff
        /*01c8*/ 	.word	0x00026810
        /*01cc*/ 	.short	0x010a
        /*01ce*/ 	.byte	0x08
	.zero		1


	//   ....[12]....
        /*01d0*/ 	.word	0x000016c0
        /*01d4*/ 	.word	0x000000ff
        /*01d8*/ 	.word	0x00026810
        /*01dc*/ 	.short	0x010a
        /*01de*/ 	.byte	0x08
	.zero		1


	//   ....[13]....
        /*01e0*/ 	.word	0x00001b10
        /*01e4*/ 	.word	0x000000ff
        /*01e8*/ 	.word	0x00026830
        /*01ec*/ 	.short	0x010a
        /*01ee*/ 	.byte	0x08
	.zero		1


	//   ....[14]....
        /*01f0*/ 	.word	0x00001b50
        /*01f4*/ 	.word	0x000000ff
        /*01f8*/ 	.word	0x00026830
        /*01fc*/ 	.short	0x010a
        /*01fe*/ 	.byte	0x08
	.zero		1


	//   ....[15]....
        /*0200*/ 	.word	0x00003760
        /*0204*/ 	.word	0x000000ff
        /*0208*/ 	.word	0x00000000
        /*020c*/ 	.short	0x0101
        /*020e*/ 	.byte	0x0a
	.zero		1


	//   ....[16]....
        /*0210*/ 	.word	0x00003a70
        /*0214*/ 	.word	0x000000ff
        /*0218*/ 	.word	0x00000000
        /*021c*/ 	.short	0x0101
        /*021e*/ 	.byte	0x08
	.zero		1


	//   ....[17]....
        /*0220*/ 	.word	0x00006080
        /*0224*/ 	.word	0x00000000
        /*0228*/ 	.word	0x00026820
        /*022c*/ 	.short	0x010a
        /*022e*/ 	.byte	0x3f
	.zero		1


	//   ....[18]....
        /*0230*/ 	.word	0x00006980
        /*0234*/ 	.word	0x00000000
        /*0238*/ 	.word	0x00026840
        /*023c*/ 	.short	0x010a
        /*023e*/ 	.byte	0x3f
	.zero		1


	//   ....[19]....
        /*0240*/ 	.word	0x00006c80
        /*0244*/ 	.word	0x00000000
        /*0248*/ 	.word	0x00026828
        /*024c*/ 	.short	0x010a
        /*024e*/ 	.byte	0x3f
	.zero		1


	//   ....[20]....
        /*0250*/ 	.word	0x00006f00
        /*0254*/ 	.word	0x00000000
        /*0258*/ 	.word	0x00026848
        /*025c*/ 	.short	0x010a
        /*025e*/ 	.byte	0x3f
	.zero		1


	//   ....[21]....
        /*0260*/ 	.word	0x000071d0
        /*0264*/ 	.word	0x00000000
        /*0268*/ 	.word	0x00026820
        /*026c*/ 	.short	0x010a
        /*026e*/ 	.byte	0x3f
	.zero		1


	//   ....[22]....
        /*0270*/ 	.word	0x000074c0
        /*0274*/ 	.word	0x00000000
        /*0278*/ 	.word	0x00026840
        /*027c*/ 	.short	0x010a
        /*027e*/ 	.byte	0x3f
	.zero		1


	//   ....[23]....
        /*0280*/ 	.word	0x000077a0
        /*0284*/ 	.word	0x00000000
        /*0288*/ 	.word	0x00026828
        /*028c*/ 	.short	0x010a
        /*028e*/ 	.byte	0x3f
	.zero		1


	//   ....[24]....
        /*0290*/ 	.word	0x00007a80
        /*0294*/ 	.word	0x00000003
        /*0298*/ 	.word	0x00026840
        /*029c*/ 	.short	0x010a
        /*029e*/ 	.byte	0x3f
	.zero		1


	//   ....[25]....
        /*02a0*/ 	.word	0x00007f40
        /*02a4*/ 	.word	0x00000006
        /*02a8*/ 	.word	0x00000000
        /*02ac*/ 	.short	0x010a
        /*02ae*/ 	.byte	0x3f
	.zero		1


	//   ....[26]....
        /*02b0*/ 	.word	0x00007fa0
        /*02b4*/ 	.word	0x00000003
        /*02b8*/ 	.word	0x00000000
        /*02bc*/ 	.short	0x010a
        /*02be*/ 	.byte	0x3f
	.zero		1


	//   ....[27]....
        /*02c0*/ 	.word	0x00008000
        /*02c4*/ 	.word	0x00000000
        /*02c8*/ 	.word	0x00000000
        /*02cc*/ 	.short	0x010a
        /*02ce*/ 	.byte	0x3f
	.zero		1


	//   ....[28]....
        /*02d0*/ 	.word	0x00008030
        /*02d4*/ 	.word	0x00000003
        /*02d8*/ 	.word	0x00000000
        /*02dc*/ 	.short	0x010a
        /*02de*/ 	.byte	0x3f
	.zero		1


	//   ....[29]....
        /*02e0*/ 	.word	0x00008110
        /*02e4*/ 	.word	0x00000002
        /*02e8*/ 	.word	0x00026800
        /*02ec*/ 	.short	0x010a
        /*02ee*/ 	.byte	0x3f
	.zero		1


	//   ....[30]....
        /*02f0*/ 	.word	0x00008170
        /*02f4*/ 	.word	0x00000005
        /*02f8*/ 	.word	0x00026810
        /*02fc*/ 	.short	0x010a
        /*02fe*/ 	.byte	0x3f
	.zero		1


	//   ....[31]....
        /*0300*/ 	.word	0x000081d0
        /*0304*/ 	.word	0x00000005
        /*0308*/ 	.word	0x00026830
        /*030c*/ 	.short	0x010a
        /*030e*/ 	.byte	0x3f
	.zero		1


	//   ....[32]....
        /*0310*/ 	.word	0x00008370
        /*0314*/ 	.word	0x00000000
        /*0318*/ 	.word	0x00026820
        /*031c*/ 	.short	0x010a
        /*031e*/ 	.byte	0x3f
	.zero		1


	//   ....[33]....
        /*0320*/ 	.word	0x000083c0
        /*0324*/ 	.word	0x00000000
        /*0328*/ 	.word	0x00026840
        /*032c*/ 	.short	0x010a
        /*032e*/ 	.byte	0x3f
	.zero		1


	//   ....[34]....
        /*0330*/ 	.word	0x00008410
        /*0334*/ 	.word	0x00000000
        /*0338*/ 	.word	0x00026828
        /*033c*/ 	.short	0x010a
        /*033e*/ 	.byte	0x3f
	.zero		1


	//   ....[35]....
        /*0340*/ 	.word	0x00008460
        /*0344*/ 	.word	0x00000000
        /*0348*/ 	.word	0x00026848
        /*034c*/ 	.short	0x010a
        /*034e*/ 	.byte	0x3f
	.zero		1


	//   ....[36]....
        /*0350*/ 	.word	0x000084c0
        /*0354*/ 	.word	0x00000000
        /*0358*/ 	.word	0x00026820
        /*035c*/ 	.short	0x010a
        /*035e*/ 	.byte	0x3f
	.zero		1


	//   ....[37]....
        /*0360*/ 	.word	0x00008510
        /*0364*/ 	.word	0x00000000
        /*0368*/ 	.word	0x00026840
        /*036c*/ 	.short	0x010a
        /*036e*/ 	.byte	0x3f
	.zero		1


	//   ....[38]....
        /*0370*/ 	.word	0x00008560
        /*0374*/ 	.word	0x00000000
        /*0378*/ 	.word	0x00026828
        /*037c*/ 	.short	0x010a
        /*037e*/ 	.byte	0x3f
	.zero		1


	//   ....[39]....
        /*0380*/ 	.word	0x000085b0
        /*0384*/ 	.word	0x00000003
        /*0388*/ 	.word	0x00026840
        /*038c*/ 	.short	0x010a
        /*038e*/ 	.byte	0x3f
	.zero		1


	//   ....[40]....
        /*0390*/ 	.word	0x00008690
        /*0394*/ 	.word	0x00000006
        /*0398*/ 	.word	0x00000000
        /*039c*/ 	.short	0x010a
        /*039e*/ 	.byte	0x3f
	.zero		1


	//   ....[41]....
        /*03a0*/ 	.word	0x000086e0
        /*03a4*/ 	.word	0x00000003
        /*03a8*/ 	.word	0x00000000
        /*03ac*/ 	.short	0x010a
        /*03ae*/ 	.byte	0x3f
	.zero		1


	//   ....[42]....
        /*03b0*/ 	.word	0x00008730
        /*03b4*/ 	.word	0x00000000
        /*03b8*/ 	.word	0x00000000
        /*03bc*/ 	.short	0x010a
        /*03be*/ 	.byte	0x3f
	.zero		1


	//----- nvinfo : EIATTR_NUM_MBARRIERS
	.align		4
.L_1027:
        /*03c0*/ 	.byte	0x03, 0x38
        /*03c2*/ 	.short	0x0009


	//----- nvinfo : EIATTR_EXIT_INSTR_OFFSETS
	.align		4
        /*03c4*/ 	.byte	0x04, 0x1c
        /*03c6*/ 	.short	(.L_1029 - .L_1028)


	//   ....[0]....
.L_1028:
        /*03c8*/ 	.word	0x000006a0


	//   ....[1]....
        /*03cc*/ 	.word	0x000049f0


	//   ....[2]....
        /*03d0*/ 	.word	0x00004a80


	//   ....[3]....
        /*03d4*/ 	.word	0x00004ab0


	//   ....[4]....
        /*03d8*/ 	.word	0x00004c00


	//   ....[5]....
        /*03dc*/ 	.word	0x000057f0


	//   ....[6]....
        /*03e0*/ 	.word	0x00005d90


	//   ....[7]....
        /*03e4*/ 	.word	0x00008080


	//----- nvinfo : EIATTR_MAX_THREADS
	.align		4
.L_1029:
        /*03e8*/ 	.byte	0x04, 0x05
        /*03ea*/ 	.short	(.L_1031 - .L_1030)
.L_1030:
        /*03ec*/ 	.word	0x00000180
        /*03f0*/ 	.word	0x00000001
        /*03f4*/ 	.word	0x00000001


	//----- nvinfo : EIATTR_CRS_STACK_SIZE
	.align		4
.L_1031:
        /*03f8*/ 	.byte	0x04, 0x1e
        /*03fa*/ 	.short	(.L_1033 - .L_1032)
.L_1032:
        /*03fc*/ 	.word	0x00000000


	//----- nvinfo : EIATTR_CBANK_PARAM_SIZE
	.align		4
.L_1033:
        /*0400*/ 	.byte	0x03, 0x19
        /*0402*/ 	.short	0x0970


	//----- nvinfo : EIATTR_PARAM_CBANK
	.align		4
        /*0404*/ 	.byte	0x04, 0x0a
        /*0406*/ 	.short	(.L_1035 - .L_1034)
	.align		4
.L_1034:
        /*0408*/ 	.word	index@(.nv.constant0._ZN7cutlass13device_kernelIN5flash11enable_sm90INS1_16FlashAttnBwdSm90INS1_25CollectiveMainloopBwdSm90ILi2ELi2ELi2EN4cute5tupleIJNS5_1CILi1EEES8_S8_EEENS6_IJNS7_ILi64EEENS7_ILi128EEENS7_ILi96EEEEEENS_6half_tEfNS_4arch4Sm90ELb0ELb0ELb0ELb0ELb1ELb1ELb0ELb0ELi2ELi1ELi2ELi1ELb1EEENS1_21CollectiveEpilogueBwdISD_SE_SG_Li256ELb0ELb0ELi1EEENS1_19SingleTileSchedulerILb0ELb0ELb0ELi128EEEEEEEEEvNT_6ParamsE)
        /*040c*/ 	.short	0x0210
        /*040e*/ 	.short	0x0970


	//----- nvinfo : EIATTR_SW_WAR
	.align		4
.L_1035:
        /*0410*/ 	.byte	0x04, 0x36
        /*0412*/ 	.short	(.L_1037 - .L_1036)
.L_1036:
        /*0414*/ 	.word	0x00000008
.L_1037:


//--------------------- .nv.info._ZN7cutlass13device_kernelIN5flash11enable_sm90INS1_16FlashAttnBwdSm90INS1_25CollectiveMainloopBwdSm90ILi2ELi2ELi2EN4cute5tupleIJNS5_1CILi1EEES8_S8_EEENS6_IJNS7_ILi64EEENS7_ILi128EEENS7_ILi96EEEEEENS_6half_tEfNS_4arch4Sm90ELb0ELb0ELb0ELb0ELb0ELb1ELb0ELb0ELi2ELi1ELi2ELi1ELb1EEENS1_24CollectiveEpilogueBwdGQAISD_fSG_Li256ELb0ELb0EEENS1_19SingleTileSchedulerILb0ELb0ELb0ELi128EEEEEEEEEvNT_6ParamsE --------------------------
	.section	.nv.info._ZN7cutlass13device_kernelIN5flash11enable_sm90INS1_16FlashAttnBwdSm90INS1_25CollectiveMainloopBwdSm90ILi2ELi2ELi2EN4cute5tupleIJNS5_1CILi1EEES8_S8_EEENS6_IJNS7_ILi64EEENS7_ILi128EEENS7_ILi96EEEEEENS_6half_tEfNS_4arch4Sm90ELb0ELb0ELb0ELb0ELb0ELb1ELb0ELb0ELi2ELi1ELi2ELi1ELb1EEENS1_24CollectiveEpilogueBwdGQAISD_fSG_Li256ELb0ELb0EEENS1_19SingleTileSchedulerILb0ELb0ELb0ELi128EEEEEEEEEvNT_6ParamsE,"",@"SHT_CUDA_INFO"
	.sectionflags	@""
	.align	4


	//----- nvinfo : EIATTR_CUDA_API_VERSION
	.align		4
        /*0000*/ 	.byte	0x04, 0x37
        /*0002*/ 	.short	(.L_1039 - .L_1038)
.L_1038:
        /*0004*/ 	.word	0x00000082


	//----- nvinfo : EIATTR_KPARAM_INFO
	.align		4
.L_1039:
        /*0008*/ 	.byte	0x04, 0x17
        /*000a*/ 	.short	(.L_1041 - .L_1040)
.L_1040:
        /*000c*/ 	.word	0x00000000
        /*0010*/ 	.short	0x0000
        /*0012*/ 	.short	0x0070
        /*0014*/ 	.byte	0x00, 0xf0, 0x01, 0x1a


	//----- nvinfo : EIATTR_SPARSE_MMA_MASK
	.align		4
.L_1041:
        /*0018*/ 	.byte	0x03, 0x50
        /*001a*/ 	.short	0x0000


	//----- nvinfo : EIATTR_MAXREG_COUNT
	.align		4
        /*001c*/ 	.byte	0x03, 0x1b
        /*001e*/ 	.short	0x00a8


	//----- nvinfo : EIATTR_NUM_BARRIERS
	.align		4
        /*0020*/ 	.byte	0x02, 0x4c
        /*0022*/ 	.byte	0x10
	.zero		1


	//----- nvinfo : EIATTR_EXTERNS
	.align		4
        /*0024*/ 	.byte	0x04, 0x0f
        /*0026*/ 	.short	(.L_1043 - .L_1042)


	//   ....[0]....
	.align		4
.L_1042:
        /*0028*/ 	.word	index@(__assertfail)


	//----- nvinfo : EIATTR_MERCURY_ISA_VERSION
	.align		4
.L_1043:
        /*002c*/ 	.byte	0x03, 0x5f
        /*002e*/ 	.short	0x0101


	//----- nvinfo : EIATTR_INT_WARP_WIDE_INSTR_OFFSETS
	.align		4
        /*0030*/ 	.byte	0x04, 0x31
        /*0032*/ 	.short	(.L_1045 - .L_1044)


	//   ....[0]....
.L_1044:
        /*0034*/ 	.word	0x00000180


	//   ....[1]....
        /*0038*/ 	.word	0x000001b0


	//----- nvinfo : EIATTR_COOP_GROUP_MASK_REGIDS
	.align		4
.L_1045:
        /*003c*/ 	.byte	0x04, 0x29
        /*003e*/ 	.short	(.L_1047 - .L_1046)


	//   ....[0]....
.L_1046:
        /*0040*/ 	.word	0xffffffff


	//   ....[1]....
        /*0044*/ 	.word	0xffffffff


	//   ....[2]....
        /*0048*/ 	.word	0xffffffff


	//   ....[3]....
        /*004c*/ 	.word	0xffffffff


	//   ....[4]....
        /*0050*/ 	.word	0xffffffff


	//   ....[5]....
        /*0054*/ 	.word	0xffffffff


	//   ....[6]....
        /*0058*/ 	.word	0xffffffff


	//   ....[7]....
        /*005c*/ 	.word	0x0500000f


	//----- nvinfo : EIATTR_COOP_GROUP_INSTR_OFFSETS
	.align		4
.L_1047:
        /*0060*/ 	.byte	0x04, 0x28
        /*0062*/ 	.short	(.L_1049 - .L_1048)


	//   ....[0]....
.L_1048:
        /*0064*/ 	.word	0x00000050


	//   ....[1]....
        /*0068*/ 	.word	0x00000190


	//   ....[2]....
        /*006c*/ 	.word	0x000001e0


	//   ....[3]....
        /*0070*/ 	.word	0x000003d0


	//   ....[4]....
        /*0074*/ 	.word	0x000005e0


	//   ....[5]....
        /*0078*/ 	.word	0x00000b20


	//   ....[6]....
        /*007c*/ 	.word	0x000047d0


	//   ....[7]....
        /*0080*/ 	.word	0x00007670


	//----- nvinfo : EIATTR_REG_RECONFIG
	.align		4
.L_1049:
        /*0084*/ 	.byte	0x01, 0x54
	.zero		2


	//----- nvinfo : EIATTR_SYSCALL_OFFSETS
	.align		4
        /*0088*/ 	.byte	0x04, 0x46
        /*008a*/ 	.short	(.L_1051 - .L_1050)


	//   ....[0]....
.L_1050:
        /*008c*/ 	.word	0x00000780


	//   ....[1]....
        /*0090*/ 	.word	0x00000870


	//   ....[2]....
        /*0094*/ 	.word	0x000009d0


	//   ....[3]....
        /*0098*/ 	.word	0x00000ac0


	//   ....[4]....
        /*009c*/ 	.word	0x00000d40


	//----- nvinfo : EIATTR_MBARRIER_INSTR_OFFSETS
	.align		4
.L_1051:
        /*00a0*/ 	.byte	0x04, 0x39
        /*00a2*/ 	.short	(.L_1053 - .L_1052)


	//   ....[0]....
.L_1052:
        /*00a4*/ 	.word	0x00000280
        /*00a8*/ 	.word	0x000000ff
        /*00ac*/ 	.word	0x00026800
        /*00b0*/ 	.short	0x0100
        /*00b2*/ 	.byte	0x06
	.zero		1


	//   ....[1]....
        /*00b4*/ 	.word	0x00000380
        /*00b8*/ 	.word	0x000000ff
        /*00bc*/ 	.word	0x00026810
        /*00c0*/ 	.short	0x0100
        /*00c2*/ 	.byte	0x08
	.zero		1


	//   ....[2]....
        /*00c4*/ 	.word	0x00000390
        /*00c8*/ 	.word	0x000000ff
        /*00cc*/ 	.word	0x00026820
        /*00d0*/ 	.short	0x0100
        /*00d2*/ 	.byte	0x08
	.zero		1


	//   ....[3]....
        /*00d4*/ 	.word	0x000003a0
        /*00d8*/ 	.word	0x000000ff
        /*00dc*/ 	.word	0x00026818
        /*00e0*/ 	.short	0x0100
        /*00e2*/ 	.byte	0x08
	.zero		1


	//   ....[4]....
        /*00e4*/ 	.word	0x000003b0
        /*00e8*/ 	.word	0x000000ff
        /*00ec*/ 	.word	0x00026828
        /*00f0*/ 	.short	0x0100
        /*00f2*/ 	.byte	0x08
	.zero		1


	//   ....[5]....
        /*00f4*/ 	.word	0x000004e0
        /*00f8*/ 	.word	0x000000ff
        /*00fc*/ 	.word	0x00026830
        /*0100*/ 	.short	0x0100
        /*0102*/ 	.byte	0x08
	.zero		1


	//   ....[6]....
        /*0104*/ 	.word	0x000004f0
        /*0108*/ 	.word	0x000000ff
        /*010c*/ 	.word	0x00026840
        /*0110*/ 	.short	0x0100
        /*0112*/ 	.byte	0x08
	.zero		1


	//   ....[7]....
        /*0114*/ 	.word	0x00000500
        /*0118*/ 	.word	0x000000ff
        /*011c*/ 	.word	0x00026838
        /*0120*/ 	.short	0x0100
        /*0122*/ 	.byte	0x08
	.zero		1


	//   ....[8]....
        /*0124*/ 	.word	0x00000510
        /*0128*/ 	.word	0x000000ff
        /*012c*/ 	.word	0x00026848
        /*0130*/ 	.short	0x0100
        /*0132*/ 	.byte	0x08
	.zero		1


	//   ....[9]....
        /*0134*/ 	.word	0x00000b50
        /*0138*/ 	.word	0x00000012
        /*013c*/ 	.word	0x00026800
        /*0140*/ 	.short	0x010a
        /*0142*/ 	.byte	0x3f
	.zero		1


	//   ....[10]....
        /*0144*/ 	.word	0x00000c00
        /*0148*/ 	.word	0x00000012
        /*014c*/ 	.word	0x00026800
        /*0150*/ 	.short	0x010a
        /*0152*/ 	.byte	0x3f
	.zero		1


	//   ....[11]....
        /*0154*/ 	.word	0x000018d0
        /*0158*/ 	.word	0x000000ff
        /*015c*/ 	.word	0x00026810
        /*0160*/ 	.short	0x010a
        /*0162*/ 	.byte	0x08
	.zero		1


	//   ....[12]....
        /*0164*/ 	.word	0x00001910
        /*0168*/ 	.word	0x000000ff
        /*016c*/ 	.word	0x00026810
        /*0170*/ 	.short	0x010a
        /*0172*/ 	.byte	0x08
	.zero		1


	//   ....[13]....
        /*0174*/ 	.word	0x00001d60
        /*0178*/ 	.word	0x000000ff
        /*017c*/ 	.word	0x00026830
        /*0180*/ 	.short	0x010a
        /*0182*/ 	.byte	0x08
	.zero		1


	//   ....[14]....
        /*0184*/ 	.word	0x00001da0
        /*0188*/ 	.word	0x000000ff
        /*018c*/ 	.word	0x00026830
        /*0190*/ 	.short	0x010a
        /*0192*/ 	.byte	0x08
	.zero		1


	//   ....[15]....
        /*0194*/ 	.word	0x000039e0
        /*0198*/ 	.word	0x000000ff
        /*019c*/ 	.word	0x00000000
        /*01a0*/ 	.short	0x0101
        /*01a2*/ 	.byte	0x0a
	.zero		1


	//   ....[16]....
        /*01a4*/ 	.word	0x00003cc0
        /*01a8*/ 	.word	0x000000ff
        /*01ac*/ 	.word	0x00000000
        /*01b0*/ 	.short	0x0101
        /*01b2*/ 	.byte	0x08
	.zero		1


	//   ....[17]....
        /*01b4*/ 	.word	0x000055d0
        /*01b8*/ 	.word	0x00000000
        /*01bc*/ 	.word	0x00026820
        /*01c0*/ 	.short	0x010a
        /*01c2*/ 	.byte	0x3f
	.zero		1


	//   ....[18]....
        /*01c4*/ 	.word	0x00005f20
        /*01c8*/ 	.word	0x00000000
        /*01cc*/ 	.word	0x00026840
        /*01d0*/ 	.short	0x010a
        /*01d2*/ 	.byte	0x3f
	.zero		1


	//   ....[19]....
        /*01d4*/ 	.word	0x00006220
        /*01d8*/ 	.word	0x00000000
        /*01dc*/ 	.word	0x00026828
        /*01e0*/ 	.short	0x010a
        /*01e2*/ 	.byte	0x3f
	.zero		1


	//   ....[20]....
        /*01e4*/ 	.word	0x000064a0
        /*01e8*/ 	.word	0x00000000
        /*01ec*/ 	.word	0x00026848
        /*01f0*/ 	.short	0x010a
        /*01f2*/ 	.byte	0x3f
	.zero		1


	//   ....[21]....
        /*01f4*/ 	.word	0x00006770
        /*01f8*/ 	.word	0x00000000
        /*01fc*/ 	.word	0x00026820
        /*0200*/ 	.short	0x010a
        /*0202*/ 	.byte	0x3f
	.zero		1


	//   ....[22]....
        /*0204*/ 	.word	0x00006a60
        /*0208*/ 	.word	0x00000000
        /*020c*/ 	.word	0x00026840
        /*0210*/ 	.short	0x010a
        /*0212*/ 	.byte	0x3f
	.zero		1


	//   ....[23]....
        /*0214*/ 	.word	0x00006d40
        /*0218*/ 	.word	0x00000000
        /*021c*/ 	.word	0x00026828
        /*0220*/ 	.short	0x010a
        /*0222*/ 	.byte	0x3f
	.zero		1


	//   ....[24]....
        /*0224*/ 	.word	0x00007020
        /*0228*/ 	.word	0x00000003
        /*022c*/ 	.word	0x00026840
        /*0230*/ 	.short	0x010a
        /*0232*/ 	.byte	0x3f
	.zero		1


	//   ....[25]....
        /*0234*/ 	.word	0x000074d0
        /*0238*/ 	.word	0x00000006
        /*023c*/ 	.word	0x00000000
        /*0240*/ 	.short	0x010a
        /*0242*/ 	.byte	0x3f
	.zero		1


	//   ....[26]....
        /*0244*/ 	.word	0x00007530
        /*0248*/ 	.word	0x00000003
        /*024c*/ 	.word	0x00000000
        /*0250*/ 	.short	0x010a
        /*0252*/ 	.byte	0x3f
	.zero		1


	//   ....[27]....
        /*0254*/ 	.word	0x00007590
        /*0258*/ 	.word	0x00000000
        /*025c*/ 	.word	0x00000000
        /*0260*/ 	.short	0x010a
        /*0262*/ 	.byte	0x3f
	.zero		1


	//   ....[28]....
        /*0264*/ 	.word	0x000075c0
        /*0268*/ 	.word	0x00000003
        /*026c*/ 	.word	0x00000000
        /*0270*/ 	.short	0x010a
        /*0272*/ 	.byte	0x3f
	.zero		1


	//   ....[29]....
        /*0274*/ 	.word	0x000076a0
        /*0278*/ 	.word	0x00000012
        /*027c*/ 	.word	0x00026800
        /*0280*/ 	.short	0x010a
        /*0282*/ 	.byte	0x3f
	.zero		1


	//   ....[30]....
        /*0284*/ 	.word	0x00007700
        /*0288*/ 	.word	0x00000005
        /*028c*/ 	.word	0x00026810
        /*0290*/ 	.short	0x010a
        /*0292*/ 	.byte	0x3f
	.zero		1


	//   ....[31]....
        /*0294*/ 	.word	0x00007760
        /*0298*/ 	.word	0x00000079
        /*029c*/ 	.word	0x00026830
        /*02a0*/ 	.short	0x010a
        /*02a2*/ 	.byte	0x3f
	.zero		1


	//   ....[32]....
        /*02a4*/ 	.word	0x000077b0
        /*02a8*/ 	.word	0x00000000
        /*02ac*/ 	.word	0x00026820
        /*02b0*/ 	.short	0x010a
        /*02b2*/ 	.byte	0x3f
	.zero		1


	//   ....[33]....
        /*02b4*/ 	.word	0x00007800
        /*02b8*/ 	.word	0x00000000
        /*02bc*/ 	.word	0x00026840
        /*02c0*/ 	.short	0x010a
        /*02c2*/ 	.byte	0x3f
	.zero		1


	//   ....[34]....
        /*02c4*/ 	.word	0x00007850
        /*02c8*/ 	.word	0x00000000
        /*02cc*/ 	.word	0x00026828
        /*02d0*/ 	.short	0x010a
        /*02d2*/ 	.byte	0x3f
	.zero		1


	//   ....[35]....
        /*02d4*/ 	.word	0x000078a0
        /*02d8*/ 	.word	0x00000000
        /*02dc*/ 	.word	0x00026848
        /*02e0*/ 	.short	0x010a
        /*02e2*/ 	.byte	0x3f
	.zero		1


	//   ....[36]....
        /*02e4*/ 	.word	0x00007900
        /*02e8*/ 	.word	0x00000000
        /*02ec*/ 	.word	0x00026820
        /*02f0*/ 	.short	0x010a
        /*02f2*/ 	.byte	0x3f
	.zero		1


	//   ....[37]....
        /*02f4*/ 	.word	0x00007950
        /*02f8*/ 	.word	0x00000000
        /*02fc*/ 	.word	0x00026840
        /*0300*/ 	.short	0x010a
        /*0302*/ 	.byte	0x3f
	.zero		1


	//   ....[38]....
        /*0304*/ 	.word	0x000079a0
        /*0308*/ 	.word	0x00000000
        /*030c*/ 	.word	0x00026828
        /*0310*/ 	.short	0x010a
        /*0312*/ 	.byte	0x3f
	.zero		1


	//   ....[39]....
        /*0314*/ 	.word	0x000079f0
        /*0318*/ 	.word	0x00000003
        /*031c*/ 	.word	0x00026840
        /*0320*/ 	.short	0x010a
        /*0322*/ 	.byte	0x3f
	.zero		1


	//   ....[40]....
        /*0324*/ 	.word	0x00007ad0
        /*0328*/ 	.word	0x00000006
        /*032c*/ 	.word	0x00000000
        /*0330*/ 	.short	0x010a
        /*0332*/ 	.byte	0x3f
	.zero		1


	//   ....[41]....
        /*0334*/ 	.word	0x00007b20
        /*0338*/ 	.word	0x00000003
        /*033c*/ 	.word	0x00000000
        /*0340*/ 	.short	0x010a
        /*0342*/ 	.byte	0x3f
	.zero		1


	//   ....[42]....
        /*0344*/ 	.word	0x00007b70
        /*0348*/ 	.word	0x00000000
        /*034c*/ 	.word	0x00000000
        /*0350*/ 	.short	0x010a
        /*0352*/ 	.byte	0x3f
	.zero		1


	//----- nvinfo : EIATTR_NUM_MBARRIERS
	.align		4
.L_1053:
        /*0354*/ 	.byte	0x03, 0x38
        /*0356*/ 	.short	0x0009


	//----- nvinfo : EIATTR_EXIT_INSTR_OFFSETS
	.align		4
        /*0358*/ 	.byte	0x04, 0x1c
        /*035a*/ 	.short	(.L_1055 - .L_1054)


	//   ....[0]....
.L_1054:
        /*035c*/ 	.word	0x00007610


	//----- nvinfo : EIATTR_MAX_THREADS
	.align		4
.L_1055:
        /*0360*/ 	.byte	0x04, 0x05
        /*0362*/ 	.short	(.L_1057 - .L_1056)
.L_1056:
        /*0364*/ 	.word	0x00000180
        /*0368*/ 	.word	0x00000001
        /*036c*/ 	.word	0x00000001


	//----- nvinfo : EIATTR_CRS_STACK_SIZE
	.align		4
.L_1057:
        /*0370*/ 	.byte	0x04, 0x1e
        /*0372*/ 	.short	(.L_1059 - .L_1058)
.L_1058:
        /*0374*/ 	.word	0x00000000


	//----- nvinfo : EIATTR_CBANK_PARAM_SIZE
	.align		4
.L_1059:
        /*0378*/ 	.byte	0x03, 0x19
        /*037a*/ 	.short	0x06f0


	//----- nvinfo : EIATTR_PARAM_CBANK
	.align		4
        /*037c*/ 	.byte	0x04, 0x0a
        /*037e*/ 	.short	(.L_1061 - .L_1060)
	.align		4
.L_1060:
        /*0380*/ 	.word	index@(.nv.constant0._ZN7cutlass13device_kernelIN5flash11enable_sm90INS1_16FlashAttnBwdSm90INS1_25CollectiveMainloopBwdSm90ILi2ELi2ELi2EN4cute5tupleIJNS5_1CILi1EEES8_S8_EEENS6_IJNS7_ILi64EEENS7_ILi128EEENS7_ILi96EEEEEENS_6half_tEfNS_4arch4Sm90ELb0ELb0ELb0ELb0ELb0ELb1ELb0ELb0ELi2ELi1ELi2ELi1ELb1EEENS1_24CollectiveEpilogueBwdGQAISD_fSG_Li256ELb0ELb0EEENS1_19SingleTileSchedulerILb0ELb0ELb0ELi128EEEEEEEEEvNT_6ParamsE)
        /*0384*/ 	.short	0x0210
        /*0386*/ 	.short	0x06f0


	//----- nvinfo : EIATTR_SW_WAR
	.align		4
.L_1061:
        /*0388*/ 	.byte	0x04, 0x36
        /*038a*/ 	.short	(.L_1063 - .L_1062)
.L_1062:
        /*038c*/ 	.word	0x00000008
.L_1063:


//--------------------- .nv.info._ZN7cutlass13device_kernelIN5flash11enable_sm90INS1_16FlashAttnBwdSm90INS1_25CollectiveMainloopBwdSm90ILi2ELi2ELi2EN4cute5tupleIJNS5_1CILi1EEES8_S8_EEENS6_IJNS7_ILi64EEENS7_ILi128EEENS7_ILi96EEEEEENS_6half_tEfNS_4arch4Sm90ELb0ELb0ELb0ELb0ELb1ELb1ELb0ELb0ELi2ELi1ELi2ELi1ELb1EEENS1_24CollectiveEpilogueBwdGQAISD_fSG_Li256ELb0ELb1EEENS1_19SingleTileSchedulerILb0ELb0ELb0ELi128EEEEEEEEEvNT_6ParamsE --------------------------
	.section	.nv.info._ZN7cutlass13device_kernelIN5flash11enable_sm90INS1_16FlashAttnBwdSm90INS1_25CollectiveMainloopBwdSm90ILi2ELi2ELi2EN4cute5tupleIJNS5_1CILi1EEES8_S8_EEENS6_IJNS7_ILi64EEENS7_ILi128EEENS7_ILi96EEEEEENS_6half_tEfNS_4arch4Sm90ELb0ELb0ELb0ELb0ELb1ELb1ELb0ELb0ELi2ELi1ELi2ELi1ELb1EEENS1_24CollectiveEpilogueBwdGQAISD_fSG_Li256ELb0ELb1EEENS1_19SingleTileSchedulerILb0ELb0ELb0ELi128EEEEEEEEEvNT_6ParamsE,"",@"SHT_CUDA_INFO"
	.sectionflags	@""
	.align	4


	//----- nvinfo : EIATTR_CUDA_API_VERSION
	.align		4
        /*0000*/ 	.byte	0x04, 0x37
        /*0002*/ 	.short	(.L_1065 - .L_1064)
.L_1064:
        /*0004*/ 	.word	0x00000082


	//----- nvinfo : EIATTR_KPARAM_INFO
	.align		4
.L_1065:
        /*0008*/ 	.byte	0x04, 0x17
        /*000a*/ 	.short	(.L_1067 - .L_1066)
.L_1066:
        /*000c*/ 	.word	0x00000000
        /*0010*/ 	.short	0x0000
        /*0012*/ 	.short	0x0070
        /*0014*/ 	.byte	0x00, 0xf0, 0x01, 0x1a


	//----- nvinfo : EIATTR_SPARSE_MMA_MASK
	.align		4
.L_1067:
        /*0018*/ 	.byte	0x03, 0x50
        /*001a*/ 	.short	0x0000


	//----- nvinfo : EIATTR_MAXREG_COUNT
	.align		4
        /*001c*/ 	.byte	0x03, 0x1b
        /*001e*/ 	.short	0x00a8


	//----- nvinfo : EIATTR_NUM_BARRIERS
	.align		4
        /*0020*/ 	.byte	0x02, 0x4c
        /*0022*/ 	.byte	0x10
	.zero		1


	//----- nvinfo : EIATTR_EXTERNS
	.align		4
        /*0024*/ 	.byte	0x04, 0x0f
        /*0026*/ 	.short	(.L_1069 - .L_1068)


	//   ....[0]....
	.align		4
.L_1068:
        /*0028*/ 	.word	index@(__assertfail)


	//----- nvinfo : EIATTR_MERCURY_ISA_VERSION
	.align		4
.L_1069:
        /*002c*/ 	.byte	0x03, 0x5f
        /*002e*/ 	.short	0x0101


	//----- nvinfo : EIATTR_INT_WARP_WIDE_INSTR_OFFSETS
	.align		4
        /*0030*/ 	.byte	0x04, 0x31
        /*0032*/ 	.short	(.L_1071 - .L_1070)


	//   ....[0]....
.L_1070:
        /*0034*/ 	.word	0x00000180


	//   ....[1]....
        /*0038*/ 	.word	0x000001b0


	//   ....[2]....
        /*003c*/ 	.word	0x00005550


	//   ....[3]....
        /*0040*/ 	.word	0x000059c0


	//   ....[4]....
        /*0044*/ 	.word	0x00005f90


	//----- nvinfo : EIATTR_COOP_GROUP_MASK_REGIDS
	.align		4
.L_1071:
        /*0048*/ 	.byte	0x04, 0x29
        /*004a*/ 	.short	(.L_1073 - .L_1072)


	//   ....[0]....
.L_1072:
        /*004c*/ 	.word	0xffffffff


	//   ....[1]....
        /*0050*/ 	.word	0xffffffff


	//   ....[2]....
        /*0054*/ 	.word	0xffffffff


	//   ....[3]....
        /*0058*/ 	.word	0xffffffff


	//   ....[4]....
        /*005c*/ 	.word	0xffffffff


	//   ....[5]....
        /*0060*/ 	.word	0xffffffff


	//   ....[6]....
        /*0064*/ 	.word	0xffffffff


	//   ....[7]....
        /*0068*/ 	.word	0xffffffff


	//   ....[8]....
        /*006c*/ 	.word	0xffffffff


	//   ....[9]....
        /*0070*/ 	.word	0xffffffff


	//   ....[10]....
        /*0074*/ 	.word	0xffffffff


	//   ....[11]....
        /*0078*/ 	.word	0xffffffff


	//   ....[12]....
        /*007c*/ 	.word	0xffffffff


	//   ....[13]....
        /*0080*/ 	.word	0xffffffff


	//   ....[14]....
        /*0084*/ 	.word	0xffffffff


	//   ....[15]....
        /*0088*/ 	.word	0xffffffff


	//   ....[16]....
        /*008c*/ 	.word	0xffffffff


	//   ....[17]....
        /*0090*/ 	.word	0x0500000f


	//   ....[18]....
        /*0094*/ 	.word	0x0500000f


	//   ....[19]....
        /*0098*/ 	.word	0x0500000f


	//   ....[20]....
        /*009c*/ 	.word	0x0500000f


	//   ....[21]....
        /*00a0*/ 	.word	0x0500000f


	//   ....[22]....
        /*00a4*/ 	.word	0x0500000f


	//----- nvinfo : EIATTR_COOP_GROUP_INSTR_OFFSETS
	.align		4
.L_1073:
        /*00a8*/ 	.byte	0x04, 0x28
        /*00aa*/ 	.short	(.L_1075 - .L_1074)


	//   ....[0]....
.L_1074:
        /*00ac*/ 	.word	0x00000050


	//   ....[1]....
        /*00b0*/ 	.word	0x00000190


	//   ....[2]....
        /*00b4*/ 	.word	0x000001e0


	//   ....[3]....
        /*00b8*/ 	.word	0x000003d0


	//   ....[4]....
        /*00bc*/ 	.word	0x000005f0


	//   ....[5]....
        /*00c0*/ 	.word	0x00000b30


	//   ....[6]....
        /*00c4*/ 	.word	0x000045c0


	//   ....[7]....
        /*00c8*/ 	.word	0x00004750


	//   ....[8]....
        /*00cc*/ 	.word	0x00004a00


	//   ....[9]....
        /*00d0*/ 	.word	0x00004ba0


	//   ....[10]....
        /*00d4*/ 	.word	0x00004cc0


	//   ....[11]....
        /*00d8*/ 	.word	0x000051f0


	//   ....[12]....
        /*00dc*/ 	.word	0x00005480


	//   ....[13]....
        /*00e0*/ 	.word	0x000056c0


	//   ....[14]....
        /*00e4*/ 	.word	0x000058f0


	//   ....[15]....
        /*00e8*/ 	.word	0x00005ba0


	//   ....[16]....
        /*00ec*/ 	.word	0x00005ed0


	//   ....[17]....
        /*00f0*/ 	.word	0x000083b0


	//   ....[18]....
        /*00f4*/ 	.word	0x00008520


	//   ....[19]....
        /*00f8*/ 	.word	0x00008590


	//   ....[20]....
        /*00fc*/ 	.word	0x00008600


	//   ....[21]....
        /*0100*/ 	.word	0x00008670


	//   ....[22]....
        /*0104*/ 	.word	0x000086e0


	//----- nvinfo : EIATTR_REG_RECONFIG
	.align		4
.L_1075:
        /*0108*/ 	.byte	0x01, 0x54
	.zero		2


	//----- nvinfo : EIATTR_SYSCALL_OFFSETS
	.align		4
        /*010c*/ 	.byte	0x04, 0x46
        /*010e*/ 	.short	(.L_1077 - .L_1076)


	//   ....[0]....
.L_1076:
        /*0110*/ 	.word	0x00000790


	//   ....[1]....
        /*0114*/ 	.word	0x00000880


	//   ....[2]....
        /*0118*/ 	.word	0x000009e0


	//   ....[3]....
        /*011c*/ 	.word	0x00000ad0


	//   ....[4]....
        /*0120*/ 	.word	0x00000d50


	//----- nvinfo : EIATTR_MBARRIER_INSTR_OFFSETS
	.align		4
.L_1077:
        /*0124*/ 	.byte	0x04, 0x39
        /*0126*/ 	.short	(.L_1079 - .L_1078)


	//   ....[0]....
.L_1078:
        /*0128*/ 	.word	0x00000280
        /*012c*/ 	.word	0x000000ff
        /*0130*/ 	.word	0x00026800
        /*0134*/ 	.short	0x0100
        /*0136*/ 	.byte	0x06
	.zero		1


	//   ....[1]....
        /*0138*/ 	.word	0x00000380
        /*013c*/ 	.word	0x000000ff
        /*0140*/ 	.word	0x00026810
        /*0144*/ 	.short	0x0100
        /*0146*/ 	.byte	0x08
	.zero		1


	//   ....[2]....
        /*0148*/ 	.word	0x00000390
        /*014c*/ 	.word	0x000000ff
        /*0150*/ 	.word	0x00026820
        /*0154*/ 	.short	0x0100
        /*0156*/ 	.byte	0x08
	.zero		1


	//   ....[3]....
        /*0158*/ 	.word	0x000003a0
        /*015c*/ 	.word	0x000000ff
        /*0160*/ 	.word	0x00026818
        /*0164*/ 	.short	0x0100
        /*0166*/ 	.byte	0x08
	.zero		1


	//   ....[4]....
        /*0168*/ 	.word	0x000003b0
        /*016c*/ 	.word	0x000000ff
        /*0170*/ 	.word	0x00026828
        /*0174*/ 	.short	0x0100
        /*0176*/ 	.byte	0x08
	.zero		1


	//   ....[5]....
        /*0178*/ 	.word	0x000004e0
        /*017c*/ 	.word	0x000000ff
        /*0180*/ 	.word	0x00026830
        /*0184*/ 	.short	0x0100
        /*0186*/ 	.byte	0x08
	.zero		1


	//   ....[6]....
        /*0188*/ 	.word	0x000004f0
        /*018c*/ 	.word	0x000000ff
        /*0190*/ 	.word	0x00026840
        /*0194*/ 	.short	0x0100
        /*0196*/ 	.byte	0x08
	.zero		1


	//   ....[7]....
        /*0198*/ 	.word	0x00000500
        /*019c*/ 	.word	0x000000ff
        /*01a0*/ 	.word	0x00026838
        /*01a4*/ 	.short	0x0100
        /*01a6*/ 	.byte	0x08
	.zero		1


	//   ....[8]....
        /*01a8*/ 	.word	0x00000510
        /*01ac*/ 	.word	0x000000ff
        /*01b0*/ 	.word	0x00026848
        /*01b4*/ 	.short	0x0100
        /*01b6*/ 	.byte	0x08
	.zero		1


	//   ....[9]....
        /*01b8*/ 	.word	0x00000b60
        /*01bc*/ 	.word	0x00000012
        /*01c0*/ 	.word	0x00026800
        /*01c4*/ 	.short	0x010a
        /*01c6*/ 	.byte	0x3f
	.zero		1


	//   ....[10]....
        /*01c8*/ 	.word	0x00000c10
        /*01cc*/ 	.word	0x00000012
        /*01d0*/ 	.word	0x00026800
        /*01d4*/ 	.short	0x010a
        /*01d6*/ 	.byte	0x3f
	.zero		1


	//   ....[11]....
        /*01d8*/ 	.word	0x000018e0
        /*01dc*/ 	.word	0x000000ff
        /*01e0*/ 	.word	0x00026810
        /*01e4*/ 	.short	0x010a
        /*01e6*/ 	.byte	0x08
	.zero		1


	//   ....[12]....
        /*01e8*/ 	.word	0x00001920
        /*01ec*/ 	.word	0x000000ff
        /*01f0*/ 	.word	0x00026810
        /*01f4*/ 	.short	0x010a
        /*01f6*/ 	.byte	0x08
	.zero		1


	//   ....[13]....
        /*01f8*/ 	.word	0x00001d70
        /*01fc*/ 	.word	0x000000ff
        /*0200*/ 	.word	0x00026830
        /*0204*/ 	.short	0x010a
        /*0206*/ 	.byte	0x08
	.zero		1


	//   ....[14]....
        /*0208*/ 	.word	0x00001db0
        /*020c*/ 	.word	0x000000ff
        /*0210*/ 	.word	0x00026830
        /*0214*/ 	.short	0x010a
        /*0216*/ 	.byte	0x08
	.zero		1


	//   ....[15]....
        /*0218*/ 	.word	0x000039f0
        /*021c*/ 	.word	0x000000ff
        /*0220*/ 	.word	0x00000000
        /*0224*/ 	.short	0x0101
        /*0226*/ 	.byte	0x0a
	.zero		1


	//   ....[16]....
        /*0228*/ 	.word	0x00003cd0
        /*022c*/ 	.word	0x000000ff
        /*0230*/ 	.word	0x00000000
        /*0234*/ 	.short	0x0101
        /*0236*/ 	.byte	0x08
	.zero		1


	//   ....[17]....
        /*0238*/ 	.word	0x000062d0
        /*023c*/ 	.word	0x00000000
        /*0240*/ 	.word	0x00026820
        /*0244*/ 	.short	0x010a
        /*0246*/ 	.byte	0x3f
	.zero		1


	//   ....[18]....
        /*0248*/ 	.word	0x00006c60
        /*024c*/ 	.word	0x00000000
        /*0250*/ 	.word	0x00026840
        /*0254*/ 	.short	0x010a
        /*0256*/ 	.byte	0x3f
	.zero		1


	//   ....[19]....
        /*0258*/ 	.word	0x00006f60
        /*025c*/ 	.word	0x00000000
        /*0260*/ 	.word	0x00026828
        /*0264*/ 	.short	0x010a
        /*0266*/ 	.byte	0x3f
	.zero		1


	//   ....[20]....
        /*0268*/ 	.word	0x000071e0
        /*026c*/ 	.word	0x00000000
        /*0270*/ 	.word	0x00026848
        /*0274*/ 	.short	0x010a
        /*0276*/ 	.byte	0x3f
	.zero		1


	//   ....[21]....
        /*0278*/ 	.word	0x000074b0
        /*027c*/ 	.word	0x00000000
        /*0280*/ 	.word	0x00026820
        /*0284*/ 	.short	0x010a
        /*0286*/ 	.byte	0x3f
	.zero		1


	//   ....[22]....
        /*0288*/ 	.word	0x000077a0
        /*028c*/ 	.word	0x00000000
        /*0290*/ 	.word	0x00026840
        /*0294*/ 	.short	0x010a
        /*0296*/ 	.byte	0x3f
	.zero		1


	//   ....[23]....
        /*0298*/ 	.word	0x00007a80
        /*029c*/ 	.word	0x00000000
        /*02a0*/ 	.word	0x00026828
        /*02a4*/ 	.short	0x010a
        /*02a6*/ 	.byte	0x3f
	.zero		1


	//   ....[24]....
        /*02a8*/ 	.word	0x00007d60
        /*02ac*/ 	.word	0x00000003
        /*02b0*/ 	.word	0x00026840
        /*02b4*/ 	.short	0x010a
        /*02b6*/ 	.byte	0x3f
	.zero		1


	//   ....[25]....
        /*02b8*/ 	.word	0x00008210
        /*02bc*/ 	.word	0x00000006
        /*02c0*/ 	.word	0x00000000
        /*02c4*/ 	.short	0x010a
        /*02c6*/ 	.byte	0x3f
	.zero		1


	//   ....[26]....
        /*02c8*/ 	.word	0x00008270
        /*02cc*/ 	.word	0x00000003
        /*02d0*/ 	.word	0x00000000
        /*02d4*/ 	.short	0x010a
        /*02d6*/ 	.byte	0x3f
	.zero		1


	//   ....[27]....
        /*02d8*/ 	.word	0x000082d0
        /*02dc*/ 	.word	0x00000000
        /*02e0*/ 	.word	0x00000000
        /*02e4*/ 	.short	0x010a
        /*02e6*/ 	.byte	0x3f
	.zero		1


	//   ....[28]....
        /*02e8*/ 	.word	0x00008300
        /*02ec*/ 	.word	0x00000003
        /*02f0*/ 	.word	0x00000000
        /*02f4*/ 	.short	0x010a
        /*02f6*/ 	.byte	0x3f
	.zero		1


	//   ....[29]....
        /*02f8*/ 	.word	0x000083e0
        /*02fc*/ 	.word	0x00000012
        /*0300*/ 	.word	0x00026800
        /*0304*/ 	.short	0x010a
        /*0306*/ 	.byte	0x3f
	.zero		1


	//   ....[30]....
        /*0308*/ 	.word	0x00008440
        /*030c*/ 	.word	0x00000005
        /*0310*/ 	.word	0x00026810
        /*0314*/ 	.short	0x010a
        /*0316*/ 	.byte	0x3f
	.zero		1


	//   ....[31]....
        /*0318*/ 	.word	0x000084a0
        /*031c*/ 	.word	0x00000079
        /*0320*/ 	.word	0x00026830
        /*0324*/ 	.short	0x010a
        /*0326*/ 	.byte	0x3f
	.zero		1


	//   ....[32]....
        /*0328*/ 	.word	0x00008720
        /*032c*/ 	.word	0x00000000
        /*0330*/ 	.word	0x00026820
        /*0334*/ 	.short	0x010a
        /*0336*/ 	.byte	0x3f
	.zero		1


	//   ....[33]....
        /*0338*/ 	.word	0x00008770
        /*033c*/ 	.word	0x00000000
        /*0340*/ 	.word	0x00026840
        /*0344*/ 	.short	0x010a
        /*0346*/ 	.byte	0x3f
	.zero		1


	//   ....[34]....
        /*0348*/ 	.word	0x000087c0
        /*034c*/ 	.word	0x00000000
        /*0350*/ 	.word	0x00026828
        /*0354*/ 	.short	0x010a
        /*0356*/ 	.byte	0x3f
	.zero		1


	//   ....[35]....
        /*0358*/ 	.word	0x00008810
        /*035c*/ 	.word	0x00000000
        /*0360*/ 	.word	0x00026848
        /*0364*/ 	.short	0x010a
        /*0366*/ 	.byte	0x3f
	.zero		1


	//   ....[36]....
        /*0368*/ 	.word	0x00008870
        /*036c*/ 	.word	0x00000000
        /*0370*/ 	.word	0x00026820
        /*0374*/ 	.short	0x010a
        /*0376*/ 	.byte	0x3f
	.zero		1


	//   ....[37]....
        /*0378*/ 	.word	0x000088c0
        /*037c*/ 	.word	0x00000000
        /*0380*/ 	.word	0x00026840
        /*0384*/ 	.short	0x010a
        /*0386*/ 	.byte	0x3f
	.zero		1


	//   ....[38]....
        /*0388*/ 	.word	0x00008910
        /*038c*/ 	.word	0x00000000
        /*0390*/ 	.word	0x00026828
        /*0394*/ 	.short	0x010a
        /*0396*/ 	.byte	0x3f
	.zero		1


	//   ....[39]....
        /*0398*/ 	.word	0x00008960
        /*039c*/ 	.word	0x00000003
        /*03a0*/ 	.word	0x00026840
        /*03a4*/ 	.short	0x010a
        /*03a6*/ 	.byte	0x3f
	.zero		1


	//   ....[40]....
        /*03a8*/ 	.word	0x00008a40
        /*03ac*/ 	.word	0x00000006
        /*03b0*/ 	.word	0x00000000
        /*03b4*/ 	.short	0x010a
        /*03b6*/ 	.byte	0x3f
	.zero		1


	//   ....[41]....
        /*03b8*/ 	.word	0x00008a90
        /*03bc*/ 	.word	0x00000003
        /*03c0*/ 	.word	0x00000000
        /*03c4*/ 	.short	0x010a
        /*03c6*/ 	.byte	0x3f
	.zero		1


	//   ....[42]....
        /*03c8*/ 	.word	0x00008ae0
        /*03cc*/ 	.word	0x00000000
        /*03d0*/ 	.word	0x00000000
        /*03d4*/ 	.short	0x010a
        /*03d6*/ 	.byte	0x3f
	.zero		1


	//----- nvinfo : EIATTR_NUM_MBARRIERS
	.align		4
.L_1079:
        /*03d8*/ 	.byte	0x03, 0x38
        /*03da*/ 	.short	0x0009


	//----- nvinfo : EIATTR_EXIT_INSTR_OFFSETS
	.align		4
        /*03dc*/ 	.byte	0x04, 0x1c
        /*03de*/ 	.short	(.L_1081 - .L_1080)


	//   ....[0]....
.L_1080:
        /*03e0*/ 	.word	0x00008350


	//----- nvinfo : EIATTR_MAX_THREADS
	.align		4
.L_1081:
        /*03e4*/ 	.byte	0x04, 0x05
        /*03e6*/ 	.short	(.L_1083 - .L_1082)
.L_1082:
        /*03e8*/ 	.word	0x00000180
        /*03ec*/ 	.word	0x00000001
        /*03f0*/ 	.word	0x00000001


	//----- nvinfo : EIATTR_CRS_STACK_SIZE
	.align		4
.L_1083:
        /*03f4*/ 	.byte	0x04, 0x1e
        /*03f6*/ 	.short	(.L_1085 - .L_1084)
.L_1084:
        /*03f8*/ 	.word	0x00000000


	//----- nvinfo : EIATTR_CBANK_PARAM_SIZE
	.align		4
.L_1085:
        /*03fc*/ 	.byte	0x03, 0x19
        /*03fe*/ 	.short	0x06f0


	//----- nvinfo : EIATTR_PARAM_CBANK
	.align		4
        /*0400*/ 	.byte	0x04, 0x0a
        /*0402*/ 	.short	(.L_1087 - .L_1086)
	.align		4
.L_1086:
        /*0404*/ 	.word	index@(.nv.constant0._ZN7cutlass13device_kernelIN5flash11enable_sm90INS1_16FlashAttnBwdSm90INS1_25CollectiveMainloopBwdSm90ILi2ELi2ELi2EN4cute5tupleIJNS5_1CILi1EEES8_S8_EEENS6_IJNS7_ILi64EEENS7_ILi128EEENS7_ILi96EEEEEENS_6half_tEfNS_4arch4Sm90ELb0ELb0ELb0ELb0ELb1ELb1ELb0ELb0ELi2ELi1ELi2ELi1ELb1EEENS1_24CollectiveEpilogueBwdGQAISD_fSG_Li256ELb0ELb1EEENS1_19SingleTileSchedulerILb0ELb0ELb0ELi128EEEEEEEEEvNT_6ParamsE)
        /*0408*/ 	.short	0x0210
        /*040a*/ 	.short	0x06f0


	//----- nvinfo : EIATTR_SW_WAR
	.align		4
.L_1087:
        /*040c*/ 	.byte	0x04, 0x36
        /*040e*/ 	.short	(.L_1089 - .L_1088)
.L_1088:
        /*0410*/ 	.word	0x00000008
.L_1089:


//--------------------- .nv.info._ZN7cutlass13device_kernelIN5flash11enable_sm90INS1_16FlashAttnBwdSm90INS1_25CollectiveMainloopBwdSm90ILi2ELi2ELi2EN4cute5tupleIJNS5_1CILi1EEES8_S8_EEENS6_IJNS7_ILi64EEENS7_ILi128EEENS7_ILi96EEEEEENS_6half_tEfNS_4arch4Sm90ELb0ELb0ELb0ELb1ELb0ELb1ELb0ELb0ELi2ELi1ELi2ELi1ELb1EEENS1_21CollectiveEpilogueBwdISD_SE_SG_Li256ELb1ELb0ELi1EEENS1_19SingleTileSchedulerILb1ELb0ELb0ELi128EEEEEEEEEvNT_6ParamsE --------------------------
	.section	.nv.info._ZN7cutlass13device_kernelIN5flash11enable_sm90INS1_16FlashAttnBwdSm90INS1_25CollectiveMainloopBwdSm90ILi2ELi2ELi2EN4cute5tupleIJNS5_1CILi1EEES8_S8_EEENS6_IJNS7_ILi64EEENS7_ILi128EEENS7_ILi96EEEEEENS_6half_tEfNS_4arch4Sm90ELb0ELb0ELb0ELb1ELb0ELb1ELb0ELb0ELi2ELi1ELi2ELi1ELb1EEENS1_21CollectiveEpilogueBwdISD_SE_SG_Li256ELb1ELb0ELi1EEENS1_19SingleTileSchedulerILb1ELb0ELb0ELi128EEEEEEEEEvNT_6ParamsE,"",@"SHT_CUDA_INFO"
	.sectionflags	@""
	.align	4


	//----- nvinfo : EIATTR_CUDA_API_VERSION
	.align		4
        /*0000*/ 	.byte	0x04, 0x37
        /*0002*/ 	.short	(.L_1091 - .L_1090)
.L_1090:
        /*0004*/ 	.word	0x00000082


	//----- nvinfo : EIATTR_KPARAM_INFO
	.align		4
.L_1091:
        /*0008*/ 	.byte	0x04, 0x17
        /*000a*/ 	.short	(.L_1093 - .L_1092)
.L_1092:
        /*000c*/ 	.word	0x00000000
        /*0010*/ 	.short	0x0000
        /*0012*/ 	.short	0x0070
        /*0014*/ 	.byte	0x00, 0xf0, 0x01, 0x1a


	//----- nvinfo : EIATTR_SPARSE_MMA_MASK
	.align		4
.L_1093:
        /*0018*/ 	.byte	0x03, 0x50
        /*001a*/ 	.short	0x0000


	//----- nvinfo : EIATTR_MAXREG_COUNT
	.align		4
        /*001c*/ 	.byte	0x03, 0x1b
        /*001e*/ 	.short	0x00a8


	//----- nvinfo : EIATTR_NUM_BARRIERS
	.align		4
        /*0020*/ 	.byte	0x02, 0x4c
        /*0022*/ 	.byte	0x10
	.zero		1


	//----- nvinfo : EIATTR_EXTERNS
	.align		4
        /*0024*/ 	.byte	0x04, 0x0f
        /*0026*/ 	.short	(.L_1095 - .L_1094)


	//   ....[0]....
	.align		4
.L_1094:
        /*0028*/ 	.word	index@(__assertfail)


	//----- nvinfo : EIATTR_MERCURY_ISA_VERSION
	.align		4
.L_1095:
        /*002c*/ 	.byte	0x03, 0x5f
        /*002e*/ 	.short	0x0101


	//----- nvinfo : EIATTR_INT_WARP_WIDE_INSTR_OFFSETS
	.align		4
        /*0030*/ 	.byte	0x04, 0x31
        /*0032*/ 	.short	(.L_1097 - .L_1096)


	//   ....[0]....
.L_1096:
        /*0034*/ 	.word	0x00000180


	//   ....[1]....
        /*0038*/ 	.word	0x000001b0


	//----- nvinfo : EIATTR_COOP_GROUP_MASK_REGIDS
	.align		4
.L_1097:
        /*003c*/ 	.byte	0x04, 0x29
        /*003e*/ 	.short	(.L_1099 - .L_1098)


	//   ....[0]....
.L_1098:
        /*0040*/ 	.word	0xffffffff


	//   ....[1]....
        /*0044*/ 	.word	0xffffffff


	//   ....[2]....
        /*0048*/ 	.word	0xffffffff


	//   ....[3]....
        /*004c*/ 	.word	0xffffffff


	//   ....[4]....
        /*0050*/ 	.word	0xffffffff


	//   ....[5]....
        /*0054*/ 	.word	0xffffffff


	//   ....[6]....
        /*0058*/ 	.word	0xffffffff


	//   ....[7]....
        /*005c*/ 	.word	0x0500000f


	//----- nvinfo : EIATTR_COOP_GROUP_INSTR_OFFSETS
	.align		4
.L_1099:
        /*0060*/ 	.byte	0x04, 0x28
        /*0062*/ 	.short	(.L_1101 - .L_1100)


	//   ....[0]....
.L_1100:
        /*0064*/ 	.word	0x00000050


	//   ....[1]....
        /*0068*/ 	.word	0x00000190


	//   ....[2]....
        /*006c*/ 	.word	0x000001e0


	//   ....[3]....
        /*0070*/ 	.word	0x000003d0


	//   ....[4]....
        /*0074*/ 	.word	0x00000600


	//   ....[5]....
        /*0078*/ 	.word	0x00001360


	//   ....[6]....
        /*007c*/ 	.word	0x000060e0


	//   ....[7]....
        /*0080*/ 	.word	0x00009a20


	//----- nvinfo : EIATTR_REG_RECONFIG
	.align		4
.L_1101:
        /*0084*/ 	.byte	0x01, 0x54
	.zero		2


	//----- nvinfo : EIATTR_SYSCALL_OFFSETS
	.align		4
        /*0088*/ 	.byte	0x04, 0x46
        /*008a*/ 	.short	(.L_1103 - .L_1102)


	//   ....[0]....
.L_1102:
        /*008c*/ 	.word	0x00000fc0


	//   ....[1]....
        /*0090*/ 	.word	0x000010b0


	//   ....[2]....
        /*0094*/ 	.word	0x00001210


	//   ....[3]....
        /*0098*/ 	.word	0x00001300


	//   ....[4]....
        /*009c*/ 	.word	0x00001570


	//----- nvinfo : EIATTR_MBARRIER_INSTR_OFFSETS
	.align		4
.L_1103:
        /*00a0*/ 	.byte	0x04, 0x39
        /*00a2*/ 	.short	(.L_1105 - .L_1104)


	//   ....[0]....
.L_1104:
        /*00a4*/ 	.word	0x00000280
        /*00a8*/ 	.word	0x000000ff
        /*00ac*/ 	.word	0x00026800
        /*00b0*/ 	.short	0x0100
        /*00b2*/ 	.byte	0x06
	.zero		1


	//   ....[1]....
        /*00b4*/ 	.word	0x00000380
        /*00b8*/ 	.word	0x000000ff
        /*00bc*/ 	.word	0x00026810
        /*00c0*/ 	.short	0x0100
        /*00c2*/ 	.byte	0x08
	.zero		1


	//   ....[2]....
        /*00c4*/ 	.word	0x00000390
        /*00c8*/ 	.word	0x000000ff
        /*00cc*/ 	.word	0x00026820
        /*00d0*/ 	.short	0x0100
        /*00d2*/ 	.byte	0x08
	.zero		1


	//   ....[3]....
        /*00d4*/ 	.word	0x000003a0
        /*00d8*/ 	.word	0x000000ff
        /*00dc*/ 	.word	0x00026818
        /*00e0*/ 	.short	0x0100
        /*00e2*/ 	.byte	0x08
	.zero		1


	//   ....[4]....
        /*00e4*/ 	.word	0x000003b0
        /*00e8*/ 	.word	0x000000ff
        /*00ec*/ 	.word	0x00026828
        /*00f0*/ 	.short	0x0100
        /*00f2*/ 	.byte	0x08
	.zero		1


	//   ....[5]....
        /*00f4*/ 	.word	0x000004e0
        /*00f8*/ 	.word	0x000000ff
        /*00fc*/ 	.word	0x00026830
        /*0100*/ 	.short	0x0100
        /*0102*/ 	.byte	0x08
	.zero		1


	//   ....[6]....
        /*0104*/ 	.word	0x000004f0
        /*0108*/ 	.word	0x000000ff
        /*010c*/ 	.word	0x00026840
        /*0110*/ 	.short	0x0100
        /*0112*/ 	.byte	0x08
	.zero		1


	//   ....[7]....
        /*0114*/ 	.word	0x00000500
        /*0118*/ 	.word	0x000000ff
        /*011c*/ 	.word	0x00026838
        /*0120*/ 	.short	0x0100
        /*0122*/ 	.byte	0x08
	.zero		1


	//   ....[8]....
        /*0124*/ 	.word	0x00000510
        /*0128*/ 	.word	0x000000ff
        /*012c*/ 	.word	0x00026848
        /*0130*/ 	.short	0x0100
        /*0132*/ 	.byte	0x08
	.zero		1


	//   ....[9]....
        /*0134*/ 	.word	0x000013a0
        /*0138*/ 	.word	0x00000012
        /*013c*/ 	.word	0x00026800
        /*0140*/ 	.short	0x010a
        /*0142*/ 	.byte	0x3f
	.zero		1


	//   ....[10]....
        /*0144*/ 	.word	0x00001430
        /*0148*/ 	.word	0x00000012
        /*014c*/ 	.word	0x00026800
        /*0150*/ 	.short	0x010a
        /*0152*/ 	.byte	0x3f
	.zero		1


	//   ....[11]....
        /*0154*/ 	.word	0x00001dd0
        /*0158*/ 	.word	0x000000ff
        /*015c*/ 	.word	0x00026810
        /*0160*/ 	.short	0x010a
        /*0162*/ 	.byte	0x08
	.zero		1


	//   ....[12]....
        /*0164*/ 	.word	0x00001e10
        /*0168*/ 	.word	0x000000ff
        /*016c*/ 	.word	0x00026810
        /*0170*/ 	.short	0x010a
        /*0172*/ 	.byte	0x08
	.zero		1


	//   ....[13]....
        /*0174*/ 	.word	0x00002260
        /*0178*/ 	.word	0x000000ff
        /*017c*/ 	.word	0x00026830
        /*0180*/ 	.short	0x010a
        /*0182*/ 	.byte	0x08
	.zero		1


	//   ....[14]....
        /*0184*/ 	.word	0x000022a0
        /*0188*/ 	.word	0x000000ff
        /*018c*/ 	.word	0x00026830
        /*0190*/ 	.short	0x010a
        /*0192*/ 	.byte	0x08
	.zero		1


	//   ....[15]....
        /*0194*/ 	.word	0x00003eb0
        /*0198*/ 	.word	0x000000ff
        /*019c*/ 	.word	0x00000000
        /*01a0*/ 	.short	0x0101
        /*01a2*/ 	.byte	0x0a
	.zero		1


	//   ....[16]....
        /*01a4*/ 	.word	0x00004190
        /*01a8*/ 	.word	0x000000ff
        /*01ac*/ 	.word	0x00000000
        /*01b0*/ 	.short	0x0101
        /*01b2*/ 	.byte	0x08
	.zero		1


	//   ....[17]....
        /*01b4*/ 	.word	0x00007970
        /*01b8*/ 	.word	0x00000000
        /*01bc*/ 	.word	0x00026820
        /*01c0*/ 	.short	0x010a
        /*01c2*/ 	.byte	0x3f
	.zero		1


	//   ....[18]....
        /*01c4*/ 	.word	0x00008240
        /*01c8*/ 	.word	0x00000000
        /*01cc*/ 	.word	0x00026840
        /*01d0*/ 	.short	0x010a
        /*01d2*/ 	.byte	0x3f
	.zero		1


	//   ....[19]....
        /*01d4*/ 	.word	0x00008550
        /*01d8*/ 	.word	0x00000000
        /*01dc*/ 	.word	0x00026828
        /*01e0*/ 	.short	0x010a
        /*01e2*/ 	.byte	0x3f
	.zero		1


	//   ....[20]....
        /*01e4*/ 	.word	0x000087f0
        /*01e8*/ 	.word	0x00000000
        /*01ec*/ 	.word	0x00026848
        /*01f0*/ 	.short	0x010a
        /*01f2*/ 	.byte	0x3f
	.zero		1


	//   ....[21]....
        /*01f4*/ 	.word	0x00008ae0
        /*01f8*/ 	.word	0x00000000
        /*01fc*/ 	.word	0x00026820
        /*0200*/ 	.short	0x010a
        /*0202*/ 	.byte	0x3f
	.zero		1


	//   ....[22]....
        /*0204*/ 	.word	0x00008de0
        /*0208*/ 	.word	0x00000000
        /*020c*/ 	.word	0x00026840
        /*0210*/ 	.short	0x010a
        /*0212*/ 	.byte	0x3f
	.zero		1


	//   ....[23]....
        /*0214*/ 	.word	0x000090d0
        /*0218*/ 	.word	0x00000000
        /*021c*/ 	.word	0x00026828
        /*0220*/ 	.short	0x010a
        /*0222*/ 	.byte	0x3f
	.zero		1


	//   ....[24]....
        /*0224*/ 	.word	0x000093c0
        /*0228*/ 	.word	0x00000003
        /*022c*/ 	.word	0x00026840
        /*0230*/ 	.short	0x010a
        /*0232*/ 	.byte	0x3f
	.zero		1


	//   ....[25]....
        /*0234*/ 	.word	0x00009880
        /*0238*/ 	.word	0x00000006
        /*023c*/ 	.word	0x00000000
        /*0240*/ 	.short	0x010a
        /*0242*/ 	.byte	0x3f
	.zero		1


	//   ....[26]....
        /*0244*/ 	.word	0x000098e0
        /*0248*/ 	.word	0x00000003
        /*024c*/ 	.word	0x00000000
        /*0250*/ 	.short	0x010a
        /*0252*/ 	.byte	0x3f
	.zero		1


	//   ....[27]....
        /*0254*/ 	.word	0x00009940
        /*0258*/ 	.word	0x00000000
        /*025c*/ 	.word	0x00000000
        /*0260*/ 	.short	0x010a
        /*0262*/ 	.byte	0x3f
	.zero		1


	//   ....[28]....
        /*0264*/ 	.word	0x00009970
        /*0268*/ 	.word	0x00000003
        /*026c*/ 	.word	0x00000000
        /*0270*/ 	.short	0x010a
        /*0272*/ 	.byte	0x3f
	.zero		1


	//   ....[29]....
        /*0274*/ 	.word	0x00009a50
        /*0278*/ 	.word	0x00000012
        /*027c*/ 	.word	0x00026800
        /*0280*/ 	.short	0x010a
        /*0282*/ 	.byte	0x3f
	.zero		1


	//   ....[30]....
        /*0284*/ 	.word	0x00009ab0
        /*0288*/ 	.word	0x00000005
        /*028c*/ 	.word	0x00026810
        /*0290*/ 	.short	0x010a
        /*0292*/ 	.byte	0x3f
	.zero		1


	//   ....[31]....
        /*0294*/ 	.word	0x00009b10
        /*0298*/ 	.word	0x00000005
        /*029c*/ 	.word	0x00026830
        /*02a0*/ 	.short	0x010a
        /*02a2*/ 	.byte	0x3f
	.zero		1


	//   ....[32]....
        /*02a4*/ 	.word	0x00009b60
        /*02a8*/ 	.word	0x00000000
        /*02ac*/ 	.word	0x00026820
        /*02b0*/ 	.short	0x010a
        /*02b2*/ 	.byte	0x3f
	.zero		1


	//   ....[33]....
        /*02b4*/ 	.word	0x00009bb0
        /*02b8*/ 	.word	0x00000000
        /*02bc*/ 	.word	0x00026840
        /*02c0*/ 	.short	0x010a
        /*02c2*/ 	.byte	0x3f
	.zero		1


	//   ....[34]....
        /*02c4*/ 	.word	0x00009c00
        /*02c8*/ 	.word	0x00000000
        /*02cc*/ 	.word	0x00026828
        /*02d0*/ 	.short	0x010a
        /*02d2*/ 	.byte	0x3f
	.zero		1


	//   ....[35]....
        /*02d4*/ 	.word	0x00009c50
        /*02d8*/ 	.word	0x00000000
        /*02dc*/ 	.word	0x00026848
        /*02e0*/ 	.short	0x010a
        /*02e2*/ 	.byte	0x3f
	.zero		1


	//   ....[36]....
        /*02e4*/ 	.word	0x00009cb0
        /*02e8*/ 	.word	0x00000000
        /*02ec*/ 	.word	0x00026820
        /*02f0*/ 	.short	0x010a
        /*02f2*/ 	.byte	0x3f
	.zero		1


	//   ....[37]....
        /*02f4*/ 	.word	0x00009d00
        /*02f8*/ 	.word	0x00000000
        /*02fc*/ 	.word	0x00026840
        /*0300*/ 	.short	0x010a
        /*0302*/ 	.byte	0x3f
	.zero		1


	//   ....[38]....
        /*0304*/ 	.word	0x00009d50
        /*0308*/ 	.word	0x00000000
        /*030c*/ 	.word	0x00026828
        /*0310*/ 	.short	0x010a
        /*0312*/ 	.byte	0x3f
	.zero		1


	//   ....[39]....
        /*0314*/ 	.word	0x00009da0
        /*0318*/ 	.word	0x00000003
        /*031c*/ 	.word	0x00026840
        /*0320*/ 	.short	0x010a
        /*0322*/ 	.byte	0x3f
	.zero		1


	//   ....[40]....
        /*0324*/ 	.word	0x00009e80
        /*0328*/ 	.word	0x00000006
        /*032c*/ 	.word	0x00000000
        /*0330*/ 	.short	0x010a
        /*0332*/ 	.byte	0x3f
	.zero		1


	//   ....[41]....
        /*0334*/ 	.word	0x00009ed0
        /*0338*/ 	.word	0x00000003
        /*033c*/ 	.word	0x00000000
        /*0340*/ 	.short	0x010a
        /*0342*/ 	.byte	0x3f
	.zero		1


	//   ....[42]....
        /*0344*/ 	.word	0x00009f20
        /*0348*/ 	.word	0x00000000
        /*034c*/ 	.word	0x00000000
        /*0350*/ 	.short	0x010a
        /*0352*/ 	.byte	0x3f
	.zero		1


	//----- nvinfo : EIATTR_NUM_MBARRIERS
	.align		4
.L_1105:
        /*0354*/ 	.byte	0x03, 0x38
        /*0356*/ 	.short	0x0009


	//----- nvinfo : EIATTR_EXIT_INSTR_OFFSETS
	.align		4
        /*0358*/ 	.byte	0x04, 0x1c
        /*035a*/ 	.short	(.L_1107 - .L_1106)


	//   ....[0]....
.L_1106:
        /*035c*/ 	.word	0x000099c0


	//----- nvinfo : EIATTR_MAX_THREADS
	.align		4
.L_1107:
        /*0360*/ 	.byte	0x04, 0x05
        /*0362*/ 	.short	(.L_1109 - .L_1108)
.L_1108:
        /*0364*/ 	.word	0x00000180
        /*0368*/ 	.word	0x00000001
        /*036c*/ 	.word	0x00000001


	//----- nvinfo : EIATTR_CRS_STACK_SIZE
	.align		4
.L_1109:
        /*0370*/ 	.byte	0x04, 0x1e
        /*0372*/ 	.short	(.L_1111 - .L_1110)
.L_1110:
        /*0374*/ 	.word	0x00000000


	//----- nvinfo : EIATTR_CBANK_PARAM_SIZE
	.align		4
.L_1111:
        /*0378*/ 	.byte	0x03, 0x19
        /*037a*/ 	.short	0x06f0


	//----- nvinfo : EIATTR_PARAM_CBANK
	.align		4
        /*037c*/ 	.byte	0x04, 0x0a
        /*037e*/ 	.short	(.L_1113 - .L_1112)
	.align		4
.L_1112:
        /*0380*/ 	.word	index@(.nv.constant0._ZN7cutlass13device_kernelIN5flash11enable_sm90INS1_16FlashAttnBwdSm90INS1_25CollectiveMainloopBwdSm90ILi2ELi2ELi2EN4cute5tupleIJNS5_1CILi1EEES8_S8_EEENS6_IJNS7_ILi64EEENS7_ILi128EEENS7_ILi96EEEEEENS_6half_tEfNS_4arch4Sm90ELb0ELb0ELb0ELb1ELb0ELb1ELb0ELb0ELi2ELi1ELi2ELi1ELb1EEENS1_21CollectiveEpilogueBwdISD_SE_SG_Li256ELb1ELb0ELi1EEENS1_19SingleTileSchedulerILb1ELb0ELb0ELi128EEEEEEEEEvNT_6ParamsE)
        /*0384*/ 	.short	0x0210
        /*0386*/ 	.short	0x06f0


	//----- nvinfo : EIATTR_SW_WAR
	.align		4
.L_1113:
        /*0388*/ 	.byte	0x04, 0x36
        /*038a*/ 	.short	(.L_1115 - .L_1114)
.L_1114:
        /*038c*/ 	.word	0x00000008
.L_1115:


//--------------------- .nv.info._ZN7cutlass13device_kernelIN5flash11enable_sm90INS1_16FlashAttnBwdSm90INS1_25CollectiveMainloopBwdSm90ILi2ELi2ELi2EN4cute5tupleIJNS5_1CILi1EEES8_S8_EEENS6_IJNS7_ILi64EEENS7_ILi128EEENS7_ILi96EEEEEENS_6half_tEfNS_4arch4Sm90ELb0ELb0ELb0ELb1ELb1ELb1ELb0ELb0ELi2ELi1ELi2ELi1ELb1EEENS1_21CollectiveEpilogueBwdISD_SE_SG_Li256ELb1ELb0ELi1EEENS1_19SingleTileSchedulerILb1ELb0ELb0ELi128EEEEEEEEEvNT_6ParamsE --------------------------
	.section	.nv.info._ZN7cutlass13device_kernelIN5flash11enable_sm90INS1_16FlashAttnBwdSm90INS1_25CollectiveMainloopBwdSm90ILi2ELi2ELi2EN4cute5tupleIJNS5_1CILi1EEES8_S8_EEENS6_IJNS7_ILi64EEENS7_ILi128EEENS7_ILi96EEEEEENS_6half_tEfNS_4arch4Sm90ELb0ELb0ELb0ELb1ELb1ELb1ELb0ELb0ELi2ELi1ELi2ELi1ELb1EEENS1_21CollectiveEpilogueBwdISD_SE_SG_Li256ELb1ELb0ELi1EEENS1_19SingleTileSchedulerILb1ELb0ELb0ELi128EEEEEEEEEvNT_6ParamsE,"",@"SHT_CUDA_INFO"
	.sectionflags	@""
	.align	4


	//----- nvinfo : EIATTR_CUDA_API_VERSION
	.align		4
        /*0000*/ 	.byte	0x04, 0x37
        /*0002*/ 	.short	(.L_1117 - .L_1116)
.L_1116:
        /*0004*/ 	.word	0x00000082


	//----- nvinfo : EIATTR_KPARAM_INFO
	.align		4
.L_1117:
        /*0008*/ 	.byte	0x04, 0x17
        /*000a*/ 	.short	(.L_1119 - .L_1118)
.L_1118:
        /*000c*/ 	.word	0x00000000
        /*0010*/ 	.short	0x0000
        /*0012*/ 	.short	0x0070
        /*0014*/ 	.byte	0x00, 0xf0, 0x01, 0x1a


	//----- nvinfo : EIATTR_SPARSE_MMA_MASK
	.align		4
.L_1119:
        /*0018*/ 	.byte	0x03, 0x50
        /*001a*/ 	.short	0x0000


	//----- nvinfo : EIATTR_MAXREG_COUNT
	.align		4
        /*001c*/ 	.byte	0x03, 0x1b
        /*001e*/ 	.short	0x00a8


	//----- nvinfo : EIATTR_NUM_BARRIERS
	.align		4
        /*0020*/ 	.byte	0x02, 0x4c
        /*0022*/ 	.byte	0x10
	.zero		1


	//----- nvinfo : EIATTR_EXTERNS
	.align		4
        /*0024*/ 	.byte	0x04, 0x0f
        /*0026*/ 	.short	(.L_1121 - .L_1120)


	//   ....[0]....
	.align		4
.L_1120:
        /*0028*/ 	.word	index@(__assertfail)


	//----- nvinfo : EIATTR_MERCURY_ISA_VERSION
	.align		4
.L_1121:
        /*002c*/ 	.byte	0x03, 0x5f
        /*002e*/ 	.short	0x0101


	//----- nvinfo : EIATTR_INT_WARP_WIDE_INSTR_OFFSETS
	.align		4
        /*0030*/ 	.byte	0x04, 0x31
        /*0032*/ 	.short	(.L_1123 - .L_1122)


	//   ....[0]....
.L_1122:
        /*0034*/ 	.word	0x00000180


	//   ....[1]....
        /*0038*/ 	.word	0x000001b0


	//   ....[2]....
        /*003c*/ 	.word	0x00006e10


	//   ....[3]....
        /*0040*/ 	.word	0x00007280


	//   ....[4]....
        /*0044*/ 	.word	0x00007850


	//----- nvinfo : EIATTR_COOP_GROUP_MASK_REGIDS
	.align		4
.L_1123:
        /*0048*/ 	.byte	0x04, 0x29
        /*004a*/ 	.short	(.L_1125 - .L_1124)


	//   ....[0]....
.L_1124:
        /*004c*/ 	.word	0xffffffff


	//   ....[1]....
        /*0050*/ 	.word	0xffffffff


	//   ....[2]....
        /*0054*/ 	.word	0xffffffff


	//   ....[3]....
        /*0058*/ 	.word	0xffffffff


	//   ....[4]....
        /*005c*/ 	.word	0xffffffff


	//   ....[5]....
        /*0060*/ 	.word	0xffffffff


	//   ....[6]....
        /*0064*/ 	.word	0xffffffff


	//   ....[7]....
        /*0068*/ 	.word	0xffffffff


	//   ....[8]....
        /*006c*/ 	.word	0xffffffff


	//   ....[9]....
        /*0070*/ 	.word	0xffffffff


	//   ....[10]....
        /*0074*/ 	.word	0xffffffff


	//   ....[11]....
        /*0078*/ 	.word	0xffffffff


	//   ....[12]....
        /*007c*/ 	.word	0xffffffff


	//   ....[13]....
        /*0080*/ 	.word	0x0500000f


	//   ....[14]....
        /*0084*/ 	.word	0x0500000f


	//   ....[15]....
        /*0088*/ 	.word	0x0500000f


	//   ....[16]....
        /*008c*/ 	.word	0x0500000f


	//----- nvinfo : EIATTR_COOP_GROUP_INSTR_OFFSETS
	.align		4
.L_1125:
        /*0090*/ 	.byte	0x04, 0x28
        /*0092*/ 	.short	(.L_1127 - .L_1126)


	//   ....[0]....
.L_1126:
        /*0094*/ 	.word	0x00000050


	//   ....[1]....
        /*0098*/ 	.word	0x00000190


	//   ....[2]....
        /*009c*/ 	.word	0x000001e0


	//   ....[3]....
        /*00a0*/ 	.word	0x000003d0


	//   ....[4]....
        /*00a4*/ 	.word	0x00000600


	//   ....[5]....
        /*00a8*/ 	.word	0x00001360


	//   ....[6]....
        /*00ac*/ 	.word	0x000060e0


	//   ....[7]....
        /*00b0*/ 	.word	0x00006ab0


	//   ....[8]....
        /*00b4*/ 	.word	0x00006d40


	//   ....[9]....
        /*00b8*/ 	.word	0x00006f80


	//   ....[10]....
        /*00bc*/ 	.word	0x000071b0


	//   ....[11]....
        /*00c0*/ 	.word	0x00007460


	//   ....[12]....
        /*00c4*/ 	.word	0x00007790


	//   ....[13]....
        /*00c8*/ 	.word	0x0000a270


	//   ....[14]....
        /*00cc*/ 	.word	0x0000a3e0


	//   ....[15]....
        /*00d0*/ 	.word	0x0000a450


	//   ....[16]....
        /*00d4*/ 	.word	0x0000a4c0


	//----- nvinfo : EIATTR_REG_RECONFIG
	.align		4
.L_1127:
        /*00d8*/ 	.byte	0x01, 0x54
	.zero		2


	//----- nvinfo : EIATTR_SYSCALL_OFFSETS
	.align		4
        /*00dc*/ 	.byte	0x04, 0x46
        /*00de*/ 	.short	(.L_1129 - .L_1128)


	//   ....[0]....
.L_1128:
        /*00e0*/ 	.word	0x00000fc0


	//   ....[1]....
        /*00e4*/ 	.word	0x000010b0


	//   ....[2]....
        /*00e8*/ 	.word	0x00001210


	//   ....[3]....
        /*00ec*/ 	.word	0x00001300


	//   ....[4]....
        /*00f0*/ 	.word	0x00001570


	//----- nvinfo : EIATTR_MBARRIER_INSTR_OFFSETS
	.align		4
.L_1129:
        /*00f4*/ 	.byte	0x04, 0x39
        /*00f6*/ 	.short	(.L_1131 - .L_1130)


	//   ....[0]....
.L_1130:
        /*00f8*/ 	.word	0x00000280
        /*00fc*/ 	.word	0x000000ff
        /*0100*/ 	.word	0x00026800
        /*0104*/ 	.short	0x0100
        /*0106*/ 	.byte	0x06
	.zero		1


	//   ....[1]....
        /*0108*/ 	.word	0x00000380
        /*010c*/ 	.word	0x000000ff
        /*0110*/ 	.word	0x00026810
        /*0114*/ 	.short	0x0100
        /*0116*/ 	.byte	0x08
	.zero		1


	//   ....[2]....
        /*0118*/ 	.word	0x00000390
        /*011c*/ 	.word	0x000000ff
        /*0120*/ 	.word	0x00026820
        /*0124*/ 	.short	0x0100
        /*0126*/ 	.byte	0x08
	.zero		1


	//   ....[3]....
        /*0128*/ 	.word	0x000003a0
        /*012c*/ 	.word	0x000000ff
        /*0130*/ 	.word	0x00026818
        /*0134*/ 	.short	0x0100
        /*0136*/ 	.byte	0x08
	.zero		1


	//   ....[4]....
        /*0138*/ 	.word	0x000003b0
        /*013c*/ 	.word	0x000000ff
        /*0140*/ 	.word	0x00026828
        /*0144*/ 	.short	0x0100
        /*0146*/ 	.byte	0x08
	.zero		1


	//   ....[5]....
        /*0148*/ 	.word	0x000004e0
        /*014c*/ 	.word	0x000000ff
        /*0150*/ 	.word	0x00026830
        /*0154*/ 	.short	0x0100
        /*0156*/ 	.byte	0x08
	.zero		1


	//   ....[6]....
        /*0158*/ 	.word	0x000004f0
        /*015c*/ 	.word	0x000000ff
        /*0160*/ 	.word	0x00026840
        /*0164*/ 	.short	0x0100
        /*0166*/ 	.byte	0x08
	.zero		1


	//   ....[7]....
        /*0168*/ 	.word	0x00000500
        /*016c*/ 	.word	0x000000ff
        /*0170*/ 	.word	0x00026838
        /*0174*/ 	.short	0x0100
        /*0176*/ 	.byte	0x08
	.zero		1


	//   ....[8]....
        /*0178*/ 	.word	0x00000510
        /*017c*/ 	.word	0x000000ff
        /*0180*/ 	.word	0x00026848
        /*0184*/ 	.short	0x0100
        /*0186*/ 	.byte	0x08
	.zero		1


	//   ....[9]....
        /*0188*/ 	.word	0x000013a0
        /*018c*/ 	.word	0x00000012
        /*0190*/ 	.word	0x00026800
        /*0194*/ 	.short	0x010a
        /*0196*/ 	.byte	0x3f
	.zero		1


	//   ....[10]....
        /*0198*/ 	.word	0x00001430
        /*019c*/ 	.word	0x00000012
        /*01a0*/ 	.word	0x00026800
        /*01a4*/ 	.short	0x010a
        /*01a6*/ 	.byte	0x3f
	.zero		1


	//   ....[11]....
        /*01a8*/ 	.word	0x00001dd0
        /*01ac*/ 	.word	0x000000ff
        /*01b0*/ 	.word	0x00026810
        /*01b4*/ 	.short	0x010a
        /*01b6*/ 	.byte	0x08
	.zero		1


	//   ....[12]....
        /*01b8*/ 	.word	0x00001e10
        /*01bc*/ 	.word	0x000000ff
        /*01c0*/ 	.word	0x00026810
        /*01c4*/ 	.short	0x010a
        /*01c6*/ 	.byte	0x08
	.zero		1


	//   ....[13]....
        /*01c8*/ 	.word	0x00002260
        /*01cc*/ 	.word	0x000000ff
        /*01d0*/ 	.word	0x00026830
        /*01d4*/ 	.short	0x010a
        /*01d6*/ 	.byte	0x08
	.zero		1


	//   ....[14]....
        /*01d8*/ 	.word	0x000022a0
        /*01dc*/ 	.word	0x000000ff
        /*01e0*/ 	.word	0x00026830
        /*01e4*/ 	.short	0x010a
        /*01e6*/ 	.byte	0x08
	.zero		1


	//   ....[15]....
        /*01e8*/ 	.word	0x00003eb0
        /*01ec*/ 	.word	0x000000ff
        /*01f0*/ 	.word	0x00000000
        /*01f4*/ 	.short	0x0101
        /*01f6*/ 	.byte	0x0a
	.zero		1


	//   ....[16]....
        /*01f8*/ 	.word	0x00004190
        /*01fc*/ 	.word	0x000000ff
        /*0200*/ 	.word	0x00000000
        /*0204*/ 	.short	0x0101
        /*0206*/ 	.byte	0x08
	.zero		1


	//   ....[17]....
        /*0208*/ 	.word	0x000081c0
        /*020c*/ 	.word	0x00000000
        /*0210*/ 	.word	0x00026820
        /*0214*/ 	.short	0x010a
        /*0216*/ 	.byte	0x3f
	.zero		1


	//   ....[18]....
        /*0218*/ 	.word	0x00008a90
        /*021c*/ 	.word	0x00000000
        /*0220*/ 	.word	0x00026840
        /*0224*/ 	.short	0x010a
        /*0226*/ 	.byte	0x3f
	.zero		1


	//   ....[19]....
        /*0228*/ 	.word	0x00008da0
        /*022c*/ 	.word	0x00000000
        /*0230*/ 	.word	0x00026828
        /*0234*/ 	.short	0x010a
        /*0236*/ 	.byte	0x3f
	.zero		1


	//   ....[20]....
        /*0238*/ 	.word	0x00009040
        /*023c*/ 	.word	0x00000000
        /*0240*/ 	.word	0x00026848
        /*0244*/ 	.short	0x010a
        /*0246*/ 	.byte	0x3f
	.zero		1


	//   ....[21]....
        /*0248*/ 	.word	0x00009330
        /*024c*/ 	.word	0x00000000
        /*0250*/ 	.word	0x00026820
        /*0254*/ 	.short	0x010a
        /*0256*/ 	.byte	0x3f
	.zero		1


	//   ....[22]....
        /*0258*/ 	.word	0x00009630
        /*025c*/ 	.word	0x00000000
        /*0260*/ 	.word	0x00026840
        /*0264*/ 	.short	0x010a
        /*0266*/ 	.byte	0x3f
	.zero		1


	//   ....[23]....
        /*0268*/ 	.word	0x00009920
        /*026c*/ 	.word	0x00000000
        /*0270*/ 	.word	0x00026828
        /*0274*/ 	.short	0x010a
        /*0276*/ 	.byte	0x3f
	.zero		1


	//   ....[24]....
        /*0278*/ 	.word	0x00009c10
        /*027c*/ 	.word	0x00000003
        /*0280*/ 	.word	0x00026840
        /*0284*/ 	.short	0x010a
        /*0286*/ 	.byte	0x3f
	.zero		1


	//   ....[25]....
        /*0288*/ 	.word	0x0000a0d0
        /*028c*/ 	.word	0x00000006
        /*0290*/ 	.word	0x00000000
        /*0294*/ 	.short	0x010a
        /*0296*/ 	.byte	0x3f
	.zero		1


	//   ....[26]....
        /*0298*/ 	.word	0x0000a130
        /*029c*/ 	.word	0x00000003
        /*02a0*/ 	.word	0x00000000
        /*02a4*/ 	.short	0x010a
        /*02a6*/ 	.byte	0x3f
	.zero		1


	//   ....[27]....
        /*02a8*/ 	.word	0x0000a190
        /*02ac*/ 	.word	0x00000000
        /*02b0*/ 	.word	0x00000000
        /*02b4*/ 	.short	0x010a
        /*02b6*/ 	.byte	0x3f
	.zero		1


	//   ....[28]....
        /*02b8*/ 	.word	0x0000a1c0
        /*02bc*/ 	.word	0x00000003
        /*02c0*/ 	.word	0x00000000
        /*02c4*/ 	.short	0x010a
        /*02c6*/ 	.byte	0x3f
	.zero		1


	//   ....[29]....
        /*02c8*/ 	.word	0x0000a2a0
        /*02cc*/ 	.word	0x00000012
        /*02d0*/ 	.word	0x00026800
        /*02d4*/ 	.short	0x010a
        /*02d6*/ 	.byte	0x3f
	.zero		1


	//   ....[30]....
        /*02d8*/ 	.word	0x0000a300
        /*02dc*/ 	.word	0x00000005
        /*02e0*/ 	.word	0x00026810
        /*02e4*/ 	.short	0x010a
        /*02e6*/ 	.byte	0x3f
	.zero		1


	//   ....[31]....
        /*02e8*/ 	.word	0x0000a360
        /*02ec*/ 	.word	0x00000005
        /*02f0*/ 	.word	0x00026830
        /*02f4*/ 	.short	0x010a
        /*02f6*/ 	.byte	0x3f
	.zero		1


	//   ....[32]....
        /*02f8*/ 	.word	0x0000a500
        /*02fc*/ 	.word	0x00000000
        /*0300*/ 	.word	0x00026820
        /*0304*/ 	.short	0x010a
        /*0306*/ 	.byte	0x3f
	.zero		1


	//   ....[33]....
        /*0308*/ 	.word	0x0000a550
        /*030c*/ 	.word	0x00000000
        /*0310*/ 	.word	0x00026840
        /*0314*/ 	.short	0x010a
        /*0316*/ 	.byte	0x3f
	.zero		1


	//   ....[34]....
        /*0318*/ 	.word	0x0000a5a0
        /*031c*/ 	.word	0x00000000
        /*0320*/ 	.word	0x00026828
        /*0324*/ 	.short	0x010a
        /*0326*/ 	.byte	0x3f
	.zero		1


	//   ....[35]....
        /*0328*/ 	.word	0x0000a5f0
        /*032c*/ 	.word	0x00000000
        /*0330*/ 	.word	0x00026848
        /*0334*/ 	.short	0x010a
        /*0336*/ 	.byte	0x3f
	.zero		1


	//   ....[36]....
        /*0338*/ 	.word	0x0000a650
        /*033c*/ 	.word	0x00000000
        /*0340*/ 	.word	0x00026820
        /*0344*/ 	.short	0x010a
        /*0346*/ 	.byte	0x3f
	.zero		1


	//   ....[37]....
        /*0348*/ 	.word	0x0000a6a0
        /*034c*/ 	.word	0x00000000
        /*0350*/ 	.word	0x00026840
        /*0354*/ 	.short	0x010a
        /*0356*/ 	.byte	0x3f
	.zero		1


	//   ....[38]....
        /*0358*/ 	.word	0x0000a6f0
        /*035c*/ 	.word	0x00000000
        /*0360*/ 	.word	0x00026828
        /*0364*/ 	.short	0x010a
        /*0366*/ 	.byte	0x3f
	.zero		1


	//   ....[39]....
        /*0368*/ 	.word	0x0000a740
        /*036c*/ 	.word	0x00000003
        /*0370*/ 	.word	0x00026840
        /*0374*/ 	.short	0x010a
        /*0376*/ 	.byte	0x3f
	.zero		1


	//   ....[40]....
        /*0378*/ 	.word	0x0000a820
        /*037c*/ 	.word	0x00000006
        /*0380*/ 	.word	0x00000000
        /*0384*/ 	.short	0x010a
        /*0386*/ 	.byte	0x3f
	.zero		1


	//   ....[41]....
        /*0388*/ 	.word	0x0000a870
        /*038c*/ 	.word	0x00000003
        /*0390*/ 	.word	0x00000000
        /*0394*/ 	.short	0x010a
        /*0396*/ 	.byte	0x3f
	.zero		1


	//   ....[42]....
        /*0398*/ 	.word	0x0000a8c0
        /*039c*/ 	.word	0x00000000
        /*03a0*/ 	.word	0x00000000
        /*03a4*/ 	.short	0x010a
        /*03a6*/ 	.byte	0x3f
	.zero		1


	//----- nvinfo : EIATTR_NUM_MBARRIERS
	.align		4
.L_1131:
        /*03a8*/ 	.byte	0x03, 0x38
        /*03aa*/ 	.short	0x0009


	//----- nvinfo : EIATTR_EXIT_INSTR_OFFSETS
	.align		4
        /*03ac*/ 	.byte	0x04, 0x1c
        /*03ae*/ 	.short	(.L_1133 - .L_1132)


	//   ....[0]....
.L_1132:
        /*03b0*/ 	.word	0x0000a210


	//----- nvinfo : EIATTR_MAX_THREADS
	.align		4
.L_1133:
        /*03b4*/ 	.byte	0x04, 0x05
        /*03b6*/ 	.short	(.L_1135 - .L_1134)
.L_1134:
        /*03b8*/ 	.word	0x00000180
        /*03bc*/ 	.word	0x00000001
        /*03c0*/ 	.word	0x00000001


	//----- nvinfo : EIATTR_CRS_STACK_SIZE
	.align		4
.L_1135:
        /*03c4*/ 	.byte	0x04, 0x1e
        /*03c6*/ 	.short	(.L_1137 - .L_1136)
.L_1136:
        /*03c8*/ 	.word	0x00000000


	//----- nvinfo : EIATTR_CBANK_PARAM_SIZE
	.align		4
.L_1137:
        /*03cc*/ 	.byte	0x03, 0x19
        /*03ce*/ 	.short	0x06f0


	//----- nvinfo : EIATTR_PARAM_CBANK
	.align		4
        /*03d0*/ 	.byte	0x04, 0x0a
        /*03d2*/ 	.short	(.L_1139 - .L_1138)
	.align		4
.L_1138:
        /*03d4*/ 	.word	index@(.nv.constant0._ZN7cutlass13device_kernelIN5flash11enable_sm90INS1_16FlashAttnBwdSm90INS1_25CollectiveMainloopBwdSm90ILi2ELi2ELi2EN4cute5tupleIJNS5_1CILi1EEES8_S8_EEENS6_IJNS7_ILi64EEENS7_ILi128EEENS7_ILi96EEEEEENS_6half_tEfNS_4arch4Sm90ELb0ELb0ELb0ELb1ELb1ELb1ELb0ELb0ELi2ELi1ELi2ELi1ELb1EEENS1_21CollectiveEpilogueBwdISD_SE_SG_Li256ELb1ELb0ELi1EEENS1_19SingleTileSchedulerILb1ELb0ELb0ELi128EEEEEEEEEvNT_6ParamsE)
        /*03d8*/ 	.short	0x0210
        /*03da*/ 	.short	0x06f0


	//----- nvinfo : EIATTR_SW_WAR
	.align		4
.L_1139:
        /*03dc*/ 	.byte	0x04, 0x36
        /*03de*/ 	.short	(.L_1141 - .L_1140)
.L_1140:
        /*03e0*/ 	.word	0x00000008
.L_1141:


//--------------------- .nv.info._ZN7cutlass13device_kernelIN5flash11enable_sm90INS1_16FlashAttnBwdSm90INS1_25CollectiveMainloopBwdSm90ILi2ELi2ELi2EN4cute5tupleIJNS5_1CILi1EEES8_S8_EEENS6_IJNS7_ILi64EEENS7_ILi128EEENS7_ILi96EEEEEENS_6half_tEfNS_4arch4Sm90ELb0ELb0ELb0ELb1ELb0ELb1ELb0ELb0ELi2ELi1ELi2ELi1ELb1EEENS1_24CollectiveEpilogueBwdGQAISD_fSG_Li256ELb1ELb0EEENS1_19SingleTileSchedulerILb1ELb0ELb0ELi128EEEEEEEEEvNT_6ParamsE --------------------------
	.section	.nv.info._ZN7cutlass13device_kernelIN5flash11enable_sm90INS1_16FlashAttnBwdSm90INS1_25CollectiveMainloopBwdSm90ILi2ELi2ELi2EN4cute5tupleIJNS5_1CILi1EEES8_S8_EEENS6_IJNS7_ILi64EEENS7_ILi128EEENS7_ILi96EEEEEENS_6half_tEfNS_4arch4Sm90ELb0ELb0ELb0ELb1ELb0ELb1ELb0ELb0ELi2ELi1ELi2ELi1ELb1EEENS1_24CollectiveEpilogueBwdGQAISD_fSG_Li256ELb1ELb0EEENS1_19SingleTileSchedulerILb1ELb0ELb0ELi128EEEEEEEEEvNT_6ParamsE,"",@"SHT_CUDA_INFO"
	.sectionflags	@""
	.align	4


	//----- nvinfo : EIATTR_CUDA_API_VERSION
	.align		4
        /*0000*/ 	.byte	0x04, 0x37
        /*0002*/ 	.short	(.L_1143 - .L_1142)
.L_1142:
        /*0004*/ 	.word	0x00000082


	//----- nvinfo : EIATTR_KPARAM_INFO
	.align		4
.L_1143:
        /*0008*/ 	.byte	0x04, 0x17
        /*000a*/ 	.short	(.L_1145 - .L_1144)
.L_1144:
        /*000c*/ 	.word	0x00000000
        /*0010*/ 	.short	0x0000
        /*0012*/ 	.short	0x0070
        /*0014*/ 	.byte	0x00, 0xf0, 0x01, 0x1a


	//----- nvinfo : EIATTR_SPARSE_MMA_MASK
	.align		4
.L_1145:
        /*0018*/ 	.byte	0x03, 0x50
        /*001a*/ 	.short	0x0000


	//----- nvinfo : EIATTR_MAXREG_COUNT
	.align		4
        /*001c*/ 	.byte	0x03, 0x1b
        /*001e*/ 	.short	0x00a8


	//----- nvinfo : EIATTR_NUM_BARRIERS
	.align		4
        /*0020*/ 	.byte	0x02, 0x4c
        /*0022*/ 	.byte	0x10
	.zero		1


	//----- nvinfo : EIATTR_EXTERNS
	.align		4
        /*0024*/ 	.byte	0x04, 0x0f
        /*0026*/ 	.short	(.L_1147 - .L_1146)


	//   ....[0]....
	.align		4
.L_1146:
        /*0028*/ 	.word	index@(__assertfail)


	//----- nvinfo : EIATTR_MERCURY_ISA_VERSION
	.align		4
.L_1147:
        /*002c*/ 	.byte	0x03, 0x5f
        /*002e*/ 	.short	0x0101


	//----- nvinfo : EIATTR_INT_WARP_WIDE_INSTR_OFFSETS
	.align		4
        /*0030*/ 	.byte	0x04, 0x31
        /*0032*/ 	.short	(.L_1149 - .L_1148)


	//   ....[0]....
.L_1148:
        /*0034*/ 	.word	0x00000180


	//   ....[1]....
        /*0038*/ 	.word	0x000001b0


	//----- nvinfo : EIATTR_COOP_GROUP_MASK_REGIDS
	.align		4
.L_1149:
        /*003c*/ 	.byte	0x04, 0x29
        /*003e*/ 	.short	(.L_1151 - .L_1150)


	//   ....[0]....
.L_1150:
        /*0040*/ 	.word	0xffffffff


	//   ....[1]....
        /*0044*/ 	.word	0xffffffff


	//   ....[2]....
        /*0048*/ 	.word	0xffffffff


	//   ....[3]....
        /*004c*/ 	.word	0xffffffff


	//   ....[4]....
        /*0050*/ 	.word	0xffffffff


	//   ....[5]....
        /*0054*/ 	.word	0xffffffff


	//   ....[6]....
        /*0058*/ 	.word	0xffffffff


	//   ....[7]....
        /*005c*/ 	.word	0x0500000f


	//----- nvinfo : EIATTR_COOP_GROUP_INSTR_OFFSETS
	.align		4
.L_1151:
        /*0060*/ 	.byte	0x04, 0x28
        /*0062*/ 	.short	(.L_1153 - .L_1152)


	//   ....[0]....
.L_1152:
        /*0064*/ 	.word	0x00000050


	//   ....[1]....
        /*0068*/ 	.word	0x00000190


	//   ....[2]....
        /*006c*/ 	.word	0x000001e0


	//   ....[3]....
        /*0070*/ 	.word	0x000003d0


	//   ....[4]....
        /*0074*/ 	.word	0x00000600


	//   ....[5]....
        /*0078*/ 	.word	0x00001350


	//   ....[6]....
        /*007c*/ 	.word	0x00004e70


	//   ....[7]....
        /*0080*/ 	.word	0x000087b0


	//----- nvinfo : EIATTR_REG_RECONFIG
	.align		4
.L_1153:
        /*0084*/ 	.byte	0x01, 0x54
	.zero		2


	//----- nvinfo : EIATTR_SYSCALL_OFFSETS
	.align		4
        /*0088*/ 	.byte	0x04, 0x46
        /*008a*/ 	.short	(.L_1155 - .L_1154)


	//   ....[0]....
.L_1154:
        /*008c*/ 	.word	0x00000fb0


	//   ....[1]....
        /*0090*/ 	.word	0x000010a0


	//   ....[2]....
        /*0094*/ 	.word	0x00001200


	//   ....[3]....
        /*0098*/ 	.word	0x000012f0


	//   ....[4]....
        /*009c*/ 	.word	0x00001560


	//----- nvinfo : EIATTR_MBARRIER_INSTR_OFFSETS
	.align		4
.L_1155:
        /*00a0*/ 	.byte	0x04, 0x39
        /*00a2*/ 	.short	(.L_1157 - .L_1156)


	//   ....[0]....
.L_1156:
        /*00a4*/ 	.word	0x00000280
        /*00a8*/ 	.word	0x000000ff
        /*00ac*/ 	.word	0x00026800
        /*00b0*/ 	.short	0x0100
        /*00b2*/ 	.byte	0x06
	.zero		1


	//   ....[1]....
        /*00b4*/ 	.word	0x00000380
        /*00b8*/ 	.word	0x000000ff
        /*00bc*/ 	.word	0x00026810
        /*00c0*/ 	.short	0x0100
        /*00c2*/ 	.byte	0x08
	.zero		1


	//   ....[2]....
        /*00c4*/ 	.word	0x00000390
        /*00c8*/ 	.word	0x000000ff
        /*00cc*/ 	.word	0x00026820
        /*00d0*/ 	.short	0x0100
        /*00d2*/ 	.byte	0x08
	.zero		1


	//   ....[3]....
        /*00d4*/ 	.word	0x000003a0
        /*00d8*/ 	.word	0x000000ff
        /*00dc*/ 	.word	0x00026818
        /*00e0*/ 	.short	0x0100
        /*00e2*/ 	.byte	0x08
	.zero		1


	//   ....[4]....
        /*00e4*/ 	.word	0x000003b0
        /*00e8*/ 	.word	0x000000ff
        /*00ec*/ 	.word	0x00026828
        /*00f0*/ 	.short	0x0100
        /*00f2*/ 	.byte	0x08
	.zero		1


	//   ....[5]....
        /*00f4*/ 	.word	0x000004e0
        /*00f8*/ 	.word	0x000000ff
        /*00fc*/ 	.word	0x00026830
        /*0100*/ 	.short	0x0100
        /*0102*/ 	.byte	0x08
	.zero		1


	//   ....[6]....
        /*0104*/ 	.word	0x000004f0
        /*0108*/ 	.word	0x000000ff
        /*010c*/ 	.word	0x00026840
        /*0110*/ 	.short	0x0100
        /*0112*/ 	.byte	0x08
	.zero		1


	//   ....[7]....
        /*0114*/ 	.word	0x00000500
        /*0118*/ 	.word	0x000000ff
        /*011c*/ 	.word	0x00026838
        /*0120*/ 	.short	0x0100
        /*0122*/ 	.byte	0x08
	.zero		1


	//   ....[8]....
        /*0124*/ 	.word	0x00000510
        /*0128*/ 	.word	0x000000ff
        /*012c*/ 	.word	0x00026848
        /*0130*/ 	.short	0x0100
        /*0132*/ 	.byte	0x08
	.zero		1


	//   ....[9]....
        /*0134*/ 	.word	0x00001390
        /*0138*/ 	.word	0x00000012
        /*013c*/ 	.word	0x00026800
        /*0140*/ 	.short	0x010a
        /*0142*/ 	.byte	0x3f
	.zero		1


	//   ....[10]....
        /*0144*/ 	.word	0x00001420
        /*0148*/ 	.word	0x00000012
        /*014c*/ 	.word	0x00026800
        /*0150*/ 	.short	0x010a
        /*0152*/ 	.byte	0x3f
	.zero		1


	//   ....[11]....
        /*0154*/ 	.word	0x00001dc0
        /*0158*/ 	.word	0x000000ff
        /*015c*/ 	.word	0x00026810
        /*0160*/ 	.short	0x010a
        /*0162*/ 	.byte	0x08
	.zero		1


	//   ....[12]....
        /*0164*/ 	.word	0x00001e00
        /*0168*/ 	.word	0x000000ff
        /*016c*/ 	.word	0x00026810
        /*0170*/ 	.short	0x010a
        /*0172*/ 	.byte	0x08
	.zero		1


	//   ....[13]....
        /*0174*/ 	.word	0x00002250
        /*0178*/ 	.word	0x000000ff
        /*017c*/ 	.word	0x00026830
        /*0180*/ 	.short	0x010a
        /*0182*/ 	.byte	0x08
	.zero		1


	//   ....[14]....
        /*0184*/ 	.word	0x00002290
        /*0188*/ 	.word	0x000000ff
        /*018c*/ 	.word	0x00026830
        /*0190*/ 	.short	0x010a
        /*0192*/ 	.byte	0x08
	.zero		1


	//   ....[15]....
        /*0194*/ 	.word	0x00003ea0
        /*0198*/ 	.word	0x000000ff
        /*019c*/ 	.word	0x00000000
        /*01a0*/ 	.short	0x0101
        /*01a2*/ 	.byte	0x0a
	.zero		1


	//   ....[16]....
        /*01a4*/ 	.word	0x00004180
        /*01a8*/ 	.word	0x000000ff
        /*01ac*/ 	.word	0x00000000
        /*01b0*/ 	.short	0x0101
        /*01b2*/ 	.byte	0x08
	.zero		1


	//   ....[17]....
        /*01b4*/ 	.word	0x00006700
        /*01b8*/ 	.word	0x00000000
        /*01bc*/ 	.word	0x00026820
        /*01c0*/ 	.short	0x010a
        /*01c2*/ 	.byte	0x3f
	.zero		1


	//   ....[18]....
        /*01c4*/ 	.word	0x00006fd0
        /*01c8*/ 	.word	0x00000000
        /*01cc*/ 	.word	0x00026840
        /*01d0*/ 	.short	0x010a
        /*01d2*/ 	.byte	0x3f
	.zero		1


	//   ....[19]....
        /*01d4*/ 	.word	0x000072e0
        /*01d8*/ 	.word	0x00000000
        /*01dc*/ 	.word	0x00026828
        /*01e0*/ 	.short	0x010a
        /*01e2*/ 	.byte	0x3f
	.zero		1


	//   ....[20]....
        /*01e4*/ 	.word	0x00007580
        /*01e8*/ 	.word	0x00000000
        /*01ec*/ 	.word	0x00026848
        /*01f0*/ 	.short	0x010a
        /*01f2*/ 	.byte	0x3f
	.zero		1


	//   ....[21]....
        /*01f4*/ 	.word	0x00007870
        /*01f8*/ 	.word	0x00000000
        /*01fc*/ 	.word	0x00026820
        /*0200*/ 	.short	0x010a
        /*0202*/ 	.byte	0x3f
	.zero		1


	//   ....[22]....
        /*0204*/ 	.word	0x00007b70
        /*0208*/ 	.word	0x00000000
        /*020c*/ 	.word	0x00026840
        /*0210*/ 	.short	0x010a
        /*0212*/ 	.byte	0x3f
	.zero		1


	//   ....[23]....
        /*0214*/ 	.word	0x00007e60
        /*0218*/ 	.word	0x00000000
        /*021c*/ 	.word	0x00026828
        /*0220*/ 	.short	0x010a
        /*0222*/ 	.byte	0x3f
	.zero		1


	//   ....[24]....
        /*0224*/ 	.word	0x00008150
        /*0228*/ 	.word	0x00000003
        /*022c*/ 	.word	0x00026840
        /*0230*/ 	.short	0x010a
        /*0232*/ 	.byte	0x3f
	.zero		1


	//   ....[25]....
        /*0234*/ 	.word	0x00008610
        /*0238*/ 	.word	0x00000006
        /*023c*/ 	.word	0x00000000
        /*0240*/ 	.short	0x010a
        /*0242*/ 	.byte	0x3f
	.zero		1


	//   ....[26]....
        /*0244*/ 	.word	0x00008670
        /*0248*/ 	.word	0x00000003
        /*024c*/ 	.word	0x00000000
        /*0250*/ 	.short	0x010a
        /*0252*/ 	.byte	0x3f
	.zero		1


	//   ....[27]....
        /*0254*/ 	.word	0x000086d0
        /*0258*/ 	.word	0x00000000
        /*025c*/ 	.word	0x00000000
        /*0260*/ 	.short	0x010a
        /*0262*/ 	.byte	0x3f
	.zero		1


	//   ....[28]....
        /*0264*/ 	.word	0x00008700
        /*0268*/ 	.word	0x00000003
        /*026c*/ 	.word	0x00000000
        /*0270*/ 	.short	0x010a
        /*0272*/ 	.byte	0x3f
	.zero		1


	//   ....[29]....
        /*0274*/ 	.word	0x000087e0
        /*0278*/ 	.word	0x00000012
        /*027c*/ 	.word	0x00026800
        /*0280*/ 	.short	0x010a
        /*0282*/ 	.byte	0x3f
	.zero		1


	//   ....[30]....
        /*0284*/ 	.word	0x00008840
        /*0288*/ 	.word	0x00000005
        /*028c*/ 	.word	0x00026810
        /*0290*/ 	.short	0x010a
        /*0292*/ 	.byte	0x3f
	.zero		1


	//   ....[31]....
        /*0294*/ 	.word	0x000088a0
        /*0298*/ 	.word	0x00000005
        /*029c*/ 	.word	0x00026830
        /*02a0*/ 	.short	0x010a
        /*02a2*/ 	.byte	0x3f
	.zero		1


	//   ....[32]....
        /*02a4*/ 	.word	0x000088f0
        /*02a8*/ 	.word	0x00000000
        /*02ac*/ 	.word	0x00026820
        /*02b0*/ 	.short	0x010a
        /*02b2*/ 	.byte	0x3f
	.zero		1


	//   ....[33]....
        /*02b4*/ 	.word	0x00008940
        /*02b8*/ 	.word	0x00000000
        /*02bc*/ 	.word	0x00026840
        /*02c0*/ 	.short	0x010a
        /*02c2*/ 	.byte	0x3f
	.zero		1


	//   ....[34]....
        /*02c4*/ 	.word	0x00008990
        /*02c8*/ 	.word	0x00000000
        /*02cc*/ 	.word	0x00026828
        /*02d0*/ 	.short	0x010a
        /*02d2*/ 	.byte	0x3f
	.zero		1


	//   ....[35]....
        /*02d4*/ 	.word	0x000089e0
        /*02d8*/ 	.word	0x00000000
        /*02dc*/ 	.word	0x00026848
        /*02e0*/ 	.short	0x010a
        /*02e2*/ 	.byte	0x3f
	.zero		1


	//   ....[36]....
        /*02e4*/ 	.word	0x00008a40
        /*02e8*/ 	.word	0x00000000
        /*02ec*/ 	.word	0x00026820
        /*02f0*/ 	.short	0x010a
        /*02f2*/ 	.byte	0x3f
	.zero		1


	//   ....[37]....
        /*02f4*/ 	.word	0x00008a90
        /*02f8*/ 	.word	0x00000000
        /*02fc*/ 	.word	0x00026840
        /*0300*/ 	.short	0x010a
        /*0302*/ 	.byte	0x3f
	.zero		1


	//   ....[38]....
        /*0304*/ 	.word	0x00008ae0
        /*0308*/ 	.word	0x00000000
        /*030c*/ 	.word	0x00026828
        /*0310*/ 	.short	0x010a
        /*0312*/ 	.byte	0x3f
	.zero		1


	//   ....[39]....
        /*0314*/ 	.word	0x00008b30
        /*0318*/ 	.word	0x00000003
        /*031c*/ 	.word	0x00026840
        /*0320*/ 	.short	0x010a
        /*0322*/ 	.byte	0x3f
	.zero		1


	//   ....[40]....
        /*0324*/ 	.word	0x00008c10
        /*0328*/ 	.word	0x00000006
        /*032c*/ 	.word	0x00000000
        /*0330*/ 	.short	0x010a
        /*0332*/ 	.byte	0x3f
	.zero		1


	//   ....[41]....
        /*0334*/ 	.word	0x00008c60
        /*0338*/ 	.word	0x00000003
        /*033c*/ 	.word	0x00000000
        /*0340*/ 	.short	0x010a
        /*0342*/ 	.byte	0x3f
	.zero		1


	//   ....[42]....
        /*0344*/ 	.word	0x00008cb0
        /*0348*/ 	.word	0x00000000
        /*034c*/ 	.word	0x00000000
        /*0350*/ 	.short	0x010a
        /*0352*/ 	.byte	0x3f
	.zero		1


	//----- nvinfo : EIATTR_NUM_MBARRIERS
	.align		4
.L_1157:
        /*0354*/ 	.byte	0x03, 0x38
        /*0356*/ 	.short	0x0009


	//----- nvinfo : EIATTR_EXIT_INSTR_OFFSETS
	.align		4
        /*0358*/ 	.byte	0x04, 0x1c
        /*035a*/ 	.short	(.L_1159 - .L_1158)


	//   ....[0]....
.L_1158:
        /*035c*/ 	.word	0x00008750


	//----- nvinfo : EIATTR_MAX_THREADS
	.align		4
.L_1159:
        /*0360*/ 	.byte	0x04, 0x05
        /*0362*/ 	.short	(.L_1161 - .L_1160)
.L_1160:
        /*0364*/ 	.word	0x00000180
        /*0368*/ 	.word	0x00000001
        /*036c*/ 	.word	0x00000001


	//----- nvinfo : EIATTR_CRS_STACK_SIZE
	.align		4
.L_1161:
        /*0370*/ 	.byte	0x04, 0x1e
        /*0372*/ 	.short	(.L_1163 - .L_1162)
.L_1162:
        /*0374*/ 	.word	0x00000000


	//----- nvinfo : EIATTR_CBANK_PARAM_SIZE
	.align		4
.L_1163:
        /*0378*/ 	.byte	0x03, 0x19
        /*037a*/ 	.short	0x06f0


	//----- nvinfo : EIATTR_PARAM_CBANK
	.align		4
        /*037c*/ 	.byte	0x04, 0x0a
        /*037e*/ 	.short	(.L_1165 - .L_1164)
	.align		4
.L_1164:
        /*0380*/ 	.word	index@(.nv.constant0._ZN7cutlass13device_kernelIN5flash11enable_sm90INS1_16FlashAttnBwdSm90INS1_25CollectiveMainloopBwdSm90ILi2ELi2ELi2EN4cute5tupleIJNS5_1CILi1EEES8_S8_EEENS6_IJNS7_ILi64EEENS7_ILi128EEENS7_ILi96EEEEEENS_6half_tEfNS_4arch4Sm90ELb0ELb0ELb0ELb1ELb0ELb1ELb0ELb0ELi2ELi1ELi2ELi1ELb1EEENS1_24CollectiveEpilogueBwdGQAISD_fSG_Li256ELb1ELb0EEENS1_19SingleTileSchedulerILb1ELb0ELb0ELi128EEEEEEEEEvNT_6ParamsE)
        /*0384*/ 	.short	0x0210
        /*0386*/ 	.short	0x06f0


	//----- nvinfo : EIATTR_SW_WAR
	.align		4
.L_1165:
        /*0388*/ 	.byte	0x04, 0x36
        /*038a*/ 	.short	(.L_1167 - .L_1166)
.L_1166:
        /*038c*/ 	.word	0x00000008
.L_1167:


//--------------------- .nv.info._ZN7cutlass13device_kernelIN5flash11enable_sm90INS1_16FlashAttnBwdSm90INS1_25CollectiveMainloopBwdSm90ILi2ELi2ELi2EN4cute5tupleIJNS5_1CILi1EEES8_S8_EEENS6_IJNS7_ILi64EEENS7_ILi128EEENS7_ILi96EEEEEENS_6half_tEfNS_4arch4Sm90ELb0ELb0ELb0ELb1ELb1ELb1ELb0ELb0ELi2ELi1ELi2ELi1ELb1EEENS1_24CollectiveEpilogueBwdGQAISD_fSG_Li256ELb1ELb1EEENS1_19SingleTileSchedulerILb1ELb0ELb0ELi128EEEEEEEEEvNT_6ParamsE --------------------------
	.section	.nv.info._ZN7cutlass13device_kernelIN5flash11enable_sm90INS1_16FlashAttnBwdSm90INS1_25CollectiveMainloopBwdSm90ILi2ELi2ELi2EN4cute5tupleIJNS5_1CILi1EEES8_S8_EEENS6_IJNS7_ILi64EEENS7_ILi128EEENS7_ILi96EEEEEENS_6half_tEfNS_4arch4Sm90ELb0ELb0ELb0ELb1ELb1ELb1ELb0ELb0ELi2ELi1ELi2ELi1ELb1EEENS1_24CollectiveEpilogueBwdGQAISD_fSG_Li256ELb1ELb1EEENS1_19SingleTileSchedulerILb1ELb0ELb0ELi128EEEEEEEEEvNT_6ParamsE,"",@"SHT_CUDA_INFO"
	.sectionflags	@""
	.align	4


	//----- nvinfo : EIATTR_CUDA_API_VERSION
	.align		4
        /*0000*/ 	.byte	0x04, 0x37
        /*0002*/ 	.short	(.L_1169 - .L_1168)
.L_1168:
        /*0004*/ 	.word	0x00000082


	//----- nvinfo : EIATTR_KPARAM_INFO
	.align		4
.L_1169:
        /*0008*/ 	.byte	0x04, 0x17
        /*000a*/ 	.short	(.L_1171 - .L_1170)
.L_1170:
        /*000c*/ 	.word	0x00000000
        /*0010*/ 	.short	0x0000
        /*0012*/ 	.short	0x0070
        /*0014*/ 	.byte	0x00, 0xf0, 0x01, 0x1a


	//----- nvinfo : EIATTR_SPARSE_MMA_MASK
	.align		4
.L_1171:
        /*0018*/ 	.byte	0x03, 0x50
        /*001a*/ 	.short	0x0000


	//----- nvinfo : EIATTR_MAXREG_COUNT
	.align		4
        /*001c*/ 	.byte	0x03, 0x1b
        /*001e*/ 	.short	0x00a8


	//----- nvinfo : EIATTR_NUM_BARRIERS
	.align		4
        /*0020*/ 	.byte	0x02, 0x4c
        /*0022*/ 	.byte	0x10
	.zero		1


	//----- nvinfo : EIATTR_EXTERNS
	.align		4
        /*0024*/ 	.byte	0x04, 0x0f
        /*0026*/ 	.short	(.L_1173 - .L_1172)


	//   ....[0]....
	.align		4
.L_1172:
        /*0028*/ 	.word	index@(__assertfail)


	//----- nvinfo : EIATTR_MERCURY_ISA_VERSION
	.align		4
.L_1173:
        /*002c*/ 	.byte	0x03, 0x5f
        /*002e*/ 	.short	0x0101


	//----- nvinfo : EIATTR_INT_WARP_WIDE_INSTR_OFFSETS
	.align		4
        /*0030*/ 	.byte	0x04, 0x31
        /*0032*/ 	.short	(.L_1175 - .L_1174)


	//   ....[0]....
.L_1174:
        /*0034*/ 	.word	0x00000180


	//   ....[1]....
        /*0038*/ 	.word	0x000001b0


	//   ....[2]....
        /*003c*/ 	.word	0x00006090


	//   ....[3]....
        /*0040*/ 	.word	0x00006500


	//   ....[4]....
        /*0044*/ 	.word	0x00006ad0


	//----- nvinfo : EIATTR_COOP_GROUP_MASK_REGIDS
	.align		4
.L_1175:
        /*0048*/ 	.byte	0x04, 0x29
        /*004a*/ 	.short	(.L_1177 - .L_1176)


	//   ....[0]....
.L_1176:
        /*004c*/ 	.word	0xffffffff


	//   ....[1]....
        /*0050*/ 	.word	0xffffffff


	//   ....[2]....
        /*0054*/ 	.word	0xffffffff


	//   ....[3]....
        /*0058*/ 	.word	0xffffffff


	//   ....[4]....
        /*005c*/ 	.word	0xffffffff


	//   ....[5]....
        /*0060*/ 	.word	0xffffffff


	//   ....[6]....
        /*0064*/ 	.word	0xffffffff


	//   ....[7]....
        /*0068*/ 	.word	0xffffffff


	//   ....[8]....
        /*006c*/ 	.word	0xffffffff


	//   ....[9]....
        /*0070*/ 	.word	0xffffffff


	//   ....[10]....
        /*0074*/ 	.word	0xffffffff


	//   ....[11]....
        /*0078*/ 	.word	0xffffffff


	//   ....[12]....
        /*007c*/ 	.word	0xffffffff


	//   ....[13]....
        /*0080*/ 	.word	0xffffffff


	//   ....[14]....
        /*0084*/ 	.word	0xffffffff


	//   ....[15]....
        /*0088*/ 	.word	0xffffffff


	//   ....[16]....
        /*008c*/ 	.word	0xffffffff


	//   ....[17]....
        /*0090*/ 	.word	0x0500000f


	//   ....[18]....
        /*0094*/ 	.word	0x0500000f


	//   ....[19]....
        /*0098*/ 	.word	0x0500000f


	//   ....[20]....
        /*009c*/ 	.word	0x0500000f


	//   ....[21]....
        /*00a0*/ 	.word	0x0500000f


	//   ....[22]....
        /*00a4*/ 	.word	0x0500000f


	//----- nvinfo : EIATTR_COOP_GROUP_INSTR_OFFSETS
	.align		4
.L_1177:
        /*00a8*/ 	.byte	0x04, 0x28
        /*00aa*/ 	.short	(.L_1179 - .L_1178)


	//   ....[0]....
.L_1178:
        /*00ac*/ 	.word	0x00000050


	//   ....[1]....
        /*00b0*/ 	.word	0x00000190


	//   ....[2]....
        /*00b4*/ 	.word	0x000001e0


	//   ....[3]....
        /*00b8*/ 	.word	0x000003d0


	//   ....[4]....
        /*00bc*/ 	.word	0x00000600


	//   ....[5]....
        /*00c0*/ 	.word	0x00001350


	//   ....[6]....
        /*00c4*/ 	.word	0x00004c80


	//   ....[7]....
        /*00c8*/ 	.word	0x00004e10


	//   ....[8]....
        /*00cc*/ 	.word	0x000050c0


	//   ....[9]....
        /*00d0*/ 	.word	0x00005250


	//   ....[10]....
        /*00d4*/ 	.word	0x00005360


	//   ....[11]....
        /*00d8*/ 	.word	0x00005d30


	//   ....[12]....
        /*00dc*/ 	.word	0x00005fc0


	//   ....[13]....
        /*00e0*/ 	.word	0x00006200


	//   ....[14]....
        /*00e4*/ 	.word	0x00006430


	//   ....[15]....
        /*00e8*/ 	.word	0x000066e0


	//   ....[16]....
        /*00ec*/ 	.word	0x00006a10


	//   ....[17]....
        /*00f0*/ 	.word	0x000094f0


	//   ....[18]....
        /*00f4*/ 	.word	0x00009660


	//   ....[19]....
        /*00f8*/ 	.word	0x000096d0


	//   ....[20]....
        /*00fc*/ 	.word	0x00009740


	//   ....[21]....
        /*0100*/ 	.word	0x000097b0


	//   ....[22]....
        /*0104*/ 	.word	0x00009820


	//----- nvinfo : EIATTR_REG_RECONFIG
	.align		4
.L_1179:
        /*0108*/ 	.byte	0x01, 0x54
	.zero		2


	//----- nvinfo : EIATTR_SYSCALL_OFFSETS
	.align		4
        /*010c*/ 	.byte	0x04, 0x46
        /*010e*/ 	.short	(.L_1181 - .L_1180)


	//   ....[0]....
.L_1180:
        /*0110*/ 	.word	0x00000fb0


	//   ....[1]....
        /*0114*/ 	.word	0x000010a0


	//   ....[2]....
        /*0118*/ 	.word	0x00001200


	//   ....[3]....
        /*011c*/ 	.word	0x000012f0


	//   ....[4]....
        /*0120*/ 	.word	0x00001560


	//----- nvinfo : EIATTR_MBARRIER_INSTR_OFFSETS
	.align		4
.L_1181:
        /*0124*/ 	.byte	0x04, 0x39
        /*0126*/ 	.short	(.L_1183 - .L_1182)


	//   ....[0]....
.L_1182:
        /*0128*/ 	.word	0x00000280
        /*012c*/ 	.word	0x000000ff
        /*0130*/ 	.word	0x00026800
        /*0134*/ 	.short	0x0100
        /*0136*/ 	.byte	0x06
	.zero		1


	//   ....[1]....
        /*0138*/ 	.word	0x00000380
        /*013c*/ 	.word	0x000000ff
        /*0140*/ 	.word	0x00026810
        /*0144*/ 	.short	0x0100
        /*0146*/ 	.byte	0x08
	.zero		1


	//   ....[2]....
        /*0148*/ 	.word	0x00000390
        /*014c*/ 	.word	0x000000ff
        /*0150*/ 	.word	0x00026820
        /*0154*/ 	.short	0x0100
        /*0156*/ 	.byte	0x08
	.zero		1


	//   ....[3]....
        /*0158*/ 	.word	0x000003a0
        /*015c*/ 	.word	0x000000ff
        /*0160*/ 	.word	0x00026818
        /*0164*/ 	.short	0x0100
        /*0166*/ 	.byte	0x08
	.zero		1


	//   ....[4]....
        /*0168*/ 	.word	0x000003b0
        /*016c*/ 	.word	0x000000ff
        /*0170*/ 	.word	0x00026828
        /*0174*/ 	.short	0x0100
        /*0176*/ 	.byte	0x08
	.zero		1


	//   ....[5]....
        /*0178*/ 	.word	0x000004e0
        /*017c*/ 	.word	0x000000ff
        /*0180*/ 	.word	0x00026830
        /*0184*/ 	.short	0x0100
        /*0186*/ 	.byte	0x08
	.zero		1


	//   ....[6]....
        /*0188*/ 	.word	0x000004f0
        /*018c*/ 	.word	0x000000ff
        /*0190*/ 	.word	0x00026840
        /*0194*/ 	.short	0x0100
        /*0196*/ 	.byte	0x08
	.zero		1


	//   ....[7]....
        /*0198*/ 	.word	0x00000500
        /*019c*/ 	.word	0x000000ff
        /*01a0*/ 	.word	0x00026838
        /*01a4*/ 	.short	0x0100
        /*01a6*/ 	.byte	0x08
	.zero		1


	//   ....[8]....
        /*01a8*/ 	.word	0x00000510
        /*01ac*/ 	.word	0x000000ff
        /*01b0*/ 	.word	0x00026848
        /*01b4*/ 	.short	0x0100
        /*01b6*/ 	.byte	0x08
	.zero		1


	//   ....[9]....
        /*01b8*/ 	.word	0x00001390
        /*01bc*/ 	.word	0x00000012
        /*01c0*/ 	.word	0x00026800
        /*01c4*/ 	.short	0x010a
        /*01c6*/ 	.byte	0x3f
	.zero		1


	//   ....[10]....
        /*01c8*/ 	.word	0x00001420
        /*01cc*/ 	.word	0x00000012
        /*01d0*/ 	.word	0x00026800
        /*01d4*/ 	.short	0x010a
        /*01d6*/ 	.byte	0x3f
	.zero		1


	//   ....[11]....
        /*01d8*/ 	.word	0x00001dc0
        /*01dc*/ 	.word	0x000000ff
        /*01e0*/ 	.word	0x00026810
        /*01e4*/ 	.short	0x010a
        /*01e6*/ 	.byte	0x08
	.zero		1


	//   ....[12]....
        /*01e8*/ 	.word	0x00001e00
        /*01ec*/ 	.word	0x000000ff
        /*01f0*/ 	.word	0x00026810
        /*01f4*/ 	.short	0x010a
        /*01f6*/ 	.byte	0x08
	.zero		1


	//   ....[13]....
        /*01f8*/ 	.word	0x00002250
        /*01fc*/ 	.word	0x000000ff
        /*0200*/ 	.word	0x00026830
        /*0204*/ 	.short	0x010a
        /*0206*/ 	.byte	0x08
	.zero		1


	//   ....[14]....
        /*0208*/ 	.word	0x00002290
        /*020c*/ 	.word	0x000000ff
        /*0210*/ 	.word	0x00026830
        /*0214*/ 	.short	0x010a
        /*0216*/ 	.byte	0x08
	.zero		1


	//   ....[15]....
        /*0218*/ 	.word	0x00003ea0
        /*021c*/ 	.word	0x000000ff
        /*0220*/ 	.word	0x00000000
        /*0224*/ 	.short	0x0101
        /*0226*/ 	.byte	0x0a
	.zero		1


	//   ....[16]....
        /*0228*/ 	.word	0x00004180
        /*022c*/ 	.word	0x000000ff
        /*0230*/ 	.word	0x00000000
        /*0234*/ 	.short	0x0101
        /*0236*/ 	.byte	0x08
	.zero		1


	//   ....[17]....
        /*0238*/ 	.word	0x00007440
        /*023c*/ 	.word	0x00000000
        /*0240*/ 	.word	0x00026820
        /*0244*/ 	.short	0x010a
        /*0246*/ 	.byte	0x3f
	.zero		1


	//   ....[18]....
        /*0248*/ 	.word	0x00007d10
        /*024c*/ 	.word	0x00000000
        /*0250*/ 	.word	0x00026840
        /*0254*/ 	.short	0x010a
        /*0256*/ 	.byte	0x3f
	.zero		1


	//   ....[19]....
        /*0258*/ 	.word	0x00008020
        /*025c*/ 	.word	0x00000000
        /*0260*/ 	.word	0x00026828
        /*0264*/ 	.short	0x010a
        /*0266*/ 	.byte	0x3f
	.zero		1


	//   ....[20]....
        /*0268*/ 	.word	0x000082c0
        /*026c*/ 	.word	0x00000000
        /*0270*/ 	.word	0x00026848
        /*0274*/ 	.short	0x010a
        /*0276*/ 	.byte	0x3f
	.zero		1


	//   ....[21]....
        /*0278*/ 	.word	0x000085b0
        /*027c*/ 	.word	0x00000000
        /*0280*/ 	.word	0x00026820
        /*0284*/ 	.short	0x010a
        /*0286*/ 	.byte	0x3f
	.zero		1


	//   ....[22]....
        /*0288*/ 	.word	0x000088b0
        /*028c*/ 	.word	0x00000000
        /*0290*/ 	.word	0x00026840
        /*0294*/ 	.short	0x010a
        /*0296*/ 	.byte	0x3f
	.zero		1


	//   ....[23]....
        /*0298*/ 	.word	0x00008ba0
        /*029c*/ 	.word	0x00000000
        /*02a0*/ 	.word	0x00026828
        /*02a4*/ 	.short	0x010a
        /*02a6*/ 	.byte	0x3f
	.zero		1


	//   ....[24]....
        /*02a8*/ 	.word	0x00008e90
        /*02ac*/ 	.word	0x00000003
        /*02b0*/ 	.word	0x00026840
        /*02b4*/ 	.short	0x010a
        /*02b6*/ 	.byte	0x3f
	.zero		1


	//   ....[25]....
        /*02b8*/ 	.word	0x00009350
        /*02bc*/ 	.word	0x00000006
        /*02c0*/ 	.word	0x00000000
        /*02c4*/ 	.short	0x010a
        /*02c6*/ 	.byte	0x3f
	.zero		1


	//   ....[26]....
        /*02c8*/ 	.word	0x000093b0
        /*02cc*/ 	.word	0x00000003
        /*02d0*/ 	.word	0x00000000
        /*02d4*/ 	.short	0x010a
        /*02d6*/ 	.byte	0x3f
	.zero		1


	//   ....[27]....
        /*02d8*/ 	.word	0x00009410
        /*02dc*/ 	.word	0x00000000
        /*02e0*/ 	.word	0x00000000
        /*02e4*/ 	.short	0x010a
        /*02e6*/ 	.byte	0x3f
	.zero		1


	//   ....[28]....
        /*02e8*/ 	.word	0x00009440
        /*02ec*/ 	.word	0x00000003
        /*02f0*/ 	.word	0x00000000
        /*02f4*/ 	.short	0x010a
        /*02f6*/ 	.byte	0x3f
	.zero		1


	//   ....[29]....
        /*02f8*/ 	.word	0x00009520
        /*02fc*/ 	.word	0x00000012
        /*0300*/ 	.word	0x00026800
        /*0304*/ 	.short	0x010a
        /*0306*/ 	.byte	0x3f
	.zero		1


	//   ....[30]....
        /*0308*/ 	.word	0x00009580
        /*030c*/ 	.word	0x00000005
        /*0310*/ 	.word	0x00026810
        /*0314*/ 	.short	0x010a
        /*0316*/ 	.byte	0x3f
	.zero		1


	//   ....[31]....
        /*0318*/ 	.word	0x000095e0
        /*031c*/ 	.word	0x00000005
        /*0320*/ 	.word	0x00026830
        /*0324*/ 	.short	0x010a
        /*0326*/ 	.byte	0x3f
	.zero		1


	//   ....[32]....
        /*0328*/ 	.word	0x00009860
        /*032c*/ 	.word	0x00000000
        /*0330*/ 	.word	0x00026820
        /*0334*/ 	.short	0x010a
        /*0336*/ 	.byte	0x3f
	.zero		1


	//   ....[33]....
        /*0338*/ 	.word	0x000098b0
        /*033c*/ 	.word	0x00000000
        /*0340*/ 	.word	0x00026840
        /*0344*/ 	.short	0x010a
        /*0346*/ 	.byte	0x3f
	.zero		1


	//   ....[34]....
        /*0348*/ 	.word	0x00009900
        /*034c*/ 	.word	0x00000000
        /*0350*/ 	.word	0x00026828
        /*0354*/ 	.short	0x010a
        /*0356*/ 	.byte	0x3f
	.zero		1


	//   ....[35]....
        /*0358*/ 	.word	0x00009950
        /*035c*/ 	.word	0x00000000
        /*0360*/ 	.word	0x00026848
        /*0364*/ 	.short	0x010a
        /*0366*/ 	.byte	0x3f
	.zero		1


	//   ....[36]....
        /*0368*/ 	.word	0x000099b0
        /*036c*/ 	.word	0x00000000
        /*0370*/ 	.word	0x00026820
        /*0374*/ 	.short	0x010a
        /*0376*/ 	.byte	0x3f
	.zero		1


	//   ....[37]....
        /*0378*/ 	.word	0x00009a00
        /*037c*/ 	.word	0x00000000
        /*0380*/ 	.word	0x00026840
        /*0384*/ 	.short	0x010a
        /*0386*/ 	.byte	0x3f
	.zero		1


	//   ....[38]....
        /*0388*/ 	.word	0x00009a50
        /*038c*/ 	.word	0x00000000
        /*0390*/ 	.word	0x00026828
        /*0394*/ 	.short	0x010a
        /*0396*/ 	.byte	0x3f
	.zero		1


	//   ....[39]....
        /*0398*/ 	.word	0x00009aa0
        /*039c*/ 	.word	0x00000003
        /*03a0*/ 	.word	0x00026840
        /*03a4*/ 	.short	0x010a
        /*03a6*/ 	.byte	0x3f
	.zero		1


	//   ....[40]....
        /*03a8*/ 	.word	0x00009b80
        /*03ac*/ 	.word	0x00000006
        /*03b0*/ 	.word	0x00000000
        /*03b4*/ 	.short	0x010a
        /*03b6*/ 	.byte	0x3f
	.zero		1


	//   ....[41]....
        /*03b8*/ 	.word	0x00009bd0
        /*03bc*/ 	.word	0x00000003
        /*03c0*/ 	.word	0x00000000
        /*03c4*/ 	.short	0x010a
        /*03c6*/ 	.byte	0x3f
	.zero		1


	//   ....[42]....
        /*03c8*/ 	.word	0x00009c20
        /*03cc*/ 	.word	0x00000000
        /*03d0*/ 	.word	0x00000000
        /*03d4*/ 	.short	0x010a
        /*03d6*/ 	.byte	0x3f
	.zero		1


	//----- nvinfo : EIATTR_NUM_MBARRIERS
	.align		4
.L_1183:
        /*03d8*/ 	.byte	0x03, 0x38
        /*03da*/ 	.short	0x0009


	//----- nvinfo : EIATTR_EXIT_INSTR_OFFSETS
	.align		4
        /*03dc*/ 	.byte	0x04, 0x1c
        /*03de*/ 	.short	(.L_1185 - .L_1184)


	//   ....[0]....
.L_1184:
        /*03e0*/ 	.word	0x00009490


	//----- nvinfo : EIATTR_MAX_THREADS
	.align		4
.L_1185:
        /*03e4*/ 	.byte	0x04, 0x05
        /*03e6*/ 	.short	(.L_1187 - .L_1186)
.L_1186:
        /*03e8*/ 	.word	0x00000180
        /*03ec*/ 	.word	0x00000001
        /*03f0*/ 	.word	0x00000001


	//----- nvinfo : EIATTR_CRS_STACK_SIZE
	.align		4
.L_1187:
        /*03f4*/ 	.byte	0x04, 0x1e
        /*03f6*/ 	.short	(.L_1189 - .L_1188)
.L_1188:
        /*03f8*/ 	.word	0x00000000


	//----- nvinfo : EIATTR_CBANK_PARAM_SIZE
	.align		4
.L_1189:
        /*03fc*/ 	.byte	0x03, 0x19
        /*03fe*/ 	.short	0x06f0


	//----- nvinfo : EIATTR_PARAM_CBANK
	.align		4
        /*0400*/ 	.byte	0x04, 0x0a
        /*0402*/ 	.short	(.L_1191 - .L_1190)
	.align		4
.L_1190:
        /*0404*/ 	.word	index@(.nv.constant0._ZN7cutlass13device_kernelIN5flash11enable_sm90INS1_16FlashAttnBwdSm90INS1_25CollectiveMainloopBwdSm90ILi2ELi2ELi2EN4cute5tupleIJNS5_1CILi1EEES8_S8_EEENS6_IJNS7_ILi64EEENS7_ILi128EEENS7_ILi96EEEEEENS_6half_tEfNS_4arch4Sm90ELb0ELb0ELb0ELb1ELb1ELb1ELb0ELb0ELi2ELi1ELi2ELi1ELb1EEENS1_24CollectiveEpilogueBwdGQAISD_fSG_Li256ELb1ELb1EEENS1_19SingleTileSchedulerILb1ELb0ELb0ELi128EEEEEEEEEvNT_6ParamsE)
        /*0408*/ 	.short	0x0210
        /*040a*/ 	.short	0x06f0


	//----- nvinfo : EIATTR_SW_WAR
	.align		4
.L_1191:
        /*040c*/ 	.byte	0x04, 0x36
        /*040e*/ 	.short	(.L_1193 - .L_1192)
.L_1192:
        /*0410*/ 	.word	0x00000008
.L_1193:


//--------------------- .nv.info._ZN7cutlass13device_kernelIN5flash11enable_sm90INS1_16FlashAttnBwdSm90INS1_25CollectiveMainloopBwdSm90ILi2ELi2ELi2EN4cute5tupleIJNS5_1CILi1EEES8_S8_EEENS6_IJNS7_ILi64EEENS7_ILi128EEENS7_ILi96EEEEEENS_6half_tEfNS_4arch4Sm90ELb0ELb1ELb0ELb0ELb0ELb1ELb0ELb0ELi2ELi1ELi2ELi1ELb1EEENS1_21CollectiveEpilogueBwdISD_SE_SG_Li256ELb0ELb0ELi1EEENS1_19SingleTileSchedulerILb0ELb0ELb0ELi128EEEEEEEEEvNT_6ParamsE --------------------------
	.section	.nv.info._ZN7cutlass13device_kernelIN5flash11enable_sm90INS1_16FlashAttnBwdSm90INS1_25CollectiveMainloopBwdSm90ILi2ELi2ELi2EN4cute5tupleIJNS5_1CILi1EEES8_S8_EEENS6_IJNS7_ILi64EEENS7_ILi128EEENS7_ILi96EEEEEENS_6half_tEfNS_4arch4Sm90ELb0ELb1ELb0ELb0ELb0ELb1ELb0ELb0ELi2ELi1ELi2ELi1ELb1EEENS1_21CollectiveEpilogueBwdISD_SE_SG_Li256ELb0ELb0ELi1EEENS1_19SingleTileSchedulerILb0ELb0ELb0ELi128EEEEEEEEEvNT_6ParamsE,"",@"SHT_CUDA_INFO"
	.sectionflags	@""
	.align	4


	//----- nvinfo : EIATTR_CUDA_API_VERSION
	.align		4
        /*0000*/ 	.byte	0x04, 0x37
        /*0002*/ 	.short	(.L_1195 - .L_1194)
.L_1194:
        /*0004*/ 	.word	0x00000082


	//----- nvinfo : EIATTR_KPARAM_INFO
	.align		4
.L_1195:
        /*0008*/ 	.byte	0x04, 0x17
        /*000a*/ 	.short	(.L_1197 - .L_1196)
.L_1196:
        /*000c*/ 	.word	0x00000000
        /*0010*/ 	.short	0x0000
        /*0012*/ 	.short	0x0070
        /*0014*/ 	.byte	0x00, 0xf0, 0x01, 0x24


	//----- nvinfo : EIATTR_SPARSE_MMA_MASK
	.align		4
.L_1197:
        /*0018*/ 	.byte	0x03, 0x50
        /*001a*/ 	.short	0x0000


	//----- nvinfo : EIATTR_MAXREG_COUNT
	.align		4
        /*001c*/ 	.byte	0x03, 0x1b
        /*001e*/ 	.short	0x00a8


	//----- nvinfo : EIATTR_NUM_BARRIERS
	.align		4
        /*0020*/ 	.byte	0x02, 0x4c
        /*0022*/ 	.byte	0x10
	.zero		1


	//----- nvinfo : EIATTR_EXTERNS
	.align		4
        /*0024*/ 	.byte	0x04, 0x0f
        /*0026*/ 	.short	(.L_1199 - .L_1198)


	//   ....[0]....
	.align		4
.L_1198:
        /*0028*/ 	.word	index@(__assertfail)


	//----- nvinfo : EIATTR_ANNOTATIONS
	.align		4
.L_1199:
        /*002c*/ 	.byte	0x04, 0x55
        /*002e*/ 	.short	(.L_1201 - .L_1200)


	//   ....[0]....
.L_1200:
        /*0030*/ 	.word	0x00000001
        /*0034*/ 	.byte	0x40, 0x74, 0x00, 0x00, 0x01, 0x00, 0x00, 0x00, 0x90, 0x77, 0x00, 0x00, 0x01, 0x00, 0x00, 0x00
        /*0044*/ 	.byte	0x40, 0x84, 0x00, 0x00, 0x01, 0x00, 0x00, 0x00, 0x60, 0x84, 0x00, 0x00, 0x01, 0x00, 0x00, 0x00
        /*0054*/ 	.byte	0xa0, 0x89, 0x00, 0x00


	//----- nvinfo : EIATTR_MERCURY_ISA_VERSION
	.align		4
.L_1201:
        /*0058*/ 	.byte	0x03, 0x5f
        /*005a*/ 	.short	0x0101


	//----- nvinfo : EIATTR_INT_WARP_WIDE_INSTR_OFFSETS
	.align		4
        /*005c*/ 	.byte	0x04, 0x31
        /*005e*/ 	.short	(.L_1203 - .L_1202)


	//   ....[0]....
.L_1202:
        /*0060*/ 	.word	0x000001f0


	//   ....[1]....
        /*0064*/ 	.word	0x00000220


	//----- nvinfo : EIATTR_COOP_GROUP_MASK_REGIDS
	.align		4
.L_1203:
        /*0068*/ 	.byte	0x04, 0x29
        /*006a*/ 	.short	(.L_1205 - .L_1204)


	//   ....[0]....
.L_1204:
        /*006c*/ 	.word	0xffffffff


	//   ....[1]....
        /*0070*/ 	.word	0xffffffff


	//   ....[2]....
        /*0074*/ 	.word	0xffffffff


	//   ....[3]....
        /*0078*/ 	.word	0xffffffff


	//   ....[4]....
        /*007c*/ 	.word	0xffffffff


	//   ....[5]....
        /*0080*/ 	.word	0xffffffff


	//   ....[6]....
        /*0084*/ 	.word	0xffffffff


	//   ....[7]....
        /*0088*/ 	.word	0xffffffff


	//   ....[8]....
        /*008c*/ 	.word	0x0500000f


	//----- nvinfo : EIATTR_COOP_GROUP_INSTR_OFFSETS
	.align		4
.L_1205:
        /*0090*/ 	.byte	0x04, 0x28
        /*0092*/ 	.short	(.L_1207 - .L_1206)


	//   ....[0]....
.L_1206:
        /*0094*/ 	.word	0x00000060


	//   ....[1]....
        /*0098*/ 	.word	0x00000200


	//   ....[2]....
        /*009c*/ 	.word	0x00000250


	//   ....[3]....
        /*00a0*/ 	.word	0x00000440


	//   ....[4]....
        /*00a4*/ 	.word	0x00000640


	//   ....[5]....
        /*00a8*/ 	.word	0x00001080


	//   ....[6]....
        /*00ac*/ 	.word	0x00005030


	//   ....[7]....
        /*00b0*/ 	.word	0x00005db0


	//   ....[8]....
        /*00b4*/ 	.word	0x00009120


	//----- nvinfo : EIATTR_REG_RECONFIG
	.align		4
.L_1207:
        /*00b8*/ 	.byte	0x01, 0x54
	.zero		2


	//----- nvinfo : EIATTR_SYSCALL_OFFSETS
	.align		4
        /*00bc*/ 	.byte	0x04, 0x46
        /*00be*/ 	.short	(.L_1209 - .L_1208)


	//   ....[0]....
.L_1208:
        /*00c0*/ 	.word	0x00000ce0


	//   ....[1]....
        /*00c4*/ 	.word	0x00000dd0


	//   ....[2]....
        /*00c8*/ 	.word	0x00000f30


	//   ....[3]....
        /*00cc*/ 	.word	0x00001020


	//   ....[4]....
        /*00d0*/ 	.word	0x000012a0


	//   ....[5]....
        /*00d4*/ 	.word	0x00004860


	//   ....[6]....
        /*00d8*/ 	.word	0x000049a0


	//   ....[7]....
        /*00dc*/ 	.word	0x00004ac0


	//   ....[8]....
        /*00e0*/ 	.word	0x00004be0


	//----- nvinfo : EIATTR_MBARRIER_INSTR_OFFSETS
	.align		4
.L_1209:
        /*00e4*/ 	.byte	0x04, 0x39
        /*00e6*/ 	.short	(.L_1211 - .L_1210)


	//   ....[0]....
.L_1210:
        /*00e8*/ 	.word	0x000002f0
        /*00ec*/ 	.word	0x000000ff
        /*00f0*/ 	.word	0x00026800
        /*00f4*/ 	.short	0x0100
        /*00f6*/ 	.byte	0x06
	.zero		1


	//   ....[1]....
        /*00f8*/ 	.word	0x000003f0
        /*00fc*/ 	.word	0x000000ff
        /*0100*/ 	.word	0x00026810
        /*0104*/ 	.short	0x0100
        /*0106*/ 	.byte	0x08
	.zero		1


	//   ....[2]....
        /*0108*/ 	.word	0x00000400
        /*010c*/ 	.word	0x000000ff
        /*0110*/ 	.word	0x00026820
        /*0114*/ 	.short	0x0100
        /*0116*/ 	.byte	0x08
	.zero		1


	//   ....[3]....
        /*0118*/ 	.word	0x00000410
        /*011c*/ 	.word	0x000000ff
        /*0120*/ 	.word	0x00026818
        /*0124*/ 	.short	0x0100
        /*0126*/ 	.byte	0x08
	.zero		1


	//   ....[4]....
        /*0128*/ 	.word	0x00000420
        /*012c*/ 	.word	0x000000ff
        /*0130*/ 	.word	0x00026828
        /*0134*/ 	.short	0x0100
        /*0136*/ 	.byte	0x08
	.zero		1


	//   ....[5]....
        /*0138*/ 	.word	0x00000550
        /*013c*/ 	.word	0x000000ff
        /*0140*/ 	.word	0x00026830
        /*0144*/ 	.short	0x0100
        /*0146*/ 	.byte	0x08
	.zero		1


	//   ....[6]....
        /*0148*/ 	.word	0x00000560
        /*014c*/ 	.word	0x000000ff
        /*0150*/ 	.word	0x00026840
        /*0154*/ 	.short	0x0100
        /*0156*/ 	.byte	0x08
	.zero		1


	//   ....[7]....
        /*0158*/ 	.word	0x00000570
        /*015c*/ 	.word	0x000000ff
        /*0160*/ 	.word	0x00026838
        /*0164*/ 	.short	0x0100
        /*0166*/ 	.byte	0x08
	.zero		1


	//   ....[8]....
        /*0168*/ 	.word	0x00000580
        /*016c*/ 	.word	0x000000ff
        /*0170*/ 	.word	0x00026848
        /*0174*/ 	.short	0x0100
        /*0176*/ 	.byte	0x08
	.zero		1


	//   ....[9]....
        /*0178*/ 	.word	0x000010c0
        /*017c*/ 	.word	0x00000012
        /*0180*/ 	.word	0x00026800
        /*0184*/ 	.short	0x010a
        /*0186*/ 	.byte	0x3f
	.zero		1


	//   ....[10]....
        /*0188*/ 	.word	0x00001160
        /*018c*/ 	.word	0x00000012
        /*0190*/ 	.word	0x00026800
        /*0194*/ 	.short	0x010a
        /*0196*/ 	.byte	0x3f
	.zero		1


	//   ....[11]....
        /*0198*/ 	.word	0x00001b00
        /*019c*/ 	.word	0x000000ff
        /*01a0*/ 	.word	0x00026810
        /*01a4*/ 	.short	0x010a
        /*01a6*/ 	.byte	0x06
	.zero		1


	//   ....[12]....
        /*01a8*/ 	.word	0x00001b40
        /*01ac*/ 	.word	0x000000ff
        /*01b0*/ 	.word	0x00026810
        /*01b4*/ 	.short	0x010a
        /*01b6*/ 	.byte	0x06
	.zero		1


	//   ....[13]....
        /*01b8*/ 	.word	0x00001f80
        /*01bc*/ 	.word	0x000000ff
        /*01c0*/ 	.word	0x00026830
        /*01c4*/ 	.short	0x010a
        /*01c6*/ 	.byte	0x06
	.zero		1


	//   ....[14]....
        /*01c8*/ 	.word	0x00001fc0
        /*01cc*/ 	.word	0x000000ff
        /*01d0*/ 	.word	0x00026830
        /*01d4*/ 	.short	0x010a
        /*01d6*/ 	.byte	0x06
	.zero		1


	//   ....[15]....
        /*01d8*/ 	.word	0x000040e0
        /*01dc*/ 	.word	0x000000ff
        /*01e0*/ 	.word	0x00000000
        /*01e4*/ 	.short	0x0101
        /*01e6*/ 	.byte	0x08
	.zero		1


	//   ....[16]....
        /*01e8*/ 	.word	0x00004390
        /*01ec*/ 	.word	0x000000ff
        /*01f0*/ 	.word	0x00000000
        /*01f4*/ 	.short	0x0101
        /*01f6*/ 	.byte	0x06
	.zero		1


	//   ....[17]....
        /*01f8*/ 	.word	0x00006f00
        /*01fc*/ 	.word	0x00000010
        /*0200*/ 	.word	0x00026820
        /*0204*/ 	.short	0x010a
        /*0206*/ 	.byte	0x3f
	.zero		1


	//   ....[18]....
        /*0208*/ 	.word	0x00007820
        /*020c*/ 	.word	0x00000010
        /*0210*/ 	.word	0x00026840
        /*0214*/ 	.short	0x010a
        /*0216*/ 	.byte	0x3f
	.zero		1


	//   ....[19]....
        /*0218*/ 	.word	0x00007b30
        /*021c*/ 	.word	0x00000010
        /*0220*/ 	.word	0x00026828
        /*0224*/ 	.short	0x010a
        /*0226*/ 	.byte	0x3f
	.zero		1


	//   ....[20]....
        /*0228*/ 	.word	0x00007e40
        /*022c*/ 	.word	0x00000010
        /*0230*/ 	.word	0x00026848
        /*0234*/ 	.short	0x010a
        /*0236*/ 	.byte	0x3f
	.zero		1


	//   ....[21]....
        /*0238*/ 	.word	0x00008100
        /*023c*/ 	.word	0x00000010
        /*0240*/ 	.word	0x00026820
        /*0244*/ 	.short	0x010a
        /*0246*/ 	.byte	0x3f
	.zero		1


	//   ....[22]....
        /*0248*/ 	.word	0x00008490
        /*024c*/ 	.word	0x00000010
        /*0250*/ 	.word	0x00026840
        /*0254*/ 	.short	0x010a
        /*0256*/ 	.byte	0x3f
	.zero		1


	//   ....[23]....
        /*0258*/ 	.word	0x00008770
        /*025c*/ 	.word	0x00000010
        /*0260*/ 	.word	0x00026828
        /*0264*/ 	.short	0x010a
        /*0266*/ 	.byte	0x3f
	.zero		1


	//   ....[24]....
        /*0268*/ 	.word	0x00008ad0
        /*026c*/ 	.word	0x00000003
        /*0270*/ 	.word	0x00026840
        /*0274*/ 	.short	0x010a
        /*0276*/ 	.byte	0x3f
	.zero		1


	//   ....[25]....
        /*0278*/ 	.word	0x00008f80
        /*027c*/ 	.word	0x00000006
        /*0280*/ 	.word	0x00000000
        /*0284*/ 	.short	0x010a
        /*0286*/ 	.byte	0x3f
	.zero		1


	//   ....[26]....
        /*0288*/ 	.word	0x00008fe0
        /*028c*/ 	.word	0x00000003
        /*0290*/ 	.word	0x00000000
        /*0294*/ 	.short	0x010a
        /*0296*/ 	.byte	0x3f
	.zero		1


	//   ....[27]....
        /*0298*/ 	.word	0x00009040
        /*029c*/ 	.word	0x00000000
        /*02a0*/ 	.word	0x00000000
        /*02a4*/ 	.short	0x010a
        /*02a6*/ 	.byte	0x3f
	.zero		1


	//   ....[28]....
        /*02a8*/ 	.word	0x00009070
        /*02ac*/ 	.word	0x00000003
        /*02b0*/ 	.word	0x00000000
        /*02b4*/ 	.short	0x010a
        /*02b6*/ 	.byte	0x3f
	.zero		1


	//   ....[29]....
        /*02b8*/ 	.word	0x00009150
        /*02bc*/ 	.word	0x00000012
        /*02c0*/ 	.word	0x00026800
        /*02c4*/ 	.short	0x010a
        /*02c6*/ 	.byte	0x3f
	.zero		1


	//   ....[30]....
        /*02c8*/ 	.word	0x000091b0
        /*02cc*/ 	.word	0x00000007
        /*02d0*/ 	.word	0x00026810
        /*02d4*/ 	.short	0x010a
        /*02d6*/ 	.byte	0x3f
	.zero		1


	//   ....[31]....
        /*02d8*/ 	.word	0x00009210
        /*02dc*/ 	.word	0x00000079
        /*02e0*/ 	.word	0x00026830
        /*02e4*/ 	.short	0x010a
        /*02e6*/ 	.byte	0x3f
	.zero		1


	//   ....[32]....
        /*02e8*/ 	.word	0x00009260
        /*02ec*/ 	.word	0x00000010
        /*02f0*/ 	.word	0x00026820
        /*02f4*/ 	.short	0x010a
        /*02f6*/ 	.byte	0x3f
	.zero		1


	//   ....[33]....
        /*02f8*/ 	.word	0x000092b0
        /*02fc*/ 	.word	0x00000010
        /*0300*/ 	.word	0x00026840
        /*0304*/ 	.short	0x010a
        /*0306*/ 	.byte	0x3f
	.zero		1


	//   ....[34]....
        /*0308*/ 	.word	0x00009300
        /*030c*/ 	.word	0x00000010
        /*0310*/ 	.word	0x00026828
        /*0314*/ 	.short	0x010a
        /*0316*/ 	.byte	0x3f
	.zero		1


	//   ....[35]....
        /*0318*/ 	.word	0x00009350
        /*031c*/ 	.word	0x00000010
        /*0320*/ 	.word	0x00026848
        /*0324*/ 	.short	0x010a
        /*0326*/ 	.byte	0x3f
	.zero		1


	//   ....[36]....
        /*0328*/ 	.word	0x000093b0
        /*032c*/ 	.word	0x00000010
        /*0330*/ 	.word	0x00026820
        /*0334*/ 	.short	0x010a
        /*0336*/ 	.byte	0x3f
	.zero		1


	//   ....[37]....
        /*0338*/ 	.word	0x00009400
        /*033c*/ 	.word	0x00000010
        /*0340*/ 	.word	0x00026840
        /*0344*/ 	.short	0x010a
        /*0346*/ 	.byte	0x3f
	.zero		1


	//   ....[38]....
        /*0348*/ 	.word	0x00009450
        /*034c*/ 	.word	0x00000010
        /*0350*/ 	.word	0x00026828
        /*0354*/ 	.short	0x010a
        /*0356*/ 	.byte	0x3f
	.zero		1


	//   ....[39]....
        /*0358*/ 	.word	0x000094a0
        /*035c*/ 	.word	0x00000003
        /*0360*/ 	.word	0x00026840
        /*0364*/ 	.short	0x010a
        /*0366*/ 	.byte	0x3f
	.zero		1


	//   ....[40]....
        /*0368*/ 	.word	0x00009570
        /*036c*/ 	.word	0x00000006
        /*0370*/ 	.word	0x00000000
        /*0374*/ 	.short	0x010a
        /*0376*/ 	.byte	0x3f
	.zero		1


	//   ....[41]....
        /*0378*/ 	.word	0x000095c0
        /*037c*/ 	.word	0x00000003
        /*0380*/ 	.word	0x00000000
        /*0384*/ 	.short	0x010a
        /*0386*/ 	.byte	0x3f
	.zero		1


	//   ....[42]....
        /*0388*/ 	.word	0x00009610
        /*038c*/ 	.word	0x00000000
        /*0390*/ 	.word	0x00000000
        /*0394*/ 	.short	0x010a
        /*0396*/ 	.byte	0x3f
	.zero		1


	//----- nvinfo : EIATTR_NUM_MBARRIERS
	.align		4
.L_1211:
        /*0398*/ 	.byte	0x03, 0x38
        /*039a*/ 	.short	0x0009


	//----- nvinfo : EIATTR_EXIT_INSTR_OFFSETS
	.align		4
        /*039c*/ 	.byte	0x04, 0x1c
        /*039e*/ 	.short	(.L_1213 - .L_1212)


	//   ....[0]....
.L_1212:
        /*03a0*/ 	.word	0x00000690


	//   ....[1]....
        /*03a4*/ 	.word	0x00005560


	//   ....[2]....
        /*03a8*/ 	.word	0x00005d50


	//   ....[3]....
        /*03ac*/ 	.word	0x000090c0


	//----- nvinfo : EIATTR_MAX_THREADS
	.align		4
.L_1213:
        /*03b0*/ 	.byte	0x04, 0x05
        /*03b2*/ 	.short	(.L_1215 - .L_1214)
.L_1214:
        /*03b4*/ 	.word	0x00000180
        /*03b8*/ 	.word	0x00000001
        /*03bc*/ 	.word	0x00000001


	//----- nvinfo : EIATTR_CRS_STACK_SIZE
	.align		4
.L_1215:
        /*03c0*/ 	.byte	0x04, 0x1e
        /*03c2*/ 	.short	(.L_1217 - .L_1216)
.L_1216:
        /*03c4*/ 	.word	0x00000000


	//----- nvinfo : EIATTR_CBANK_PARAM_SIZE
	.align		4
.L_1217:
        /*03c8*/ 	.byte	0x03, 0x19
        /*03ca*/ 	.short	0x0970


	//----- nvinfo : EIATTR_PARAM_CBANK
	.align		4
        /*03cc*/ 	.byte	0x04, 0x0a
        /*03ce*/ 	.short	(.L_1219 - .L_1218)
	.align		4
.L_1218:
        /*03d0*/ 	.word	index@(.nv.constant0._ZN7cutlass13device_kernelIN5flash11enable_sm90INS1_16FlashAttnBwdSm90INS1_25CollectiveMainloopBwdSm90ILi2ELi2ELi2EN4cute5tupleIJNS5_1CILi1EEES8_S8_EEENS6_IJNS7_ILi64EEENS7_ILi128EEENS7_ILi96EEEEEENS_6half_tEfNS_4arch4Sm90ELb0ELb1ELb0ELb0ELb0ELb1ELb0ELb0ELi2ELi1ELi2ELi1ELb1EEENS1_21CollectiveEpilogueBwdISD_SE_SG_Li256ELb0ELb0ELi1EEENS1_19SingleTileSchedulerILb0ELb0ELb0ELi128EEEEEEEEEvNT_6ParamsE)
        /*03d4*/ 	.short	0x0210
        /*03d6*/ 	.short	0x0970


	//----- nvinfo : EIATTR_SW_WAR
	.align		4
.L_1219:
        /*03d8*/ 	.byte	0x04, 0x36
        /*03da*/ 	.short	(.L_1221 - .L_1220)
.L_1220:
        /*03dc*/ 	.word	0x00000008
.L_1221:


//--------------------- .nv.info._ZN7cutlass13device_kernelIN5flash11enable_sm90INS1_16FlashAttnBwdSm90INS1_25CollectiveMainloopBwdSm90ILi2ELi2ELi2EN4cute5tupleIJNS5_1CILi1EEES8_S8_EEENS6_IJNS7_ILi64EEENS7_ILi128EEENS7_ILi96EEEEEENS_6half_tEfNS_4arch4Sm90ELb0ELb1ELb0ELb0ELb1ELb1ELb0ELb0ELi2ELi1ELi2ELi1ELb1EEENS1_21CollectiveEpilogueBwdISD_SE_SG_Li256ELb0ELb0ELi1EEENS1_19SingleTileSchedulerILb0ELb0ELb0ELi128EEEEEEEEEvNT_6ParamsE --------------------------
	.section	.nv.info._ZN7cutlass13device_kernelIN5flash11enable_sm90INS1_16FlashAttnBwdSm90INS1_25CollectiveMainloopBwdSm90ILi2ELi2ELi2EN4cute5tupleIJNS5_1CILi1EEES8_S8_EEENS6_IJNS7_ILi64EEENS7_ILi128EEENS7_ILi96EEEEEENS_6half_tEfNS_4arch4Sm90ELb0ELb1ELb0ELb0ELb1ELb1ELb0ELb0ELi2ELi1ELi2ELi1ELb1EEENS1_21CollectiveEpilogueBwdISD_SE_SG_Li256ELb0ELb0ELi1EEENS1_19SingleTileSchedulerILb0ELb0ELb0ELi128EEEEEEEEEvNT_6ParamsE,"",@"SHT_CUDA_INFO"
	.sectionflags	@""
	.align	4


	//----- nvinfo : EIATTR_CUDA_API_VERSION
	.align		4
        /*0000*/ 	.byte	0x04, 0x37
        /*0002*/ 	.short	(.L_1223 - .L_1222)
.L_1222:
        /*0004*/ 	.word	0x00000082


	//----- nvinfo : EIATTR_KPARAM_INFO
	.align		4
.L_1223:
        /*0008*/ 	.byte	0x04, 0x17
        /*000a*/ 	.short	(.L_1225 - .L_1224)
.L_1224:
        /*000c*/ 	.word	0x00000000
        /*0010*/ 	.short	0x0000
        /*0012*/ 	.short	0x0070
        /*0014*/ 	.byte	0x00, 0xf0, 0x01, 0x24


	//----- nvinfo : EIATTR_SPARSE_MMA_MASK
	.align		4
.L_1225:
        /*0018*/ 	.byte	0x03, 0x50
        /*001a*/ 	.short	0x0000


	//----- nvinfo : EIATTR_MAXREG_COUNT
	.align		4
        /*001c*/ 	.byte	0x03, 0x1b
        /*001e*/ 	.short	0x00a8


	//----- nvinfo : EIATTR_NUM_BARRIERS
	.align		4
        /*0020*/ 	.byte	0x02, 0x4c
        /*0022*/ 	.byte	0x10
	.zero		1


	//----- nvinfo : EIATTR_EXTERNS
	.align		4
        /*0024*/ 	.byte	0x04, 0x0f
        /*0026*/ 	.short	(.L_1227 - .L_1226)


	//   ....[0]....
	.align		4
.L_1226:
        /*0028*/ 	.word	index@(__assertfail)


	//----- nvinfo : EIATTR_ANNOTATIONS
	.align		4
.L_1227:
        /*002c*/ 	.byte	0x04, 0x55
        /*002e*/ 	.short	(.L_1229 - .L_1228)


	//   ....[0]....
.L_1228:
        /*0030*/ 	.word	0x00000001
        /*0034*/ 	.byte	0x50, 0x83, 0x00, 0x00, 0x01, 0x00, 0x00, 0x00, 0xa0, 0x86, 0x00, 0x00, 0x01, 0x00, 0x00, 0x00
        /*0044*/ 	.byte	0x50, 0x93, 0x00, 0x00, 0x01, 0x00, 0x00, 0x00, 0x70, 0x93, 0x00, 0x00, 0x01, 0x00, 0x00, 0x00
        /*0054*/ 	.byte	0xb0, 0x98, 0x00, 0x00


	//----- nvinfo : EIATTR_MERCURY_ISA_VERSION
	.align		4
.L_1229:
        /*0058*/ 	.byte	0x03, 0x5f
        /*005a*/ 	.short	0x0101


	//----- nvinfo : EIATTR_INT_WARP_WIDE_INSTR_OFFSETS
	.align		4
        /*005c*/ 	.byte	0x04, 0x31
        /*005e*/ 	.short	(.L_1231 - .L_1230)


	//   ....[0]....
.L_1230:
        /*0060*/ 	.word	0x000001f0


	//   ....[1]....
        /*0064*/ 	.word	0x00000220


	//   ....[2]....
        /*0068*/ 	.word	0x00006720


	//   ....[3]....
        /*006c*/ 	.word	0x00006d20


	//   ....[4]....
        /*0070*/ 	.word	0x000071d0


	//   ....[5]....
        /*0074*/ 	.word	0x000074a0


	//   ....[6]....
        /*0078*/ 	.word	0x00007700


	//   ....[7]....
        /*007c*/ 	.word	0x00007890


	//----- nvinfo : EIATTR_COOP_GROUP_MASK_REGIDS
	.align		4
.L_1231:
        /*0080*/ 	.byte	0x04, 0x29
        /*0082*/ 	.short	(.L_1233 - .L_1232)


	//   ....[0]....
.L_1232:
        /*0084*/ 	.word	0xffffffff


	//   ....[1]....
        /*0088*/ 	.word	0xffffffff


	//   ....[2]....
        /*008c*/ 	.word	0xffffffff


	//   ....[3]....
        /*0090*/ 	.word	0xffffffff


	//   ....[4]....
        /*0094*/ 	.word	0xffffffff


	//   ....[5]....
        /*0098*/ 	.word	0xffffffff


	//   ....[6]....
        /*009c*/ 	.word	0xffffffff


	//   ....[7]....
        /*00a0*/ 	.word	0xffffffff


	//   ....[8]....
        /*00a4*/ 	.word	0xffffffff


	//   ....[9]....
        /*00a8*/ 	.word	0xffffffff


	//   ....[10]....
        /*00ac*/ 	.word	0xffffffff


	//   ....[11]....
        /*00b0*/ 	.word	0xffffffff


	//   ....[12]....
        /*00b4*/ 	.word	0xffffffff


	//   ....[13]....
        /*00b8*/ 	.word	0xffffffff


	//   ....[14]....
        /*00bc*/ 	.word	0xffffffff


	//   ....[15]....
        /*00c0*/ 	.word	0xffffffff


	//   ....[16]....
        /*00c4*/ 	.word	0xffffffff


	//   ....[17]....
        /*00c8*/ 	.word	0x0500000f


	//   ....[18]....
        /*00cc*/ 	.word	0x0500000f


	//   ....[19]....
        /*00d0*/ 	.word	0x0500000f


	//   ....[20]....
        /*00d4*/ 	.word	0x0500000f


	//----- nvinfo : EIATTR_COOP_GROUP_INSTR_OFFSETS
	.align		4
.L_1233:
        /*00d8*/ 	.byte	0x04, 0x28
        /*00da*/ 	.short	(.L_1235 - .L_1234)


	//   ....[0]....
.L_1234:
        /*00dc*/ 	.word	0x00000060


	//   ....[1]....
        /*00e0*/ 	.word	0x00000200


	//   ....[2]....
        /*00e4*/ 	.word	0x00000250


	//   ....[3]....
        /*00e8*/ 	.word	0x00000440


	//   ....[4]....
        /*00ec*/ 	.word	0x00000650


	//   ....[5]....
        /*00f0*/ 	.word	0x00001090


	//   ....[6]....
        /*00f4*/ 	.word	0x00005050


	//   ....[7]....
        /*00f8*/ 	.word	0x00005dc0


	//   ....[8]....
        /*00fc*/ 	.word	0x00006320


	//   ....[9]....
        /*0100*/ 	.word	0x00006650


	//   ....[10]....
        /*0104*/ 	.word	0x000069a0


	//   ....[11]....
        /*0108*/ 	.word	0x00006c50


	//   ....[12]....
        /*010c*/ 	.word	0x00006e90


	//   ....[13]....
        /*0110*/ 	.word	0x00007100


	//   ....[14]....
        /*0114*/ 	.word	0x000073e0


	//   ....[15]....
        /*0118*/ 	.word	0x00007600


	//   ....[16]....
        /*011c*/ 	.word	0x00007790


	//   ....[17]....
        /*0120*/ 	.word	0x0000a030


	//   ....[18]....
        /*0124*/ 	.word	0x0000a1a0


	//   ....[19]....
        /*0128*/ 	.word	0x0000a210


	//   ....[20]....
        /*012c*/ 	.word	0x0000a280


	//----- nvinfo : EIATTR_REG_RECONFIG
	.align		4
.L_1235:
        /*0130*/ 	.byte	0x01, 0x54
	.zero		2


	//----- nvinfo : EIATTR_SYSCALL_OFFSETS
	.align		4
        /*0134*/ 	.byte	0x04, 0x46
        /*0136*/ 	.short	(.L_1237 - .L_1236)


	//   ....[0]....
.L_1236:
        /*0138*/ 	.word	0x00000cf0


	//   ....[1]....
        /*013c*/ 	.word	0x00000de0


	//   ....[2]....
        /*0140*/ 	.word	0x00000f40


	//   ....[3]....
        /*0144*/ 	.word	0x00001030


	//   ....[4]....
        /*0148*/ 	.word	0x000012b0


	//   ....[5]....
        /*014c*/ 	.word	0x00004880


	//   ....[6]....
        /*0150*/ 	.word	0x000049c0


	//   ....[7]....
        /*0154*/ 	.word	0x00004ae0


	//   ....[8]....
        /*0158*/ 	.word	0x00004c00


	//----- nvinfo : EIATTR_MBARRIER_INSTR_OFFSETS
	.align		4
.L_1237:
        /*015c*/ 	.byte	0x04, 0x39
        /*015e*/ 	.short	(.L_1239 - .L_1238)


	//   ....[0]....
.L_1238:
        /*0160*/ 	.word	0x000002f0
        /*0164*/ 	.word	0x000000ff
        /*0168*/ 	.word	0x00026800
        /*016c*/ 	.short	0x0100
        /*016e*/ 	.byte	0x06
	.zero		1


	//   ....[1]....
        /*0170*/ 	.word	0x000003f0
        /*0174*/ 	.word	0x000000ff
        /*0178*/ 	.word	0x00026810
        /*017c*/ 	.short	0x0100
        /*017e*/ 	.byte	0x08
	.zero		1


	//   ....[2]....
        /*0180*/ 	.word	0x00000400
        /*0184*/ 	.word	0x000000ff
        /*0188*/ 	.word	0x00026820
        /*018c*/ 	.short	0x0100
        /*018e*/ 	.byte	0x08
	.zero		1


	//   ....[3]....
        /*0190*/ 	.word	0x00000410
        /*0194*/ 	.word	0x000000ff
        /*0198*/ 	.word	0x00026818
        /*019c*/ 	.short	0x0100
        /*019e*/ 	.byte	0x08
	.zero		1


	//   ....[4]....
        /*01a0*/ 	.word	0x00000420
        /*01a4*/ 	.word	0x000000ff
        /*01a8*/ 	.word	0x00026828
        /*01ac*/ 	.short	0x0100
        /*01ae*/ 	.byte	0x08
	.zero		1


	//   ....[5]....
        /*01b0*/ 	.word	0x00000550
        /*01b4*/ 	.word	0x000000ff
        /*01b8*/ 	.word	0x00026830
        /*01bc*/ 	.short	0x0100
        /*01be*/ 	.byte	0x08
	.zero		1


	//   ....[6]....
        /*01c0*/ 	.word	0x00000560
        /*01c4*/ 	.word	0x000000ff
        /*01c8*/ 	.word	0x00026840
        /*01cc*/ 	.short	0x0100
        /*01ce*/ 	.byte	0x08
	.zero		1


	//   ....[7]....
        /*01d0*/ 	.word	0x00000570
        /*01d4*/ 	.word	0x000000ff
        /*01d8*/ 	.word	0x00026838
        /*01dc*/ 	.short	0x0100
        /*01de*/ 	.byte	0x08
	.zero		1


	//   ....[8]....
        /*01e0*/ 	.word	0x00000580
        /*01e4*/ 	.word	0x000000ff
        /*01e8*/ 	.word	0x00026848
        /*01ec*/ 	.short	0x0100
        /*01ee*/ 	.byte	0x08
	.zero		1


	//   ....[9]....
        /*01f0*/ 	.word	0x000010d0
        /*01f4*/ 	.word	0x00000012
        /*01f8*/ 	.word	0x00026800
        /*01fc*/ 	.short	0x010a
        /*01fe*/ 	.byte	0x3f
	.zero		1


	//   ....[10]....
        /*0200*/ 	.word	0x00001170
        /*0204*/ 	.word	0x00000012
        /*0208*/ 	.word	0x00026800
        /*020c*/ 	.short	0x010a
        /*020e*/ 	.byte	0x3f
	.zero		1


	//   ....[11]....
        /*0210*/ 	.word	0x00001b10
        /*0214*/ 	.word	0x000000ff
        /*0218*/ 	.word	0x00026810
        /*021c*/ 	.short	0x010a
        /*021e*/ 	.byte	0x06
	.zero		1


	//   ....[12]....
        /*0220*/ 	.word	0x00001b50
        /*0224*/ 	.word	0x000000ff
        /*0228*/ 	.word	0x00026810
        /*022c*/ 	.short	0x010a
        /*022e*/ 	.byte	0x06
	.zero		1


	//   ....[13]....
        /*0230*/ 	.word	0x00001f90
        /*0234*/ 	.word	0x000000ff
        /*0238*/ 	.word	0x00026830
        /*023c*/ 	.short	0x010a
        /*023e*/ 	.byte	0x06
	.zero		1


	//   ....[14]....
        /*0240*/ 	.word	0x00001fd0
        /*0244*/ 	.word	0x000000ff
        /*0248*/ 	.word	0x00026830
        /*024c*/ 	.short	0x010a
        /*024e*/ 	.byte	0x06
	.zero		1


	//   ....[15]....
        /*0250*/ 	.word	0x00004100
        /*0254*/ 	.word	0x000000ff
        /*0258*/ 	.word	0x00000000
        /*025c*/ 	.short	0x0101
        /*025e*/ 	.byte	0x08
	.zero		1


	//   ....[16]....
        /*0260*/ 	.word	0x000043b0
        /*0264*/ 	.word	0x000000ff
        /*0268*/ 	.word	0x00000000
        /*026c*/ 	.short	0x0101
        /*026e*/ 	.byte	0x06
	.zero		1


	//   ....[17]....
        /*0270*/ 	.word	0x00007e10
        /*0274*/ 	.word	0x00000010
        /*0278*/ 	.word	0x00026820
        /*027c*/ 	.short	0x010a
        /*027e*/ 	.byte	0x3f
	.zero		1


	//   ....[18]....
        /*0280*/ 	.word	0x00008730
        /*0284*/ 	.word	0x00000010
        /*0288*/ 	.word	0x00026840
        /*028c*/ 	.short	0x010a
        /*028e*/ 	.byte	0x3f
	.zero		1


	//   ....[19]....
        /*0290*/ 	.word	0x00008a40
        /*0294*/ 	.word	0x00000010
        /*0298*/ 	.word	0x00026828
        /*029c*/ 	.short	0x010a
        /*029e*/ 	.byte	0x3f
	.zero		1


	//   ....[20]....
        /*02a0*/ 	.word	0x00008d50
        /*02a4*/ 	.word	0x00000010
        /*02a8*/ 	.word	0x00026848
        /*02ac*/ 	.short	0x010a
        /*02ae*/ 	.byte	0x3f
	.zero		1


	//   ....[21]....
        /*02b0*/ 	.word	0x00009010
        /*02b4*/ 	.word	0x00000010
        /*02b8*/ 	.word	0x00026820
        /*02bc*/ 	.short	0x010a
        /*02be*/ 	.byte	0x3f
	.zero		1


	//   ....[22]....
        /*02c0*/ 	.word	0x000093a0
        /*02c4*/ 	.word	0x00000010
        /*02c8*/ 	.word	0x00026840
        /*02cc*/ 	.short	0x010a
        /*02ce*/ 	.byte	0x3f
	.zero		1


	//   ....[23]....
        /*02d0*/ 	.word	0x00009680
        /*02d4*/ 	.word	0x00000010
        /*02d8*/ 	.word	0x00026828
        /*02dc*/ 	.short	0x010a
        /*02de*/ 	.byte	0x3f
	.zero		1


	//   ....[24]....
        /*02e0*/ 	.word	0x000099e0
        /*02e4*/ 	.word	0x00000003
        /*02e8*/ 	.word	0x00026840
        /*02ec*/ 	.short	0x010a
        /*02ee*/ 	.byte	0x3f
	.zero		1


	//   ....[25]....
        /*02f0*/ 	.word	0x00009e90
        /*02f4*/ 	.word	0x00000006
        /*02f8*/ 	.word	0x00000000
        /*02fc*/ 	.short	0x010a
        /*02fe*/ 	.byte	0x3f
	.zero		1


	//   ....[26]....
        /*0300*/ 	.word	0x00009ef0
        /*0304*/ 	.word	0x00000003
        /*0308*/ 	.word	0x00000000
        /*030c*/ 	.short	0x010a
        /*030e*/ 	.byte	0x3f
	.zero		1


	//   ....[27]....
        /*0310*/ 	.word	0x00009f50
        /*0314*/ 	.word	0x00000000
        /*0318*/ 	.word	0x00000000
        /*031c*/ 	.short	0x010a
        /*031e*/ 	.byte	0x3f
	.zero		1


	//   ....[28]....
        /*0320*/ 	.word	0x00009f80
        /*0324*/ 	.word	0x00000003
        /*0328*/ 	.word	0x00000000
        /*032c*/ 	.short	0x010a
        /*032e*/ 	.byte	0x3f
	.zero		1


	//   ....[29]....
        /*0330*/ 	.word	0x0000a060
        /*0334*/ 	.word	0x00000012
        /*0338*/ 	.word	0x00026800
        /*033c*/ 	.short	0x010a
        /*033e*/ 	.byte	0x3f
	.zero		1


	//   ....[30]....
        /*0340*/ 	.word	0x0000a0c0
        /*0344*/ 	.word	0x00000007
        /*0348*/ 	.word	0x00026810
        /*034c*/ 	.short	0x010a
        /*034e*/ 	.byte	0x3f
	.zero		1


	//   ....[31]....
        /*0350*/ 	.word	0x0000a120
        /*0354*/ 	.word	0x00000079
        /*0358*/ 	.word	0x00026830
        /*035c*/ 	.short	0x010a
        /*035e*/ 	.byte	0x3f
	.zero		1


	//   ....[32]....
        /*0360*/ 	.word	0x0000a2c0
        /*0364*/ 	.word	0x00000010
        /*0368*/ 	.word	0x00026820
        /*036c*/ 	.short	0x010a
        /*036e*/ 	.byte	0x3f
	.zero		1


	//   ....[33]....
        /*0370*/ 	.word	0x0000a310
        /*0374*/ 	.word	0x00000010
        /*0378*/ 	.word	0x00026840
        /*037c*/ 	.short	0x010a
        /*037e*/ 	.byte	0x3f
	.zero		1


	//   ....[34]....
        /*0380*/ 	.word	0x0000a360
        /*0384*/ 	.word	0x00000010
        /*0388*/ 	.word	0x00026828
        /*038c*/ 	.short	0x010a
        /*038e*/ 	.byte	0x3f
	.zero		1


	//   ....[35]....
        /*0390*/ 	.word	0x0000a3b0
        /*0394*/ 	.word	0x00000010
        /*0398*/ 	.word	0x00026848
        /*039c*/ 	.short	0x010a
        /*039e*/ 	.byte	0x3f
	.zero		1


	//   ....[36]....
        /*03a0*/ 	.word	0x0000a410
        /*03a4*/ 	.word	0x00000010
        /*03a8*/ 	.word	0x00026820
        /*03ac*/ 	.short	0x010a
        /*03ae*/ 	.byte	0x3f
	.zero		1


	//   ....[37]....
        /*03b0*/ 	.word	0x0000a460
        /*03b4*/ 	.word	0x00000010
        /*03b8*/ 	.word	0x00026840
        /*03bc*/ 	.short	0x010a
        /*03be*/ 	.byte	0x3f
	.zero		1


	//   ....[38]....
        /*03c0*/ 	.word	0x0000a4b0
        /*03c4*/ 	.word	0x00000010
        /*03c8*/ 	.word	0x00026828
        /*03cc*/ 	.short	0x010a
        /*03ce*/ 	.byte	0x3f
	.zero		1


	//   ....[39]....
        /*03d0*/ 	.word	0x0000a500
        /*03d4*/ 	.word	0x00000003
        /*03d8*/ 	.word	0x00026840
        /*03dc*/ 	.short	0x010a
        /*03de*/ 	.byte	0x3f
	.zero		1


	//   ....[40]....
        /*03e0*/ 	.word	0x0000a5d0
        /*03e4*/ 	.word	0x00000006
        /*03e8*/ 	.word	0x00000000
        /*03ec*/ 	.short	0x010a
        /*03ee*/ 	.byte	0x3f
	.zero		1


	//   ....[41]....
        /*03f0*/ 	.word	0x0000a620
        /*03f4*/ 	.word	0x00000003
        /*03f8*/ 	.word	0x00000000
        /*03fc*/ 	.short	0x010a
        /*03fe*/ 	.byte	0x3f
	.zero		1


	//   ....[42]....
        /*0400*/ 	.word	0x0000a670
        /*0404*/ 	.word	0x00000000
        /*0408*/ 	.word	0x00000000
        /*040c*/ 	.short	0x010a
        /*040e*/ 	.byte	0x3f
	.zero		1


	//----- nvinfo : EIATTR_NUM_MBARRIERS
	.align		4
.L_1239:
        /*0410*/ 	.byte	0x03, 0x38
        /*0412*/ 	.short	0x0009


	//----- nvinfo : EIATTR_EXIT_INSTR_OFFSETS
	.align		4
        /*0414*/ 	.byte	0x04, 0x1c
        /*0416*/ 	.short	(.L_1241 - .L_1240)


	//   ....[0]....
.L_1240:
        /*0418*/ 	.word	0x000006a0


	//   ....[1]....
        /*041c*/ 	.word	0x00005580


	//   ....[2]....
        /*0420*/ 	.word	0x00005d60


	//   ....[3]....
        /*0424*/ 	.word	0x00009fd0


	//----- nvinfo : EIATTR_MAX_THREADS
	.align		4
.L_1241:
        /*0428*/ 	.byte	0x04, 0x05
        /*042a*/ 	.short	(.L_1243 - .L_1242)
.L_1242:
        /*042c*/ 	.word	0x00000180
        /*0430*/ 	.word	0x00000001
        /*0434*/ 	.word	0x00000001


	//----- nvinfo : EIATTR_CRS_STACK_SIZE
	.align		4
.L_1243:
        /*0438*/ 	.byte	0x04, 0x1e
        /*043a*/ 	.short	(.L_1245 - .L_1244)
.L_1244:
        /*043c*/ 	.word	0x00000000


	//----- nvinfo : EIATTR_CBANK_PARAM_SIZE
	.align		4
.L_1245:
        /*0440*/ 	.byte	0x03, 0x19
        /*0442*/ 	.short	0x0970


	//----- nvinfo : EIATTR_PARAM_CBANK
	.align		4
        /*0444*/ 	.byte	0x04, 0x0a
        /*0446*/ 	.short	(.L_1247 - .L_1246)
	.align		4
.L_1246:
        /*0448*/ 	.word	index@(.nv.constant0._ZN7cutlass13device_kernelIN5flash11enable_sm90INS1_16FlashAttnBwdSm90INS1_25CollectiveMainloopBwdSm90ILi2ELi2ELi2EN4cute5tupleIJNS5_1CILi1EEES8_S8_EEENS6_IJNS7_ILi64EEENS7_ILi128EEENS7_ILi96EEEEEENS_6half_tEfNS_4arch4Sm90ELb0ELb1ELb0ELb0ELb1ELb1ELb0ELb0ELi2ELi1ELi2ELi1ELb1EEENS1_21CollectiveEpilogueBwdISD_SE_SG_Li256ELb0ELb0ELi1EEENS1_19SingleTileSchedulerILb0ELb0ELb0ELi128EEEEEEEEEvNT_6ParamsE)
        /*044c*/ 	.short	0x0210
        /*044e*/ 	.short	0x0970


	//----- nvinfo : EIATTR_SW_WAR
	.align		4
.L_1247:
        /*0450*/ 	.byte	0x04, 0x36
        /*0452*/ 	.short	(.L_1249 - .L_1248)
.L_1248:
        /*0454*/ 	.word	0x00000008
.L_1249:


//--------------------- .nv.info._ZN7cutlass13device_kernelIN5flash11enable_sm90INS1_16FlashAttnBwdSm90INS1_25CollectiveMainloopBwdSm90ILi2ELi2ELi2EN4cute5tupleIJNS5_1CILi1EEES8_S8_EEENS6_IJNS7_ILi64EEENS7_ILi128EEENS7_ILi96EEEEEENS_6half_tEfNS_4arch4Sm90ELb0ELb1ELb0ELb0ELb0ELb1ELb0ELb0ELi2ELi1ELi2ELi1ELb1EEENS1_24CollectiveEpilogueBwdGQAISD_fSG_Li256ELb0ELb0EEENS1_19SingleTileSchedulerILb0ELb0ELb0ELi128EEEEEEEEEvNT_6ParamsE --------------------------
	.section	.nv.info._ZN7cutlass13device_kernelIN5flash11enable_sm90INS1_16FlashAttnBwdSm90INS1_25CollectiveMainloopBwdSm90ILi2ELi2ELi2EN4cute5tupleIJNS5_1CILi1EEES8_S8_EEENS6_IJNS7_ILi64EEENS7_ILi128EEENS7_ILi96EEEEEENS_6half_tEfNS_4arch4Sm90ELb0ELb1ELb0ELb0ELb0ELb1ELb0ELb0ELi2ELi1ELi2ELi1ELb1EEENS1_24CollectiveEpilogueBwdGQAISD_fSG_Li256ELb0ELb0EEENS1_19SingleTileSchedulerILb0ELb0ELb0ELi128EEEEEEEEEvNT_6ParamsE,"",@"SHT_CUDA_INFO"
	.sectionflags	@""
	.align	4


	//----- nvinfo : EIATTR_CUDA_API_VERSION
	.align		4
        /*0000*/ 	.byte	0x04, 0x37
        /*0002*/ 	.short	(.L_1251 - .L_1250)
.L_1250:
        /*0004*/ 	.word	0x00000082


	//----- nvinfo : EIATTR_KPARAM_INFO
	.align		4
.L_1251:
        /*0008*/ 	.byte	0x04, 0x17
        /*000a*/ 	.short	(.L_1253 - .L_1252)
.L_1252:
        /*000c*/ 	.word	0x00000000
        /*0010*/ 	.short	0x0000
        /*0012*/ 	.short	0x0070
        /*0014*/ 	.byte	0x00, 0xf0, 0x01, 0x1a


	//----- nvinfo : EIATTR_SPARSE_MMA_MASK
	.align		4
.L_1253:
        /*0018*/ 	.byte	0x03, 0x50
        /*001a*/ 	.short	0x0000


	//----- nvinfo : EIATTR_MAXREG_COUNT
	.align		4
        /*001c*/ 	.byte	0x03, 0x1b
        /*001e*/ 	.short	0x00a8


	//----- nvinfo : EIATTR_NUM_BARRIERS
	.align		4
        /*0020*/ 	.byte	0x02, 0x4c
        /*0022*/ 	.byte	0x10
	.zero		1


	//----- nvinfo : EIATTR_EXTERNS
	.align		4
        /*0024*/ 	.byte	0x04, 0x0f
        /*0026*/ 	.short	(.L_1255 - .L_1254)


	//   ....[0]....
	.align		4
.L_1254:
        /*0028*/ 	.word	index@(__assertfail)


	//----- nvinfo : EIATTR_ANNOTATIONS
	.align		4
.L_1255:
        /*002c*/ 	.byte	0x04, 0x55
        /*002e*/ 	.short	(.L_1257 - .L_1256)


	//   ....[0]....
.L_1256:
        /*0030*/ 	.word	0x00000001
        /*0034*/ 	.byte	0x40, 0x65, 0x00, 0x00, 0x01, 0x00, 0x00, 0x00, 0x90, 0x68, 0x00, 0x00, 0x01, 0x00, 0x00, 0x00
        /*0044*/ 	.byte	0x40, 0x75, 0x00, 0x00, 0x01, 0x00, 0x00, 0x00, 0x60, 0x75, 0x00, 0x00, 0x01, 0x00, 0x00, 0x00
        /*0054*/ 	.byte	0xa0, 0x7a, 0x00, 0x00


	//----- nvinfo : EIATTR_MERCURY_ISA_VERSION
	.align		4
.L_1257:
        /*0058*/ 	.byte	0x03, 0x5f
        /*005a*/ 	.short	0x0101


	//----- nvinfo : EIATTR_INT_WARP_WIDE_INSTR_OFFSETS
	.align		4
        /*005c*/ 	.byte	0x04, 0x31
        /*005e*/ 	.short	(.L_1259 - .L_1258)


	//   ....[0]....
.L_1258:
        /*0060*/ 	.word	0x00000190


	//   ....[1]....
        /*0064*/ 	.word	0x000001c0


	//----- nvinfo : EIATTR_COOP_GROUP_MASK_REGIDS
	.align		4
.L_1259:
        /*0068*/ 	.byte	0x04, 0x29
        /*006a*/ 	.short	(.L_1261 - .L_1260)


	//   ....[0]....
.L_1260:
        /*006c*/ 	.word	0xffffffff


	//   ....[1]....
        /*0070*/ 	.word	0xffffffff


	//   ....[2]....
        /*0074*/ 	.word	0xffffffff


	//   ....[3]....
        /*0078*/ 	.word	0xffffffff


	//   ....[4]....
        /*007c*/ 	.word	0xffffffff


	//   ....[5]....
        /*0080*/ 	.word	0xffffffff


	//   ....[6]....
        /*0084*/ 	.word	0xffffffff


	//   ....[7]....
        /*0088*/ 	.word	0x0500000f


	//----- nvinfo : EIATTR_COOP_GROUP_INSTR_OFFSETS
	.align		4
.L_1261:
        /*008c*/ 	.byte	0x04, 0x28
        /*008e*/ 	.short	(.L_1263 - .L_1262)


	//   ....[0]....
.L_1262:
        /*0090*/ 	.word	0x00000060


	//   ....[1]....
        /*0094*/ 	.word	0x000001a0


	//   ....[2]....
        /*0098*/ 	.word	0x000001f0


	//   ....[3]....
        /*009c*/ 	.word	0x000003e0


	//   ....[4]....
        /*00a0*/ 	.word	0x000005f0


	//   ....[5]....
        /*00a4*/ 	.word	0x00001030


	//   ....[6]....
        /*00a8*/ 	.word	0x00004ec0


	//   ....[7]....
        /*00ac*/ 	.word	0x00008220


	//----- nvinfo : EIATTR_REG_RECONFIG
	.align		4
.L_1263:
        /*00b0*/ 	.byte	0x01, 0x54
	.zero		2


	//----- nvinfo : EIATTR_SYSCALL_OFFSETS
	.align		4
        /*00b4*/ 	.byte	0x04, 0x46
        /*00b6*/ 	.short	(.L_1265 - .L_1264)


	//   ....[0]....
.L_1264:
        /*00b8*/ 	.word	0x00000c90


	//   ....[1]....
        /*00bc*/ 	.word	0x00000d80


	//   ....[2]....
        /*00c0*/ 	.word	0x00000ee0


	//   ....[3]....
        /*00c4*/ 	.word	0x00000fd0


	//   ....[4]....
        /*00c8*/ 	.word	0x00001250


	//----- nvinfo : EIATTR_MBARRIER_INSTR_OFFSETS
	.align		4
.L_1265:
        /*00cc*/ 	.byte	0x04, 0x39
        /*00ce*/ 	.short	(.L_1267 - .L_1266)


	//   ....[0]....
.L_1266:
        /*00d0*/ 	.word	0x00000290
        /*00d4*/ 	.word	0x000000ff
        /*00d8*/ 	.word	0x00026800
        /*00dc*/ 	.short	0x0100
        /*00de*/ 	.byte	0x06
	.zero		1


	//   ....[1]....
        /*00e0*/ 	.word	0x00000390
        /*00e4*/ 	.word	0x000000ff
        /*00e8*/ 	.word	0x00026810
        /*00ec*/ 	.short	0x0100
        /*00ee*/ 	.byte	0x08
	.zero		1


	//   ....[2]....
        /*00f0*/ 	.word	0x000003a0
        /*00f4*/ 	.word	0x000000ff
        /*00f8*/ 	.word	0x00026820
        /*00fc*/ 	.short	0x0100
        /*00fe*/ 	.byte	0x08
	.zero		1


	//   ....[3]....
        /*0100*/ 	.word	0x000003b0
        /*0104*/ 	.word	0x000000ff
        /*0108*/ 	.word	0x00026818
        /*010c*/ 	.short	0x0100
        /*010e*/ 	.byte	0x08
	.zero		1


	//   ....[4]....
        /*0110*/ 	.word	0x000003c0
        /*0114*/ 	.word	0x000000ff
        /*0118*/ 	.word	0x00026828
        /*011c*/ 	.short	0x0100
        /*011e*/ 	.byte	0x08
	.zero		1


	//   ....[5]....
        /*0120*/ 	.word	0x000004f0
        /*0124*/ 	.word	0x000000ff
        /*0128*/ 	.word	0x00026830
        /*012c*/ 	.short	0x0100
        /*012e*/ 	.byte	0x08
	.zero		1


	//   ....[6]....
        /*0130*/ 	.word	0x00000500
        /*0134*/ 	.word	0x000000ff
        /*0138*/ 	.word	0x00026840
        /*013c*/ 	.short	0x0100
        /*013e*/ 	.byte	0x08
	.zero		1


	//   ....[7]....
        /*0140*/ 	.word	0x00000510
        /*0144*/ 	.word	0x000000ff
        /*0148*/ 	.word	0x00026838
        /*014c*/ 	.short	0x0100
        /*014e*/ 	.byte	0x08
	.zero		1


	//   ....[8]....
        /*0150*/ 	.word	0x00000520
        /*0154*/ 	.word	0x000000ff
        /*0158*/ 	.word	0x00026848
        /*015c*/ 	.short	0x0100
        /*015e*/ 	.byte	0x08
	.zero		1


	//   ....[9]....
        /*0160*/ 	.word	0x00001070
        /*0164*/ 	.word	0x00000012
        /*0168*/ 	.word	0x00026800
        /*016c*/ 	.short	0x010a
        /*016e*/ 	.byte	0x3f
	.zero		1


	//   ....[10]....
        /*0170*/ 	.word	0x00001110
        /*0174*/ 	.word	0x00000012
        /*0178*/ 	.word	0x00026800
        /*017c*/ 	.short	0x010a
        /*017e*/ 	.byte	0x3f
	.zero		1


	//   ....[11]....
        /*0180*/ 	.word	0x00001ab0
        /*0184*/ 	.word	0x000000ff
        /*0188*/ 	.word	0x00026810
        /*018c*/ 	.short	0x010a
        /*018e*/ 	.byte	0x06
	.zero		1


	//   ....[12]....
        /*0190*/ 	.word	0x00001af0
        /*0194*/ 	.word	0x000000ff
        /*0198*/ 	.word	0x00026810
        /*019c*/ 	.short	0x010a
        /*019e*/ 	.byte	0x06
	.zero		1


	//   ....[13]....
        /*01a0*/ 	.word	0x00001f30
        /*01a4*/ 	.word	0x000000ff
        /*01a8*/ 	.word	0x00026830
        /*01ac*/ 	.short	0x010a
        /*01ae*/ 	.byte	0x06
	.zero		1


	//   ....[14]....
        /*01b0*/ 	.word	0x00001f70
        /*01b4*/ 	.word	0x000000ff
        /*01b8*/ 	.word	0x00026830
        /*01bc*/ 	.short	0x010a
        /*01be*/ 	.byte	0x06
	.zero		1


	//   ....[15]....
        /*01c0*/ 	.word	0x00004090
        /*01c4*/ 	.word	0x000000ff
        /*01c8*/ 	.word	0x00000000
        /*01cc*/ 	.short	0x0101
        /*01ce*/ 	.byte	0x08
	.zero		1


	//   ....[16]....
        /*01d0*/ 	.word	0x00004340
        /*01d4*/ 	.word	0x000000ff
        /*01d8*/ 	.word	0x00000000
        /*01dc*/ 	.short	0x0101
        /*01de*/ 	.byte	0x06
	.zero		1


	//   ....[17]....
        /*01e0*/ 	.word	0x00006010
        /*01e4*/ 	.word	0x00000010
        /*01e8*/ 	.word	0x00026820
        /*01ec*/ 	.short	0x010a
        /*01ee*/ 	.byte	0x3f
	.zero		1


	//   ....[18]....
        /*01f0*/ 	.word	0x00006920
        /*01f4*/ 	.word	0x00000010
        /*01f8*/ 	.word	0x00026840
        /*01fc*/ 	.short	0x010a
        /*01fe*/ 	.byte	0x3f
	.zero		1


	//   ....[19]....
        /*0200*/ 	.word	0x00006c30
        /*0204*/ 	.word	0x00000010
        /*0208*/ 	.word	0x00026828
        /*020c*/ 	.short	0x010a
        /*020e*/ 	.byte	0x3f
	.zero		1


	//   ....[20]....
        /*0210*/ 	.word	0x00006f40
        /*0214*/ 	.word	0x00000010
        /*0218*/ 	.word	0x00026848
        /*021c*/ 	.short	0x010a
        /*021e*/ 	.byte	0x3f
	.zero		1


	//   ....[21]....
        /*0220*/ 	.word	0x00007200
        /*0224*/ 	.word	0x00000010
        /*0228*/ 	.word	0x00026820
        /*022c*/ 	.short	0x010a
        /*022e*/ 	.byte	0x3f
	.zero		1


	//   ....[22]....
        /*0230*/ 	.word	0x00007590
        /*0234*/ 	.word	0x00000010
        /*0238*/ 	.word	0x00026840
        /*023c*/ 	.short	0x010a
        /*023e*/ 	.byte	0x3f
	.zero		1


	//   ....[23]....
        /*0240*/ 	.word	0x00007870
        /*0244*/ 	.word	0x00000010
        /*0248*/ 	.word	0x00026828
        /*024c*/ 	.short	0x010a
        /*024e*/ 	.byte	0x3f
	.zero		1


	//   ....[24]....
        /*0250*/ 	.word	0x00007bd0
        /*0254*/ 	.word	0x00000003
        /*0258*/ 	.word	0x00026840
        /*025c*/ 	.short	0x010a
        /*025e*/ 	.byte	0x3f
	.zero		1


	//   ....[25]....
        /*0260*/ 	.word	0x00008080
        /*0264*/ 	.word	0x00000006
        /*0268*/ 	.word	0x00000000
        /*026c*/ 	.short	0x010a
        /*026e*/ 	.byte	0x3f
	.zero		1


	//   ....[26]....
        /*0270*/ 	.word	0x000080e0
        /*0274*/ 	.word	0x00000003
        /*0278*/ 	.word	0x00000000
        /*027c*/ 	.short	0x010a
        /*027e*/ 	.byte	0x3f
	.zero		1


	//   ....[27]....
        /*0280*/ 	.word	0x00008140
        /*0284*/ 	.word	0x00000000
        /*0288*/ 	.word	0x00000000
        /*028c*/ 	.short	0x010a
        /*028e*/ 	.byte	0x3f
	.zero		1


	//   ....[28]....
        /*0290*/ 	.word	0x00008170
        /*0294*/ 	.word	0x00000003
        /*0298*/ 	.word	0x00000000
        /*029c*/ 	.short	0x010a
        /*029e*/ 	.byte	0x3f
	.zero		1


	//   ....[29]....
        /*02a0*/ 	.word	0x00008250
        /*02a4*/ 	.word	0x00000012
        /*02a8*/ 	.word	0x00026800
        /*02ac*/ 	.short	0x010a
        /*02ae*/ 	.byte	0x3f
	.zero		1


	//   ....[30]....
        /*02b0*/ 	.word	0x000082b0
        /*02b4*/ 	.word	0x00000007
        /*02b8*/ 	.word	0x00026810
        /*02bc*/ 	.short	0x010a
        /*02be*/ 	.byte	0x3f
	.zero		1


	//   ....[31]....
        /*02c0*/ 	.word	0x00008310
        /*02c4*/ 	.word	0x00000079
        /*02c8*/ 	.word	0x00026830
        /*02cc*/ 	.short	0x010a
        /*02ce*/ 	.byte	0x3f
	.zero		1


	//   ....[32]....
        /*02d0*/ 	.word	0x00008360
        /*02d4*/ 	.word	0x00000010
        /*02d8*/ 	.word	0x00026820
        /*02dc*/ 	.short	0x010a
        /*02de*/ 	.byte	0x3f
	.zero		1


	//   ....[33]....
        /*02e0*/ 	.word	0x000083b0
        /*02e4*/ 	.word	0x00000010
        /*02e8*/ 	.word	0x00026840
        /*02ec*/ 	.short	0x010a
        /*02ee*/ 	.byte	0x3f
	.zero		1


	//   ....[34]....
        /*02f0*/ 	.word	0x00008400
        /*02f4*/ 	.word	0x00000010
        /*02f8*/ 	.word	0x00026828
        /*02fc*/ 	.short	0x010a
        /*02fe*/ 	.byte	0x3f
	.zero		1


	//   ....[35]....
        /*0300*/ 	.word	0x00008450
        /*0304*/ 	.word	0x00000010
        /*0308*/ 	.word	0x00026848
        /*030c*/ 	.short	0x010a
        /*030e*/ 	.byte	0x3f
	.zero		1


	//   ....[36]....
        /*0310*/ 	.word	0x000084b0
        /*0314*/ 	.word	0x00000010
        /*0318*/ 	.word	0x00026820
        /*031c*/ 	.short	0x010a
        /*031e*/ 	.byte	0x3f
	.zero		1


	//   ....[37]....
        /*0320*/ 	.word	0x00008500
        /*0324*/ 	.word	0x00000010
        /*0328*/ 	.word	0x00026840
        /*032c*/ 	.short	0x010a
        /*032e*/ 	.byte	0x3f
	.zero		1


	//   ....[38]....
        /*0330*/ 	.word	0x00008550
        /*0334*/ 	.word	0x00000010
        /*0338*/ 	.word	0x00026828
        /*033c*/ 	.short	0x010a
        /*033e*/ 	.byte	0x3f
	.zero		1


	//   ....[39]....
        /*0340*/ 	.word	0x000085a0
        /*0344*/ 	.word	0x00000003
        /*0348*/ 	.word	0x00026840
        /*034c*/ 	.short	0x010a
        /*034e*/ 	.byte	0x3f
	.zero		1


	//   ....[40]....
        /*0350*/ 	.word	0x00008670
        /*0354*/ 	.word	0x00000006
        /*0358*/ 	.word	0x00000000
        /*035c*/ 	.short	0x010a
        /*035e*/ 	.byte	0x3f
	.zero		1


	//   ....[41]....
        /*0360*/ 	.word	0x000086c0
        /*0364*/ 	.word	0x00000003
        /*0368*/ 	.word	0x00000000
        /*036c*/ 	.short	0x010a
        /*036e*/ 	.byte	0x3f
	.zero		1


	//   ....[42]....
        /*0370*/ 	.word	0x00008710
        /*0374*/ 	.word	0x00000000
        /*0378*/ 	.word	0x00000000
        /*037c*/ 	.short	0x010a
        /*037e*/ 	.byte	0x3f
	.zero		1


	//----- nvinfo : EIATTR_NUM_MBARRIERS
	.align		4
.L_1267:
        /*0380*/ 	.byte	0x03, 0x38
        /*0382*/ 	.short	0x0009


	//----- nvinfo : EIATTR_EXIT_INSTR_OFFSETS
	.align		4
        /*0384*/ 	.byte	0x04, 0x1c
        /*0386*/ 	.short	(.L_1269 - .L_1268)


	//   ....[0]....
.L_1268:
        /*0388*/ 	.word	0x000081c0


	//----- nvinfo : EIATTR_MAX_THREADS
	.align		4
.L_1269:
        /*038c*/ 	.byte	0x04, 0x05
        /*038e*/ 	.short	(.L_1271 - .L_1270)
.L_1270:
        /*0390*/ 	.word	0x00000180
        /*0394*/ 	.word	0x00000001
        /*0398*/ 	.word	0x00000001


	//----- nvinfo : EIATTR_CRS_STACK_SIZE
	.align		4
.L_1271:
        /*039c*/ 	.byte	0x04, 0x1e
        /*039e*/ 	.short	(.L_1273 - .L_1272)
.L_1272:
        /*03a0*/ 	.word	0x00000000


	//----- nvinfo : EIATTR_CBANK_PARAM_SIZE
	.align		4
.L_1273:
        /*03a4*/ 	.byte	0x03, 0x19
        /*03a6*/ 	.short	0x06f0


	//----- nvinfo : EIATTR_PARAM_CBANK
	.align		4
        /*03a8*/ 	.byte	0x04, 0x0a
        /*03aa*/ 	.short	(.L_1275 - .L_1274)
	.align		4
.L_1274:
        /*03ac*/ 	.word	index@(.nv.constant0._ZN7cutlass13device_kernelIN5flash11enable_sm90INS1_16FlashAttnBwdSm90INS1_25CollectiveMainloopBwdSm90ILi2ELi2ELi2EN4cute5tupleIJNS5_1CILi1EEES8_S8_EEENS6_IJNS7_ILi64EEENS7_ILi128EEENS7_ILi96EEEEEENS_6half_tEfNS_4arch4Sm90ELb0ELb1ELb0ELb0ELb0ELb1ELb0ELb0ELi2ELi1ELi2ELi1ELb1EEENS1_24CollectiveEpilogueBwdGQAISD_fSG_Li256ELb0ELb0EEENS1_19SingleTileSchedulerILb0ELb0ELb0ELi128EEEEEEEEEvNT_6ParamsE)
        /*03b0*/ 	.short	0x0210
        /*03b2*/ 	.short	0x06f0


	//----- nvinfo : EIATTR_SW_WAR
	.align		4
.L_1275:
        /*03b4*/ 	.byte	0x04, 0x36
        /*03b6*/ 	.short	(.L_1277 - .L_1276)
.L_1276:
        /*03b8*/ 	.word	0x00000008
.L_1277:


//--------------------- .nv.info._ZN7cutlass13device_kernelIN5flash11enable_sm90INS1_16FlashAttnBwdSm90INS1_25CollectiveMainloopBwdSm90ILi2ELi2ELi2EN4cute5tupleIJNS5_1CILi1EEES8_S8_EEENS6_IJNS7_ILi64EEENS7_ILi128EEENS7_ILi96EEEEEENS_6half_tEfNS_4arch4Sm90ELb0ELb1ELb0ELb0ELb1ELb1ELb0ELb0ELi2ELi1ELi2ELi1ELb1EEENS1_24CollectiveEpilogueBwdGQAISD_fSG_Li256ELb0ELb1EEENS1_19SingleTileSchedulerILb0ELb0ELb0ELi128EEEEEEEEEvNT_6ParamsE --------------------------
	.section	.nv.info._ZN7cutlass13device_kernelIN5flash11enable_sm90INS1_16FlashAttnBwdSm90INS1_25CollectiveMainloopBwdSm90ILi2ELi2ELi2EN4cute5tupleIJNS5_1CILi1EEES8_S8_EEENS6_IJNS7_ILi64EEENS7_ILi128EEENS7_ILi96EEEEEENS_6half_tEfNS_4arch4Sm90ELb0ELb1ELb0ELb0ELb1ELb1ELb0ELb0ELi2ELi1ELi2ELi1ELb1EEENS1_24CollectiveEpilogueBwdGQAISD_fSG_Li256ELb0ELb1EEENS1_19SingleTileSchedulerILb0ELb0ELb0ELi128EEEEEEEEEvNT_6ParamsE,"",@"SHT_CUDA_INFO"
	.sectionflags	@""
	.align	4


	//----- nvinfo : EIATTR_CUDA_API_VERSION
	.align		4
        /*0000*/ 	.byte	0x04, 0x37
        /*0002*/ 	.short	(.L_1279 - .L_1278)
.L_1278:
        /*0004*/ 	.word	0x00000082


	//----- nvinfo : EIATTR_KPARAM_INFO
	.align		4
.L_1279:
        /*0008*/ 	.byte	0x04, 0x17
        /*000a*/ 	.short	(.L_1281 - .L_1280)
.L_1280:
        /*000c*/ 	.word	0x00000000
        /*0010*/ 	.short	0x0000
        /*0012*/ 	.short	0x0070
        /*0014*/ 	.byte	0x00, 0xf0, 0x01, 0x1a


	//----- nvinfo : EIATTR_SPARSE_MMA_MASK
	.align		4
.L_1281:
        /*0018*/ 	.byte	0x03, 0x50
        /*001a*/ 	.short	0x0000


	//----- nvinfo : EIATTR_MAXREG_COUNT
	.align		4
        /*001c*/ 	.byte	0x03, 0x1b
        /*001e*/ 	.short	0x00a8


	//----- nvinfo : EIATTR_NUM_BARRIERS
	.align		4
        /*0020*/ 	.byte	0x02, 0x4c
        /*0022*/ 	.byte	0x10
	.zero		1


	//----- nvinfo : EIATTR_EXTERNS
	.align		4
        /*0024*/ 	.byte	0x04, 0x0f
        /*0026*/ 	.short	(.L_1283 - .L_1282)


	//   ....[0]....
	.align		4
.L_1282:
        /*0028*/ 	.word	index@(__assertfail)


	//----- nvinfo : EIATTR_ANNOTATIONS
	.align		4
.L_1283:
        /*002c*/ 	.byte	0x04, 0x55
        /*002e*/ 	.short	(.L_1285 - .L_1284)


	//   ....[0]....
.L_1284:
        /*0030*/ 	.word	0x00000001
        /*0034*/ 	.byte	0x40, 0x79, 0x00, 0x00, 0x01, 0x00, 0x00, 0x00, 0x90, 0x7c, 0x00, 0x00, 0x01, 0x00, 0x00, 0x00
        /*0044*/ 	.byte	0x40, 0x89, 0x00, 0x00, 0x01, 0x00, 0x00, 0x00, 0x60, 0x89, 0x00, 0x00, 0x01, 0x00, 0x00, 0x00
        /*0054*/ 	.byte	0xa0, 0x8e, 0x00, 0x00


	//----- nvinfo : EIATTR_MERCURY_ISA_VERSION
	.align		4
.L_1285:
        /*0058*/ 	.byte	0x03, 0x5f
        /*005a*/ 	.short	0x0101


	//----- nvinfo : EIATTR_INT_WARP_WIDE_INSTR_OFFSETS
	.align		4
        /*005c*/ 	.byte	0x04, 0x31
        /*005e*/ 	.short	(.L_1287 - .L_1286)


	//   ....[0]....
.L_1286:
        /*0060*/ 	.word	0x00000190


	//   ....[1]....
        /*0064*/ 	.word	0x000001c0


	//   ....[2]....
        /*0068*/ 	.word	0x00005d20


	//   ....[3]....
        /*006c*/ 	.word	0x00006320


	//   ....[4]....
        /*0070*/ 	.word	0x000067d0


	//   ....[5]....
        /*0074*/ 	.word	0x00006aa0


	//   ....[6]....
        /*0078*/ 	.word	0x00006d00


	//   ....[7]....
        /*007c*/ 	.word	0x00006e90


	//----- nvinfo : EIATTR_COOP_GROUP_MASK_REGIDS
	.align		4
.L_1287:
        /*0080*/ 	.byte	0x04, 0x29
        /*0082*/ 	.short	(.L_1289 - .L_1288)


	//   ....[0]....
.L_1288:
        /*0084*/ 	.word	0xffffffff


	//   ....[1]....
        /*0088*/ 	.word	0xffffffff


	//   ....[2]....
        /*008c*/ 	.word	0xffffffff


	//   ....[3]....
        /*0090*/ 	.word	0xffffffff


	//   ....[4]....
        /*0094*/ 	.word	0xffffffff


	//   ....[5]....
        /*0098*/ 	.word	0xffffffff


	//   ....[6]....
        /*009c*/ 	.word	0xffffffff


	//   ....[7]....
        /*00a0*/ 	.word	0xffffffff


	//   ....[8]....
        /*00a4*/ 	.word	0xffffffff


	//   ....[9]....
        /*00a8*/ 	.word	0xffffffff


	//   ....[10]....
        /*00ac*/ 	.word	0xffffffff


	//   ....[11]....
        /*00b0*/ 	.word	0xffffffff


	//   ....[12]....
        /*00b4*/ 	.word	0xffffffff


	//   ....[13]....
        /*00b8*/ 	.word	0xffffffff


	//   ....[14]....
        /*00bc*/ 	.word	0xffffffff


	//   ....[15]....
        /*00c0*/ 	.word	0xffffffff


	//   ....[16]....
        /*00c4*/ 	.word	0xffffffff


	//   ....[17]....
        /*00c8*/ 	.word	0xffffffff


	//   ....[18]....
        /*00cc*/ 	.word	0xffffffff


	//   ....[19]....
        /*00d0*/ 	.word	0xffffffff


	//   ....[20]....
        /*00d4*/ 	.word	0x0500000f


	//   ....[21]....
        /*00d8*/ 	.word	0x0500000f


	//   ....[22]....
        /*00dc*/ 	.word	0x0500000f


	//   ....[23]....
        /*00e0*/ 	.word	0x0500000f


	//   ....[24]....
        /*00e4*/ 	.word	0x0500000f


	//   ....[25]....
        /*00e8*/ 	.word	0x0500000f


	//----- nvinfo : EIATTR_COOP_GROUP_INSTR_OFFSETS
	.align		4
.L_1289:
        /*00ec*/ 	.byte	0x04, 0x28
        /*00ee*/ 	.short	(.L_1291 - .L_1290)


	//   ....[0]....
.L_1290:
        /*00f0*/ 	.word	0x00000060


	//   ....[1]....
        /*00f4*/ 	.word	0x000001a0


	//   ....[2]....
        /*00f8*/ 	.word	0x000001f0


	//   ....[3]....
        /*00fc*/ 	.word	0x000003e0


	//   ....[4]....
        /*0100*/ 	.word	0x00000600


	//   ....[5]....
        /*0104*/ 	.word	0x00001040


	//   ....[6]....
        /*0108*/ 	.word	0x00004ce0


	//   ....[7]....
        /*010c*/ 	.word	0x00004e60


	//   ....[8]....
        /*0110*/ 	.word	0x00005110


	//   ....[9]....
        /*0114*/ 	.word	0x000052a0


	//   ....[10]....
        /*0118*/ 	.word	0x000053c0


	//   ....[11]....
        /*011c*/ 	.word	0x00005920


	//   ....[12]....
        /*0120*/ 	.word	0x00005c50


	//   ....[13]....
        /*0124*/ 	.word	0x00005fa0


	//   ....[14]....
        /*0128*/ 	.word	0x00006250


	//   ....[15]....
        /*012c*/ 	.word	0x00006490


	//   ....[16]....
        /*0130*/ 	.word	0x00006700


	//   ....[17]....
        /*0134*/ 	.word	0x000069e0


	//   ....[18]....
        /*0138*/ 	.word	0x00006c00


	//   ....[19]....
        /*013c*/ 	.word	0x00006d90


	//   ....[20]....
        /*0140*/ 	.word	0x00009620


	//   ....[21]....
        /*0144*/ 	.word	0x00009790


	//   ....[22]....
        /*0148*/ 	.word	0x00009800


	//   ....[23]....
        /*014c*/ 	.word	0x00009870


	//   ....[24]....
        /*0150*/ 	.word	0x000098e0


	//   ....[25]....
        /*0154*/ 	.word	0x00009950


	//----- nvinfo : EIATTR_REG_RECONFIG
	.align		4
.L_1291:
        /*0158*/ 	.byte	0x01, 0x54
	.zero		2


	//----- nvinfo : EIATTR_SYSCALL_OFFSETS
	.align		4
        /*015c*/ 	.byte	0x04, 0x46
        /*015e*/ 	.short	(.L_1293 - .L_1292)


	//   ....[0]....
.L_1292:
        /*0160*/ 	.word	0x00000ca0


	//   ....[1]....
        /*0164*/ 	.word	0x00000d90


	//   ....[2]....
        /*0168*/ 	.word	0x00000ef0


	//   ....[3]....
        /*016c*/ 	.word	0x00000fe0


	//   ....[4]....
        /*0170*/ 	.word	0x00001260


	//----- nvinfo : EIATTR_MBARRIER_INSTR_OFFSETS
	.align		4
.L_1293:
        /*0174*/ 	.byte	0x04, 0x39
        /*0176*/ 	.short	(.L_1295 - .L_1294)


	//   ....[0]....
.L_1294:
        /*0178*/ 	.word	0x00000290
        /*017c*/ 	.word	0x000000ff
        /*0180*/ 	.word	0x00026800
        /*0184*/ 	.short	0x0100
        /*0186*/ 	.byte	0x06
	.zero		1


	//   ....[1]....
        /*0188*/ 	.word	0x00000390
        /*018c*/ 	.word	0x000000ff
        /*0190*/ 	.word	0x00026810
        /*0194*/ 	.short	0x0100
        /*0196*/ 	.byte	0x08
	.zero		1


	//   ....[2]....
        /*0198*/ 	.word	0x000003a0
        /*019c*/ 	.word	0x000000ff
        /*01a0*/ 	.word	0x00026820
        /*01a4*/ 	.short	0x0100
        /*01a6*/ 	.byte	0x08
	.zero		1


	//   ....[3]....
        /*01a8*/ 	.word	0x000003b0
        /*01ac*/ 	.word	0x000000ff
        /*01b0*/ 	.word	0x00026818
        /*01b4*/ 	.short	0x0100
        /*01b6*/ 	.byte	0x08
	.zero		1


	//   ....[4]....
        /*01b8*/ 	.word	0x000003c0
        /*01bc*/ 	.word	0x000000ff
        /*01c0*/ 	.word	0x00026828
        /*01c4*/ 	.short	0x0100
        /*01c6*/ 	.byte	0x08
	.zero		1


	//   ....[5]....
        /*01c8*/ 	.word	0x000004f0
        /*01cc*/ 	.word	0x000000ff
        /*01d0*/ 	.word	0x00026830
        /*01d4*/ 	.short	0x0100
        /*01d6*/ 	.byte	0x08
	.zero		1


	//   ....[6]....
        /*01d8*/ 	.word	0x00000500
        /*01dc*/ 	.word	0x000000ff
        /*01e0*/ 	.word	0x00026840
        /*01e4*/ 	.short	0x0100
        /*01e6*/ 	.byte	0x08
	.zero		1


	//   ....[7]....
        /*01e8*/ 	.word	0x00000510
        /*01ec*/ 	.word	0x000000ff
        /*01f0*/ 	.word	0x00026838
        /*01f4*/ 	.short	0x0100
        /*01f6*/ 	.byte	0x08
	.zero		1


	//   ....[8]....
        /*01f8*/ 	.word	0x00000520
        /*01fc*/ 	.word	0x000000ff
        /*0200*/ 	.word	0x00026848
        /*0204*/ 	.short	0x0100
        /*0206*/ 	.byte	0x08
	.zero		1


	//   ....[9]....
        /*0208*/ 	.word	0x00001080
        /*020c*/ 	.word	0x00000012
        /*0210*/ 	.word	0x00026800
        /*0214*/ 	.short	0x010a
        /*0216*/ 	.byte	0x3f
	.zero		1


	//   ....[10]....
        /*0218*/ 	.word	0x00001120
        /*021c*/ 	.word	0x00000012
        /*0220*/ 	.word	0x00026800
        /*0224*/ 	.short	0x010a
        /*0226*/ 	.byte	0x3f
	.zero		1


	//   ....[11]....
        /*0228*/ 	.word	0x00001ac0
        /*022c*/ 	.word	0x000000ff
        /*0230*/ 	.word	0x00026810
        /*0234*/ 	.short	0x010a
        /*0236*/ 	.byte	0x06
	.zero		1


	//   ....[12]....
        /*0238*/ 	.word	0x00001b00
        /*023c*/ 	.word	0x000000ff
        /*0240*/ 	.word	0x00026810
        /*0244*/ 	.short	0x010a
        /*0246*/ 	.byte	0x06
	.zero		1


	//   ....[13]....
        /*0248*/ 	.word	0x00001f40
        /*024c*/ 	.word	0x000000ff
        /*0250*/ 	.word	0x00026830
        /*0254*/ 	.short	0x010a
        /*0256*/ 	.byte	0x06
	.zero		1


	//   ....[14]....
        /*0258*/ 	.word	0x00001f80
        /*025c*/ 	.word	0x000000ff
        /*0260*/ 	.word	0x00026830
        /*0264*/ 	.short	0x010a
        /*0266*/ 	.byte	0x06
	.zero		1


	//   ....[15]....
        /*0268*/ 	.word	0x000040b0
        /*026c*/ 	.word	0x000000ff
        /*0270*/ 	.word	0x00000000
        /*0274*/ 	.short	0x0101
        /*0276*/ 	.byte	0x08
	.zero		1


	//   ....[16]....
        /*0278*/ 	.word	0x00004360
        /*027c*/ 	.word	0x000000ff
        /*0280*/ 	.word	0x00000000
        /*0284*/ 	.short	0x0101
        /*0286*/ 	.byte	0x06
	.zero		1


	//   ....[17]....
        /*0288*/ 	.word	0x00007410
        /*028c*/ 	.word	0x00000010
        /*0290*/ 	.word	0x00026820
        /*0294*/ 	.short	0x010a
        /*0296*/ 	.byte	0x3f
	.zero		1


	//   ....[18]....
        /*0298*/ 	.word	0x00007d20
        /*029c*/ 	.word	0x00000010
        /*02a0*/ 	.word	0x00026840
        /*02a4*/ 	.short	0x010a
        /*02a6*/ 	.byte	0x3f
	.zero		1


	//   ....[19]....
        /*02a8*/ 	.word	0x00008030
        /*02ac*/ 	.word	0x00000010
        /*02b0*/ 	.word	0x00026828
        /*02b4*/ 	.short	0x010a
        /*02b6*/ 	.byte	0x3f
	.zero		1


	//   ....[20]....
        /*02b8*/ 	.word	0x00008340
        /*02bc*/ 	.word	0x00000010
        /*02c0*/ 	.word	0x00026848
        /*02c4*/ 	.short	0x010a
        /*02c6*/ 	.byte	0x3f
	.zero		1


	//   ....[21]....
        /*02c8*/ 	.word	0x00008600
        /*02cc*/ 	.word	0x00000010
        /*02d0*/ 	.word	0x00026820
        /*02d4*/ 	.short	0x010a
        /*02d6*/ 	.byte	0x3f
	.zero		1


	//   ....[22]....
        /*02d8*/ 	.word	0x00008990
        /*02dc*/ 	.word	0x00000010
        /*02e0*/ 	.word	0x00026840
        /*02e4*/ 	.short	0x010a
        /*02e6*/ 	.byte	0x3f
	.zero		1


	//   ....[23]....
        /*02e8*/ 	.word	0x00008c70
        /*02ec*/ 	.word	0x00000010
        /*02f0*/ 	.word	0x00026828
        /*02f4*/ 	.short	0x010a
        /*02f6*/ 	.byte	0x3f
	.zero		1


	//   ....[24]....
        /*02f8*/ 	.word	0x00008fd0
        /*02fc*/ 	.word	0x00000003
        /*0300*/ 	.word	0x00026840
        /*0304*/ 	.short	0x010a
        /*0306*/ 	.byte	0x3f
	.zero		1


	//   ....[25]....
        /*0308*/ 	.word	0x00009480
        /*030c*/ 	.word	0x00000006
        /*0310*/ 	.word	0x00000000
        /*0314*/ 	.short	0x010a
        /*0316*/ 	.byte	0x3f
	.zero		1


	//   ....[26]....
        /*0318*/ 	.word	0x000094e0
        /*031c*/ 	.word	0x00000003
        /*0320*/ 	.word	0x00000000
        /*0324*/ 	.short	0x010a
        /*0326*/ 	.byte	0x3f
	.zero		1


	//   ....[27]....
        /*0328*/ 	.word	0x00009540
        /*032c*/ 	.word	0x00000000
        /*0330*/ 	.word	0x00000000
        /*0334*/ 	.short	0x010a
        /*0336*/ 	.byte	0x3f
	.zero		1


	//   ....[28]....
        /*0338*/ 	.word	0x00009570
        /*033c*/ 	.word	0x00000003
        /*0340*/ 	.word	0x00000000
        /*0344*/ 	.short	0x010a
        /*0346*/ 	.byte	0x3f
	.zero		1


	//   ....[29]....
        /*0348*/ 	.word	0x00009650
        /*034c*/ 	.word	0x00000012
        /*0350*/ 	.word	0x00026800
        /*0354*/ 	.short	0x010a
        /*0356*/ 	.byte	0x3f
	.zero		1


	//   ....[30]....
        /*0358*/ 	.word	0x000096b0
        /*035c*/ 	.word	0x00000007
        /*0360*/ 	.word	0x00026810
        /*0364*/ 	.short	0x010a
        /*0366*/ 	.byte	0x3f
	.zero		1


	//   ....[31]....
        /*0368*/ 	.word	0x00009710
        /*036c*/ 	.word	0x00000079
        /*0370*/ 	.word	0x00026830
        /*0374*/ 	.short	0x010a
        /*0376*/ 	.byte	0x3f
	.zero		1


	//   ....[32]....
        /*0378*/ 	.word	0x00009990
        /*037c*/ 	.word	0x00000010
        /*0380*/ 	.word	0x00026820
        /*0384*/ 	.short	0x010a
        /*0386*/ 	.byte	0x3f
	.zero		1


	//   ....[33]....
        /*0388*/ 	.word	0x000099e0
        /*038c*/ 	.word	0x00000010
        /*0390*/ 	.word	0x00026840
        /*0394*/ 	.short	0x010a
        /*0396*/ 	.byte	0x3f
	.zero		1


	//   ....[34]....
        /*0398*/ 	.word	0x00009a30
        /*039c*/ 	.word	0x00000010
        /*03a0*/ 	.word	0x00026828
        /*03a4*/ 	.short	0x010a
        /*03a6*/ 	.byte	0x3f
	.zero		1


	//   ....[35]....
        /*03a8*/ 	.word	0x00009a80
        /*03ac*/ 	.word	0x00000010
        /*03b0*/ 	.word	0x00026848
        /*03b4*/ 	.short	0x010a
        /*03b6*/ 	.byte	0x3f
	.zero		1


	//   ....[36]....
        /*03b8*/ 	.word	0x00009ae0
        /*03bc*/ 	.word	0x00000010
        /*03c0*/ 	.word	0x00026820
        /*03c4*/ 	.short	0x010a
        /*03c6*/ 	.byte	0x3f
	.zero		1


	//   ....[37]....
        /*03c8*/ 	.word	0x00009b30
        /*03cc*/ 	.word	0x00000010
        /*03d0*/ 	.word	0x00026840
        /*03d4*/ 	.short	0x010a
        /*03d6*/ 	.byte	0x3f
	.zero		1


	//   ....[38]....
        /*03d8*/ 	.word	0x00009b80
        /*03dc*/ 	.word	0x00000010
        /*03e0*/ 	.word	0x00026828
        /*03e4*/ 	.short	0x010a
        /*03e6*/ 	.byte	0x3f
	.zero		1


	//   ....[39]....
        /*03e8*/ 	.word	0x00009bd0
        /*03ec*/ 	.word	0x00000003
        /*03f0*/ 	.word	0x00026840
        /*03f4*/ 	.short	0x010a
        /*03f6*/ 	.byte	0x3f
	.zero		1


	//   ....[40]....
        /*03f8*/ 	.word	0x00009ca0
        /*03fc*/ 	.word	0x00000006
        /*0400*/ 	.word	0x00000000
        /*0404*/ 	.short	0x010a
        /*0406*/ 	.byte	0x3f
	.zero		1


	//   ....[41]....
        /*0408*/ 	.word	0x00009cf0
        /*040c*/ 	.word	0x00000003
        /*0410*/ 	.word	0x00000000
        /*0414*/ 	.short	0x010a
        /*0416*/ 	.byte	0x3f
	.zero		1


	//   ....[42]....
        /*0418*/ 	.word	0x00009d40
        /*041c*/ 	.word	0x00000000
        /*0420*/ 	.word	0x00000000
        /*0424*/ 	.short	0x010a
        /*0426*/ 	.byte	0x3f
	.zero		1


	//----- nvinfo : EIATTR_NUM_MBARRIERS
	.align		4
.L_1295:
        /*0428*/ 	.byte	0x03, 0x38
        /*042a*/ 	.short	0x0009


	//----- nvinfo : EIATTR_EXIT_INSTR_OFFSETS
	.align		4
        /*042c*/ 	.byte	0x04, 0x1c
        /*042e*/ 	.short	(.L_1297 - .L_1296)


	//   ....[0]....
.L_1296:
        /*0430*/ 	.word	0x000095c0


	//----- nvinfo : EIATTR_MAX_THREADS
	.align		4
.L_1297:
        /*0434*/ 	.byte	0x04, 0x05
        /*0436*/ 	.short	(.L_1299 - .L_1298)
.L_1298:
        /*0438*/ 	.word	0x00000180
        /*043c*/ 	.word	0x00000001
        /*0440*/ 	.word	0x00000001


	//----- nvinfo : EIATTR_CRS_STACK_SIZE
	.align		4
.L_1299:
        /*0444*/ 	.byte	0x04, 0x1e
        /*0446*/ 	.short	(.L_1301 - .L_1300)
.L_1300:
        /*0448*/ 	.word	0x00000000


	//----- nvinfo : EIATTR_CBANK_PARAM_SIZE
	.align		4
.L_1301:
        /*044c*/ 	.byte	0x03, 0x19
        /*044e*/ 	.short	0x06f0


	//----- nvinfo : EIATTR_PARAM_CBANK
	.align		4
        /*0450*/ 	.byte	0x04, 0x0a
        /*0452*/ 	.short	(.L_1303 - .L_1302)
	.align		4
.L_1302:
        /*0454*/ 	.word	index@(.nv.constant0._ZN7cutlass13device_kernelIN5flash11enable_sm90INS1_16FlashAttnBwdSm90INS1_25CollectiveMainloopBwdSm90ILi2ELi2ELi2EN4cute5tupleIJNS5_1CILi1EEES8_S8_EEENS6_IJNS7_ILi64EEENS7_ILi128EEENS7_ILi96EEEEEENS_6half_tEfNS_4arch4Sm90ELb0ELb1ELb0ELb0ELb1ELb1ELb0ELb0ELi2ELi1ELi2ELi1ELb1EEENS1_24CollectiveEpilogueBwdGQAISD_fSG_Li256ELb0ELb1EEENS1_19SingleTileSchedulerILb0ELb0ELb0ELi128EEEEEEEEEvNT_6ParamsE)
        /*0458*/ 	.short	0x0210
        /*045a*/ 	.short	0x06f0


	//----- nvinfo : EIATTR_SW_WAR
	.align		4
.L_1303:
        /*045c*/ 	.byte	0x04, 0x36
        /*045e*/ 	.short	(.L_1305 - .L_1304)
.L_1304:
        /*0460*/ 	.word	0x00000008
.L_1305:


//--------------------- .nv.info._ZN7cutlass13device_kernelIN5flash11enable_sm90INS1_16FlashAttnBwdSm90INS1_25CollectiveMainloopBwdSm90ILi2ELi2ELi2EN4cute5tupleIJNS5_1CILi1EEES8_S8_EEENS6_IJNS7_ILi64EEENS7_ILi128EEENS7_ILi96EEEEEENS_6half_tEfNS_4arch4Sm90ELb0ELb1ELb0ELb1ELb0ELb1ELb0ELb0ELi2ELi1ELi2ELi1ELb1EEENS1_21CollectiveEpilogueBwdISD_SE_SG_Li256ELb1ELb0ELi1EEENS1_19SingleTileSchedulerILb1ELb0ELb0ELi128EEEEEEEEEvNT_6ParamsE --------------------------
	.section	.nv.info._ZN7cutlass13device_kernelIN5flash11enable_sm90INS1_16FlashAttnBwdSm90INS1_25CollectiveMainloopBwdSm90ILi2ELi2ELi2EN4cute5tupleIJNS5_1CILi1EEES8_S8_EEENS6_IJNS7_ILi64EEENS7_ILi128EEENS7_ILi96EEEEEENS_6half_tEfNS_4arch4Sm90ELb0ELb1ELb0ELb1ELb0ELb1ELb0ELb0ELi2ELi1ELi2ELi1ELb1EEENS1_21CollectiveEpilogueBwdISD_SE_SG_Li256ELb1ELb0ELi1EEENS1_19SingleTileSchedulerILb1ELb0ELb0ELi128EEEEEEEEEvNT_6ParamsE,"",@"SHT_CUDA_INFO"
	.sectionflags	@""
	.align	4


	//----- nvinfo : EIATTR_CUDA_API_VERSION
	.align		4
        /*0000*/ 	.byte	0x04, 0x37
        /*0002*/ 	.short	(.L_1307 - .L_1306)
.L_1306:
        /*0004*/ 	.word	0x00000082


	//----- nvinfo : EIATTR_KPARAM_INFO
	.align		4
.L_1307:
        /*0008*/ 	.byte	0x04, 0x17
        /*000a*/ 	.short	(.L_1309 - .L_1308)
.L_1308:
        /*000c*/ 	.word	0x00000000
        /*0010*/ 	.short	0x0000
        /*0012*/ 	.short	0x0070
        /*0014*/ 	.byte	0x00, 0xf0, 0x01, 0x1a


	//----- nvinfo : EIATTR_SPARSE_MMA_MASK
	.align		4
.L_1309:
        /*0018*/ 	.byte	0x03, 0x50
        /*001a*/ 	.short	0x0000


	//----- nvinfo : EIATTR_MAXREG_COUNT
	.align		4
        /*001c*/ 	.byte	0x03, 0x1b
        /*001e*/ 	.short	0x00a8


	//----- nvinfo : EIATTR_NUM_BARRIERS
	.align		4
        /*0020*/ 	.byte	0x02, 0x4c
        /*0022*/ 	.byte	0x10
	.zero		1


	//----- nvinfo : EIATTR_EXTERNS
	.align		4
        /*0024*/ 	.byte	0x04, 0x0f
        /*0026*/ 	.short	(.L_1311 - .L_1310)


	//   ....[0]....
	.align		4
.L_1310:
        /*0028*/ 	.word	index@(__assertfail)


	//----- nvinfo : EIATTR_ANNOTATIONS
	.align		4
.L_1311:
        /*002c*/ 	.byte	0x04, 0x55
        /*002e*/ 	.short	(.L_1313 - .L_1312)


	//   ....[0]....
.L_1312:
        /*0030*/ 	.word	0x00000001
        /*0034*/ 	.byte	0x70, 0x8a, 0x00, 0x00, 0x01, 0x00, 0x00, 0x00, 0x00, 0x8d, 0x00, 0x00, 0x01, 0x00, 0x00, 0x00
        /*0044*/ 	.byte	0x40, 0x9a, 0x00, 0x00, 0x01, 0x00, 0x00, 0x00, 0x60, 0x9a, 0x00, 0x00, 0x01, 0x00, 0x00, 0x00
        /*0054*/ 	.byte	0x40, 0x9e, 0x00, 0x00


	//----- nvinfo : EIATTR_MERCURY_ISA_VERSION
	.align		4
.L_1313:
        /*0058*/ 	.byte	0x03, 0x5f
        /*005a*/ 	.short	0x0101


	//----- nvinfo : EIATTR_INT_WARP_WIDE_INSTR_OFFSETS
	.align		4
        /*005c*/ 	.byte	0x04, 0x31
        /*005e*/ 	.short	(.L_1315 - .L_1314)


	//   ....[0]....
.L_1314:
        /*0060*/ 	.word	0x00000190


	//   ....[1]....
        /*0064*/ 	.word	0x000001c0


	//----- nvinfo : EIATTR_COOP_GROUP_MASK_REGIDS
	.align		4
.L_1315:
        /*0068*/ 	.byte	0x04, 0x29
        /*006a*/ 	.short	(.L_1317 - .L_1316)


	//   ....[0]....
.L_1316:
        /*006c*/ 	.word	0xffffffff


	//   ....[1]....
        /*0070*/ 	.word	0xffffffff


	//   ....[2]....
        /*0074*/ 	.word	0xffffffff


	//   ....[3]....
        /*0078*/ 	.word	0xffffffff


	//   ....[4]....
        /*007c*/ 	.word	0xffffffff


	//   ....[5]....
        /*0080*/ 	.word	0xffffffff


	//   ....[6]....
        /*0084*/ 	.word	0xffffffff


	//   ....[7]....
        /*0088*/ 	.word	0x0500000f


	//----- nvinfo : EIATTR_COOP_GROUP_INSTR_OFFSETS
	.align		4
.L_1317:
        /*008c*/ 	.byte	0x04, 0x28
        /*008e*/ 	.short	(.L_1319 - .L_1318)


	//   ....[0]....
.L_1318:
        /*0090*/ 	.word	0x00000060


	//   ....[1]....
        /*0094*/ 	.word	0x000001a0


	//   ....[2]....
        /*0098*/ 	.word	0x000001f0


	//   ....[3]....
        /*009c*/ 	.word	0x000003e0


	//   ....[4]....
        /*00a0*/ 	.word	0x00000610


	//   ....[5]....
        /*00a4*/ 	.word	0x000014f0


	//   ....[6]....
        /*00a8*/ 	.word	0x000066f0


	//   ....[7]....
        /*00ac*/ 	.word	0x0000a780


	//----- nvinfo : EIATTR_REG_RECONFIG
	.align		4
.L_1319:
        /*00b0*/ 	.byte	0x01, 0x54
	.zero		2


	//----- nvinfo : EIATTR_SYSCALL_OFFSETS
	.align		4
        /*00b4*/ 	.byte	0x04, 0x46
        /*00b6*/ 	.short	(.L_1321 - .L_1320)


	//   ....[0]....
.L_1320:
        /*00b8*/ 	.word	0x00001150


	//   ....[1]....
        /*00bc*/ 	.word	0x00001240


	//   ....[2]....
        /*00c0*/ 	.word	0x000013a0


	//   ....[3]....
        /*00c4*/ 	.word	0x00001490


	//   ....[4]....
        /*00c8*/ 	.word	0x00001710


	//----- nvinfo : EIATTR_MBARRIER_INSTR_OFFSETS
	.align		4
.L_1321:
        /*00cc*/ 	.byte	0x04, 0x39
        /*00ce*/ 	.short	(.L_1323 - .L_1322)


	//   ....[0]....
.L_1322:
        /*00d0*/ 	.word	0x00000290
        /*00d4*/ 	.word	0x000000ff
        /*00d8*/ 	.word	0x00026800
        /*00dc*/ 	.short	0x0100
        /*00de*/ 	.byte	0x06
	.zero		1


	//   ....[1]....
        /*00e0*/ 	.word	0x00000390
        /*00e4*/ 	.word	0x000000ff
        /*00e8*/ 	.word	0x00026810
        /*00ec*/ 	.short	0x0100
        /*00ee*/ 	.byte	0x08
	.zero		1


	//   ....[2]....
        /*00f0*/ 	.word	0x000003a0
        /*00f4*/ 	.word	0x000000ff
        /*00f8*/ 	.word	0x00026820
        /*00fc*/ 	.short	0x0100
        /*00fe*/ 	.byte	0x08
	.zero		1


	//   ....[3]....
        /*0100*/ 	.word	0x000003b0
        /*0104*/ 	.word	0x000000ff
        /*0108*/ 	.word	0x00026818
        /*010c*/ 	.short	0x0100
        /*010e*/ 	.byte	0x08
	.zero		1


	//   ....[4]....
        /*0110*/ 	.word	0x000003c0
        /*0114*/ 	.word	0x000000ff
        /*0118*/ 	.word	0x00026828
        /*011c*/ 	.short	0x0100
        /*011e*/ 	.byte	0x08
	.zero		1


	//   ....[5]....
        /*0120*/ 	.word	0x000004f0
        /*0124*/ 	.word	0x000000ff
        /*0128*/ 	.word	0x00026830
        /*012c*/ 	.short	0x0100
        /*012e*/ 	.byte	0x08
	.zero		1


	//   ....[6]....
        /*0130*/ 	.word	0x00000500
        /*0134*/ 	.word	0x000000ff
        /*0138*/ 	.word	0x00026840
        /*013c*/ 	.short	0x0100
        /*013e*/ 	.byte	0x08
	.zero		1


	//   ....[7]....
        /*0140*/ 	.word	0x00000510
        /*0144*/ 	.word	0x000000ff
        /*0148*/ 	.word	0x00026838
        /*014c*/ 	.short	0x0100
        /*014e*/ 	.byte	0x08
	.zero		1


	//   ....[8]....
        /*0150*/ 	.word	0x00000520
        /*0154*/ 	.word	0x000000ff
        /*0158*/ 	.word	0x00026848
        /*015c*/ 	.short	0x0100
        /*015e*/ 	.byte	0x08
	.zero		1


	//   ....[9]....
        /*0160*/ 	.word	0x00001530
        /*0164*/ 	.word	0x00000012
        /*0168*/ 	.word	0x00026800
        /*016c*/ 	.short	0x010a
        /*016e*/ 	.byte	0x3f
	.zero		1


	//   ....[10]....
        /*0170*/ 	.word	0x000015d0
        /*0174*/ 	.word	0x00000012
        /*0178*/ 	.word	0x00026800
        /*017c*/ 	.short	0x010a
        /*017e*/ 	.byte	0x3f
	.zero		1


	//   ....[11]....
        /*0180*/ 	.word	0x00001f40
        /*0184*/ 	.word	0x000000ff
        /*0188*/ 	.word	0x00026810
        /*018c*/ 	.short	0x010a
        /*018e*/ 	.byte	0x07
	.zero		1


	//   ....[12]....
        /*0190*/ 	.word	0x00001f80
        /*0194*/ 	.word	0x000000ff
        /*0198*/ 	.word	0x00026810
        /*019c*/ 	.short	0x010a
        /*019e*/ 	.byte	0x07
	.zero		1


	//   ....[13]....
        /*01a0*/ 	.word	0x000023c0
        /*01a4*/ 	.word	0x000000ff
        /*01a8*/ 	.word	0x00026830
        /*01ac*/ 	.short	0x010a
        /*01ae*/ 	.byte	0x07
	.zero		1


	//   ....[14]....
        /*01b0*/ 	.word	0x00002400
        /*01b4*/ 	.word	0x000000ff
        /*01b8*/ 	.word	0x00026830
        /*01bc*/ 	.short	0x010a
        /*01be*/ 	.byte	0x07
	.zero		1


	//   ....[15]....
        /*01c0*/ 	.word	0x000044e0
        /*01c4*/ 	.word	0x000000ff
        /*01c8*/ 	.word	0x00000000
        /*01cc*/ 	.short	0x0101
        /*01ce*/ 	.byte	0x0a
	.zero		1


	//   ....[16]....
        /*01d0*/ 	.word	0x000047a0
        /*01d4*/ 	.word	0x000000ff
        /*01d8*/ 	.word	0x00000000
        /*01dc*/ 	.short	0x0101
        /*01de*/ 	.byte	0x07
	.zero		1


	//   ....[17]....
        /*01e0*/ 	.word	0x00008470
        /*01e4*/ 	.word	0x0000000f
        /*01e8*/ 	.word	0x00026820
        /*01ec*/ 	.short	0x010a
        /*01ee*/ 	.byte	0x3f
	.zero		1


	//   ....[18]....
        /*01f0*/ 	.word	0x00008d80
        /*01f4*/ 	.word	0x0000000f
        /*01f8*/ 	.word	0x00026840
        /*01fc*/ 	.short	0x010a
        /*01fe*/ 	.byte	0x3f
	.zero		1


	//   ....[19]....
        /*0200*/ 	.word	0x000090c0
        /*0204*/ 	.word	0x0000000f
        /*0208*/ 	.word	0x00026828
        /*020c*/ 	.short	0x010a
        /*020e*/ 	.byte	0x3f
	.zero		1


	//   ....[20]....
        /*0210*/ 	.word	0x00009400
        /*0214*/ 	.word	0x0000000f
        /*0218*/ 	.word	0x00026848
        /*021c*/ 	.short	0x010a
        /*021e*/ 	.byte	0x3f
	.zero		1


	//   ....[21]....
        /*0220*/ 	.word	0x000096e0
        /*0224*/ 	.word	0x0000000f
        /*0228*/ 	.word	0x00026820
        /*022c*/ 	.short	0x010a
        /*022e*/ 	.byte	0x3f
	.zero		1


	//   ....[22]....
        /*0230*/ 	.word	0x00009a90
        /*0234*/ 	.word	0x0000000f
        /*0238*/ 	.word	0x00026840
        /*023c*/ 	.short	0x010a
        /*023e*/ 	.byte	0x3f
	.zero		1


	//   ....[23]....
        /*0240*/ 	.word	0x00009da0
        /*0244*/ 	.word	0x0000000f
        /*0248*/ 	.word	0x00026828
        /*024c*/ 	.short	0x010a
        /*024e*/ 	.byte	0x3f
	.zero		1


	//   ....[24]....
        /*0250*/ 	.word	0x0000a120
        /*0254*/ 	.word	0x00000003
        /*0258*/ 	.word	0x00026840
        /*025c*/ 	.short	0x010a
        /*025e*/ 	.byte	0x3f
	.zero		1


	//   ....[25]....
        /*0260*/ 	.word	0x0000a5f0
        /*0264*/ 	.word	0x00000007
        /*0268*/ 	.word	0x00000000
        /*026c*/ 	.short	0x010a
        /*026e*/ 	.byte	0x3f
	.zero		1


	//   ....[26]....
        /*0270*/ 	.word	0x0000a640
        /*0274*/ 	.word	0x00000003
        /*0278*/ 	.word	0x00000000
        /*027c*/ 	.short	0x010a
        /*027e*/ 	.byte	0x3f
	.zero		1


	//   ....[27]....
        /*0280*/ 	.word	0x0000a6a0
        /*0284*/ 	.word	0x00000005
        /*0288*/ 	.word	0x00000000
        /*028c*/ 	.short	0x010a
        /*028e*/ 	.byte	0x3f
	.zero		1


	//   ....[28]....
        /*0290*/ 	.word	0x0000a6d0
        /*0294*/ 	.word	0x00000003
        /*0298*/ 	.word	0x00000000
        /*029c*/ 	.short	0x010a
        /*029e*/ 	.byte	0x3f
	.zero		1


	//   ....[29]....
        /*02a0*/ 	.word	0x0000a7b0
        /*02a4*/ 	.word	0x00000012
        /*02a8*/ 	.word	0x00026800
        /*02ac*/ 	.short	0x010a
        /*02ae*/ 	.byte	0x3f
	.zero		1


	//   ....[30]....
        /*02b0*/ 	.word	0x0000a810
        /*02b4*/ 	.word	0x00000007
        /*02b8*/ 	.word	0x00026810
        /*02bc*/ 	.short	0x010a
        /*02be*/ 	.byte	0x3f
	.zero		1


	//   ....[31]....
        /*02c0*/ 	.word	0x0000a870
        /*02c4*/ 	.word	0x00000079
        /*02c8*/ 	.word	0x00026830
        /*02cc*/ 	.short	0x010a
        /*02ce*/ 	.byte	0x3f
	.zero		1


	//   ....[32]....
        /*02d0*/ 	.word	0x0000a8c0
        /*02d4*/ 	.word	0x0000000f
        /*02d8*/ 	.word	0x00026820
        /*02dc*/ 	.short	0x010a
        /*02de*/ 	.byte	0x3f
	.zero		1


	//   ....[33]....
        /*02e0*/ 	.word	0x0000a910
        /*02e4*/ 	.word	0x0000000f
        /*02e8*/ 	.word	0x00026840
        /*02ec*/ 	.short	0x010a
        /*02ee*/ 	.byte	0x3f
	.zero		1


	//   ....[34]....
        /*02f0*/ 	.word	0x0000a960
        /*02f4*/ 	.word	0x0000000f
        /*02f8*/ 	.word	0x00026828
        /*02fc*/ 	.short	0x010a
        /*02fe*/ 	.byte	0x3f
	.zero		1


	//   ....[35]....
        /*0300*/ 	.word	0x0000a9b0
        /*0304*/ 	.word	0x0000000f
        /*0308*/ 	.word	0x00026848
        /*030c*/ 	.short	0x010a
        /*030e*/ 	.byte	0x3f
	.zero		1


	//   ....[36]....
        /*0310*/ 	.word	0x0000aa10
        /*0314*/ 	.word	0x0000000f
        /*0318*/ 	.word	0x00026820
        /*031c*/ 	.short	0x010a
        /*031e*/ 	.byte	0x3f
	.zero		1


	//   ....[37]....
        /*0320*/ 	.word	0x0000aa60
        /*0324*/ 	.word	0x0000000f
        /*0328*/ 	.word	0x00026840
        /*032c*/ 	.short	0x010a
        /*032e*/ 	.byte	0x3f
	.zero		1


	//   ....[38]....
        /*0330*/ 	.word	0x0000aab0
        /*0334*/ 	.word	0x0000000f
        /*0338*/ 	.word	0x00026828
        /*033c*/ 	.short	0x010a
        /*033e*/ 	.byte	0x3f
	.zero		1


	//   ....[39]....
        /*0340*/ 	.word	0x0000ab00
        /*0344*/ 	.word	0x00000003
        /*0348*/ 	.word	0x00026840
        /*034c*/ 	.short	0x010a
        /*034e*/ 	.byte	0x3f
	.zero		1


	//   ....[40]....
        /*0350*/ 	.word	0x0000abd0
        /*0354*/ 	.word	0x00000007
        /*0358*/ 	.word	0x00000000
        /*035c*/ 	.short	0x010a
        /*035e*/ 	.byte	0x3f
	.zero		1


	//   ....[41]....
        /*0360*/ 	.word	0x0000ac20
        /*0364*/ 	.word	0x00000003
        /*0368*/ 	.word	0x00000000
        /*036c*/ 	.short	0x010a
        /*036e*/ 	.byte	0x3f
	.zero		1


	//   ....[42]....
        /*0370*/ 	.word	0x0000ac70
        /*0374*/ 	.word	0x00000005
        /*0378*/ 	.word	0x00000000
        /*037c*/ 	.short	0x010a
        /*037e*/ 	.byte	0x3f
	.zero		1


	//----- nvinfo : EIATTR_NUM_MBARRIERS
	.align		4
.L_1323:
        /*0380*/ 	.byte	0x03, 0x38
        /*0382*/ 	.short	0x0009


	//----- nvinfo : EIATTR_EXIT_INSTR_OFFSETS
	.align		4
        /*0384*/ 	.byte	0x04, 0x1c
        /*0386*/ 	.short	(.L_1325 - .L_1324)


	//   ....[0]....
.L_1324:
        /*0388*/ 	.word	0x0000a720


	//----- nvinfo : EIATTR_MAX_THREADS
	.align		4
.L_1325:
        /*038c*/ 	.byte	0x04, 0x05
        /*038e*/ 	.short	(.L_1327 - .L_1326)
.L_1326:
        /*0390*/ 	.word	0x00000180
        /*0394*/ 	.word	0x00000001
        /*0398*/ 	.word	0x00000001


	//----- nvinfo : EIATTR_CRS_STACK_SIZE
	.align		4
.L_1327:
        /*039c*/ 	.byte	0x04, 0x1e
        /*039e*/ 	.short	(.L_1329 - .L_1328)
.L_1328:
        /*03a0*/ 	.word	0x00000000


	//----- nvinfo : EIATTR_CBANK_PARAM_SIZE
	.align		4
.L_1329:
        /*03a4*/ 	.byte	0x03, 0x19
        /*03a6*/ 	.short	0x06f0


	//----- nvinfo : EIATTR_PARAM_CBANK
	.align		4
        /*03a8*/ 	.byte	0x04, 0x0a
        /*03aa*/ 	.short	(.L_1331 - .L_1330)
	.align		4
.L_1330:
        /*03ac*/ 	.word	index@(.nv.constant0._ZN7cutlass13device_kernelIN5flash11enable_sm90INS1_16FlashAttnBwdSm90INS1_25CollectiveMainloopBwdSm90ILi2ELi2ELi2EN4cute5tupleIJNS5_1CILi1EEES8_S8_EEENS6_IJNS7_ILi64EEENS7_ILi128EEENS7_ILi96EEEEEENS_6half_tEfNS_4arch4Sm90ELb0ELb1ELb0ELb1ELb0ELb1ELb0ELb0ELi2ELi1ELi2ELi1ELb1EEENS1_21CollectiveEpilogueBwdISD_SE_SG_Li256ELb1ELb0ELi1EEENS1_19SingleTileSchedulerILb1ELb0ELb0ELi128EEEEEEEEEvNT_6ParamsE)
        /*03b0*/ 	.short	0x0210
        /*03b2*/ 	.short	0x06f0


	//----- nvinfo : EIATTR_SW_WAR
	.align		4
.L_1331:
        /*03b4*/ 	.byte	0x04, 0x36
        /*03b6*/ 	.short	(.L_1333 - .L_1332)
.L_1332:
        /*03b8*/ 	.word	0x00000008
.L_1333:


//--------------------- .nv.info._ZN7cutlass13device_kernelIN5flash11enable_sm90INS1_16FlashAttnBwdSm90INS1_25CollectiveMainloopBwdSm90ILi2ELi2ELi2EN4cute5tupleIJNS5_1CILi1EEES8_S8_EEENS6_IJNS7_ILi64EEENS7_ILi128EEENS7_ILi96EEEEEENS_6half_tEfNS_4arch4Sm90ELb0ELb1ELb0ELb1ELb1ELb1ELb0ELb0ELi2ELi1ELi2ELi1ELb1EEENS1_21CollectiveEpilogueBwdISD_SE_SG_Li256ELb1ELb0ELi1EEENS1_19SingleTileSchedulerILb1ELb0ELb0ELi128EEEEEEEEEvNT_6ParamsE --------------------------
	.section	.nv.info._ZN7cutlass13device_kernelIN5flash11enable_sm90INS1_16FlashAttnBwdSm90INS1_25CollectiveMainloopBwdSm90ILi2ELi2ELi2EN4cute5tupleIJNS5_1CILi1EEES8_S8_EEENS6_IJNS7_ILi64EEENS7_ILi128EEENS7_ILi96EEEEEENS_6half_tEfNS_4arch4Sm90ELb0ELb1ELb0ELb1ELb1ELb1ELb0ELb0ELi2ELi1ELi2ELi1ELb1EEENS1_21CollectiveEpilogueBwdISD_SE_SG_Li256ELb1ELb0ELi1EEENS1_19SingleTileSchedulerILb1ELb0ELb0ELi128EEEEEEEEEvNT_6ParamsE,"",@"SHT_CUDA_INFO"
	.sectionflags	@""
	.align	4


	//----- nvinfo : EIATTR_CUDA_API_VERSION
	.align		4
        /*0000*/ 	.byte	0x04, 0x37
        /*0002*/ 	.short	(.L_1335 - .L_1334)
.L_1334:
        /*0004*/ 	.word	0x00000082


	//----- nvinfo : EIATTR_KPARAM_INFO
	.align		4
.L_1335:
        /*0008*/ 	.byte	0x04, 0x17
        /*000a*/ 	.short	(.L_1337 - .L_1336)
.L_1336:
        /*000c*/ 	.word	0x00000000
        /*0010*/ 	.short	0x0000
        /*0012*/ 	.short	0x0070
        /*0014*/ 	.byte	0x00, 0xf0, 0x01, 0x1a


	//----- nvinfo : EIATTR_SPARSE_MMA_MASK
	.align		4
.L_1337:
        /*0018*/ 	.byte	0x03, 0x50
        /*001a*/ 	.short	0x0000


	//----- nvinfo : EIATTR_MAXREG_COUNT
	.align		4
        /*001c*/ 	.byte	0x03, 0x1b
        /*001e*/ 	.short	0x00a8


	//----- nvinfo : EIATTR_NUM_BARRIERS
	.align		4
        /*0020*/ 	.byte	0x02, 0x4c
        /*0022*/ 	.byte	0x10
	.zero		1


	//----- nvinfo : EIATTR_EXTERNS
	.align		4
        /*0024*/ 	.byte	0x04, 0x0f
        /*0026*/ 	.short	(.L_1339 - .L_1338)


	//   ....[0]....
	.align		4
.L_1338:
        /*0028*/ 	.word	index@(__assertfail)


	//----- nvinfo : EIATTR_ANNOTATIONS
	.align		4
.L_1339:
        /*002c*/ 	.byte	0x04, 0x55
        /*002e*/ 	.short	(.L_1341 - .L_1340)


	//   ....[0]....
.L_1340:
        /*0030*/ 	.word	0x00000001
        /*0034*/ 	.byte	0xb0, 0x99, 0x00, 0x00, 0x01, 0x00, 0x00, 0x00, 0x40, 0x9c, 0x00, 0x00, 0x01, 0x00, 0x00, 0x00
        /*0044*/ 	.byte	0x80, 0xa9, 0x00, 0x00, 0x01, 0x00, 0x00, 0x00, 0xa0, 0xa9, 0x00, 0x00, 0x01, 0x00, 0x00, 0x00
        /*0054*/ 	.byte	0x80, 0xad, 0x00, 0x00


	//----- nvinfo : EIATTR_MERCURY_ISA_VERSION
	.align		4
.L_1341:
        /*0058*/ 	.byte	0x03, 0x5f
        /*005a*/ 	.short	0x0101


	//----- nvinfo : EIATTR_INT_WARP_WIDE_INSTR_OFFSETS
	.align		4
        /*005c*/ 	.byte	0x04, 0x31
        /*005e*/ 	.short	(.L_1343 - .L_1342)


	//   ....[0]....
.L_1342:
        /*0060*/ 	.word	0x00000190


	//   ....[1]....
        /*0064*/ 	.word	0x000001c0


	//   ....[2]....
        /*0068*/ 	.word	0x000075e0


	//   ....[3]....
        /*006c*/ 	.word	0x00007c40


	//   ....[4]....
        /*0070*/ 	.word	0x000080f0


	//   ....[5]....
        /*0074*/ 	.word	0x000083c0


	//   ....[6]....
        /*0078*/ 	.word	0x00008620


	//   ....[7]....
        /*007c*/ 	.word	0x000087b0


	//----- nvinfo : EIATTR_COOP_GROUP_MASK_REGIDS
	.align		4
.L_1343:
        /*0080*/ 	.byte	0x04, 0x29
        /*0082*/ 	.short	(.L_1345 - .L_1344)


	//   ....[0]....
.L_1344:
        /*0084*/ 	.word	0xffffffff


	//   ....[1]....
        /*0088*/ 	.word	0xffffffff


	//   ....[2]....
        /*008c*/ 	.word	0xffffffff


	//   ....[3]....
        /*0090*/ 	.word	0xffffffff


	//   ....[4]....
        /*0094*/ 	.word	0xffffffff


	//   ....[5]....
        /*0098*/ 	.word	0xffffffff


	//   ....[6]....
        /*009c*/ 	.word	0xffffffff


	//   ....[7]....
        /*00a0*/ 	.word	0xffffffff


	//   ....[8]....
        /*00a4*/ 	.word	0xffffffff


	//   ....[9]....
        /*00a8*/ 	.word	0xffffffff


	//   ....[10]....
        /*00ac*/ 	.word	0xffffffff


	//   ....[11]....
        /*00b0*/ 	.word	0xffffffff


	//   ....[12]....
        /*00b4*/ 	.word	0xffffffff


	//   ....[13]....
        /*00b8*/ 	.word	0xffffffff


	//   ....[14]....
        /*00bc*/ 	.word	0xffffffff


	//   ....[15]....
        /*00c0*/ 	.word	0xffffffff


	//   ....[16]....
        /*00c4*/ 	.word	0x0500000f


	//   ....[17]....
        /*00c8*/ 	.word	0x0500000f


	//   ....[18]....
        /*00cc*/ 	.word	0x0500000f


	//   ....[19]....
        /*00d0*/ 	.word	0x0500000f


	//----- nvinfo : EIATTR_COOP_GROUP_INSTR_OFFSETS
	.align		4
.L_1345:
        /*00d4*/ 	.byte	0x04, 0x28
        /*00d6*/ 	.short	(.L_1347 - .L_1346)


	//   ....[0]....
.L_1346:
        /*00d8*/ 	.word	0x00000060


	//   ....[1]....
        /*00dc*/ 	.word	0x000001a0


	//   ....[2]....
        /*00e0*/ 	.word	0x000001f0


	//   ....[3]....
        /*00e4*/ 	.word	0x000003e0


	//   ....[4]....
        /*00e8*/ 	.word	0x00000610


	//   ....[5]....
        /*00ec*/ 	.word	0x000014f0


	//   ....[6]....
        /*00f0*/ 	.word	0x000066f0


	//   ....[7]....
        /*00f4*/ 	.word	0x000071e0


	//   ....[8]....
        /*00f8*/ 	.word	0x00007510


	//   ....[9]....
        /*00fc*/ 	.word	0x000078a0


	//   ....[10]....
        /*0100*/ 	.word	0x00007b70


	//   ....[11]....
        /*0104*/ 	.word	0x00007db0


	//   ....[12]....
        /*0108*/ 	.word	0x00008020


	//   ....[13]....
        /*010c*/ 	.word	0x00008300


	//   ....[14]....
        /*0110*/ 	.word	0x00008520


	//   ....[15]....
        /*0114*/ 	.word	0x000086b0


	//   ....[16]....
        /*0118*/ 	.word	0x0000b6c0


	//   ....[17]....
        /*011c*/ 	.word	0x0000b830


	//   ....[18]....
        /*0120*/ 	.word	0x0000b8a0


	//   ....[19]....
        /*0124*/ 	.word	0x0000b910


	//----- nvinfo : EIATTR_REG_RECONFIG
	.align		4
.L_1347:
        /*0128*/ 	.byte	0x01, 0x54
	.zero		2


	//----- nvinfo : EIATTR_SYSCALL_OFFSETS
	.align		4
        /*012c*/ 	.byte	0x04, 0x46
        /*012e*/ 	.short	(.L_1349 - .L_1348)


	//   ....[0]....
.L_1348:
        /*0130*/ 	.word	0x00001150


	//   ....[1]....
        /*0134*/ 	.word	0x00001240


	//   ....[2]....
        /*0138*/ 	.word	0x000013a0


	//   ....[3]....
        /*013c*/ 	.word	0x00001490


	//   ....[4]....
        /*0140*/ 	.word	0x00001710


	//----- nvinfo : EIATTR_MBARRIER_INSTR_OFFSETS
	.align		4
.L_1349:
        /*0144*/ 	.byte	0x04, 0x39
        /*0146*/ 	.short	(.L_1351 - .L_1350)


	//   ....[0]....
.L_1350:
        /*0148*/ 	.word	0x00000290
        /*014c*/ 	.word	0x000000ff
        /*0150*/ 	.word	0x00026800
        /*0154*/ 	.short	0x0100
        /*0156*/ 	.byte	0x06
	.zero		1


	//   ....[1]....
        /*0158*/ 	.word	0x00000390
        /*015c*/ 	.word	0x000000ff
        /*0160*/ 	.word	0x00026810
        /*0164*/ 	.short	0x0100
        /*0166*/ 	.byte	0x08
	.zero		1


	//   ....[2]....
        /*0168*/ 	.word	0x000003a0
        /*016c*/ 	.word	0x000000ff
        /*0170*/ 	.word	0x00026820
        /*0174*/ 	.short	0x0100
        /*0176*/ 	.byte	0x08
	.zero		1


	//   ....[3]....
        /*0178*/ 	.word	0x000003b0
        /*017c*/ 	.word	0x000000ff
        /*0180*/ 	.word	0x00026818
        /*0184*/ 	.short	0x0100
        /*0186*/ 	.byte	0x08
	.zero		1


	//   ....[4]....
        /*0188*/ 	.word	0x000003c0
        /*018c*/ 	.word	0x000000ff
        /*0190*/ 	.word	0x00026828
        /*0194*/ 	.short	0x0100
        /*0196*/ 	.byte	0x08
	.zero		1


	//   ....[5]....
        /*0198*/ 	.word	0x000004f0
        /*019c*/ 	.word	0x000000ff
        /*01a0*/ 	.word	0x00026830
        /*01a4*/ 	.short	0x0100
        /*01a6*/ 	.byte	0x08
	.zero		1


	//   ....[6]....
        /*01a8*/ 	.word	0x00000500
        /*01ac*/ 	.word	0x000000ff
        /*01b0*/ 	.word	0x00026840
        /*01b4*/ 	.short	0x0100
        /*01b6*/ 	.byte	0x08
	.zero		1


	//   ....[7]....
        /*01b8*/ 	.word	0x00000510
        /*01bc*/ 	.word	0x000000ff
        /*01c0*/ 	.word	0x00026838
        /*01c4*/ 	.short	0x0100
        /*01c6*/ 	.byte	0x08
	.zero		1


	//   ....[8]....
        /*01c8*/ 	.word	0x00000520
        /*01cc*/ 	.word	0x000000ff
        /*01d0*/ 	.word	0x00026848
        /*01d4*/ 	.short	0x0100
        /*01d6*/ 	.byte	0x08
	.zero		1


	//   ....[9]....
        /*01d8*/ 	.word	0x00001530
        /*01dc*/ 	.word	0x00000012
        /*01e0*/ 	.word	0x00026800
        /*01e4*/ 	.short	0x010a
        /*01e6*/ 	.byte	0x3f
	.zero		1


	//   ....[10]....
        /*01e8*/ 	.word	0x000015d0
        /*01ec*/ 	.word	0x00000012
        /*01f0*/ 	.word	0x00026800
        /*01f4*/ 	.short	0x010a
        /*01f6*/ 	.byte	0x3f
	.zero		1


	//   ....[11]....
        /*01f8*/ 	.word	0x00001f40
        /*01fc*/ 	.word	0x000000ff
        /*0200*/ 	.word	0x00026810
        /*0204*/ 	.short	0x010a
        /*0206*/ 	.byte	0x07
	.zero		1


	//   ....[12]....
        /*0208*/ 	.word	0x00001f80
        /*020c*/ 	.word	0x000000ff
        /*0210*/ 	.word	0x00026810
        /*0214*/ 	.short	0x010a
        /*0216*/ 	.byte	0x07
	.zero		1


	//   ....[13]....
        /*0218*/ 	.word	0x000023c0
        /*021c*/ 	.word	0x000000ff
        /*0220*/ 	.word	0x00026830
        /*0224*/ 	.short	0x010a
        /*0226*/ 	.byte	0x07
	.zero		1


	//   ....[14]....
        /*0228*/ 	.word	0x00002400
        /*022c*/ 	.word	0x000000ff
        /*0230*/ 	.word	0x00026830
        /*0234*/ 	.short	0x010a
        /*0236*/ 	.byte	0x07
	.zero		1


	//   ....[15]....
        /*0238*/ 	.word	0x000044e0
        /*023c*/ 	.word	0x000000ff
        /*0240*/ 	.word	0x00000000
        /*0244*/ 	.short	0x0101
        /*0246*/ 	.byte	0x0a
	.zero		1


	//   ....[16]....
        /*0248*/ 	.word	0x000047a0
        /*024c*/ 	.word	0x000000ff
        /*0250*/ 	.word	0x00000000
        /*0254*/ 	.short	0x0101
        /*0256*/ 	.byte	0x07
	.zero		1


	//   ....[17]....
        /*0258*/ 	.word	0x000093b0
        /*025c*/ 	.word	0x0000000f
        /*0260*/ 	.word	0x00026820
        /*0264*/ 	.short	0x010a
        /*0266*/ 	.byte	0x3f
	.zero		1


	//   ....[18]....
        /*0268*/ 	.word	0x00009cc0
        /*026c*/ 	.word	0x0000000f
        /*0270*/ 	.word	0x00026840
        /*0274*/ 	.short	0x010a
        /*0276*/ 	.byte	0x3f
	.zero		1


	//   ....[19]....
        /*0278*/ 	.word	0x0000a000
        /*027c*/ 	.word	0x0000000f
        /*0280*/ 	.word	0x00026828
        /*0284*/ 	.short	0x010a
        /*0286*/ 	.byte	0x3f
	.zero		1


	//   ....[20]....
        /*0288*/ 	.word	0x0000a340
        /*028c*/ 	.word	0x0000000f
        /*0290*/ 	.word	0x00026848
        /*0294*/ 	.short	0x010a
        /*0296*/ 	.byte	0x3f
	.zero		1


	//   ....[21]....
        /*0298*/ 	.word	0x0000a620
        /*029c*/ 	.word	0x0000000f
        /*02a0*/ 	.word	0x00026820
        /*02a4*/ 	.short	0x010a
        /*02a6*/ 	.byte	0x3f
	.zero		1


	//   ....[22]....
        /*02a8*/ 	.word	0x0000a9d0
        /*02ac*/ 	.word	0x0000000f
        /*02b0*/ 	.word	0x00026840
        /*02b4*/ 	.short	0x010a
        /*02b6*/ 	.byte	0x3f
	.zero		1


	//   ....[23]....
        /*02b8*/ 	.word	0x0000ace0
        /*02bc*/ 	.word	0x0000000f
        /*02c0*/ 	.word	0x00026828
        /*02c4*/ 	.short	0x010a
        /*02c6*/ 	.byte	0x3f
	.zero		1


	//   ....[24]....
        /*02c8*/ 	.word	0x0000b060
        /*02cc*/ 	.word	0x00000003
        /*02d0*/ 	.word	0x00026840
        /*02d4*/ 	.short	0x010a
        /*02d6*/ 	.byte	0x3f
	.zero		1


	//   ....[25]....
        /*02d8*/ 	.word	0x0000b530
        /*02dc*/ 	.word	0x00000007
        /*02e0*/ 	.word	0x00000000
        /*02e4*/ 	.short	0x010a
        /*02e6*/ 	.byte	0x3f
	.zero		1


	//   ....[26]....
        /*02e8*/ 	.word	0x0000b580
        /*02ec*/ 	.word	0x00000003
        /*02f0*/ 	.word	0x00000000
        /*02f4*/ 	.short	0x010a
        /*02f6*/ 	.byte	0x3f
	.zero		1


	//   ....[27]....
        /*02f8*/ 	.word	0x0000b5e0
        /*02fc*/ 	.word	0x00000005
        /*0300*/ 	.word	0x00000000
        /*0304*/ 	.short	0x010a
        /*0306*/ 	.byte	0x3f
	.zero		1


	//   ....[28]....
        /*0308*/ 	.word	0x0000b610
        /*030c*/ 	.word	0x00000003
        /*0310*/ 	.word	0x00000000
        /*0314*/ 	.short	0x010a
        /*0316*/ 	.byte	0x3f
	.zero		1


	//   ....[29]....
        /*0318*/ 	.word	0x0000b6f0
        /*031c*/ 	.word	0x00000012
        /*0320*/ 	.word	0x00026800
        /*0324*/ 	.short	0x010a
        /*0326*/ 	.byte	0x3f
	.zero		1


	//   ....[30]....
        /*0328*/ 	.word	0x0000b750
        /*032c*/ 	.word	0x00000007
        /*0330*/ 	.word	0x00026810
        /*0334*/ 	.short	0x010a
        /*0336*/ 	.byte	0x3f
	.zero		1


	//   ....[31]....
        /*0338*/ 	.word	0x0000b7b0
        /*033c*/ 	.word	0x00000079
        /*0340*/ 	.word	0x00026830
        /*0344*/ 	.short	0x010a
        /*0346*/ 	.byte	0x3f
	.zero		1


	//   ....[32]....
        /*0348*/ 	.word	0x0000b950
        /*034c*/ 	.word	0x0000000f
        /*0350*/ 	.word	0x00026820
        /*0354*/ 	.short	0x010a
        /*0356*/ 	.byte	0x3f
	.zero		1


	//   ....[33]....
        /*0358*/ 	.word	0x0000b9a0
        /*035c*/ 	.word	0x0000000f
        /*0360*/ 	.word	0x00026840
        /*0364*/ 	.short	0x010a
        /*0366*/ 	.byte	0x3f
	.zero		1


	//   ....[34]....
        /*0368*/ 	.word	0x0000b9f0
        /*036c*/ 	.word	0x0000000f
        /*0370*/ 	.word	0x00026828
        /*0374*/ 	.short	0x010a
        /*0376*/ 	.byte	0x3f
	.zero		1


	//   ....[35]....
        /*0378*/ 	.word	0x0000ba40
        /*037c*/ 	.word	0x0000000f
        /*0380*/ 	.word	0x00026848
        /*0384*/ 	.short	0x010a
        /*0386*/ 	.byte	0x3f
	.zero		1


	//   ....[36]....
        /*0388*/ 	.word	0x0000baa0
        /*038c*/ 	.word	0x0000000f
        /*0390*/ 	.word	0x00026820
        /*0394*/ 	.short	0x010a
        /*0396*/ 	.byte	0x3f
	.zero		1


	//   ....[37]....
        /*0398*/ 	.word	0x0000baf0
        /*039c*/ 	.word	0x0000000f
        /*03a0*/ 	.word	0x00026840
        /*03a4*/ 	.short	0x010a
        /*03a6*/ 	.byte	0x3f
	.zero		1


	//   ....[38]....
        /*03a8*/ 	.word	0x0000bb40
        /*03ac*/ 	.word	0x0000000f
        /*03b0*/ 	.word	0x00026828
        /*03b4*/ 	.short	0x010a
        /*03b6*/ 	.byte	0x3f
	.zero		1


	//   ....[39]....
        /*03b8*/ 	.word	0x0000bb90
        /*03bc*/ 	.word	0x00000003
        /*03c0*/ 	.word	0x00026840
        /*03c4*/ 	.short	0x010a
        /*03c6*/ 	.byte	0x3f
	.zero		1


	//   ....[40]....
        /*03c8*/ 	.word	0x0000bc60
        /*03cc*/ 	.word	0x00000007
        /*03d0*/ 	.word	0x00000000
        /*03d4*/ 	.short	0x010a
        /*03d6*/ 	.byte	0x3f
	.zero		1


	//   ....[41]....
        /*03d8*/ 	.word	0x0000bcb0
        /*03dc*/ 	.word	0x00000003
        /*03e0*/ 	.word	0x00000000
        /*03e4*/ 	.short	0x010a
        /*03e6*/ 	.byte	0x3f
	.zero		1


	//   ....[42]....
        /*03e8*/ 	.word	0x0000bd00
        /*03ec*/ 	.word	0x00000005
        /*03f0*/ 	.word	0x00000000
        /*03f4*/ 	.short	0x010a
        /*03f6*/ 	.byte	0x3f
	.zero		1


	//----- nvinfo : EIATTR_NUM_MBARRIERS
	.align		4
.L_1351:
        /*03f8*/ 	.byte	0x03, 0x38
        /*03fa*/ 	.short	0x0009


	//----- nvinfo : EIATTR_EXIT_INSTR_OFFSETS
	.align		4
        /*03fc*/ 	.byte	0x04, 0x1c
        /*03fe*/ 	.short	(.L_1353 - .L_1352)


	//   ....[0]....
.L_1352:
        /*0400*/ 	.word	0x0000b660


	//----- nvinfo : EIATTR_MAX_THREADS
	.align		4
.L_1353:
        /*0404*/ 	.byte	0x04, 0x05
        /*0406*/ 	.short	(.L_1355 - .L_1354)
.L_1354:
        /*0408*/ 	.word	0x00000180
        /*040c*/ 	.word	0x00000001
        /*0410*/ 	.word	0x00000001


	//----- nvinfo : EIATTR_CRS_STACK_SIZE
	.align		4
.L_1355:
        /*0414*/ 	.byte	0x04, 0x1e
        /*0416*/ 	.short	(.L_1357 - .L_1356)
.L_1356:
        /*0418*/ 	.word	0x00000000


	//----- nvinfo : EIATTR_CBANK_PARAM_SIZE
	.align		4
.L_1357:
        /*041c*/ 	.byte	0x03, 0x19
        /*041e*/ 	.short	0x06f0


	//----- nvinfo : EIATTR_PARAM_CBANK
	.align		4
        /*0420*/ 	.byte	0x04, 0x0a
        /*0422*/ 	.short	(.L_1359 - .L_1358)
	.align		4
.L_1358:
        /*0424*/ 	.word	index@(.nv.constant0._ZN7cutlass13device_kernelIN5flash11enable_sm90INS1_16FlashAttnBwdSm90INS1_25CollectiveMainloopBwdSm90ILi2ELi2ELi2EN4cute5tupleIJNS5_1CILi1EEES8_S8_EEENS6_IJNS7_ILi64EEENS7_ILi128EEENS7_ILi96EEEEEENS_6half_tEfNS_4arch4Sm90ELb0ELb1ELb0ELb1ELb1ELb1ELb0ELb0ELi2ELi1ELi2ELi1ELb1EEENS1_21CollectiveEpilogueBwdISD_SE_SG_Li256ELb1ELb0ELi1EEENS1_19SingleTileSchedulerILb1ELb0ELb0ELi128EEEEEEEEEvNT_6ParamsE)
        /*0428*/ 	.short	0x0210
        /*042a*/ 	.short	0x06f0


	//----- nvinfo : EIATTR_SW_WAR
	.align		4
.L_1359:
        /*042c*/ 	.byte	0x04, 0x36
        /*042e*/ 	.short	(.L_1361 - .L_1360)
.L_1360:
        /*0430*/ 	.word	0x00000008
.L_1361:


//--------------------- .nv.info._ZN7cutlass13device_kernelIN5flash11enable_sm90INS1_16FlashAttnBwdSm90INS1_25CollectiveMainloopBwdSm90ILi2ELi2ELi2EN4cute5tupleIJNS5_1CILi1EEES8_S8_EEENS6_IJNS7_ILi64EEENS7_ILi128EEENS7_ILi96EEEEEENS_6half_tEfNS_4arch4Sm90ELb0ELb1ELb0ELb1ELb0ELb1ELb0ELb0ELi2ELi1ELi2ELi1ELb1EEENS1_24CollectiveEpilogueBwdGQAISD_fSG_Li256ELb1ELb0EEENS1_19SingleTileSchedulerILb1ELb0ELb0ELi128EEEEEEEEEvNT_6ParamsE --------------------------
	.section	.nv.info._ZN7cutlass13device_kernelIN5flash11enable_sm90INS1_16FlashAttnBwdSm90INS1_25CollectiveMainloopBwdSm90ILi2ELi2ELi2EN4cute5tupleIJNS5_1CILi1EEES8_S8_EEENS6_IJNS7_ILi64EEENS7_ILi128EEENS7_ILi96EEEEEENS_6half_tEfNS_4arch4Sm90ELb0ELb1ELb0ELb1ELb0ELb1ELb0ELb0ELi2ELi1ELi2ELi1ELb1EEENS1_24CollectiveEpilogueBwdGQAISD_fSG_Li256ELb1ELb0EEENS1_19SingleTileSchedulerILb1ELb0ELb0ELi128EEEEEEEEEvNT_6ParamsE,"",@"SHT_CUDA_INFO"
	.sectionflags	@""
	.align	4


	//----- nvinfo : EIATTR_CUDA_API_VERSION
	.align		4
        /*0000*/ 	.byte	0x04, 0x37
        /*0002*/ 	.short	(.L_1363 - .L_1362)
.L_1362:
        /*0004*/ 	.word	0x00000082


	//----- nvinfo : EIATTR_KPARAM_INFO
	.align		4
.L_1363:
        /*0008*/ 	.byte	0x04, 0x17
        /*000a*/ 	.short	(.L_1365 - .L_1364)
.L_1364:
        /*000c*/ 	.word	0x00000000
        /*0010*/ 	.short	0x0000
        /*0012*/ 	.short	0x0070
        /*0014*/ 	.byte	0x00, 0xf0, 0x01, 0x1a


	//----- nvinfo : EIATTR_SPARSE_MMA_MASK
	.align		4
.L_1365:
        /*0018*/ 	.byte	0x03, 0x50
        /*001a*/ 	.short	0x0000


	//----- nvinfo : EIATTR_MAXREG_COUNT
	.align		4
        /*001c*/ 	.byte	0x03, 0x1b
        /*001e*/ 	.short	0x00a8


	//----- nvinfo : EIATTR_NUM_BARRIERS
	.align		4
        /*0020*/ 	.byte	0x02, 0x4c
        /*0022*/ 	.byte	0x10
	.zero		1


	//----- nvinfo : EIATTR_EXTERNS
	.align		4
        /*0024*/ 	.byte	0x04, 0x0f
        /*0026*/ 	.short	(.L_1367 - .L_1366)


	//   ....[0]....
	.align		4
.L_1366:
        /*0028*/ 	.word	index@(__assertfail)


	//----- nvinfo : EIATTR_ANNOTATIONS
	.align		4
.L_1367:
        /*002c*/ 	.byte	0x04, 0x55
        /*002e*/ 	.short	(.L_1369 - .L_1368)


	//   ....[0]....
.L_1368:
        /*0030*/ 	.word	0x00000001
        /*0034*/ 	.byte	0x10, 0x78, 0x00, 0x00, 0x01, 0x00, 0x00, 0x00, 0xa0, 0x7a, 0x00, 0x00, 0x01, 0x00, 0x00, 0x00
        /*0044*/ 	.byte	0xe0, 0x87, 0x00, 0x00, 0x01, 0x00, 0x00, 0x00, 0x00, 0x88, 0x00, 0x00, 0x01, 0x00, 0x00, 0x00
        /*0054*/ 	.byte	0xe0, 0x8b, 0x00, 0x00


	//----- nvinfo : EIATTR_MERCURY_ISA_VERSION
	.align		4
.L_1369:
        /*0058*/ 	.byte	0x03, 0x5f
        /*005a*/ 	.short	0x0101


	//----- nvinfo : EIATTR_INT_WARP_WIDE_INSTR_OFFSETS
	.align		4
        /*005c*/ 	.byte	0x04, 0x31
        /*005e*/ 	.short	(.L_1371 - .L_1370)


	//   ....[0]....
.L_1370:
        /*0060*/ 	.word	0x00000190


	//   ....[1]....
        /*0064*/ 	.word	0x000001c0


	//----- nvinfo : EIATTR_COOP_GROUP_MASK_REGIDS
	.align		4
.L_1371:
        /*0068*/ 	.byte	0x04, 0x29
        /*006a*/ 	.short	(.L_1373 - .L_1372)


	//   ....[0]....
.L_1372:
        /*006c*/ 	.word	0xffffffff


	//   ....[1]....
        /*0070*/ 	.word	0xffffffff


	//   ....[2]....
        /*0074*/ 	.word	0xffffffff


	//   ....[3]....
        /*0078*/ 	.word	0xffffffff


	//   ....[4]....
        /*007c*/ 	.word	0xffffffff


	//   ....[5]....
        /*0080*/ 	.word	0xffffffff


	//   ....[6]....
        /*0084*/ 	.word	0xffffffff


	//   ....[7]....
        /*0088*/ 	.word	0x0500000f


	//----- nvinfo : EIATTR_COOP_GROUP_INSTR_OFFSETS
	.align		4
.L_1373:
        /*008c*/ 	.byte	0x04, 0x28
        /*008e*/ 	.short	(.L_1375 - .L_1374)


	//   ....[0]....
.L_1374:
        /*0090*/ 	.word	0x00000060


	//   ....[1]....
        /*0094*/ 	.word	0x000001a0


	//   ....[2]....
        /*0098*/ 	.word	0x000001f0


	//   ....[3]....
        /*009c*/ 	.word	0x000003e0


	//   ....[4]....
        /*00a0*/ 	.word	0x00000610


	//   ....[5]....
        /*00a4*/ 	.word	0x000014f0


	//   ....[6]....
        /*00a8*/ 	.word	0x00005450


	//   ....[7]....
        /*00ac*/ 	.word	0x00009520


	//----- nvinfo : EIATTR_REG_RECONFIG
	.align		4
.L_1375:
        /*00b0*/ 	.byte	0x01, 0x54
	.zero		2


	//----- nvinfo : EIATTR_SYSCALL_OFFSETS
	.align		4
        /*00b4*/ 	.byte	0x04, 0x46
        /*00b6*/ 	.short	(.L_1377 - .L_1376)


	//   ....[0]....
.L_1376:
        /*00b8*/ 	.word	0x00001150


	//   ....[1]....
        /*00bc*/ 	.word	0x00001240


	//   ....[2]....
        /*00c0*/ 	.word	0x000013a0


	//   ....[3]....
        /*00c4*/ 	.word	0x00001490


	//   ....[4]....
        /*00c8*/ 	.word	0x00001710


	//----- nvinfo : EIATTR_MBARRIER_INSTR_OFFSETS
	.align		4
.L_1377:
        /*00cc*/ 	.byte	0x04, 0x39
        /*00ce*/ 	.short	(.L_1379 - .L_1378)


	//   ....[0]....
.L_1378:
        /*00d0*/ 	.word	0x00000290
        /*00d4*/ 	.word	0x000000ff
        /*00d8*/ 	.word	0x00026800
        /*00dc*/ 	.short	0x0100
        /*00de*/ 	.byte	0x06
	.zero		1


	//   ....[1]....
        /*00e0*/ 	.word	0x00000390
        /*00e4*/ 	.word	0x000000ff
        /*00e8*/ 	.word	0x00026810
        /*00ec*/ 	.short	0x0100
        /*00ee*/ 	.byte	0x08
	.zero		1


	//   ....[2]....
        /*00f0*/ 	.word	0x000003a0
        /*00f4*/ 	.word	0x000000ff
        /*00f8*/ 	.word	0x00026820
        /*00fc*/ 	.short	0x0100
        /*00fe*/ 	.byte	0x08
	.zero		1


	//   ....[3]....
        /*0100*/ 	.word	0x000003b0
        /*0104*/ 	.word	0x000000ff
        /*0108*/ 	.word	0x00026818
        /*010c*/ 	.short	0x0100
        /*010e*/ 	.byte	0x08
	.zero		1


	//   ....[4]....
        /*0110*/ 	.word	0x000003c0
        /*0114*/ 	.word	0x000000ff
        /*0118*/ 	.word	0x00026828
        /*011c*/ 	.short	0x0100
        /*011e*/ 	.byte	0x08
	.zero		1


	//   ....[5]....
        /*0120*/ 	.word	0x000004f0
        /*0124*/ 	.word	0x000000ff
        /*0128*/ 	.word	0x00026830
        /*012c*/ 	.short	0x0100
        /*012e*/ 	.byte	0x08
	.zero		1


	//   ....[6]....
        /*0130*/ 	.word	0x00000500
        /*0134*/ 	.word	0x000000ff
        /*0138*/ 	.word	0x00026840
        /*013c*/ 	.short	0x0100
        /*013e*/ 	.byte	0x08
	.zero		1


	//   ....[7]....
        /*0140*/ 	.word	0x00000510
        /*0144*/ 	.word	0x000000ff
        /*0148*/ 	.word	0x00026838
        /*014c*/ 	.short	0x0100
        /*014e*/ 	.byte	0x08
	.zero		1


	//   ....[8]....
        /*0150*/ 	.word	0x00000520
        /*0154*/ 	.word	0x000000ff
        /*0158*/ 	.word	0x00026848
        /*015c*/ 	.short	0x0100
        /*015e*/ 	.byte	0x08
	.zero		1


	//   ....[9]....
        /*0160*/ 	.word	0x00001530
        /*0164*/ 	.word	0x00000012
        /*0168*/ 	.word	0x00026800
        /*016c*/ 	.short	0x010a
        /*016e*/ 	.byte	0x3f
	.zero		1


	//   ....[10]....
        /*0170*/ 	.word	0x000015d0
        /*0174*/ 	.word	0x00000012
        /*0178*/ 	.word	0x00026800
        /*017c*/ 	.short	0x010a
        /*017e*/ 	.byte	0x3f
	.zero		1


	//   ....[11]....
        /*0180*/ 	.word	0x00001f40
        /*0184*/ 	.word	0x000000ff
        /*0188*/ 	.word	0x00026810
        /*018c*/ 	.short	0x010a
        /*018e*/ 	.byte	0x07
	.zero		1


	//   ....[12]....
        /*0190*/ 	.word	0x00001f80
        /*0194*/ 	.word	0x000000ff
        /*0198*/ 	.word	0x00026810
        /*019c*/ 	.short	0x010a
        /*019e*/ 	.byte	0x07
	.zero		1


	//   ....[13]....
        /*01a0*/ 	.word	0x000023c0
        /*01a4*/ 	.word	0x000000ff
        /*01a8*/ 	.word	0x00026830
        /*01ac*/ 	.short	0x010a
        /*01ae*/ 	.byte	0x07
	.zero		1


	//   ....[14]....
        /*01b0*/ 	.word	0x00002400
        /*01b4*/ 	.word	0x000000ff
        /*01b8*/ 	.word	0x00026830
        /*01bc*/ 	.short	0x010a
        /*01be*/ 	.byte	0x07
	.zero		1


	//   ....[15]....
        /*01c0*/ 	.word	0x000044e0
        /*01c4*/ 	.word	0x000000ff
        /*01c8*/ 	.word	0x00000000
        /*01cc*/ 	.short	0x0101
        /*01ce*/ 	.byte	0x0a
	.zero		1


	//   ....[16]....
        /*01d0*/ 	.word	0x000047a0
        /*01d4*/ 	.word	0x000000ff
        /*01d8*/ 	.word	0x00000000
        /*01dc*/ 	.short	0x0101
        /*01de*/ 	.byte	0x07
	.zero		1


	//   ....[17]....
        /*01e0*/ 	.word	0x00007210
        /*01e4*/ 	.word	0x0000000f
        /*01e8*/ 	.word	0x00026820
        /*01ec*/ 	.short	0x010a
        /*01ee*/ 	.byte	0x3f
	.zero		1


	//   ....[18]....
        /*01f0*/ 	.word	0x00007b20
        /*01f4*/ 	.word	0x0000000f
        /*01f8*/ 	.word	0x00026840
        /*01fc*/ 	.short	0x010a
        /*01fe*/ 	.byte	0x3f
	.zero		1


	//   ....[19]....
        /*0200*/ 	.word	0x00007e60
        /*0204*/ 	.word	0x0000000f
        /*0208*/ 	.word	0x00026828
        /*020c*/ 	.short	0x010a
        /*020e*/ 	.byte	0x3f
	.zero		1


	//   ....[20]....
        /*0210*/ 	.word	0x000081a0
        /*0214*/ 	.word	0x0000000f
        /*0218*/ 	.word	0x00026848
        /*021c*/ 	.short	0x010a
        /*021e*/ 	.byte	0x3f
	.zero		1


	//   ....[21]....
        /*0220*/ 	.word	0x00008480
        /*0224*/ 	.word	0x0000000f
        /*0228*/ 	.word	0x00026820
        /*022c*/ 	.short	0x010a
        /*022e*/ 	.byte	0x3f
	.zero		1


	//   ....[22]....
        /*0230*/ 	.word	0x00008830
        /*0234*/ 	.word	0x0000000f
        /*0238*/ 	.word	0x00026840
        /*023c*/ 	.short	0x010a
        /*023e*/ 	.byte	0x3f
	.zero		1


	//   ....[23]....
        /*0240*/ 	.word	0x00008b40
        /*0244*/ 	.word	0x0000000f
        /*0248*/ 	.word	0x00026828
        /*024c*/ 	.short	0x010a
        /*024e*/ 	.byte	0x3f
	.zero		1


	//   ....[24]....
        /*0250*/ 	.word	0x00008ec0
        /*0254*/ 	.word	0x00000003
        /*0258*/ 	.word	0x00026840
        /*025c*/ 	.short	0x010a
        /*025e*/ 	.byte	0x3f
	.zero		1


	//   ....[25]....
        /*0260*/ 	.word	0x00009390
        /*0264*/ 	.word	0x00000007
        /*0268*/ 	.word	0x00000000
        /*026c*/ 	.short	0x010a
        /*026e*/ 	.byte	0x3f
	.zero		1


	//   ....[26]....
        /*0270*/ 	.word	0x000093e0
        /*0274*/ 	.word	0x00000003
        /*0278*/ 	.word	0x00000000
        /*027c*/ 	.short	0x010a
        /*027e*/ 	.byte	0x3f
	.zero		1


	//   ....[27]....
        /*0280*/ 	.word	0x00009440
        /*0284*/ 	.word	0x00000005
        /*0288*/ 	.word	0x00000000
        /*028c*/ 	.short	0x010a
        /*028e*/ 	.byte	0x3f
	.zero		1


	//   ....[28]....
        /*0290*/ 	.word	0x00009470
        /*0294*/ 	.word	0x00000003
        /*0298*/ 	.word	0x00000000
        /*029c*/ 	.short	0x010a
        /*029e*/ 	.byte	0x3f
	.zero		1


	//   ....[29]....
        /*02a0*/ 	.word	0x00009550
        /*02a4*/ 	.word	0x00000012
        /*02a8*/ 	.word	0x00026800
        /*02ac*/ 	.short	0x010a
        /*02ae*/ 	.byte	0x3f
	.zero		1


	//   ....[30]....
        /*02b0*/ 	.word	0x000095b0
        /*02b4*/ 	.word	0x00000007
        /*02b8*/ 	.word	0x00026810
        /*02bc*/ 	.short	0x010a
        /*02be*/ 	.byte	0x3f
	.zero		1


	//   ....[31]....
        /*02c0*/ 	.word	0x00009610
        /*02c4*/ 	.word	0x00000079
        /*02c8*/ 	.word	0x00026830
        /*02cc*/ 	.short	0x010a
        /*02ce*/ 	.byte	0x3f
	.zero		1


	//   ....[32]....
        /*02d0*/ 	.word	0x00009660
        /*02d4*/ 	.word	0x0000000f
        /*02d8*/ 	.word	0x00026820
        /*02dc*/ 	.short	0x010a
        /*02de*/ 	.byte	0x3f
	.zero		1


	//   ....[33]....
        /*02e0*/ 	.word	0x000096b0
        /*02e4*/ 	.word	0x0000000f
        /*02e8*/ 	.word	0x00026840
        /*02ec*/ 	.short	0x010a
        /*02ee*/ 	.byte	0x3f
	.zero		1


	//   ....[34]....
        /*02f0*/ 	.word	0x00009700
        /*02f4*/ 	.word	0x0000000f
        /*02f8*/ 	.word	0x00026828
        /*02fc*/ 	.short	0x010a
        /*02fe*/ 	.byte	0x3f
	.zero		1


	//   ....[35]....
        /*0300*/ 	.word	0x00009750
        /*0304*/ 	.word	0x0000000f
        /*0308*/ 	.word	0x00026848
        /*030c*/ 	.short	0x010a
        /*030e*/ 	.byte	0x3f
	.zero		1


	//   ....[36]....
        /*0310*/ 	.word	0x000097b0
        /*0314*/ 	.word	0x0000000f
        /*0318*/ 	.word	0x00026820
        /*031c*/ 	.short	0x010a
        /*031e*/ 	.byte	0x3f
	.zero		1


	//   ....[37]....
        /*0320*/ 	.word	0x00009800
        /*0324*/ 	.word	0x0000000f
        /*0328*/ 	.word	0x00026840
        /*032c*/ 	.short	0x010a
        /*032e*/ 	.byte	0x3f
	.zero		1


	//   ....[38]....
        /*0330*/ 	.word	0x00009850
        /*0334*/ 	.word	0x0000000f
        /*0338*/ 	.word	0x00026828
        /*033c*/ 	.short	0x010a
        /*033e*/ 	.byte	0x3f
	.zero		1


	//   ....[39]....
        /*0340*/ 	.word	0x000098a0
        /*0344*/ 	.word	0x00000003
        /*0348*/ 	.word	0x00026840
        /*034c*/ 	.short	0x010a
        /*034e*/ 	.byte	0x3f
	.zero		1


	//   ....[40]....
        /*0350*/ 	.word	0x00009970
        /*0354*/ 	.word	0x00000007
        /*0358*/ 	.word	0x00000000
        /*035c*/ 	.short	0x010a
        /*035e*/ 	.byte	0x3f
	.zero		1


	//   ....[41]....
        /*0360*/ 	.word	0x000099c0
        /*0364*/ 	.word	0x00000003
        /*0368*/ 	.word	0x00000000
        /*036c*/ 	.short	0x010a
        /*036e*/ 	.byte	0x3f
	.zero		1


	//   ....[42]....
        /*0370*/ 	.word	0x00009a10
        /*0374*/ 	.word	0x00000005
        /*0378*/ 	.word	0x00000000
        /*037c*/ 	.short	0x010a
        /*037e*/ 	.byte	0x3f
	.zero		1


	//----- nvinfo : EIATTR_NUM_MBARRIERS
	.align		4
.L_1379:
        /*0380*/ 	.byte	0x03, 0x38
        /*0382*/ 	.short	0x0009


	//----- nvinfo : EIATTR_EXIT_INSTR_OFFSETS
	.align		4
        /*0384*/ 	.byte	0x04, 0x1c
        /*0386*/ 	.short	(.L_1381 - .L_1380)


	//   ....[0]....
.L_1380:
        /*0388*/ 	.word	0x000094c0


	//----- nvinfo : EIATTR_MAX_THREADS
	.align		4
.L_1381:
        /*038c*/ 	.byte	0x04, 0x05
        /*038e*/ 	.short	(.L_1383 - .L_1382)
.L_1382:
        /*0390*/ 	.word	0x00000180
        /*0394*/ 	.word	0x00000001
        /*0398*/ 	.word	0x00000001


	//----- nvinfo : EIATTR_CRS_STACK_SIZE
	.align		4
.L_1383:
        /*039c*/ 	.byte	0x04, 0x1e
        /*039e*/ 	.short	(.L_1385 - .L_1384)
.L_1384:
        /*03a0*/ 	.word	0x00000000


	//----- nvinfo : EIATTR_CBANK_PARAM_SIZE
	.align		4
.L_1385:
        /*03a4*/ 	.byte	0x03, 0x19
        /*03a6*/ 	.short	0x06f0


	//----- nvinfo : EIATTR_PARAM_CBANK
	.align		4
        /*03a8*/ 	.byte	0x04, 0x0a
        /*03aa*/ 	.short	(.L_1387 - .L_1386)
	.align		4
.L_1386:
        /*03ac*/ 	.word	index@(.nv.constant0._ZN7cutlass13device_kernelIN5flash11enable_sm90INS1_16FlashAttnBwdSm90INS1_25CollectiveMainloopBwdSm90ILi2ELi2ELi2EN4cute5tupleIJNS5_1CILi1EEES8_S8_EEENS6_IJNS7_ILi64EEENS7_ILi128EEENS7_ILi96EEEEEENS_6half_tEfNS_4arch4Sm90ELb0ELb1ELb0ELb1ELb0ELb1ELb0ELb0ELi2ELi1ELi2ELi1ELb1EEENS1_24CollectiveEpilogueBwdGQAISD_fSG_Li256ELb1ELb0EEENS1_19SingleTileSchedulerILb1ELb0ELb0ELi128EEEEEEEEEvNT_6ParamsE)
        /*03b0*/ 	.short	0x0210
        /*03b2*/ 	.short	0x06f0


	//----- nvinfo : EIATTR_SW_WAR
	.align		4
.L_1387:
        /*03b4*/ 	.byte	0x04, 0x36
        /*03b6*/ 	.short	(.L_1389 - .L_1388)
.L_1388:
        /*03b8*/ 	.word	0x00000008
.L_1389:


//--------------------- .nv.info._ZN7cutlass13device_kernelIN5flash11enable_sm90INS1_16FlashAttnBwdSm90INS1_25CollectiveMainloopBwdSm90ILi2ELi2ELi2EN4cute5tupleIJNS5_1CILi1EEES8_S8_EEENS6_IJNS7_ILi64EEENS7_ILi128EEENS7_ILi96EEEEEENS_6half_tEfNS_4arch4Sm90ELb0ELb1ELb0ELb1ELb1ELb1ELb0ELb0ELi2ELi1ELi2ELi1ELb1EEENS1_24CollectiveEpilogueBwdGQAISD_fSG_Li256ELb1ELb1EEENS1_19SingleTileSchedulerILb1ELb0ELb0ELi128EEEEEEEEEvNT_6ParamsE --------------------------
	.section	.nv.info._ZN7cutlass13device_kernelIN5flash11enable_sm90INS1_16FlashAttnBwdSm90INS1_25CollectiveMainloopBwdSm90ILi2ELi2ELi2EN4cute5tupleIJNS5_1CILi1EEES8_S8_EEENS6_IJNS7_ILi64EEENS7_ILi128EEENS7_ILi96EEEEEENS_6half_tEfNS_4arch4Sm90ELb0ELb1ELb0ELb1ELb1ELb1ELb0ELb0ELi2ELi1ELi2ELi1ELb1EEENS1_24CollectiveEpilogueBwdGQAISD_fSG_Li256ELb1ELb1EEENS1_19SingleTileSchedulerILb1ELb0ELb0ELi128EEEEEEEEEvNT_6ParamsE,"",@"SHT_CUDA_INFO"
	.sectionflags	@""
	.align	4


	//----- nvinfo : EIATTR_CUDA_API_VERSION
	.align		4
        /*0000*/ 	.byte	0x04, 0x37
        /*0002*/ 	.short	(.L_1391 - .L_1390)
.L_1390:
        /*0004*/ 	.word	0x00000082


	//----- nvinfo : EIATTR_KPARAM_INFO
	.align		4
.L_1391:
        /*0008*/ 	.byte	0x04, 0x17
        /*000a*/ 	.short	(.L_1393 - .L_1392)
.L_1392:
        /*000c*/ 	.word	0x00000000
        /*0010*/ 	.short	0x0000
        /*0012*/ 	.short	0x0070
        /*0014*/ 	.byte	0x00, 0xf0, 0x01, 0x1a


	//----- nvinfo : EIATTR_SPARSE_MMA_MASK
	.align		4
.L_1393:
        /*0018*/ 	.byte	0x03, 0x50
        /*001a*/ 	.short	0x0000


	//----- nvinfo : EIATTR_MAXREG_COUNT
	.align		4
        /*001c*/ 	.byte	0x03, 0x1b
        /*001e*/ 	.short	0x00a8


	//----- nvinfo : EIATTR_NUM_BARRIERS
	.align		4
        /*0020*/ 	.byte	0x02, 0x4c
        /*0022*/ 	.byte	0x10
	.zero		1


	//----- nvinfo : EIATTR_EXTERNS
	.align		4
        /*0024*/ 	.byte	0x04, 0x0f
        /*0026*/ 	.short	(.L_1395 - .L_1394)


	//   ....[0]....
	.align		4
.L_1394:
        /*0028*/ 	.word	index@(__assertfail)


	//----- nvinfo : EIATTR_ANNOTATIONS
	.align		4
.L_1395:
        /*002c*/ 	.byte	0x04, 0x55
        /*002e*/ 	.short	(.L_1397 - .L_1396)


	//   ....[0]....
.L_1396:
        /*0030*/ 	.word	0x00000001
        /*0034*/ 	.byte	0x00, 0x8c, 0x00, 0x00, 0x01, 0x00, 0x00, 0x00, 0x90, 0x8e, 0x00, 0x00, 0x01, 0x00, 0x00, 0x00
        /*0044*/ 	.byte	0xd0, 0x9b, 0x00, 0x00, 0x01, 0x00, 0x00, 0x00, 0xf0, 0x9b, 0x00, 0x00, 0x01, 0x00, 0x00, 0x00
        /*0054*/ 	.byte	0xd0, 0x9f, 0x00, 0x00


	//----- nvinfo : EIATTR_MERCURY_ISA_VERSION
	.align		4
.L_1397:
        /*0058*/ 	.byte	0x03, 0x5f
        /*005a*/ 	.short	0x0101


	//----- nvinfo : EIATTR_INT_WARP_WIDE_INSTR_OFFSETS
	.align		4
        /*005c*/ 	.byte	0x04, 0x31
        /*005e*/ 	.short	(.L_1399 - .L_1398)


	//   ....[0]....
.L_1398:
        /*0060*/ 	.word	0x00000190


	//   ....[1]....
        /*0064*/ 	.word	0x000001c0


	//   ....[2]....
        /*0068*/ 	.word	0x00006830


	//   ....[3]....
        /*006c*/ 	.word	0x00006e90


	//   ....[4]....
        /*0070*/ 	.word	0x00007340


	//   ....[5]....
        /*0074*/ 	.word	0x00007610


	//   ....[6]....
        /*0078*/ 	.word	0x00007870


	//   ....[7]....
        /*007c*/ 	.word	0x00007a00


	//----- nvinfo : EIATTR_COOP_GROUP_MASK_REGIDS
	.align		4
.L_1399:
        /*0080*/ 	.byte	0x04, 0x29
        /*0082*/ 	.short	(.L_1401 - .L_1400)


	//   ....[0]....
.L_1400:
        /*0084*/ 	.word	0xffffffff


	//   ....[1]....
        /*0088*/ 	.word	0xffffffff


	//   ....[2]....
        /*008c*/ 	.word	0xffffffff


	//   ....[3]....
        /*0090*/ 	.word	0xffffffff


	//   ....[4]....
        /*0094*/ 	.word	0xffffffff


	//   ....[5]....
        /*0098*/ 	.word	0xffffffff


	//   ....[6]....
        /*009c*/ 	.word	0xffffffff


	//   ....[7]....
        /*00a0*/ 	.word	0xffffffff


	//   ....[8]....
        /*00a4*/ 	.word	0xffffffff


	//   ....[9]....
        /*00a8*/ 	.word	0xffffffff


	//   ....[10]....
        /*00ac*/ 	.word	0xffffffff


	//   ....[11]....
        /*00b0*/ 	.word	0xffffffff


	//   ....[12]....
        /*00b4*/ 	.word	0xffffffff


	//   ....[13]....
        /*00b8*/ 	.word	0xffffffff


	//   ....[14]....
        /*00bc*/ 	.word	0xffffffff


	//   ....[15]....
        /*00c0*/ 	.word	0xffffffff


	//   ....[16]....
        /*00c4*/ 	.word	0xffffffff


	//   ....[17]....
        /*00c8*/ 	.word	0xffffffff


	//   ....[18]....
        /*00cc*/ 	.word	0xffffffff


	//   ....[19]....
        /*00d0*/ 	.word	0xffffffff


	//   ....[20]....
        /*00d4*/ 	.word	0x0500000f


	//   ....[21]....
        /*00d8*/ 	.word	0x0500000f


	//   ....[22]....
        /*00dc*/ 	.word	0x0500000f


	//   ....[23]....
        /*00e0*/ 	.word	0x0500000f


	//   ....[24]....
        /*00e4*/ 	.word	0x0500000f


	//   ....[25]....
        /*00e8*/ 	.word	0x0500000f


	//----- nvinfo : EIATTR_COOP_GROUP_INSTR_OFFSETS
	.align		4
.L_1401:
        /*00ec*/ 	.byte	0x04, 0x28
        /*00ee*/ 	.short	(.L_1403 - .L_1402)


	//   ....[0]....
.L_1402:
        /*00f0*/ 	.word	0x00000060


	//   ....[1]....
        /*00f4*/ 	.word	0x000001a0


	//   ....[2]....
        /*00f8*/ 	.word	0x000001f0


	//   ....[3]....
        /*00fc*/ 	.word	0x000003e0


	//   ....[4]....
        /*0100*/ 	.word	0x00000610


	//   ....[5]....
        /*0104*/ 	.word	0x000014f0


	//   ....[6]....
        /*0108*/ 	.word	0x00005260


	//   ....[7]....
        /*010c*/ 	.word	0x000053f0


	//   ....[8]....
        /*0110*/ 	.word	0x000056a0


	//   ....[9]....
        /*0114*/ 	.word	0x00005830


	//   ....[10]....
        /*0118*/ 	.word	0x00005940


	//   ....[11]....
        /*011c*/ 	.word	0x00006430


	//   ....[12]....
        /*0120*/ 	.word	0x00006760


	//   ....[13]....
        /*0124*/ 	.word	0x00006af0


	//   ....[14]....
        /*0128*/ 	.word	0x00006dc0


	//   ....[15]....
        /*012c*/ 	.word	0x00007000


	//   ....[16]....
        /*0130*/ 	.word	0x00007270


	//   ....[17]....
        /*0134*/ 	.word	0x00007550


	//   ....[18]....
        /*0138*/ 	.word	0x00007770


	//   ....[19]....
        /*013c*/ 	.word	0x00007900


	//   ....[20]....
        /*0140*/ 	.word	0x0000a910


	//   ....[21]....
        /*0144*/ 	.word	0x0000aa80


	//   ....[22]....
        /*0148*/ 	.word	0x0000aaf0


	//   ....[23]....
        /*014c*/ 	.word	0x0000ab60


	//   ....[24]....
        /*0150*/ 	.word	0x0000abd0


	//   ....[25]....
        /*0154*/ 	.word	0x0000ac40


	//----- nvinfo : EIATTR_REG_RECONFIG
	.align		4
.L_1403:
        /*0158*/ 	.byte	0x01, 0x54
	.zero		2


	//----- nvinfo : EIATTR_SYSCALL_OFFSETS
	.align		4
        /*015c*/ 	.byte	0x04, 0x46
        /*015e*/ 	.short	(.L_1405 - .L_1404)


	//   ....[0]....
.L_1404:
        /*0160*/ 	.word	0x00001150


	//   ....[1]....
        /*0164*/ 	.word	0x00001240


	//   ....[2]....
        /*0168*/ 	.word	0x000013a0


	//   ....[3]....
        /*016c*/ 	.word	0x00001490


	//   ....[4]....
        /*0170*/ 	.word	0x00001710


	//----- nvinfo : EIATTR_MBARRIER_INSTR_OFFSETS
	.align		4
.L_1405:
        /*0174*/ 	.byte	0x04, 0x39
        /*0176*/ 	.short	(.L_1407 - .L_1406)


	//   ....[0]....
.L_1406:
        /*0178*/ 	.word	0x00000290
        /*017c*/ 	.word	0x000000ff
        /*0180*/ 	.word	0x00026800
        /*0184*/ 	.short	0x0100
        /*0186*/ 	.byte	0x06
	.zero		1


	//   ....[1]....
        /*0188*/ 	.word	0x00000390
        /*018c*/ 	.word	0x000000ff
        /*0190*/ 	.word	0x00026810
        /*0194*/ 	.short	0x0100
        /*0196*/ 	.byte	0x08
	.zero		1


	//   ....[2]....
        /*0198*/ 	.word	0x000003a0
        /*019c*/ 	.word	0x000000ff
        /*01a0*/ 	.word	0x00026820
        /*01a4*/ 	.short	0x0100
        /*01a6*/ 	.byte	0x08
	.zero		1


	//   ....[3]....
        /*01a8*/ 	.word	0x000003b0
        /*01ac*/ 	.word	0x000000ff
        /*01b0*/ 	.word	0x00026818
        /*01b4*/ 	.short	0x0100
        /*01b6*/ 	.byte	0x08
	.zero		1


	//   ....[4]....
        /*01b8*/ 	.word	0x000003c0
        /*01bc*/ 	.word	0x000000ff
        /*01c0*/ 	.word	0x00026828
        /*01c4*/ 	.short	0x0100
        /*01c6*/ 	.byte	0x08
	.zero		1


	//   ....[5]....
        /*01c8*/ 	.word	0x000004f0
        /*01cc*/ 	.word	0x000000ff
        /*01d0*/ 	.word	0x00026830
        /*01d4*/ 	.short	0x0100
        /*01d6*/ 	.byte	0x08
	.zero		1


	//   ....[6]....
        /*01d8*/ 	.word	0x00000500
        /*01dc*/ 	.word	0x000000ff
        /*01e0*/ 	.word	0x00026840
        /*01e4*/ 	.short	0x0100
        /*01e6*/ 	.byte	0x08
	.zero		1


	//   ....[7]....
        /*01e8*/ 	.word	0x00000510
        /*01ec*/ 	.word	0x000000ff
        /*01f0*/ 	.word	0x00026838
        /*01f4*/ 	.short	0x0100
        /*01f6*/ 	.byte	0x08
	.zero		1


	//   ....[8]....
        /*01f8*/ 	.word	0x00000520
        /*01fc*/ 	.word	0x000000ff
        /*0200*/ 	.word	0x00026848
        /*0204*/ 	.short	0x0100
        /*0206*/ 	.byte	0x08
	.zero		1


	//   ....[9]....
        /*0208*/ 	.word	0x00001530
        /*020c*/ 	.word	0x00000012
        /*0210*/ 	.word	0x00026800
        /*0214*/ 	.short	0x010a
        /*0216*/ 	.byte	0x3f
	.zero		1


	//   ....[10]....
        /*0218*/ 	.word	0x000015d0
        /*021c*/ 	.word	0x00000012
        /*0220*/ 	.word	0x00026800
        /*0224*/ 	.short	0x010a
        /*0226*/ 	.byte	0x3f
	.zero		1


	//   ....[11]....
        /*0228*/ 	.word	0x00001f40
        /*022c*/ 	.word	0x000000ff
        /*0230*/ 	.word	0x00026810
        /*0234*/ 	.short	0x010a
        /*0236*/ 	.byte	0x07
	.zero		1


	//   ....[12]....
        /*0238*/ 	.word	0x00001f80
        /*023c*/ 	.word	0x000000ff
        /*0240*/ 	.word	0x00026810
        /*0244*/ 	.short	0x010a
        /*0246*/ 	.byte	0x07
	.zero		1


	//   ....[13]....
        /*0248*/ 	.word	0x000023c0
        /*024c*/ 	.word	0x000000ff
        /*0250*/ 	.word	0x00026830
        /*0254*/ 	.short	0x010a
        /*0256*/ 	.byte	0x07
	.zero		1


	//   ....[14]....
        /*0258*/ 	.word	0x00002400
        /*025c*/ 	.word	0x000000ff
        /*0260*/ 	.word	0x00026830
        /*0264*/ 	.short	0x010a
        /*0266*/ 	.byte	0x07
	.zero		1


	//   ....[15]....
        /*0268*/ 	.word	0x000044e0
        /*026c*/ 	.word	0x000000ff
        /*0270*/ 	.word	0x00000000
        /*0274*/ 	.short	0x0101
        /*0276*/ 	.byte	0x0a
	.zero		1


	//   ....[16]....
        /*0278*/ 	.word	0x000047a0
        /*027c*/ 	.word	0x000000ff
        /*0280*/ 	.word	0x00000000
        /*0284*/ 	.short	0x0101
        /*0286*/ 	.byte	0x07
	.zero		1


	//   ....[17]....
        /*0288*/ 	.word	0x00008600
        /*028c*/ 	.word	0x0000000f
        /*0290*/ 	.word	0x00026820
        /*0294*/ 	.short	0x010a
        /*0296*/ 	.byte	0x3f
	.zero		1


	//   ....[18]....
        /*0298*/ 	.word	0x00008f10
        /*029c*/ 	.word	0x0000000f
        /*02a0*/ 	.word	0x00026840
        /*02a4*/ 	.short	0x010a
        /*02a6*/ 	.byte	0x3f
	.zero		1


	//   ....[19]....
        /*02a8*/ 	.word	0x00009250
        /*02ac*/ 	.word	0x0000000f
        /*02b0*/ 	.word	0x00026828
        /*02b4*/ 	.short	0x010a
        /*02b6*/ 	.byte	0x3f
	.zero		1


	//   ....[20]....
        /*02b8*/ 	.word	0x00009590
        /*02bc*/ 	.word	0x0000000f
        /*02c0*/ 	.word	0x00026848
        /*02c4*/ 	.short	0x010a
        /*02c6*/ 	.byte	0x3f
	.zero		1


	//   ....[21]....
        /*02c8*/ 	.word	0x00009870
        /*02cc*/ 	.word	0x0000000f
        /*02d0*/ 	.word	0x00026820
        /*02d4*/ 	.short	0x010a
        /*02d6*/ 	.byte	0x3f
	.zero		1


	//   ....[22]....
        /*02d8*/ 	.word	0x00009c20
        /*02dc*/ 	.word	0x0000000f
        /*02e0*/ 	.word	0x00026840
        /*02e4*/ 	.short	0x010a
        /*02e6*/ 	.byte	0x3f
	.zero		1


	//   ....[23]....
        /*02e8*/ 	.word	0x00009f30
        /*02ec*/ 	.word	0x0000000f
        /*02f0*/ 	.word	0x00026828
        /*02f4*/ 	.short	0x010a
        /*02f6*/ 	.byte	0x3f
	.zero		1


	//   ....[24]....
        /*02f8*/ 	.word	0x0000a2b0
        /*02fc*/ 	.word	0x00000003
        /*0300*/ 	.word	0x00026840
        /*0304*/ 	.short	0x010a
        /*0306*/ 	.byte	0x3f
	.zero		1


	//   ....[25]....
        /*0308*/ 	.word	0x0000a780
        /*030c*/ 	.word	0x00000007
        /*0310*/ 	.word	0x00000000
        /*0314*/ 	.short	0x010a
        /*0316*/ 	.byte	0x3f
	.zero		1


	//   ....[26]....
        /*0318*/ 	.word	0x0000a7d0
        /*031c*/ 	.word	0x00000003
        /*0320*/ 	.word	0x00000000
        /*0324*/ 	.short	0x010a
        /*0326*/ 	.byte	0x3f
	.zero		1


	//   ....[27]....
        /*0328*/ 	.word	0x0000a830
        /*032c*/ 	.word	0x00000005
        /*0330*/ 	.word	0x00000000
        /*0334*/ 	.short	0x010a
        /*0336*/ 	.byte	0x3f
	.zero		1


	//   ....[28]....
        /*0338*/ 	.word	0x0000a860
        /*033c*/ 	.word	0x00000003
        /*0340*/ 	.word	0x00000000
        /*0344*/ 	.short	0x010a
        /*0346*/ 	.byte	0x3f
	.zero		1


	//   ....[29]....
        /*0348*/ 	.word	0x0000a940
        /*034c*/ 	.word	0x00000012
        /*0350*/ 	.word	0x00026800
        /*0354*/ 	.short	0x010a
        /*0356*/ 	.byte	0x3f
	.zero		1


	//   ....[30]....
        /*0358*/ 	.word	0x0000a9a0
        /*035c*/ 	.word	0x00000007
        /*0360*/ 	.word	0x00026810
        /*0364*/ 	.short	0x010a
        /*0366*/ 	.byte	0x3f
	.zero		1


	//   ....[31]....
        /*0368*/ 	.word	0x0000aa00
        /*036c*/ 	.word	0x00000079
        /*0370*/ 	.word	0x00026830
        /*0374*/ 	.short	0x010a
        /*0376*/ 	.byte	0x3f
	.zero		1


	//   ....[32]....
        /*0378*/ 	.word	0x0000ac80
        /*037c*/ 	.word	0x0000000f
        /*0380*/ 	.word	0x00026820
        /*0384*/ 	.short	0x010a
        /*0386*/ 	.byte	0x3f
	.zero		1


	//   ....[33]....
        /*0388*/ 	.word	0x0000acd0
        /*038c*/ 	.word	0x0000000f
        /*0390*/ 	.word	0x00026840
        /*0394*/ 	.short	0x010a
        /*0396*/ 	.byte	0x3f
	.zero		1


	//   ....[34]....
        /*0398*/ 	.word	0x0000ad20
        /*039c*/ 	.word	0x0000000f
        /*03a0*/ 	.word	0x00026828
        /*03a4*/ 	.short	0x010a
        /*03a6*/ 	.byte	0x3f
	.zero		1


	//   ....[35]....
        /*03a8*/ 	.word	0x0000ad70
        /*03ac*/ 	.word	0x0000000f
        /*03b0*/ 	.word	0x00026848
        /*03b4*/ 	.short	0x010a
        /*03b6*/ 	.byte	0x3f
	.zero		1


	//   ....[36]....
        /*03b8*/ 	.word	0x0000add0
        /*03bc*/ 	.word	0x0000000f
        /*03c0*/ 	.word	0x00026820
        /*03c4*/ 	.short	0x010a
        /*03c6*/ 	.byte	0x3f
	.zero		1


	//   ....[37]....
        /*03c8*/ 	.word	0x0000ae20
        /*03cc*/ 	.word	0x0000000f
        /*03d0*/ 	.word	0x00026840
        /*03d4*/ 	.short	0x010a
        /*03d6*/ 	.byte	0x3f
	.zero		1


	//   ....[38]....
        /*03d8*/ 	.word	0x0000ae70
        /*03dc*/ 	.word	0x0000000f
        /*03e0*/ 	.word	0x00026828
        /*03e4*/ 	.short	0x010a
        /*03e6*/ 	.byte	0x3f
	.zero		1


	//   ....[39]....
        /*03e8*/ 	.word	0x0000aec0
        /*03ec*/ 	.word	0x00000003
        /*03f0*/ 	.word	0x00026840
        /*03f4*/ 	.short	0x010a
        /*03f6*/ 	.byte	0x3f
	.zero		1


	//   ....[40]....
        /*03f8*/ 	.word	0x0000af90
        /*03fc*/ 	.word	0x00000007
        /*0400*/ 	.word	0x00000000
        /*0404*/ 	.short	0x010a
        /*0406*/ 	.byte	0x3f
	.zero		1


	//   ....[41]....
        /*0408*/ 	.word	0x0000afe0
        /*040c*/ 	.word	0x00000003
        /*0410*/ 	.word	0x00000000
        /*0414*/ 	.short	0x010a
        /*0416*/ 	.byte	0x3f
	.zero		1


	//   ....[42]....
        /*0418*/ 	.word	0x0000b030
        /*041c*/ 	.word	0x00000005
        /*0420*/ 	.word	0x00000000
        /*0424*/ 	.short	0x010a
        /*0426*/ 	.byte	0x3f
	.zero		1


	//----- nvinfo : EIATTR_NUM_MBARRIERS
	.align		4
.L_1407:
        /*0428*/ 	.byte	0x03, 0x38
        /*042a*/ 	.short	0x0009


	//----- nvinfo : EIATTR_EXIT_INSTR_OFFSETS
	.align		4
        /*042c*/ 	.byte	0x04, 0x1c
        /*042e*/ 	.short	(.L_1409 - .L_1408)


	//   ....[0]....
.L_1408:
        /*0430*/ 	.word	0x0000a8b0


	//----- nvinfo : EIATTR_MAX_THREADS
	.align		4
.L_1409:
        /*0434*/ 	.byte	0x04, 0x05
        /*0436*/ 	.short	(.L_1411 - .L_1410)
.L_1410:
        /*0438*/ 	.word	0x00000180
        /*043c*/ 	.word	0x00000001
        /*0440*/ 	.word	0x00000001


	//----- nvinfo : EIATTR_CRS_STACK_SIZE
	.align		4
.L_1411:
        /*0444*/ 	.byte	0x04, 0x1e
        /*0446*/ 	.short	(.L_1413 - .L_1412)
.L_1412:
        /*0448*/ 	.word	0x00000000


	//----- nvinfo : EIATTR_CBANK_PARAM_SIZE
	.align		4
.L_1413:
        /*044c*/ 	.byte	0x03, 0x19
        /*044e*/ 	.short	0x06f0


	//----- nvinfo : EIATTR_PARAM_CBANK
	.align		4
        /*0450*/ 	.byte	0x04, 0x0a
        /*0452*/ 	.short	(.L_1415 - .L_1414)
	.align		4
.L_1414:
        /*0454*/ 	.word	index@(.nv.constant0._ZN7cutlass13device_kernelIN5flash11enable_sm90INS1_16FlashAttnBwdSm90INS1_25CollectiveMainloopBwdSm90ILi2ELi2ELi2EN4cute5tupleIJNS5_1CILi1EEES8_S8_EEENS6_IJNS7_ILi64EEENS7_ILi128EEENS7_ILi96EEEEEENS_6half_tEfNS_4arch4Sm90ELb0ELb1ELb0ELb1ELb1ELb1ELb0ELb0ELi2ELi1ELi2ELi1ELb1EEENS1_24CollectiveEpilogueBwdGQAISD_fSG_Li256ELb1ELb1EEENS1_19SingleTileSchedulerILb1ELb0ELb0ELi128EEEEEEEEEvNT_6ParamsE)
        /*0458*/ 	.short	0x0210
        /*045a*/ 	.short	0x06f0


	//----- nvinfo : EIATTR_SW_WAR
	.align		4
.L_1415:
        /*045c*/ 	.byte	0x04, 0x36
        /*045e*/ 	.short	(.L_1417 - .L_1416)
.L_1416:
        /*0460*/ 	.word	0x00000008
.L_1417:


//--------------------- .nv.info._ZN7cutlass13device_kernelIN5flash11enable_sm90INS1_16FlashAttnBwdSm90INS1_25CollectiveMainloopBwdSm90ILi2ELi2ELi2EN4cute5tupleIJNS5_1CILi1EEES8_S8_EEENS6_IJNS7_ILi64EEENS7_ILi128EEENS7_ILi96EEEEEENS_6half_tEfNS_4arch4Sm90ELb1ELb0ELb0ELb0ELb0ELb1ELb0ELb0ELi2ELi1ELi2ELi1ELb1EEENS1_21CollectiveEpilogueBwdISD_SE_SG_Li256ELb0ELb0ELi1EEENS1_25SingleTileBwdLPTSchedulerILb0ELi128ELb0EEEEEEEEEvNT_6ParamsE --------------------------
	.section	.nv.info._ZN7cutlass13device_kernelIN5flash11enable_sm90INS1_16FlashAttnBwdSm90INS1_25CollectiveMainloopBwdSm90ILi2ELi2ELi2EN4cute5tupleIJNS5_1CILi1EEES8_S8_EEENS6_IJNS7_ILi64EEENS7_ILi128EEENS7_ILi96EEEEEENS_6half_tEfNS_4arch4Sm90ELb1ELb0ELb0ELb0ELb0ELb1ELb0ELb0ELi2ELi1ELi2ELi1ELb1EEENS1_21CollectiveEpilogueBwdISD_SE_SG_Li256ELb0ELb0ELi1EEENS1_25SingleTileBwdLPTSchedulerILb0ELi128ELb0EEEEEEEEEvNT_6ParamsE,"",@"SHT_CUDA_INFO"
	.sectionflags	@""
	.align	4


	//----- nvinfo : EIATTR_CUDA_API_VERSION
	.align		4
        /*0000*/ 	.byte	0x04, 0x37
        /*0002*/ 	.short	(.L_1419 - .L_1418)
.L_1418:
        /*0004*/ 	.word	0x00000082


	//----- nvinfo : EIATTR_KPARAM_INFO
	.align		4
.L_1419:
        /*0008*/ 	.byte	0x04, 0x17
        /*000a*/ 	.short	(.L_1421 - .L_1420)
.L_1420:
        /*000c*/ 	.word	0x00000000
        /*0010*/ 	.short	0x0000
        /*0012*/ 	.short	0x0070
        /*0014*/ 	.byte	0x00, 0xf0, 0x01, 0x24


	//----- nvinfo : EIATTR_SPARSE_MMA_MASK
	.align		4
.L_1421:
        /*0018*/ 	.byte	0x03, 0x50
        /*001a*/ 	.short	0x0000


	//----- nvinfo : EIATTR_MAXREG_COUNT
	.align		4
        /*001c*/ 	.byte	0x03, 0x1b
        /*001e*/ 	.short	0x00a8


	//----- nvinfo : EIATTR_NUM_BARRIERS
	.align		4
        /*0020*/ 	.byte	0x02, 0x4c
        /*0022*/ 	.byte	0x10
	.zero		1


	//----- nvinfo : EIATTR_EXTERNS
	.align		4
        /*0024*/ 	.byte	0x04, 0x0f
        /*0026*/ 	.short	(.L_1423 - .L_1422)


	//   ....[0]....
	.align		4
.L_1422:
        /*0028*/ 	.word	index@(__assertfail)


	//----- nvinfo : EIATTR_ANNOTATIONS
	.align		4
.L_1423:
        /*002c*/ 	.byte	0x04, 0x55
        /*002e*/ 	.short	(.L_1425 - .L_1424)


	//   ....[0]....
.L_1424:
        /*0030*/ 	.word	0x00000001
        /*0034*/ 	.byte	0x60, 0x79, 0x00, 0x00, 0x01, 0x00, 0x00, 0x00, 0x10, 0x86, 0x00, 0x00


	//----- nvinfo : EIATTR_MERCURY_ISA_VERSION
	.align		4
.L_1425:
        /*0040*/ 	.byte	0x03, 0x5f
        /*0042*/ 	.short	0x0101


	//----- nvinfo : EIATTR_INT_WARP_WIDE_INSTR_OFFSETS
	.align		4
        /*0044*/ 	.byte	0x04, 0x31
        /*0046*/ 	.short	(.L_1427 - .L_1426)


	//   ....[0]....
.L_1426:
        /*0048*/ 	.word	0x000001f0


	//   ....[1]....
        /*004c*/ 	.word	0x00000220


	//----- nvinfo : EIATTR_COOP_GROUP_MASK_REGIDS
	.align		4
.L_1427:
        /*0050*/ 	.byte	0x04, 0x29
        /*0052*/ 	.short	(.L_1429 - .L_1428)


	//   ....[0]....
.L_1428:
        /*0054*/ 	.word	0xffffffff


	//   ....[1]....
        /*0058*/ 	.word	0xffffffff


	//   ....[2]....
        /*005c*/ 	.word	0xffffffff


	//   ....[3]....
        /*0060*/ 	.word	0xffffffff


	//   ....[4]....
        /*0064*/ 	.word	0xffffffff


	//   ....[5]....
        /*0068*/ 	.word	0xffffffff


	//   ....[6]....
        /*006c*/ 	.word	0xffffffff


	//   ....[7]....
        /*0070*/ 	.word	0xffffffff


	//   ....[8]....
        /*0074*/ 	.word	0x0500000f


	//----- nvinfo : EIATTR_COOP_GROUP_INSTR_OFFSETS
	.align		4
.L_1429:
        /*0078*/ 	.byte	0x04, 0x28
        /*007a*/ 	.short	(.L_1431 - .L_1430)


	//   ....[0]....
.L_1430:
        /*007c*/ 	.word	0x00000070


	//   ....[1]....
        /*0080*/ 	.word	0x00000200


	//   ....[2]....
        /*0084*/ 	.word	0x00000250


	//   ....[3]....
        /*0088*/ 	.word	0x00000440


	//   ....[4]....
        /*008c*/ 	.word	0x00000670


	//   ....[5]....
        /*0090*/ 	.word	0x00001230


	//   ....[6]....
        /*0094*/ 	.word	0x00004f60


	//   ....[7]....
        /*0098*/ 	.word	0x00005c90


	//   ....[8]....
        /*009c*/ 	.word	0x00009330


	//----- nvinfo : EIATTR_REG_RECONFIG
	.align		4
.L_1431:
        /*00a0*/ 	.byte	0x01, 0x54
	.zero		2


	//----- nvinfo : EIATTR_SYSCALL_OFFSETS
	.align		4
        /*00a4*/ 	.byte	0x04, 0x46
        /*00a6*/ 	.short	(.L_1433 - .L_1432)


	//   ....[0]....
.L_1432:
        /*00a8*/ 	.word	0x00000e90


	//   ....[1]....
        /*00ac*/ 	.word	0x00000f80


	//   ....[2]....
        /*00b0*/ 	.word	0x000010e0


	//   ....[3]....
        /*00b4*/ 	.word	0x000011d0


	//   ....[4]....
        /*00b8*/ 	.word	0x00001450


	//   ....[5]....
        /*00bc*/ 	.word	0x00004790


	//   ....[6]....
        /*00c0*/ 	.word	0x000048d0


	//   ....[7]....
        /*00c4*/ 	.word	0x000049f0


	//   ....[8]....
        /*00c8*/ 	.word	0x00004b10


	//----- nvinfo : EIATTR_MBARRIER_INSTR_OFFSETS
	.align		4
.L_1433:
        /*00cc*/ 	.byte	0x04, 0x39
        /*00ce*/ 	.short	(.L_1435 - .L_1434)


	//   ....[0]....
.L_1434:
        /*00d0*/ 	.word	0x000002f0
        /*00d4*/ 	.word	0x000000ff
        /*00d8*/ 	.word	0x00026800
        /*00dc*/ 	.short	0x0100
        /*00de*/ 	.byte	0x06
	.zero		1


	//   ....[1]....
        /*00e0*/ 	.word	0x000003f0
        /*00e4*/ 	.word	0x000000ff
        /*00e8*/ 	.word	0x00026810
        /*00ec*/ 	.short	0x0100
        /*00ee*/ 	.byte	0x08
	.zero		1


	//   ....[2]....
        /*00f0*/ 	.word	0x00000400
        /*00f4*/ 	.word	0x000000ff
        /*00f8*/ 	.word	0x00026820
        /*00fc*/ 	.short	0x0100
        /*00fe*/ 	.byte	0x08
	.zero		1


	//   ....[3]....
        /*0100*/ 	.word	0x00000410
        /*0104*/ 	.word	0x000000ff
        /*0108*/ 	.word	0x00026818
        /*010c*/ 	.short	0x0100
        /*010e*/ 	.byte	0x08
	.zero		1


	//   ....[4]....
        /*0110*/ 	.word	0x00000420
        /*0114*/ 	.word	0x000000ff
        /*0118*/ 	.word	0x00026828
        /*011c*/ 	.short	0x0100
        /*011e*/ 	.byte	0x08
	.zero		1


	//   ....[5]....
        /*0120*/ 	.word	0x00000550
        /*0124*/ 	.word	0x000000ff
        /*0128*/ 	.word	0x00026830
        /*012c*/ 	.short	0x0100
        /*012e*/ 	.byte	0x08
	.zero		1


	//   ....[6]....
        /*0130*/ 	.word	0x00000560
        /*0134*/ 	.word	0x000000ff
        /*0138*/ 	.word	0x00026840
        /*013c*/ 	.short	0x0100
        /*013e*/ 	.byte	0x08
	.zero		1


	//   ....[7]....
        /*0140*/ 	.word	0x00000570
        /*0144*/ 	.word	0x000000ff
        /*0148*/ 	.word	0x00026838
        /*014c*/ 	.short	0x0100
        /*014e*/ 	.byte	0x08
	.zero		1


	//   ....[8]....
        /*0150*/ 	.word	0x00000580
        /*0154*/ 	.word	0x000000ff
        /*0158*/ 	.word	0x00026848
        /*015c*/ 	.short	0x0100
        /*015e*/ 	.byte	0x08
	.zero		1


	//   ....[9]....
        /*0160*/ 	.word	0x00001270
        /*0164*/ 	.word	0x00000002
        /*0168*/ 	.word	0x00026800
        /*016c*/ 	.short	0x010a
        /*016e*/ 	.byte	0x3f
	.zero		1


	//   ....[10]....
        /*0170*/ 	.word	0x00001310
        /*0174*/ 	.word	0x00000002
        /*0178*/ 	.word	0x00026800
        /*017c*/ 	.short	0x010a
        /*017e*/ 	.byte	0x3f
	.zero		1


	//   ....[11]....
        /*0180*/ 	.word	0x00001c90
        /*0184*/ 	.word	0x000000ff
        /*0188*/ 	.word	0x00026810
        /*018c*/ 	.short	0x010a
        /*018e*/ 	.byte	0x07
	.zero		1


	//   ....[12]....
        /*0190*/ 	.word	0x00001cd0
        /*0194*/ 	.word	0x000000ff
        /*0198*/ 	.word	0x00026810
        /*019c*/ 	.short	0x010a
        /*019e*/ 	.byte	0x07
	.zero		1


	//   ....[13]....
        /*01a0*/ 	.word	0x00002110
        /*01a4*/ 	.word	0x000000ff
        /*01a8*/ 	.word	0x00026830
        /*01ac*/ 	.short	0x010a
        /*01ae*/ 	.byte	0x07
	.zero		1


	//   ....[14]....
        /*01b0*/ 	.word	0x00002150
        /*01b4*/ 	.word	0x000000ff
        /*01b8*/ 	.word	0x00026830
        /*01bc*/ 	.short	0x010a
        /*01be*/ 	.byte	0x07
	.zero		1


	//   ....[15]....
        /*01c0*/ 	.word	0x00003fb0
        /*01c4*/ 	.word	0x000000ff
        /*01c8*/ 	.word	0x00000000
        /*01cc*/ 	.short	0x0101
        /*01ce*/ 	.byte	0x0a
	.zero		1


	//   ....[16]....
        /*01d0*/ 	.word	0x000042c0
        /*01d4*/ 	.word	0x000000ff
        /*01d8*/ 	.word	0x00000000
        /*01dc*/ 	.short	0x0101
        /*01de*/ 	.byte	0x07
	.zero		1


	//   ....[17]....
        /*01e0*/ 	.word	0x000070e0
        /*01e4*/ 	.word	0x00000010
        /*01e8*/ 	.word	0x00026820
        /*01ec*/ 	.short	0x010a
        /*01ee*/ 	.byte	0x3f
	.zero		1


	//   ....[18]....
        /*01f0*/ 	.word	0x000079f0
        /*01f4*/ 	.word	0x00000010
        /*01f8*/ 	.word	0x00026840
        /*01fc*/ 	.short	0x010a
        /*01fe*/ 	.byte	0x3f
	.zero		1


	//   ....[19]....
        /*0200*/ 	.word	0x00007d00
        /*0204*/ 	.word	0x00000010
        /*0208*/ 	.word	0x00026828
        /*020c*/ 	.short	0x010a
        /*020e*/ 	.byte	0x3f
	.zero		1


	//   ....[20]....
        /*0210*/ 	.word	0x00008010
        /*0214*/ 	.word	0x00000010
        /*0218*/ 	.word	0x00026848
        /*021c*/ 	.short	0x010a
        /*021e*/ 	.byte	0x3f
	.zero		1


	//   ....[21]....
        /*0220*/ 	.word	0x000082d0
        /*0224*/ 	.word	0x00000010
        /*0228*/ 	.word	0x00026820
        /*022c*/ 	.short	0x010a
        /*022e*/ 	.byte	0x3f
	.zero		1


	//   ....[22]....
        /*0230*/ 	.word	0x00008670
        /*0234*/ 	.word	0x00000010
        /*0238*/ 	.word	0x00026840
        /*023c*/ 	.short	0x010a
        /*023e*/ 	.byte	0x3f
	.zero		1


	//   ....[23]....
        /*0240*/ 	.word	0x00008950
        /*0244*/ 	.word	0x00000010
        /*0248*/ 	.word	0x00026828
        /*024c*/ 	.short	0x010a
        /*024e*/ 	.byte	0x3f
	.zero		1


	//   ....[24]....
        /*0250*/ 	.word	0x00008ce0
        /*0254*/ 	.word	0x00000003
        /*0258*/ 	.word	0x00026840
        /*025c*/ 	.short	0x010a
        /*025e*/ 	.byte	0x3f
	.zero		1


	//   ....[25]....
        /*0260*/ 	.word	0x00009190
        /*0264*/ 	.word	0x00000006
        /*0268*/ 	.word	0x00000000
        /*026c*/ 	.short	0x010a
        /*026e*/ 	.byte	0x3f
	.zero		1


	//   ....[26]....
        /*0270*/ 	.word	0x000091f0
        /*0274*/ 	.word	0x00000003
        /*0278*/ 	.word	0x00000000
        /*027c*/ 	.short	0x010a
        /*027e*/ 	.byte	0x3f
	.zero		1


	//   ....[27]....
        /*0280*/ 	.word	0x00009250
        /*0284*/ 	.word	0x00000000
        /*0288*/ 	.word	0x00000000
        /*028c*/ 	.short	0x010a
        /*028e*/ 	.byte	0x3f
	.zero		1


	//   ....[28]....
        /*0290*/ 	.word	0x00009280
        /*0294*/ 	.word	0x00000003
        /*0298*/ 	.word	0x00000000
        /*029c*/ 	.short	0x010a
        /*029e*/ 	.byte	0x3f
	.zero		1


	//   ....[29]....
        /*02a0*/ 	.word	0x00009360
        /*02a4*/ 	.word	0x00000002
        /*02a8*/ 	.word	0x00026800
        /*02ac*/ 	.short	0x010a
        /*02ae*/ 	.byte	0x3f
	.zero		1


	//   ....[30]....
        /*02b0*/ 	.word	0x000093c0
        /*02b4*/ 	.word	0x00000005
        /*02b8*/ 	.word	0x00026810
        /*02bc*/ 	.short	0x010a
        /*02be*/ 	.byte	0x3f
	.zero		1


	//   ....[31]....
        /*02c0*/ 	.word	0x00009420
        /*02c4*/ 	.word	0x00000005
        /*02c8*/ 	.word	0x00026830
        /*02cc*/ 	.short	0x010a
        /*02ce*/ 	.byte	0x3f
	.zero		1


	//   ....[32]....
        /*02d0*/ 	.word	0x00009470
        /*02d4*/ 	.word	0x00000010
        /*02d8*/ 	.word	0x00026820
        /*02dc*/ 	.short	0x010a
        /*02de*/ 	.byte	0x3f
	.zero		1


	//   ....[33]....
        /*02e0*/ 	.word	0x000094c0
        /*02e4*/ 	.word	0x00000010
        /*02e8*/ 	.word	0x00026840
        /*02ec*/ 	.short	0x010a
        /*02ee*/ 	.byte	0x3f
	.zero		1


	//   ....[34]....
        /*02f0*/ 	.word	0x00009510
        /*02f4*/ 	.word	0x00000010
        /*02f8*/ 	.word	0x00026828
        /*02fc*/ 	.short	0x010a
        /*02fe*/ 	.byte	0x3f
	.zero		1


	//   ....[35]....
        /*0300*/ 	.word	0x00009560
        /*0304*/ 	.word	0x00000010
        /*0308*/ 	.word	0x00026848
        /*030c*/ 	.short	0x010a
        /*030e*/ 	.byte	0x3f
	.zero		1


	//   ....[36]....
        /*0310*/ 	.word	0x000095c0
        /*0314*/ 	.word	0x00000010
        /*0318*/ 	.word	0x00026820
        /*031c*/ 	.short	0x010a
        /*031e*/ 	.byte	0x3f
	.zero		1


	//   ....[37]....
        /*0320*/ 	.word	0x00009610
        /*0324*/ 	.word	0x00000010
        /*0328*/ 	.word	0x00026840
        /*032c*/ 	.short	0x010a
        /*032e*/ 	.byte	0x3f
	.zero		1


	//   ....[38]....
        /*0330*/ 	.word	0x00009660
        /*0334*/ 	.word	0x00000010
        /*0338*/ 	.word	0x00026828
        /*033c*/ 	.short	0x010a
        /*033e*/ 	.byte	0x3f
	.zero		1


	//   ....[39]....
        /*0340*/ 	.word	0x000096b0
        /*0344*/ 	.word	0x00000003
        /*0348*/ 	.word	0x00026840
        /*034c*/ 	.short	0x010a
        /*034e*/ 	.byte	0x3f
	.zero		1


	//   ....[40]....
        /*0350*/ 	.word	0x00009780
        /*0354*/ 	.word	0x00000006
        /*0358*/ 	.word	0x00000000
        /*035c*/ 	.short	0x010a
        /*035e*/ 	.byte	0x3f
	.zero		1


	//   ....[41]....
        /*0360*/ 	.word	0x000097d0
        /*0364*/ 	.word	0x00000003
        /*0368*/ 	.word	0x00000000
        /*036c*/ 	.short	0x010a
        /*036e*/ 	.byte	0x3f
	.zero		1


	//   ....[42]....
        /*0370*/ 	.word	0x00009820
        /*0374*/ 	.word	0x00000000
        /*0378*/ 	.word	0x00000000
        /*037c*/ 	.short	0x010a
        /*037e*/ 	.byte	0x3f
	.zero		1


	//----- nvinfo : EIATTR_NUM_MBARRIERS
	.align		4
.L_1435:
        /*0380*/ 	.byte	0x03, 0x38
        /*0382*/ 	.short	0x0009


	//----- nvinfo : EIATTR_EXIT_INSTR_OFFSETS
	.align		4
        /*0384*/ 	.byte	0x04, 0x1c
        /*0386*/ 	.short	(.L_1437 - .L_1436)


	//   ....[0]....
.L_1436:
        /*0388*/ 	.word	0x00000920


	//   ....[1]....
        /*038c*/ 	.word	0x00005460


	//   ....[2]....
        /*0390*/ 	.word	0x00005c40


	//   ....[3]....
        /*0394*/ 	.word	0x000092d0


	//----- nvinfo : EIATTR_MAX_THREADS
	.align		4
.L_1437:
        /*0398*/ 	.byte	0x04, 0x05
        /*039a*/ 	.short	(.L_1439 - .L_1438)
.L_1438:
        /*039c*/ 	.word	0x00000180
        /*03a0*/ 	.word	0x00000001
        /*03a4*/ 	.word	0x00000001


	//----- nvinfo : EIATTR_CRS_STACK_SIZE
	.align		4
.L_1439:
        /*03a8*/ 	.byte	0x04, 0x1e
        /*03aa*/ 	.short	(.L_1441 - .L_1440)
.L_1440:
        /*03ac*/ 	.word	0x00000000


	//----- nvinfo : EIATTR_CBANK_PARAM_SIZE
	.align		4
.L_1441:
        /*03b0*/ 	.byte	0x03, 0x19
        /*03b2*/ 	.short	0x0970


	//----- nvinfo : EIATTR_PARAM_CBANK
	.align		4
        /*03b4*/ 	.byte	0x04, 0x0a
        /*03b6*/ 	.short	(.L_1443 - .L_1442)
	.align		4
.L_1442:
        /*03b8*/ 	.word	index@(.nv.constant0._ZN7cutlass13device_kernelIN5flash11enable_sm90INS1_16FlashAttnBwdSm90INS1_25CollectiveMainloopBwdSm90ILi2ELi2ELi2EN4cute5tupleIJNS5_1CILi1EEES8_S8_EEENS6_IJNS7_ILi64EEENS7_ILi128EEENS7_ILi96EEEEEENS_6half_tEfNS_4arch4Sm90ELb1ELb0ELb0ELb0ELb0ELb1ELb0ELb0ELi2ELi1ELi2ELi1ELb1EEENS1_21CollectiveEpilogueBwdISD_SE_SG_Li256ELb0ELb0ELi1EEENS1_25SingleTileBwdLPTSchedulerILb0ELi128ELb0EEEEEEEEEvNT_6ParamsE)
        /*03bc*/ 	.short	0x0210
        /*03be*/ 	.short	0x0970


	//----- nvinfo : EIATTR_SW_WAR
	.align		4
.L_1443:
        /*03c0*/ 	.byte	0x04, 0x36
        /*03c2*/ 	.short	(.L_1445 - .L_1444)
.L_1444:
        /*03c4*/ 	.word	0x00000008
.L_1445:


//--------------------- .nv.info._ZN7cutlass13device_kernelIN5flash11enable_sm90INS1_16FlashAttnBwdSm90INS1_25CollectiveMainloopBwdSm90ILi2ELi2ELi2EN4cute5tupleIJNS5_1CILi1EEES8_S8_EEENS6_IJNS7_ILi64EEENS7_ILi128EEENS7_ILi96EEEEEENS_6half_tEfNS_4arch4Sm90ELb1ELb0ELb0ELb0ELb1ELb1ELb0ELb0ELi2ELi1ELi2ELi1ELb1EEENS1_21CollectiveEpilogueBwdISD_SE_SG_Li256ELb0ELb0ELi1EEENS1_25SingleTileBwdLPTSchedulerILb0ELi128ELb1EEEEEEEEEvNT_6ParamsE --------------------------
	.section	.nv.info._ZN7cutlass13device_kernelIN5flash11enable_sm90INS1_16FlashAttnBwdSm90INS1_25CollectiveMainloopBwdSm90ILi2ELi2ELi2EN4cute5tupleIJNS5_1CILi1EEES8_S8_EEENS6_IJNS7_ILi64EEENS7_ILi128EEENS7_ILi96EEEEEENS_6half_tEfNS_4arch4Sm90ELb1ELb0ELb0ELb0ELb1ELb1ELb0ELb0ELi2ELi1ELi2ELi1ELb1EEENS1_21CollectiveEpilogueBwdISD_SE_SG_Li256ELb0ELb0ELi1EEENS1_25SingleTileBwdLPTSchedulerILb0ELi128ELb1EEEEEEEEEvNT_6ParamsE,"",@"SHT_CUDA_INFO"
	.sectionflags	@""
	.align	4


	//----- nvinfo : EIATTR_CUDA_API_VERSION
	.align		4
        /*0000*/ 	.byte	0x04, 0x37
        /*0002*/ 	.short	(.L_1447 - .L_1446)
.L_1446:
        /*0004*/ 	.word	0x00000082


	//----- nvinfo : EIATTR_KPARAM_INFO
	.align		4
.L_1447:
        /*0008*/ 	.byte	0x04, 0x17
        /*000a*/ 	.short	(.L_1449 - .L_1448)
.L_1448:
        /*000c*/ 	.word	0x00000000
        /*0010*/ 	.short	0x0000
        /*0012*/ 	.short	0x0070
        /*0014*/ 	.byte	0x00, 0xf0, 0x01, 0x24


	//----- nvinfo : EIATTR_SPARSE_MMA_MASK
	.align		4
.L_1449:
        /*0018*/ 	.byte	0x03, 0x50
        /*001a*/ 	.short	0x0000


	//----- nvinfo : EIATTR_MAXREG_COUNT
	.align		4
        /*001c*/ 	.byte	0x03, 0x1b
        /*001e*/ 	.short	0x00a8


	//----- nvinfo : EIATTR_NUM_BARRIERS
	.align		4
        /*0020*/ 	.byte	0x02, 0x4c
        /*0022*/ 	.byte	0x10
	.zero		1


	//----- nvinfo : EIATTR_EXTERNS
	.align		4
        /*0024*/ 	.byte	0x04, 0x0f
        /*0026*/ 	.short	(.L_1451 - .L_1450)


	//   ....[0]....
	.align		4
.L_1450:
        /*0028*/ 	.word	index@(__assertfail)


	//----- nvinfo : EIATTR_ANNOTATIONS
	.align		4
.L_1451:
        /*002c*/ 	.byte	0x04, 0x55
        /*002e*/ 	.short	(.L_1453 - .L_1452)


	//   ....[0]....
.L_1452:
        /*0030*/ 	.word	0x00000001
        /*0034*/ 	.byte	0x80, 0x83, 0x00, 0x00, 0x01, 0x00, 0x00, 0x00, 0x30, 0x90, 0x00, 0x00


	//----- nvinfo : EIATTR_MERCURY_ISA_VERSION
	.align		4
.L_1453:
        /*0040*/ 	.byte	0x03, 0x5f
        /*0042*/ 	.short	0x0101


	//----- nvinfo : EIATTR_INT_WARP_WIDE_INSTR_OFFSETS
	.align		4
        /*0044*/ 	.byte	0x04, 0x31
        /*0046*/ 	.short	(.L_1455 - .L_1454)


	//   ....[0]....
.L_1454:
        /*0048*/ 	.word	0x000001f0


	//   ....[1]....
        /*004c*/ 	.word	0x00000220


	//   ....[2]....
        /*0050*/ 	.word	0x00006880


	//   ....[3]....
        /*0054*/ 	.word	0x00006ef0


	//   ....[4]....
        /*0058*/ 	.word	0x00007410


	//----- nvinfo : EIATTR_COOP_GROUP_MASK_REGIDS
	.align		4
.L_1455:
        /*005c*/ 	.byte	0x04, 0x29
        /*005e*/ 	.short	(.L_1457 - .L_1456)


	//   ....[0]....
.L_1456:
        /*0060*/ 	.word	0xffffffff


	//   ....[1]....
        /*0064*/ 	.word	0xffffffff


	//   ....[2]....
        /*0068*/ 	.word	0xffffffff


	//   ....[3]....
        /*006c*/ 	.word	0xffffffff


	//   ....[4]....
        /*0070*/ 	.word	0xffffffff


	//   ....[5]....
        /*0074*/ 	.word	0xffffffff


	//   ....[6]....
        /*0078*/ 	.word	0xffffffff


	//   ....[7]....
        /*007c*/ 	.word	0xffffffff


	//   ....[8]....
        /*0080*/ 	.word	0xffffffff


	//   ....[9]....
        /*0084*/ 	.word	0xffffffff


	//   ....[10]....
        /*0088*/ 	.word	0xffffffff


	//   ....[11]....
        /*008c*/ 	.word	0xffffffff


	//   ....[12]....
        /*0090*/ 	.word	0xffffffff


	//   ....[13]....
        /*0094*/ 	.word	0xffffffff


	//   ....[14]....
        /*0098*/ 	.word	0x0500000f


	//   ....[15]....
        /*009c*/ 	.word	0x0500000f


	//   ....[16]....
        /*00a0*/ 	.word	0x0500000f


	//   ....[17]....
        /*00a4*/ 	.word	0x0500000f


	//----- nvinfo : EIATTR_COOP_GROUP_INSTR_OFFSETS
	.align		4
.L_1457:
        /*00a8*/ 	.byte	0x04, 0x28
        /*00aa*/ 	.short	(.L_1459 - .L_1458)


	//   ....[0]....
.L_1458:
        /*00ac*/ 	.word	0x00000070


	//   ....[1]....
        /*00b0*/ 	.word	0x00000200


	//   ....[2]....
        /*00b4*/ 	.word	0x00000250


	//   ....[3]....
        /*00b8*/ 	.word	0x00000440


	//   ....[4]....
        /*00bc*/ 	.word	0x00000680


	//   ....[5]....
        /*00c0*/ 	.word	0x00001270


	//   ....[6]....
        /*00c4*/ 	.word	0x00004f40


	//   ....[7]....
        /*00c8*/ 	.word	0x00005cb0


	//   ....[8]....
        /*00cc*/ 	.word	0x00006480


	//   ....[9]....
        /*00d0*/ 	.word	0x000067b0


	//   ....[10]....
        /*00d4*/ 	.word	0x00006b70


	//   ....[11]....
        /*00d8*/ 	.word	0x00006e20


	//   ....[12]....
        /*00dc*/ 	.word	0x000070d0


	//   ....[13]....
        /*00e0*/ 	.word	0x00007340


	//   ....[14]....
        /*00e4*/ 	.word	0x00009d50


	//   ....[15]....
        /*00e8*/ 	.word	0x00009ec0


	//   ....[16]....
        /*00ec*/ 	.word	0x00009f30


	//   ....[17]....
        /*00f0*/ 	.word	0x00009fa0


	//----- nvinfo : EIATTR_REG_RECONFIG
	.align		4
.L_1459:
        /*00f4*/ 	.byte	0x01, 0x54
	.zero		2


	//----- nvinfo : EIATTR_SYSCALL_OFFSETS
	.align		4
        /*00f8*/ 	.byte	0x04, 0x46
        /*00fa*/ 	.short	(.L_1461 - .L_1460)


	//   ....[0]....
.L_1460:
        /*00fc*/ 	.word	0x00000ed0


	//   ....[1]....
        /*0100*/ 	.word	0x00000fc0


	//   ....[2]....
        /*0104*/ 	.word	0x00001120


	//   ....[3]....
        /*0108*/ 	.word	0x00001210


	//   ....[4]....
        /*010c*/ 	.word	0x00001490


	//   ....[5]....
        /*0110*/ 	.word	0x00004770


	//   ....[6]....
        /*0114*/ 	.word	0x000048b0


	//   ....[7]....
        /*0118*/ 	.word	0x000049d0


	//   ....[8]....
        /*011c*/ 	.word	0x00004af0


	//----- nvinfo : EIATTR_MBARRIER_INSTR_OFFSETS
	.align		4
.L_1461:
        /*0120*/ 	.byte	0x04, 0x39
        /*0122*/ 	.short	(.L_1463 - .L_1462)


	//   ....[0]....
.L_1462:
        /*0124*/ 	.word	0x000002f0
        /*0128*/ 	.word	0x000000ff
        /*012c*/ 	.word	0x00026800
        /*0130*/ 	.short	0x0100
        /*0132*/ 	.byte	0x06
	.zero		1


	//   ....[1]....
        /*0134*/ 	.word	0x000003f0
        /*0138*/ 	.word	0x000000ff
        /*013c*/ 	.word	0x00026810
        /*0140*/ 	.short	0x0100
        /*0142*/ 	.byte	0x08
	.zero		1


	//   ....[2]....
        /*0144*/ 	.word	0x00000400
        /*0148*/ 	.word	0x000000ff
        /*014c*/ 	.word	0x00026820
        /*0150*/ 	.short	0x0100
        /*0152*/ 	.byte	0x08
	.zero		1


	//   ....[3]....
        /*0154*/ 	.word	0x00000410
        /*0158*/ 	.word	0x000000ff
        /*015c*/ 	.word	0x00026818
        /*0160*/ 	.short	0x0100
        /*0162*/ 	.byte	0x08
	.zero		1


	//   ....[4]....
        /*0164*/ 	.word	0x00000420
        /*0168*/ 	.word	0x000000ff
        /*016c*/ 	.word	0x00026828
        /*0170*/ 	.short	0x0100
        /*0172*/ 	.byte	0x08
	.zero		1


	//   ....[5]....
        /*0174*/ 	.word	0x00000550
        /*0178*/ 	.word	0x000000ff
        /*017c*/ 	.word	0x00026830
        /*0180*/ 	.short	0x0100
        /*0182*/ 	.byte	0x08
	.zero		1


	//   ....[6]....
        /*0184*/ 	.word	0x00000560
        /*0188*/ 	.word	0x000000ff
        /*018c*/ 	.word	0x00026840
        /*0190*/ 	.short	0x0100
        /*0192*/ 	.byte	0x08
	.zero		1


	//   ....[7]....
        /*0194*/ 	.word	0x00000570
        /*0198*/ 	.word	0x000000ff
        /*019c*/ 	.word	0x00026838
        /*01a0*/ 	.short	0x0100
        /*01a2*/ 	.byte	0x08
	.zero		1


	//   ....[8]....
        /*01a4*/ 	.word	0x00000580
        /*01a8*/ 	.word	0x000000ff
        /*01ac*/ 	.word	0x00026848
        /*01b0*/ 	.short	0x0100
        /*01b2*/ 	.byte	0x08
	.zero		1


	//   ....[9]....
        /*01b4*/ 	.word	0x000012b0
        /*01b8*/ 	.word	0x00000002
        /*01bc*/ 	.word	0x00026800
        /*01c0*/ 	.short	0x010a
        /*01c2*/ 	.byte	0x3f
	.zero		1


	//   ....[10]....
        /*01c4*/ 	.word	0x00001350
        /*01c8*/ 	.word	0x00000002
        /*01cc*/ 	.word	0x00026800
        /*01d0*/ 	.short	0x010a
        /*01d2*/ 	.byte	0x3f
	.zero		1


	//   ....[11]....
        /*01d4*/ 	.word	0x00001cd0
        /*01d8*/ 	.word	0x000000ff
        /*01dc*/ 	.word	0x00026810
        /*01e0*/ 	.short	0x010a
        /*01e2*/ 	.byte	0x08
	.zero		1


	//   ....[12]....
        /*01e4*/ 	.word	0x00001d10
        /*01e8*/ 	.word	0x000000ff
        /*01ec*/ 	.word	0x00026810
        /*01f0*/ 	.short	0x010a
        /*01f2*/ 	.byte	0x08
	.zero		1


	//   ....[13]....
        /*01f4*/ 	.word	0x00002150
        /*01f8*/ 	.word	0x000000ff
        /*01fc*/ 	.word	0x00026830
        /*0200*/ 	.short	0x010a
        /*0202*/ 	.byte	0x08
	.zero		1


	//   ....[14]....
        /*0204*/ 	.word	0x00002190
        /*0208*/ 	.word	0x000000ff
        /*020c*/ 	.word	0x00026830
        /*0210*/ 	.short	0x010a
        /*0212*/ 	.byte	0x08
	.zero		1


	//   ....[15]....
        /*0214*/ 	.word	0x00003fb0
        /*0218*/ 	.word	0x000000ff
        /*021c*/ 	.word	0x00000000
        /*0220*/ 	.short	0x0101
        /*0222*/ 	.byte	0x0b
	.zero		1


	//   ....[16]....
        /*0224*/ 	.word	0x000042a0
        /*0228*/ 	.word	0x000000ff
        /*022c*/ 	.word	0x00000000
        /*0230*/ 	.short	0x0101
        /*0232*/ 	.byte	0x08
	.zero		1


	//   ....[17]....
        /*0234*/ 	.word	0x00007b00
        /*0238*/ 	.word	0x00000010
        /*023c*/ 	.word	0x00026820
        /*0240*/ 	.short	0x010a
        /*0242*/ 	.byte	0x3f
	.zero		1


	//   ....[18]....
        /*0244*/ 	.word	0x00008410
        /*0248*/ 	.word	0x00000010
        /*024c*/ 	.word	0x00026840
        /*0250*/ 	.short	0x010a
        /*0252*/ 	.byte	0x3f
	.zero		1


	//   ....[19]....
        /*0254*/ 	.word	0x00008720
        /*0258*/ 	.word	0x00000010
        /*025c*/ 	.word	0x00026828
        /*0260*/ 	.short	0x010a
        /*0262*/ 	.byte	0x3f
	.zero		1


	//   ....[20]....
        /*0264*/ 	.word	0x00008a30
        /*0268*/ 	.word	0x00000010
        /*026c*/ 	.word	0x00026848
        /*0270*/ 	.short	0x010a
        /*0272*/ 	.byte	0x3f
	.zero		1


	//   ....[21]....
        /*0274*/ 	.word	0x00008cf0
        /*0278*/ 	.word	0x00000010
        /*027c*/ 	.word	0x00026820
        /*0280*/ 	.short	0x010a
        /*0282*/ 	.byte	0x3f
	.zero		1


	//   ....[22]....
        /*0284*/ 	.word	0x00009090
        /*0288*/ 	.word	0x00000010
        /*028c*/ 	.word	0x00026840
        /*0290*/ 	.short	0x010a
        /*0292*/ 	.byte	0x3f
	.zero		1


	//   ....[23]....
        /*0294*/ 	.word	0x00009370
        /*0298*/ 	.word	0x00000010
        /*029c*/ 	.word	0x00026828
        /*02a0*/ 	.short	0x010a
        /*02a2*/ 	.byte	0x3f
	.zero		1


	//   ....[24]....
        /*02a4*/ 	.word	0x00009700
        /*02a8*/ 	.word	0x00000003
        /*02ac*/ 	.word	0x00026840
        /*02b0*/ 	.short	0x010a
        /*02b2*/ 	.byte	0x3f
	.zero		1


	//   ....[25]....
        /*02b4*/ 	.word	0x00009bb0
        /*02b8*/ 	.word	0x00000006
        /*02bc*/ 	.word	0x00000000
        /*02c0*/ 	.short	0x010a
        /*02c2*/ 	.byte	0x3f
	.zero		1


	//   ....[26]....
        /*02c4*/ 	.word	0x00009c10
        /*02c8*/ 	.word	0x00000003
        /*02cc*/ 	.word	0x00000000
        /*02d0*/ 	.short	0x010a
        /*02d2*/ 	.byte	0x3f
	.zero		1


	//   ....[27]....
        /*02d4*/ 	.word	0x00009c70
        /*02d8*/ 	.word	0x00000000
        /*02dc*/ 	.word	0x00000000
        /*02e0*/ 	.short	0x010a
        /*02e2*/ 	.byte	0x3f
	.zero		1


	//   ....[28]....
        /*02e4*/ 	.word	0x00009ca0
        /*02e8*/ 	.word	0x00000003
        /*02ec*/ 	.word	0x00000000
        /*02f0*/ 	.short	0x010a
        /*02f2*/ 	.byte	0x3f
	.zero		1


	//   ....[29]....
        /*02f4*/ 	.word	0x00009d80
        /*02f8*/ 	.word	0x00000002
        /*02fc*/ 	.word	0x00026800
        /*0300*/ 	.short	0x010a
        /*0302*/ 	.byte	0x3f
	.zero		1


	//   ....[30]....
        /*0304*/ 	.word	0x00009de0
        /*0308*/ 	.word	0x00000005
        /*030c*/ 	.word	0x00026810
        /*0310*/ 	.short	0x010a
        /*0312*/ 	.byte	0x3f
	.zero		1


	//   ....[31]....
        /*0314*/ 	.word	0x00009e40
        /*0318*/ 	.word	0x00000005
        /*031c*/ 	.word	0x00026830
        /*0320*/ 	.short	0x010a
        /*0322*/ 	.byte	0x3f
	.zero		1


	//   ....[32]....
        /*0324*/ 	.word	0x00009fe0
        /*0328*/ 	.word	0x00000010
        /*032c*/ 	.word	0x00026820
        /*0330*/ 	.short	0x010a
        /*0332*/ 	.byte	0x3f
	.zero		1


	//   ....[33]....
        /*0334*/ 	.word	0x0000a030
        /*0338*/ 	.word	0x00000010
        /*033c*/ 	.word	0x00026840
        /*0340*/ 	.short	0x010a
        /*0342*/ 	.byte	0x3f
	.zero		1


	//   ....[34]....
        /*0344*/ 	.word	0x0000a080
        /*0348*/ 	.word	0x00000010
        /*034c*/ 	.word	0x00026828
        /*0350*/ 	.short	0x010a
        /*0352*/ 	.byte	0x3f
	.zero		1


	//   ....[35]....
        /*0354*/ 	.word	0x0000a0d0
        /*0358*/ 	.word	0x00000010
        /*035c*/ 	.word	0x00026848
        /*0360*/ 	.short	0x010a
        /*0362*/ 	.byte	0x3f
	.zero		1


	//   ....[36]....
        /*0364*/ 	.word	0x0000a130
        /*0368*/ 	.word	0x00000010
        /*036c*/ 	.word	0x00026820
        /*0370*/ 	.short	0x010a
        /*0372*/ 	.byte	0x3f
	.zero		1


	//   ....[37]....
        /*0374*/ 	.word	0x0000a180
        /*0378*/ 	.word	0x00000010
        /*037c*/ 	.word	0x00026840
        /*0380*/ 	.short	0x010a
        /*0382*/ 	.byte	0x3f
	.zero		1


	//   ....[38]....
        /*0384*/ 	.word	0x0000a1d0
        /*0388*/ 	.word	0x00000010
        /*038c*/ 	.word	0x00026828
        /*0390*/ 	.short	0x010a
        /*0392*/ 	.byte	0x3f
	.zero		1


	//   ....[39]....
        /*0394*/ 	.word	0x0000a220
        /*0398*/ 	.word	0x00000003
        /*039c*/ 	.word	0x00026840
        /*03a0*/ 	.short	0x010a
        /*03a2*/ 	.byte	0x3f
	.zero		1


	//   ....[40]....
        /*03a4*/ 	.word	0x0000a2f0
        /*03a8*/ 	.word	0x00000006
        /*03ac*/ 	.word	0x00000000
        /*03b0*/ 	.short	0x010a
        /*03b2*/ 	.byte	0x3f
	.zero		1


	//   ....[41]....
        /*03b4*/ 	.word	0x0000a340
        /*03b8*/ 	.word	0x00000003
        /*03bc*/ 	.word	0x00000000
        /*03c0*/ 	.short	0x010a
        /*03c2*/ 	.byte	0x3f
	.zero		1


	//   ....[42]....
        /*03c4*/ 	.word	0x0000a390
        /*03c8*/ 	.word	0x00000000
        /*03cc*/ 	.word	0x00000000
        /*03d0*/ 	.short	0x010a
        /*03d2*/ 	.byte	0x3f
	.zero		1


	//----- nvinfo : EIATTR_NUM_MBARRIERS
	.align		4
.L_1463:
        /*03d4*/ 	.byte	0x03, 0x38
        /*03d6*/ 	.short	0x0009


	//----- nvinfo : EIATTR_EXIT_INSTR_OFFSETS
	.align		4
        /*03d8*/ 	.byte	0x04, 0x1c
        /*03da*/ 	.short	(.L_1465 - .L_1464)


	//   ....[0]....
.L_1464:
        /*03dc*/ 	.word	0x00000960


	//   ....[1]....
        /*03e0*/ 	.word	0x00005470


	//   ....[2]....
        /*03e4*/ 	.word	0x00005c60


	//   ....[3]....
        /*03e8*/ 	.word	0x00009cf0


	//----- nvinfo : EIATTR_MAX_THREADS
	.align		4
.L_1465:
        /*03ec*/ 	.byte	0x04, 0x05
        /*03ee*/ 	.short	(.L_1467 - .L_1466)
.L_1466:
        /*03f0*/ 	.word	0x00000180
        /*03f4*/ 	.word	0x00000001
        /*03f8*/ 	.word	0x00000001


	//----- nvinfo : EIATTR_CRS_STACK_SIZE
	.align		4
.L_1467:
        /*03fc*/ 	.byte	0x04, 0x1e
        /*03fe*/ 	.short	(.L_1469 - .L_1468)
.L_1468:
        /*0400*/ 	.word	0x00000000


	//----- nvinfo : EIATTR_CBANK_PARAM_SIZE
	.align		4
.L_1469:
        /*0404*/ 	.byte	0x03, 0x19
        /*0406*/ 	.short	0x0970


	//----- nvinfo : EIATTR_PARAM_CBANK
	.align		4
        /*0408*/ 	.byte	0x04, 0x0a
        /*040a*/ 	.short	(.L_1471 - .L_1470)
	.align		4
.L_1470:
        /*040c*/ 	.word	index@(.nv.constant0._ZN7cutlass13device_kernelIN5flash11enable_sm90INS1_16FlashAttnBwdSm90INS1_25CollectiveMainloopBwdSm90ILi2ELi2ELi2EN4cute5tupleIJNS5_1CILi1EEES8_S8_EEENS6_IJNS7_ILi64EEENS7_ILi128EEENS7_ILi96EEEEEENS_6half_tEfNS_4arch4Sm90ELb1ELb0ELb0ELb0ELb1ELb1ELb0ELb0ELi2ELi1ELi2ELi1ELb1EEENS1_21CollectiveEpilogueBwdISD_SE_SG_Li256ELb0ELb0ELi1EEENS1_25SingleTileBwdLPTSchedulerILb0ELi128ELb1EEEEEEEEEvNT_6ParamsE)
        /*0410*/ 	.short	0x0210
        /*0412*/ 	.short	0x0970


	//----- nvinfo : EIATTR_SW_WAR
	.align		4
.L_1471:
        /*0414*/ 	.byte	0x04, 0x36
        /*0416*/ 	.short	(.L_1473 - .L_1472)
.L_1472:
        /*0418*/ 	.word	0x00000008
.L_1473:


//--------------------- .nv.info._ZN7cutlass13device_kernelIN5flash11enable_sm90INS1_16FlashAttnBwdSm90INS1_25CollectiveMainloopBwdSm90ILi2ELi2ELi2EN4cute5tupleIJNS5_1CILi1EEES8_S8_EEENS6_IJNS7_ILi64EEENS7_ILi128EEENS7_ILi96EEEEEENS_6half_tEfNS_4arch4Sm90ELb1ELb0ELb0ELb0ELb0ELb1ELb0ELb0ELi2ELi1ELi2ELi1ELb1EEENS1_24CollectiveEpilogueBwdGQAISD_fSG_Li256ELb0ELb0EEENS1_25SingleTileBwdLPTSchedulerILb0ELi128ELb0EEEEEEEEEvNT_6ParamsE --------------------------
	.section	.nv.info._ZN7cutlass13device_kernelIN5flash11enable_sm90INS1_16FlashAttnBwdSm90INS1_25CollectiveMainloopBwdSm90ILi2ELi2ELi2EN4cute5tupleIJNS5_1CILi1EEES8_S8_EEENS6_IJNS7_ILi64EEENS7_ILi128EEENS7_ILi96EEEEEENS_6half_tEfNS_4arch4Sm90ELb1ELb0ELb0ELb0ELb0ELb1ELb0ELb0ELi2ELi1ELi2ELi1ELb1EEENS1_24CollectiveEpilogueBwdGQAISD_fSG_Li256ELb0ELb0EEENS1_25SingleTileBwdLPTSchedulerILb0ELi128ELb0EEEEEEEEEvNT_6ParamsE,"",@"SHT_CUDA_INFO"
	.sectionflags	@""
	.align	4


	//----- nvinfo : EIATTR_CUDA_API_VERSION
	.align		4
        /*0000*/ 	.byte	0x04, 0x37
        /*0002*/ 	.short	(.L_1475 - .L_1474)
.L_1474:
        /*0004*/ 	.word	0x00000082


	//----- nvinfo : EIATTR_KPARAM_INFO
	.align		4
.L_1475:
        /*0008*/ 	.byte	0x04, 0x17
        /*000a*/ 	.short	(.L_1477 - .L_1476)
.L_1476:
        /*000c*/ 	.word	0x00000000
        /*0010*/ 	.short	0x0000
        /*0012*/ 	.short	0x0070
        /*0014*/ 	.byte	0x00, 0xf0, 0x01, 0x1c


	//----- nvinfo : EIATTR_SPARSE_MMA_MASK
	.align		4
.L_1477:
        /*0018*/ 	.byte	0x03, 0x50
        /*001a*/ 	.short	0x0000


	//----- nvinfo : EIATTR_MAXREG_COUNT
	.align		4
        /*001c*/ 	.byte	0x03, 0x1b
        /*001e*/ 	.short	0x00a8


	//----- nvinfo : EIATTR_NUM_BARRIERS
	.align		4
        /*0020*/ 	.byte	0x02, 0x4c
        /*0022*/ 	.byte	0x10
	.zero		1


	//----- nvinfo : EIATTR_EXTERNS
	.align		4
        /*0024*/ 	.byte	0x04, 0x0f
        /*0026*/ 	.short	(.L_1479 - .L_1478)


	//   ....[0]....
	.align		4
.L_1478:
        /*0028*/ 	.word	index@(__assertfail)


	//----- nvinfo : EIATTR_ANNOTATIONS
	.align		4
.L_1479:
        /*002c*/ 	.byte	0x04, 0x55
        /*002e*/ 	.short	(.L_1481 - .L_1480)


	//   ....[0]....
.L_1480:
        /*0030*/ 	.word	0x00000001
        /*0034*/ 	.byte	0x40, 0x6a, 0x00, 0x00, 0x01, 0x00, 0x00, 0x00, 0xf0, 0x76, 0x00, 0x00


	//----- nvinfo : EIATTR_MERCURY_ISA_VERSION
	.align		4
.L_1481:
        /*0040*/ 	.byte	0x03, 0x5f
        /*0042*/ 	.short	0x0101


	//----- nvinfo : EIATTR_INT_WARP_WIDE_INSTR_OFFSETS
	.align		4
        /*0044*/ 	.byte	0x04, 0x31
        /*0046*/ 	.short	(.L_1483 - .L_1482)


	//   ....[0]....
.L_1482:
        /*0048*/ 	.word	0x00000190


	//   ....[1]....
        /*004c*/ 	.word	0x000001c0


	//----- nvinfo : EIATTR_COOP_GROUP_MASK_REGIDS
	.align		4
.L_1483:
        /*0050*/ 	.byte	0x04, 0x29
        /*0052*/ 	.short	(.L_1485 - .L_1484)


	//   ....[0]....
.L_1484:
        /*0054*/ 	.word	0xffffffff


	//   ....[1]....
        /*0058*/ 	.word	0xffffffff


	//   ....[2]....
        /*005c*/ 	.word	0xffffffff


	//   ....[3]....
        /*0060*/ 	.word	0xffffffff


	//   ....[4]....
        /*0064*/ 	.word	0xffffffff


	//   ....[5]....
        /*0068*/ 	.word	0xffffffff


	//   ....[6]....
        /*006c*/ 	.word	0xffffffff


	//   ....[7]....
        /*0070*/ 	.word	0x0500000f


	//----- nvinfo : EIATTR_COOP_GROUP_INSTR_OFFSETS
	.align		4
.L_1485:
        /*0074*/ 	.byte	0x04, 0x28
        /*0076*/ 	.short	(.L_1487 - .L_1486)


	//   ....[0]....
.L_1486:
        /*0078*/ 	.word	0x00000070


	//   ....[1]....
        /*007c*/ 	.word	0x000001a0


	//   ....[2]....
        /*0080*/ 	.word	0x000001f0


	//   ....[3]....
        /*0084*/ 	.word	0x000003e0


	//   ....[4]....
        /*0088*/ 	.word	0x00000620


	//   ....[5]....
        /*008c*/ 	.word	0x000011e0


	//   ....[6]....
        /*0090*/ 	.word	0x00004d80


	//   ....[7]....
        /*0094*/ 	.word	0x00008410


	//----- nvinfo : EIATTR_REG_RECONFIG
	.align		4
.L_1487:
        /*0098*/ 	.byte	0x01, 0x54
	.zero		2


	//----- nvinfo : EIATTR_SYSCALL_OFFSETS
	.align		4
        /*009c*/ 	.byte	0x04, 0x46
        /*009e*/ 	.short	(.L_1489 - .L_1488)


	//   ....[0]....
.L_1488:
        /*00a0*/ 	.word	0x00000e40


	//   ....[1]....
        /*00a4*/ 	.word	0x00000f30


	//   ....[2]....
        /*00a8*/ 	.word	0x00001090


	//   ....[3]....
        /*00ac*/ 	.word	0x00001180


	//   ....[4]....
        /*00b0*/ 	.word	0x00001400


	//----- nvinfo : EIATTR_MBARRIER_INSTR_OFFSETS
	.align		4
.L_1489:
        /*00b4*/ 	.byte	0x04, 0x39
        /*00b6*/ 	.short	(.L_1491 - .L_1490)


	//   ....[0]....
.L_1490:
        /*00b8*/ 	.word	0x00000290
        /*00bc*/ 	.word	0x000000ff
        /*00c0*/ 	.word	0x00026800
        /*00c4*/ 	.short	0x0100
        /*00c6*/ 	.byte	0x06
	.zero		1


	//   ....[1]....
        /*00c8*/ 	.word	0x00000390
        /*00cc*/ 	.word	0x000000ff
        /*00d0*/ 	.word	0x00026810
        /*00d4*/ 	.short	0x0100
        /*00d6*/ 	.byte	0x08
	.zero		1


	//   ....[2]....
        /*00d8*/ 	.word	0x000003a0
        /*00dc*/ 	.word	0x000000ff
        /*00e0*/ 	.word	0x00026820
        /*00e4*/ 	.short	0x0100
        /*00e6*/ 	.byte	0x08
	.zero		1


	//   ....[3]....
        /*00e8*/ 	.word	0x000003b0
        /*00ec*/ 	.word	0x000000ff
        /*00f0*/ 	.word	0x00026818
        /*00f4*/ 	.short	0x0100
        /*00f6*/ 	.byte	0x08
	.zero		1


	//   ....[4]....
        /*00f8*/ 	.word	0x000003c0
        /*00fc*/ 	.word	0x000000ff
        /*0100*/ 	.word	0x00026828
        /*0104*/ 	.short	0x0100
        /*0106*/ 	.byte	0x08
	.zero		1


	//   ....[5]....
        /*0108*/ 	.word	0x000004f0
        /*010c*/ 	.word	0x000000ff
        /*0110*/ 	.word	0x00026830
        /*0114*/ 	.short	0x0100
        /*0116*/ 	.byte	0x08
	.zero		1


	//   ....[6]....
        /*0118*/ 	.word	0x00000500
        /*011c*/ 	.word	0x000000ff
        /*0120*/ 	.word	0x00026840
        /*0124*/ 	.short	0x0100
        /*0126*/ 	.byte	0x08
	.zero		1


	//   ....[7]....
        /*0128*/ 	.word	0x00000510
        /*012c*/ 	.word	0x000000ff
        /*0130*/ 	.word	0x00026838
        /*0134*/ 	.short	0x0100
        /*0136*/ 	.byte	0x08
	.zero		1


	//   ....[8]....
        /*0138*/ 	.word	0x00000520
        /*013c*/ 	.word	0x000000ff
        /*0140*/ 	.word	0x00026848
        /*0144*/ 	.short	0x0100
        /*0146*/ 	.byte	0x08
	.zero		1


	//   ....[9]....
        /*0148*/ 	.word	0x00001220
        /*014c*/ 	.word	0x00000002
        /*0150*/ 	.word	0x00026800
        /*0154*/ 	.short	0x010a
        /*0156*/ 	.byte	0x3f
	.zero		1


	//   ....[10]....
        /*0158*/ 	.word	0x000012c0
        /*015c*/ 	.word	0x00000002
        /*0160*/ 	.word	0x00026800
        /*0164*/ 	.short	0x010a
        /*0166*/ 	.byte	0x3f
	.zero		1


	//   ....[11]....
        /*0168*/ 	.word	0x00001c40
        /*016c*/ 	.word	0x000000ff
        /*0170*/ 	.word	0x00026810
        /*0174*/ 	.short	0x010a
        /*0176*/ 	.byte	0x07
	.zero		1


	//   ....[12]....
        /*0178*/ 	.word	0x00001c80
        /*017c*/ 	.word	0x000000ff
        /*0180*/ 	.word	0x00026810
        /*0184*/ 	.short	0x010a
        /*0186*/ 	.byte	0x07
	.zero		1


	//   ....[13]....
        /*0188*/ 	.word	0x000020c0
        /*018c*/ 	.word	0x000000ff
        /*0190*/ 	.word	0x00026830
        /*0194*/ 	.short	0x010a
        /*0196*/ 	.byte	0x07
	.zero		1


	//   ....[14]....
        /*0198*/ 	.word	0x00002100
        /*019c*/ 	.word	0x000000ff
        /*01a0*/ 	.word	0x00026830
        /*01a4*/ 	.short	0x010a
        /*01a6*/ 	.byte	0x07
	.zero		1


	//   ....[15]....
        /*01a8*/ 	.word	0x00003f30
        /*01ac*/ 	.word	0x000000ff
        /*01b0*/ 	.word	0x00000000
        /*01b4*/ 	.short	0x0101
        /*01b6*/ 	.byte	0x0a
	.zero		1


	//   ....[16]....
        /*01b8*/ 	.word	0x00004240
        /*01bc*/ 	.word	0x000000ff
        /*01c0*/ 	.word	0x00000000
        /*01c4*/ 	.short	0x0101
        /*01c6*/ 	.byte	0x07
	.zero		1


	//   ....[17]....
        /*01c8*/ 	.word	0x000061d0
        /*01cc*/ 	.word	0x00000010
        /*01d0*/ 	.word	0x00026820
        /*01d4*/ 	.short	0x010a
        /*01d6*/ 	.byte	0x3f
	.zero		1


	//   ....[18]....
        /*01d8*/ 	.word	0x00006ad0
        /*01dc*/ 	.word	0x00000010
        /*01e0*/ 	.word	0x00026840
        /*01e4*/ 	.short	0x010a
        /*01e6*/ 	.byte	0x3f
	.zero		1


	//   ....[19]....
        /*01e8*/ 	.word	0x00006de0
        /*01ec*/ 	.word	0x00000010
        /*01f0*/ 	.word	0x00026828
        /*01f4*/ 	.short	0x010a
        /*01f6*/ 	.byte	0x3f
	.zero		1


	//   ....[20]....
        /*01f8*/ 	.word	0x000070f0
        /*01fc*/ 	.word	0x00000010
        /*0200*/ 	.word	0x00026848
        /*0204*/ 	.short	0x010a
        /*0206*/ 	.byte	0x3f
	.zero		1


	//   ....[21]....
        /*0208*/ 	.word	0x000073b0
        /*020c*/ 	.word	0x00000010
        /*0210*/ 	.word	0x00026820
        /*0214*/ 	.short	0x010a
        /*0216*/ 	.byte	0x3f
	.zero		1


	//   ....[22]....
        /*0218*/ 	.word	0x00007750
        /*021c*/ 	.word	0x00000010
        /*0220*/ 	.word	0x00026840
        /*0224*/ 	.short	0x010a
        /*0226*/ 	.byte	0x3f
	.zero		1


	//   ....[23]....
        /*0228*/ 	.word	0x00007a30
        /*022c*/ 	.word	0x00000010
        /*0230*/ 	.word	0x00026828
        /*0234*/ 	.short	0x010a
        /*0236*/ 	.byte	0x3f
	.zero		1


	//   ....[24]....
        /*0238*/ 	.word	0x00007dc0
        /*023c*/ 	.word	0x00000003
        /*0240*/ 	.word	0x00026840
        /*0244*/ 	.short	0x010a
        /*0246*/ 	.byte	0x3f
	.zero		1


	//   ....[25]....
        /*0248*/ 	.word	0x00008270
        /*024c*/ 	.word	0x00000006
        /*0250*/ 	.word	0x00000000
        /*0254*/ 	.short	0x010a
        /*0256*/ 	.byte	0x3f
	.zero		1


	//   ....[26]....
        /*0258*/ 	.word	0x000082d0
        /*025c*/ 	.word	0x00000003
        /*0260*/ 	.word	0x00000000
        /*0264*/ 	.short	0x010a
        /*0266*/ 	.byte	0x3f
	.zero		1


	//   ....[27]....
        /*0268*/ 	.word	0x00008330
        /*026c*/ 	.word	0x00000000
        /*0270*/ 	.word	0x00000000
        /*0274*/ 	.short	0x010a
        /*0276*/ 	.byte	0x3f
	.zero		1


	//   ....[28]....
        /*0278*/ 	.word	0x00008360
        /*027c*/ 	.word	0x00000003
        /*0280*/ 	.word	0x00000000
        /*0284*/ 	.short	0x010a
        /*0286*/ 	.byte	0x3f
	.zero		1


	//   ....[29]....
        /*0288*/ 	.word	0x00008440
        /*028c*/ 	.word	0x00000002
        /*0290*/ 	.word	0x00026800
        /*0294*/ 	.short	0x010a
        /*0296*/ 	.byte	0x3f
	.zero		1


	//   ....[30]....
        /*0298*/ 	.word	0x000084a0
        /*029c*/ 	.word	0x00000005
        /*02a0*/ 	.word	0x00026810
        /*02a4*/ 	.short	0x010a
        /*02a6*/ 	.byte	0x3f
	.zero		1


	//   ....[31]....
        /*02a8*/ 	.word	0x00008500
        /*02ac*/ 	.word	0x00000005
        /*02b0*/ 	.word	0x00026830
        /*02b4*/ 	.short	0x010a
        /*02b6*/ 	.byte	0x3f
	.zero		1


	//   ....[32]....
        /*02b8*/ 	.word	0x00008550
        /*02bc*/ 	.word	0x00000010
        /*02c0*/ 	.word	0x00026820
        /*02c4*/ 	.short	0x010a
        /*02c6*/ 	.byte	0x3f
	.zero		1


	//   ....[33]....
        /*02c8*/ 	.word	0x000085a0
        /*02cc*/ 	.word	0x00000010
        /*02d0*/ 	.word	0x00026840
        /*02d4*/ 	.short	0x010a
        /*02d6*/ 	.byte	0x3f
	.zero		1


	//   ....[34]....
        /*02d8*/ 	.word	0x000085f0
        /*02dc*/ 	.word	0x00000010
        /*02e0*/ 	.word	0x00026828
        /*02e4*/ 	.short	0x010a
        /*02e6*/ 	.byte	0x3f
	.zero		1


	//   ....[35]....
        /*02e8*/ 	.word	0x00008640
        /*02ec*/ 	.word	0x00000010
        /*02f0*/ 	.word	0x00026848
        /*02f4*/ 	.short	0x010a
        /*02f6*/ 	.byte	0x3f
	.zero		1


	//   ....[36]....
        /*02f8*/ 	.word	0x000086a0
        /*02fc*/ 	.word	0x00000010
        /*0300*/ 	.word	0x00026820
        /*0304*/ 	.short	0x010a
        /*0306*/ 	.byte	0x3f
	.zero		1


	//   ....[37]....
        /*0308*/ 	.word	0x000086f0
        /*030c*/ 	.word	0x00000010
        /*0310*/ 	.word	0x00026840
        /*0314*/ 	.short	0x010a
        /*0316*/ 	.byte	0x3f
	.zero		1


	//   ....[38]....
        /*0318*/ 	.word	0x00008740
        /*031c*/ 	.word	0x00000010
        /*0320*/ 	.word	0x00026828
        /*0324*/ 	.short	0x010a
        /*0326*/ 	.byte	0x3f
	.zero		1


	//   ....[39]....
        /*0328*/ 	.word	0x00008790
        /*032c*/ 	.word	0x00000003
        /*0330*/ 	.word	0x00026840
        /*0334*/ 	.short	0x010a
        /*0336*/ 	.byte	0x3f
	.zero		1


	//   ....[40]....
        /*0338*/ 	.word	0x00008860
        /*033c*/ 	.word	0x00000006
        /*0340*/ 	.word	0x00000000
        /*0344*/ 	.short	0x010a
        /*0346*/ 	.byte	0x3f
	.zero		1


	//   ....[41]....
        /*0348*/ 	.word	0x000088b0
        /*034c*/ 	.word	0x00000003
        /*0350*/ 	.word	0x00000000
        /*0354*/ 	.short	0x010a
        /*0356*/ 	.byte	0x3f
	.zero		1


	//   ....[42]....
        /*0358*/ 	.word	0x00008900
        /*035c*/ 	.word	0x00000000
        /*0360*/ 	.word	0x00000000
        /*0364*/ 	.short	0x010a
        /*0366*/ 	.byte	0x3f
	.zero		1


	//----- nvinfo : EIATTR_NUM_MBARRIERS
	.align		4
.L_1491:
        /*0368*/ 	.byte	0x03, 0x38
        /*036a*/ 	.short	0x0009


	//----- nvinfo : EIATTR_EXIT_INSTR_OFFSETS
	.align		4
        /*036c*/ 	.byte	0x04, 0x1c
        /*036e*/ 	.short	(.L_1493 - .L_1492)


	//   ....[0]....
.L_1492:
        /*0370*/ 	.word	0x000083b0


	//----- nvinfo : EIATTR_MAX_THREADS
	.align		4
.L_1493:
        /*0374*/ 	.byte	0x04, 0x05
        /*0376*/ 	.short	(.L_1495 - .L_1494)
.L_1494:
        /*0378*/ 	.word	0x00000180
        /*037c*/ 	.word	0x00000001
        /*0380*/ 	.word	0x00000001


	//----- nvinfo : EIATTR_CRS_STACK_SIZE
	.align		4
.L_1495:
        /*0384*/ 	.byte	0x04, 0x1e
        /*0386*/ 	.short	(.L_1497 - .L_1496)
.L_1496:
        /*0388*/ 	.word	0x00000000


	//----- nvinfo : EIATTR_CBANK_PARAM_SIZE
	.align		4
.L_1497:
        /*038c*/ 	.byte	0x03, 0x19
        /*038e*/ 	.short	0x0770


	//----- nvinfo : EIATTR_PARAM_CBANK
	.align		4
        /*0390*/ 	.byte	0x04, 0x0a
        /*0392*/ 	.short	(.L_1499 - .L_1498)
	.align		4
.L_1498:
        /*0394*/ 	.word	index@(.nv.constant0._ZN7cutlass13device_kernelIN5flash11enable_sm90INS1_16FlashAttnBwdSm90INS1_25CollectiveMainloopBwdSm90ILi2ELi2ELi2EN4cute5tupleIJNS5_1CILi1EEES8_S8_EEENS6_IJNS7_ILi64EEENS7_ILi128EEENS7_ILi96EEEEEENS_6half_tEfNS_4arch4Sm90ELb1ELb0ELb0ELb0ELb0ELb1ELb0ELb0ELi2ELi1ELi2ELi1ELb1EEENS1_24CollectiveEpilogueBwdGQAISD_fSG_Li256ELb0ELb0EEENS1_25SingleTileBwdLPTSchedulerILb0ELi128ELb0EEEEEEEEEvNT_6ParamsE)
        /*0398*/ 	.short	0x0210
        /*039a*/ 	.short	0x0770


	//----- nvinfo : EIATTR_SW_WAR
	.align		4
.L_1499:
        /*039c*/ 	.byte	0x04, 0x36
        /*039e*/ 	.short	(.L_1501 - .L_1500)
.L_1500:
        /*03a0*/ 	.word	0x00000008
.L_1501:


//--------------------- .nv.info._ZN7cutlass13device_kernelIN5flash11enable_sm90INS1_16FlashAttnBwdSm90INS1_25CollectiveMainloopBwdSm90ILi2ELi2ELi2EN4cute5tupleIJNS5_1CILi1EEES8_S8_EEENS6_IJNS7_ILi64EEENS7_ILi128EEENS7_ILi96EEEEEENS_6half_tEfNS_4arch4Sm90ELb1ELb0ELb0ELb0ELb1ELb1ELb0ELb0ELi2ELi1ELi2ELi1ELb1EEENS1_24CollectiveEpilogueBwdGQAISD_fSG_Li256ELb0ELb1EEENS1_25SingleTileBwdLPTSchedulerILb0ELi128ELb1EEEEEEEEEvNT_6ParamsE --------------------------
	.section	.nv.info._ZN7cutlass13device_kernelIN5flash11enable_sm90INS1_16FlashAttnBwdSm90INS1_25CollectiveMainloopBwdSm90ILi2ELi2ELi2EN4cute5tupleIJNS5_1CILi1EEES8_S8_EEENS6_IJNS7_ILi64EEENS7_ILi128EEENS7_ILi96EEEEEENS_6half_tEfNS_4arch4Sm90ELb1ELb0ELb0ELb0ELb1ELb1ELb0ELb0ELi2ELi1ELi2ELi1ELb1EEENS1_24CollectiveEpilogueBwdGQAISD_fSG_Li256ELb0ELb1EEENS1_25SingleTileBwdLPTSchedulerILb0ELi128ELb1EEEEEEEEEvNT_6ParamsE,"",@"SHT_CUDA_INFO"
	.sectionflags	@""
	.align	4


	//----- nvinfo : EIATTR_CUDA_API_VERSION
	.align		4
        /*0000*/ 	.byte	0x04, 0x37
        /*0002*/ 	.short	(.L_1503 - .L_1502)
.L_1502:
        /*0004*/ 	.word	0x00000082


	//----- nvinfo : EIATTR_KPARAM_INFO
	.align		4
.L_1503:
        /*0008*/ 	.byte	0x04, 0x17
        /*000a*/ 	.short	(.L_1505 - .L_1504)
.L_1504:
        /*000c*/ 	.word	0x00000000
        /*0010*/ 	.short	0x0000
        /*0012*/ 	.short	0x0070
        /*0014*/ 	.byte	0x00, 0xf0, 0x01, 0x1c


	//----- nvinfo : EIATTR_SPARSE_MMA_MASK
	.align		4
.L_1505:
        /*0018*/ 	.byte	0x03, 0x50
        /*001a*/ 	.short	0x0000


	//----- nvinfo : EIATTR_MAXREG_COUNT
	.align		4
        /*001c*/ 	.byte	0x03, 0x1b
        /*001e*/ 	.short	0x00a8


	//----- nvinfo : EIATTR_NUM_BARRIERS
	.align		4
        /*0020*/ 	.byte	0x02, 0x4c
        /*0022*/ 	.byte	0x10
	.zero		1


	//----- nvinfo : EIATTR_EXTERNS
	.align		4
        /*0024*/ 	.byte	0x04, 0x0f
        /*0026*/ 	.short	(.L_1507 - .L_1506)


	//   ....[0]....
	.align		4
.L_1506:
        /*0028*/ 	.word	index@(__assertfail)


	//----- nvinfo : EIATTR_ANNOTATIONS
	.align		4
.L_1507:
        /*002c*/ 	.byte	0x04, 0x55
        /*002e*/ 	.short	(.L_1509 - .L_1508)


	//   ....[0]....
.L_1508:
        /*0030*/ 	.word	0x00000001
        /*0034*/ 	.byte	0x50, 0x79, 0x00, 0x00, 0x01, 0x00, 0x00, 0x00, 0x00, 0x86, 0x00, 0x00


	//----- nvinfo : EIATTR_MERCURY_ISA_VERSION
	.align		4
.L_1509:
        /*0040*/ 	.byte	0x03, 0x5f
        /*0042*/ 	.short	0x0101


	//----- nvinfo : EIATTR_INT_WARP_WIDE_INSTR_OFFSETS
	.align		4
        /*0044*/ 	.byte	0x04, 0x31
        /*0046*/ 	.short	(.L_1511 - .L_1510)


	//   ....[0]....
.L_1510:
        /*0048*/ 	.word	0x00000190


	//   ....[1]....
        /*004c*/ 	.word	0x000001c0


	//   ....[2]....
        /*0050*/ 	.word	0x00005e60


	//   ....[3]....
        /*0054*/ 	.word	0x000064d0


	//   ....[4]....
        /*0058*/ 	.word	0x000069f0


	//----- nvinfo : EIATTR_COOP_GROUP_MASK_REGIDS
	.align		4
.L_1511:
        /*005c*/ 	.byte	0x04, 0x29
        /*005e*/ 	.short	(.L_1513 - .L_1512)


	//   ....[0]....
.L_1512:
        /*0060*/ 	.word	0xffffffff


	//   ....[1]....
        /*0064*/ 	.word	0xffffffff


	//   ....[2]....
        /*0068*/ 	.word	0xffffffff


	//   ....[3]....
        /*006c*/ 	.word	0xffffffff


	//   ....[4]....
        /*0070*/ 	.word	0xffffffff


	//   ....[5]....
        /*0074*/ 	.word	0xffffffff


	//   ....[6]....
        /*0078*/ 	.word	0xffffffff


	//   ....[7]....
        /*007c*/ 	.word	0xffffffff


	//   ....[8]....
        /*0080*/ 	.word	0xffffffff


	//   ....[9]....
        /*0084*/ 	.word	0xffffffff


	//   ....[10]....
        /*0088*/ 	.word	0xffffffff


	//   ....[11]....
        /*008c*/ 	.word	0xffffffff


	//   ....[12]....
        /*0090*/ 	.word	0xffffffff


	//   ....[13]....
        /*0094*/ 	.word	0xffffffff


	//   ....[14]....
        /*0098*/ 	.word	0xffffffff


	//   ....[15]....
        /*009c*/ 	.word	0xffffffff


	//   ....[16]....
        /*00a0*/ 	.word	0xffffffff


	//   ....[17]....
        /*00a4*/ 	.word	0x0500000f


	//   ....[18]....
        /*00a8*/ 	.word	0x0500000f


	//   ....[19]....
        /*00ac*/ 	.word	0x0500000f


	//   ....[20]....
        /*00b0*/ 	.word	0x0500000f


	//   ....[21]....
        /*00b4*/ 	.word	0x0500000f


	//   ....[22]....
        /*00b8*/ 	.word	0x0500000f


	//----- nvinfo : EIATTR_COOP_GROUP_INSTR_OFFSETS
	.align		4
.L_1513:
        /*00bc*/ 	.byte	0x04, 0x28
        /*00be*/ 	.short	(.L_1515 - .L_1514)


	//   ....[0]....
.L_1514:
        /*00c0*/ 	.word	0x00000070


	//   ....[1]....
        /*00c4*/ 	.word	0x000001a0


	//   ....[2]....
        /*00c8*/ 	.word	0x000001f0


	//   ....[3]....
        /*00cc*/ 	.word	0x000003e0


	//   ....[4]....
        /*00d0*/ 	.word	0x00000630


	//   ....[5]....
        /*00d4*/ 	.word	0x00001220


	//   ....[6]....
        /*00d8*/ 	.word	0x00004bc0


	//   ....[7]....
        /*00dc*/ 	.word	0x00004d40


	//   ....[8]....
        /*00e0*/ 	.word	0x00004ff0


	//   ....[9]....
        /*00e4*/ 	.word	0x00005180


	//   ....[10]....
        /*00e8*/ 	.word	0x00005290


	//   ....[11]....
        /*00ec*/ 	.word	0x00005a60


	//   ....[12]....
        /*00f0*/ 	.word	0x00005d90


	//   ....[13]....
        /*00f4*/ 	.word	0x00006150


	//   ....[14]....
        /*00f8*/ 	.word	0x00006400


	//   ....[15]....
        /*00fc*/ 	.word	0x000066b0


	//   ....[16]....
        /*0100*/ 	.word	0x00006920


	//   ....[17]....
        /*0104*/ 	.word	0x00009320


	//   ....[18]....
        /*0108*/ 	.word	0x00009490


	//   ....[19]....
        /*010c*/ 	.word	0x00009500


	//   ....[20]....
        /*0110*/ 	.word	0x00009570


	//   ....[21]....
        /*0114*/ 	.word	0x000095e0


	//   ....[22]....
        /*0118*/ 	.word	0x00009650


	//----- nvinfo : EIATTR_REG_RECONFIG
	.align		4
.L_1515:
        /*011c*/ 	.byte	0x01, 0x54
	.zero		2


	//----- nvinfo : EIATTR_SYSCALL_OFFSETS
	.align		4
        /*0120*/ 	.byte	0x04, 0x46
        /*0122*/ 	.short	(.L_1517 - .L_1516)


	//   ....[0]....
.L_1516:
        /*0124*/ 	.word	0x00000e80


	//   ....[1]....
        /*0128*/ 	.word	0x00000f70


	//   ....[2]....
        /*012c*/ 	.word	0x000010d0


	//   ....[3]....
        /*0130*/ 	.word	0x000011c0


	//   ....[4]....
        /*0134*/ 	.word	0x00001440


	//----- nvinfo : EIATTR_MBARRIER_INSTR_OFFSETS
	.align		4
.L_1517:
        /*0138*/ 	.byte	0x04, 0x39
        /*013a*/ 	.short	(.L_1519 - .L_1518)


	//   ....[0]....
.L_1518:
        /*013c*/ 	.word	0x00000290
        /*0140*/ 	.word	0x000000ff
        /*0144*/ 	.word	0x00026800
        /*0148*/ 	.short	0x0100
        /*014a*/ 	.byte	0x06
	.zero		1


	//   ....[1]....
        /*014c*/ 	.word	0x00000390
        /*0150*/ 	.word	0x000000ff
        /*0154*/ 	.word	0x00026810
        /*0158*/ 	.short	0x0100
        /*015a*/ 	.byte	0x08
	.zero		1


	//   ....[2]....
        /*015c*/ 	.word	0x000003a0
        /*0160*/ 	.word	0x000000ff
        /*0164*/ 	.word	0x00026820
        /*0168*/ 	.short	0x0100
        /*016a*/ 	.byte	0x08
	.zero		1


	//   ....[3]....
        /*016c*/ 	.word	0x000003b0
        /*0170*/ 	.word	0x000000ff
        /*0174*/ 	.word	0x00026818
        /*0178*/ 	.short	0x0100
        /*017a*/ 	.byte	0x08
	.zero		1


	//   ....[4]....
        /*017c*/ 	.word	0x000003c0
        /*0180*/ 	.word	0x000000ff
        /*0184*/ 	.word	0x00026828
        /*0188*/ 	.short	0x0100
        /*018a*/ 	.byte	0x08
	.zero		1


	//   ....[5]....
        /*018c*/ 	.word	0x000004f0
        /*0190*/ 	.word	0x000000ff
        /*0194*/ 	.word	0x00026830
        /*0198*/ 	.short	0x0100
        /*019a*/ 	.byte	0x08
	.zero		1


	//   ....[6]....
        /*019c*/ 	.word	0x00000500
        /*01a0*/ 	.word	0x000000ff
        /*01a4*/ 	.word	0x00026840
        /*01a8*/ 	.short	0x0100
        /*01aa*/ 	.byte	0x08
	.zero		1


	//   ....[7]....
        /*01ac*/ 	.word	0x00000510
        /*01b0*/ 	.word	0x000000ff
        /*01b4*/ 	.word	0x00026838
        /*01b8*/ 	.short	0x0100
        /*01ba*/ 	.byte	0x08
	.zero		1


	//   ....[8]....
        /*01bc*/ 	.word	0x00000520
        /*01c0*/ 	.word	0x000000ff
        /*01c4*/ 	.word	0x00026848
        /*01c8*/ 	.short	0x0100
        /*01ca*/ 	.byte	0x08
	.zero		1


	//   ....[9]....
        /*01cc*/ 	.word	0x00001260
        /*01d0*/ 	.word	0x00000002
        /*01d4*/ 	.word	0x00026800
        /*01d8*/ 	.short	0x010a
        /*01da*/ 	.byte	0x3f
	.zero		1


	//   ....[10]....
        /*01dc*/ 	.word	0x00001300
        /*01e0*/ 	.word	0x00000002
        /*01e4*/ 	.word	0x00026800
        /*01e8*/ 	.short	0x010a
        /*01ea*/ 	.byte	0x3f
	.zero		1


	//   ....[11]....
        /*01ec*/ 	.word	0x00001c80
        /*01f0*/ 	.word	0x000000ff
        /*01f4*/ 	.word	0x00026810
        /*01f8*/ 	.short	0x010a
        /*01fa*/ 	.byte	0x08
	.zero		1


	//   ....[12]....
        /*01fc*/ 	.word	0x00001cc0
        /*0200*/ 	.word	0x000000ff
        /*0204*/ 	.word	0x00026810
        /*0208*/ 	.short	0x010a
        /*020a*/ 	.byte	0x08
	.zero		1


	//   ....[13]....
        /*020c*/ 	.word	0x00002100
        /*0210*/ 	.word	0x000000ff
        /*0214*/ 	.word	0x00026830
        /*0218*/ 	.short	0x010a
        /*021a*/ 	.byte	0x08
	.zero		1


	//   ....[14]....
        /*021c*/ 	.word	0x00002140
        /*0220*/ 	.word	0x000000ff
        /*0224*/ 	.word	0x00026830
        /*0228*/ 	.short	0x010a
        /*022a*/ 	.byte	0x08
	.zero		1


	//   ....[15]....
        /*022c*/ 	.word	0x00003f60
        /*0230*/ 	.word	0x000000ff
        /*0234*/ 	.word	0x00000000
        /*0238*/ 	.short	0x0101
        /*023a*/ 	.byte	0x0a
	.zero		1


	//   ....[16]....
        /*023c*/ 	.word	0x00004240
        /*0240*/ 	.word	0x000000ff
        /*0244*/ 	.word	0x00000000
        /*0248*/ 	.short	0x0101
        /*024a*/ 	.byte	0x08
	.zero		1


	//   ....[17]....
        /*024c*/ 	.word	0x000070e0
        /*0250*/ 	.word	0x00000010
        /*0254*/ 	.word	0x00026820
        /*0258*/ 	.short	0x010a
        /*025a*/ 	.byte	0x3f
	.zero		1


	//   ....[18]....
        /*025c*/ 	.word	0x000079e0
        /*0260*/ 	.word	0x00000010
        /*0264*/ 	.word	0x00026840
        /*0268*/ 	.short	0x010a
        /*026a*/ 	.byte	0x3f
	.zero		1


	//   ....[19]....
        /*026c*/ 	.word	0x00007cf0
        /*0270*/ 	.word	0x00000010
        /*0274*/ 	.word	0x00026828
        /*0278*/ 	.short	0x010a
        /*027a*/ 	.byte	0x3f
	.zero		1


	//   ....[20]....
        /*027c*/ 	.word	0x00008000
        /*0280*/ 	.word	0x00000010
        /*0284*/ 	.word	0x00026848
        /*0288*/ 	.short	0x010a
        /*028a*/ 	.byte	0x3f
	.zero		1


	//   ....[21]....
        /*028c*/ 	.word	0x000082c0
        /*0290*/ 	.word	0x00000010
        /*0294*/ 	.word	0x00026820
        /*0298*/ 	.short	0x010a
        /*029a*/ 	.byte	0x3f
	.zero		1


	//   ....[22]....
        /*029c*/ 	.word	0x00008660
        /*02a0*/ 	.word	0x00000010
        /*02a4*/ 	.word	0x00026840
        /*02a8*/ 	.short	0x010a
        /*02aa*/ 	.byte	0x3f
	.zero		1


	//   ....[23]....
        /*02ac*/ 	.word	0x00008940
        /*02b0*/ 	.word	0x00000010
        /*02b4*/ 	.word	0x00026828
        /*02b8*/ 	.short	0x010a
        /*02ba*/ 	.byte	0x3f
	.zero		1


	//   ....[24]....
        /*02bc*/ 	.word	0x00008cd0
        /*02c0*/ 	.word	0x00000003
        /*02c4*/ 	.word	0x00026840
        /*02c8*/ 	.short	0x010a
        /*02ca*/ 	.byte	0x3f
	.zero		1


	//   ....[25]....
        /*02cc*/ 	.word	0x00009180
        /*02d0*/ 	.word	0x00000006
        /*02d4*/ 	.word	0x00000000
        /*02d8*/ 	.short	0x010a
        /*02da*/ 	.byte	0x3f
	.zero		1


	//   ....[26]....
        /*02dc*/ 	.word	0x000091e0
        /*02e0*/ 	.word	0x00000003
        /*02e4*/ 	.word	0x00000000
        /*02e8*/ 	.short	0x010a
        /*02ea*/ 	.byte	0x3f
	.zero		1


	//   ....[27]....
        /*02ec*/ 	.word	0x00009240
        /*02f0*/ 	.word	0x00000000
        /*02f4*/ 	.word	0x00000000
        /*02f8*/ 	.short	0x010a
        /*02fa*/ 	.byte	0x3f
	.zero		1


	//   ....[28]....
        /*02fc*/ 	.word	0x00009270
        /*0300*/ 	.word	0x00000003
        /*0304*/ 	.word	0x00000000
        /*0308*/ 	.short	0x010a
        /*030a*/ 	.byte	0x3f
	.zero		1


	//   ....[29]....
        /*030c*/ 	.word	0x00009350
        /*0310*/ 	.word	0x00000002
        /*0314*/ 	.word	0x00026800
        /*0318*/ 	.short	0x010a
        /*031a*/ 	.byte	0x3f
	.zero		1


	//   ....[30]....
        /*031c*/ 	.word	0x000093b0
        /*0320*/ 	.word	0x00000005
        /*0324*/ 	.word	0x00026810
        /*0328*/ 	.short	0x010a
        /*032a*/ 	.byte	0x3f
	.zero		1


	//   ....[31]....
        /*032c*/ 	.word	0x00009410
        /*0330*/ 	.word	0x00000005
        /*0334*/ 	.word	0x00026830
        /*0338*/ 	.short	0x010a
        /*033a*/ 	.byte	0x3f
	.zero		1


	//   ....[32]....
        /*033c*/ 	.word	0x00009690
        /*0340*/ 	.word	0x00000010
        /*0344*/ 	.word	0x00026820
        /*0348*/ 	.short	0x010a
        /*034a*/ 	.byte	0x3f
	.zero		1


	//   ....[33]....
        /*034c*/ 	.word	0x000096e0
        /*0350*/ 	.word	0x00000010
        /*0354*/ 	.word	0x00026840
        /*0358*/ 	.short	0x010a
        /*035a*/ 	.byte	0x3f
	.zero		1


	//   ....[34]....
        /*035c*/ 	.word	0x00009730
        /*0360*/ 	.word	0x00000010
        /*0364*/ 	.word	0x00026828
        /*0368*/ 	.short	0x010a
        /*036a*/ 	.byte	0x3f
	.zero		1


	//   ....[35]....
        /*036c*/ 	.word	0x00009780
        /*0370*/ 	.word	0x00000010
        /*0374*/ 	.word	0x00026848
        /*0378*/ 	.short	0x010a
        /*037a*/ 	.byte	0x3f
	.zero		1


	//   ....[36]....
        /*037c*/ 	.word	0x000097e0
        /*0380*/ 	.word	0x00000010
        /*0384*/ 	.word	0x00026820
        /*0388*/ 	.short	0x010a
        /*038a*/ 	.byte	0x3f
	.zero		1


	//   ....[37]....
        /*038c*/ 	.word	0x00009830
        /*0390*/ 	.word	0x00000010
        /*0394*/ 	.word	0x00026840
        /*0398*/ 	.short	0x010a
        /*039a*/ 	.byte	0x3f
	.zero		1


	//   ....[38]....
        /*039c*/ 	.word	0x00009880
        /*03a0*/ 	.word	0x00000010
        /*03a4*/ 	.word	0x00026828
        /*03a8*/ 	.short	0x010a
        /*03aa*/ 	.byte	0x3f
	.zero		1


	//   ....[39]....
        /*03ac*/ 	.word	0x000098d0
        /*03b0*/ 	.word	0x00000003
        /*03b4*/ 	.word	0x00026840
        /*03b8*/ 	.short	0x010a
        /*03ba*/ 	.byte	0x3f
	.zero		1


	//   ....[40]....
        /*03bc*/ 	.word	0x000099a0
        /*03c0*/ 	.word	0x00000006
        /*03c4*/ 	.word	0x00000000
        /*03c8*/ 	.short	0x010a
        /*03ca*/ 	.byte	0x3f
	.zero		1


	//   ....[41]....
        /*03cc*/ 	.word	0x000099f0
        /*03d0*/ 	.word	0x00000003
        /*03d4*/ 	.word	0x00000000
        /*03d8*/ 	.short	0x010a
        /*03da*/ 	.byte	0x3f
	.zero		1


	//   ....[42]....
        /*03dc*/ 	.word	0x00009a40
        /*03e0*/ 	.word	0x00000000
        /*03e4*/ 	.word	0x00000000
        /*03e8*/ 	.short	0x010a
        /*03ea*/ 	.byte	0x3f
	.zero		1


	//----- nvinfo : EIATTR_NUM_MBARRIERS
	.align		4
.L_1519:
        /*03ec*/ 	.byte	0x03, 0x38
        /*03ee*/ 	.short	0x0009


	//----- nvinfo : EIATTR_EXIT_INSTR_OFFSETS
	.align		4
        /*03f0*/ 	.byte	0x04, 0x1c
        /*03f2*/ 	.short	(.L_1521 - .L_1520)


	//   ....[0]....
.L_1520:
        /*03f4*/ 	.word	0x000092c0


	//----- nvinfo : EIATTR_MAX_THREADS
	.align		4
.L_1521:
        /*03f8*/ 	.byte	0x04, 0x05
        /*03fa*/ 	.short	(.L_1523 - .L_1522)
.L_1522:
        /*03fc*/ 	.word	0x00000180
        /*0400*/ 	.word	0x00000001
        /*0404*/ 	.word	0x00000001


	//----- nvinfo : EIATTR_CRS_STACK_SIZE
	.align		4
.L_1523:
        /*0408*/ 	.byte	0x04, 0x1e
        /*040a*/ 	.short	(.L_1525 - .L_1524)
.L_1524:
        /*040c*/ 	.word	0x00000000


	//----- nvinfo : EIATTR_CBANK_PARAM_SIZE
	.align		4
.L_1525:
        /*0410*/ 	.byte	0x03, 0x19
        /*0412*/ 	.short	0x0770


	//----- nvinfo : EIATTR_PARAM_CBANK
	.align		4
        /*0414*/ 	.byte	0x04, 0x0a
        /*0416*/ 	.short	(.L_1527 - .L_1526)
	.align		4
.L_1526:
        /*0418*/ 	.word	index@(.nv.constant0._ZN7cutlass13device_kernelIN5flash11enable_sm90INS1_16FlashAttnBwdSm90INS1_25CollectiveMainloopBwdSm90ILi2ELi2ELi2EN4cute5tupleIJNS5_1CILi1EEES8_S8_EEENS6_IJNS7_ILi64EEENS7_ILi128EEENS7_ILi96EEEEEENS_6half_tEfNS_4arch4Sm90ELb1ELb0ELb0ELb0ELb1ELb1ELb0ELb0ELi2ELi1ELi2ELi1ELb1EEENS1_24CollectiveEpilogueBwdGQAISD_fSG_Li256ELb0ELb1EEENS1_25SingleTileBwdLPTSchedulerILb0ELi128ELb1EEEEEEEEEvNT_6ParamsE)
        /*041c*/ 	.short	0x0210
        /*041e*/ 	.short	0x0770


	//----- nvinfo : EIATTR_SW_WAR
	.align		4
.L_1527:
        /*0420*/ 	.byte	0x04, 0x36
        /*0422*/ 	.short	(.L_1529 - .L_1528)
.L_1528:
        /*0424*/ 	.word	0x00000008
.L_1529:


//--------------------- .nv.info._ZN7cutlass13device_kernelIN5flash22FlashAttnBwdPreprocessIN4cute5tupleIJNS3_1CILi64EEENS5_ILi96EEEEEENS_6half_tEfNS_4arch4Sm90ELb1ELb0EEEEEvNT_6ParamsE --------------------------
	.section	.nv.info._ZN7cutlass13device_kernelIN5flash22FlashAttnBwdPreprocessIN4cute5tupleIJNS3_1CILi64EEENS5_ILi96EEEEEENS_6half_tEfNS_4arch4Sm90ELb1ELb0EEEEEvNT_6ParamsE,"",@"SHT_CUDA_INFO"
	.sectionflags	@""
	.align	4


	//----- nvinfo : EIATTR_CUDA_API_VERSION
	.align		4
        /*0000*/ 	.byte	0x04, 0x37
        /*0002*/ 	.short	(.L_1531 - .L_1530)
.L_1530:
        /*0004*/ 	.word	0x00000082


	//----- nvinfo : EIATTR_KPARAM_INFO
	.align		4
.L_1531:
        /*0008*/ 	.byte	0x04, 0x17
        /*000a*/ 	.short	(.L_1533 - .L_1532)
.L_1532:
        /*000c*/ 	.word	0x00000000
        /*0010*/ 	.short	0x0000
        /*0012*/ 	.short	0x0000
        /*0014*/ 	.byte	0x00, 0xf0, 0xc1, 0x03


	//----- nvinfo : EIATTR_SPARSE_MMA_MASK
	.align		4
.L_1533:
        /*0018*/ 	.byte	0x03, 0x50
        /*001a*/ 	.short	0x0000


	//----- nvinfo : EIATTR_MAXREG_COUNT
	.align		4
        /*001c*/ 	.byte	0x03, 0x1b
        /*001e*/ 	.short	0x0080


	//----- nvinfo : EIATTR_MERCURY_ISA_VERSION
	.align		4
        /*0020*/ 	.byte	0x03, 0x5f
        /*0022*/ 	.short	0x0101


	//----- nvinfo : EIATTR_COOP_GROUP_MASK_REGIDS
	.align		4
        /*0024*/ 	.byte	0x04, 0x29
        /*0026*/ 	.short	(.L_1535 - .L_1534)


	//   ....[0]....
.L_1534:
        /*0028*/ 	.word	0xffffffff


	//   ....[1]....
        /*002c*/ 	.word	0xffffffff


	//----- nvinfo : EIATTR_COOP_GROUP_INSTR_OFFSETS
	.align		4
.L_1535:
        /*0030*/ 	.byte	0x04, 0x28
        /*0032*/ 	.short	(.L_1537 - .L_1536)


	//   ....[0]....
.L_1536:
        /*0034*/ 	.word	0x00000cf0


	//   ....[1]....
        /*0038*/ 	.word	0x00000d10


	//----- nvinfo : EIATTR_EXIT_INSTR_OFFSETS
	.align		4
.L_1537:
        /*003c*/ 	.byte	0x04, 0x1c
        /*003e*/ 	.short	(.L_1539 - .L_1538)


	//   ....[0]....
.L_1538:
        /*0040*/ 	.word	0x00001260


	//   ....[1]....
        /*0044*/ 	.word	0x000012e0


	//----- nvinfo : EIATTR_MAX_THREADS
	.align		4
.L_1539:
        /*0048*/ 	.byte	0x04, 0x05
        /*004a*/ 	.short	(.L_1541 - .L_1540)
.L_1540:
        /*004c*/ 	.word	0x00000100
        /*0050*/ 	.word	0x00000001
        /*0054*/ 	.word	0x00000001


	//----- nvinfo : EIATTR_CRS_STACK_SIZE
	.align		4
.L_1541:
        /*0058*/ 	.byte	0x04, 0x1e
        /*005a*/ 	.short	(.L_1543 - .L_1542)
.L_1542:
        /*005c*/ 	.word	0x00000000


	//----- nvinfo : EIATTR_CBANK_PARAM_SIZE
	.align		4
.L_1543:
        /*0060*/ 	.byte	0x03, 0x19
        /*0062*/ 	.short	0x00f0


	//----- nvinfo : EIATTR_PARAM_CBANK
	.align		4
        /*0064*/ 	.byte	0x04, 0x0a
        /*0066*/ 	.short	(.L_1545 - .L_1544)
	.align		4
.L_1544:
        /*0068*/ 	.word	index@(.nv.constant0._ZN7cutlass13device_kernelIN5flash22FlashAttnBwdPreprocessIN4cute5tupleIJNS3_1CILi64EEENS5_ILi96EEEEEENS_6half_tEfNS_4arch4Sm90ELb1ELb0EEEEEvNT_6ParamsE)
        /*006c*/ 	.short	0x0210
        /*006e*/ 	.short	0x00f0


	//----- nvinfo : EIATTR_SW_WAR
	.align		4
.L_1545:
        /*0070*/ 	.byte	0x04, 0x36
        /*0072*/ 	.short	(.L_1547 - .L_1546)
.L_1546:
        /*0074*/ 	.word	0x00000008
.L_1547:


//--------------------- .nv.info._ZN7cutlass13device_kernelIN5flash11enable_sm90INS1_16FlashAttnBwdSm90INS1_25CollectiveMainloopBwdSm90ILi2ELi2ELi2EN4cute5tupleIJNS5_1CILi1EEES8_S8_EEENS6_IJNS7_ILi64EEENS7_ILi128EEENS7_ILi96EEEEEENS_6half_tEfNS_4arch4Sm90ELb1ELb0ELb0ELb1ELb0ELb1ELb0ELb0ELi2ELi1ELi2ELi1ELb1EEENS1_21CollectiveEpilogueBwdISD_SE_SG_Li256ELb1ELb0ELi1EEENS1_25SingleTileBwdLPTSchedulerILb1ELi128ELb0EEEEEEEEEvNT_6ParamsE --------------------------
	.section	.nv.info._ZN7cutlass13device_kernelIN5flash11enable_sm90INS1_16FlashAttnBwdSm90INS1_25CollectiveMainloopBwdSm90ILi2ELi2ELi2EN4cute5tupleIJNS5_1CILi1EEES8_S8_EEENS6_IJNS7_ILi64EEENS7_ILi128EEENS7_ILi96EEEEEENS_6half_tEfNS_4arch4Sm90ELb1ELb0ELb0ELb1ELb0ELb1ELb0ELb0ELi2ELi1ELi2ELi1ELb1EEENS1_21CollectiveEpilogueBwdISD_SE_SG_Li256ELb1ELb0ELi1EEENS1_25SingleTileBwdLPTSchedulerILb1ELi128ELb0EEEEEEEEEvNT_6ParamsE,"",@"SHT_CUDA_INFO"
	.sectionflags	@""
	.align	4


	//----- nvinfo : EIATTR_CUDA_API_VERSION
	.align		4
        /*0000*/ 	.byte	0x04, 0x37
        /*0002*/ 	.short	(.L_1549 - .L_1548)
.L_1548:
        /*0004*/ 	.word	0x00000082


	//----- nvinfo : EIATTR_KPARAM_INFO
	.align		4
.L_1549:
        /*0008*/ 	.byte	0x04, 0x17
        /*000a*/ 	.short	(.L_1551 - .L_1550)
.L_1550:
        /*000c*/ 	.word	0x00000000
        /*0010*/ 	.short	0x0000
        /*0012*/ 	.short	0x0070
        /*0014*/ 	.byte	0x00, 0xf0, 0x01, 0x1a


	//----- nvinfo : EIATTR_SPARSE_MMA_MASK
	.align		4
.L_1551:
        /*0018*/ 	.byte	0x03, 0x50
        /*001a*/ 	.short	0x0000


	//----- nvinfo : EIATTR_MAXREG_COUNT
	.align		4
        /*001c*/ 	.byte	0x03, 0x1b
        /*001e*/ 	.short	0x00a8


	//----- nvinfo : EIATTR_NUM_BARRIERS
	.align		4
        /*0020*/ 	.byte	0x02, 0x4c
        /*0022*/ 	.byte	0x10
	.zero		1


	//----- nvinfo : EIATTR_EXTERNS
	.align		4
        /*0024*/ 	.byte	0x04, 0x0f
        /*0026*/ 	.short	(.L_1553 - .L_1552)


	//   ....[0]....
	.align		4
.L_1552:
        /*0028*/ 	.word	index@(__assertfail)


	//----- nvinfo : EIATTR_ANNOTATIONS
	.align		4
.L_1553:
        /*002c*/ 	.byte	0x04, 0x55
        /*002e*/ 	.short	(.L_1555 - .L_1554)


	//   ....[0]....
.L_1554:
        /*0030*/ 	.word	0x00000001
        /*0034*/ 	.byte	0x40, 0x8c, 0x00, 0x00, 0x01, 0x00, 0x00, 0x00, 0x70, 0x90, 0x00, 0x00, 0x01, 0x00, 0x00, 0x00
        /*0044*/ 	.byte	0x90, 0x9d, 0x00, 0x00, 0x01, 0x00, 0x00, 0x00, 0xb0, 0x9d, 0x00, 0x00, 0x01, 0x00, 0x00, 0x00
        /*0054*/ 	.byte	0x90, 0xa1, 0x00, 0x00


	//----- nvinfo : EIATTR_MERCURY_ISA_VERSION
	.align		4
.L_1555:
        /*0058*/ 	.byte	0x03, 0x5f
        /*005a*/ 	.short	0x0101


	//----- nvinfo : EIATTR_INT_WARP_WIDE_INSTR_OFFSETS
	.align		4
        /*005c*/ 	.byte	0x04, 0x31
        /*005e*/ 	.short	(.L_1557 - .L_1556)


	//   ....[0]....
.L_1556:
        /*0060*/ 	.word	0x00000190


	//   ....[1]....
        /*0064*/ 	.word	0x000001c0


	//----- nvinfo : EIATTR_COOP_GROUP_MASK_REGIDS
	.align		4
.L_1557:
        /*0068*/ 	.byte	0x04, 0x29
        /*006a*/ 	.short	(.L_1559 - .L_1558)


	//   ....[0]....
.L_1558:
        /*006c*/ 	.word	0xffffffff


	//   ....[1]....
        /*0070*/ 	.word	0xffffffff


	//   ....[2]....
        /*0074*/ 	.word	0xffffffff


	//   ....[3]....
        /*0078*/ 	.word	0xffffffff


	//   ....[4]....
        /*007c*/ 	.word	0xffffffff


	//   ....[5]....
        /*0080*/ 	.word	0xffffffff


	//   ....[6]....
        /*0084*/ 	.word	0xffffffff


	//   ....[7]....
        /*0088*/ 	.word	0x0500000f


	//----- nvinfo : EIATTR_COOP_GROUP_INSTR_OFFSETS
	.align		4
.L_1559:
        /*008c*/ 	.byte	0x04, 0x28
        /*008e*/ 	.short	(.L_1561 - .L_1560)


	//   ....[0]....
.L_1560:
        /*0090*/ 	.word	0x00000070


	//   ....[1]....
        /*0094*/ 	.word	0x000001a0


	//   ....[2]....
        /*0098*/ 	.word	0x000001f0


	//   ....[3]....
        /*009c*/ 	.word	0x000003e0


	//   ....[4]....
        /*00a0*/ 	.word	0x00000630


	//   ....[5]....
        /*00a4*/ 	.word	0x00001710


	//   ....[6]....
        /*00a8*/ 	.word	0x000066c0


	//   ....[7]....
        /*00ac*/ 	.word	0x0000aad0


	//----- nvinfo : EIATTR_REG_RECONFIG
	.align		4
.L_1561:
        /*00b0*/ 	.byte	0x01, 0x54
	.zero		2


	//----- nvinfo : EIATTR_SYSCALL_OFFSETS
	.align		4
        /*00b4*/ 	.byte	0x04, 0x46
        /*00b6*/ 	.short	(.L_1563 - .L_1562)


	//   ....[0]....
.L_1562:
        /*00b8*/ 	.word	0x00001370


	//   ....[1]....
        /*00bc*/ 	.word	0x00001460


	//   ....[2]....
        /*00c0*/ 	.word	0x000015c0


	//   ....[3]....
        /*00c4*/ 	.word	0x000016b0


	//   ....[4]....
        /*00c8*/ 	.word	0x00001930


	//----- nvinfo : EIATTR_MBARRIER_INSTR_OFFSETS
	.align		4
.L_1563:
        /*00cc*/ 	.byte	0x04, 0x39
        /*00ce*/ 	.short	(.L_1565 - .L_1564)


	//   ....[0]....
.L_1564:
        /*00d0*/ 	.word	0x00000290
        /*00d4*/ 	.word	0x000000ff
        /*00d8*/ 	.word	0x00026800
        /*00dc*/ 	.short	0x0100
        /*00de*/ 	.byte	0x06
	.zero		1


	//   ....[1]....
        /*00e0*/ 	.word	0x00000390
        /*00e4*/ 	.word	0x000000ff
        /*00e8*/ 	.word	0x00026810
        /*00ec*/ 	.short	0x0100
        /*00ee*/ 	.byte	0x08
	.zero		1


	//   ....[2]....
        /*00f0*/ 	.word	0x000003a0
        /*00f4*/ 	.word	0x000000ff
        /*00f8*/ 	.word	0x00026820
        /*00fc*/ 	.short	0x0100
        /*00fe*/ 	.byte	0x08
	.zero		1


	//   ....[3]....
        /*0100*/ 	.word	0x000003b0
        /*0104*/ 	.word	0x000000ff
        /*0108*/ 	.word	0x00026818
        /*010c*/ 	.short	0x0100
        /*010e*/ 	.byte	0x08
	.zero		1


	//   ....[4]....
        /*0110*/ 	.word	0x000003c0
        /*0114*/ 	.word	0x000000ff
        /*0118*/ 	.word	0x00026828
        /*011c*/ 	.short	0x0100
        /*011e*/ 	.byte	0x08
	.zero		1


	//   ....[5]....
        /*0120*/ 	.word	0x000004f0
        /*0124*/ 	.word	0x000000ff
        /*0128*/ 	.word	0x00026830
        /*012c*/ 	.short	0x0100
        /*012e*/ 	.byte	0x08
	.zero		1


	//   ....[6]....
        /*0130*/ 	.word	0x00000500
        /*0134*/ 	.word	0x000000ff
        /*0138*/ 	.word	0x00026840
        /*013c*/ 	.short	0x0100
        /*013e*/ 	.byte	0x08
	.zero		1


	//   ....[7]....
        /*0140*/ 	.word	0x00000510
        /*0144*/ 	.word	0x000000ff
        /*0148*/ 	.word	0x00026838
        /*014c*/ 	.short	0x0100
        /*014e*/ 	.byte	0x08
	.zero		1


	//   ....[8]....
        /*0150*/ 	.word	0x00000520
        /*0154*/ 	.word	0x000000ff
        /*0158*/ 	.word	0x00026848
        /*015c*/ 	.short	0x0100
        /*015e*/ 	.byte	0x08
	.zero		1


	//   ....[9]....
        /*0160*/ 	.word	0x00001750
        /*0164*/ 	.word	0x00000002
        /*0168*/ 	.word	0x00026800
        /*016c*/ 	.short	0x010a
        /*016e*/ 	.byte	0x3f
	.zero		1


	//   ....[10]....
        /*0170*/ 	.word	0x000017f0
        /*0174*/ 	.word	0x00000002
        /*0178*/ 	.word	0x00026800
        /*017c*/ 	.short	0x010a
        /*017e*/ 	.byte	0x3f
	.zero		1


	//   ....[11]....
        /*0180*/ 	.word	0x00002150
        /*0184*/ 	.word	0x000000ff
        /*0188*/ 	.word	0x00026810
        /*018c*/ 	.short	0x010a
        /*018e*/ 	.byte	0x07
	.zero		1


	//   ....[12]....
        /*0190*/ 	.word	0x00002190
        /*0194*/ 	.word	0x000000ff
        /*0198*/ 	.word	0x00026810
        /*019c*/ 	.short	0x010a
        /*019e*/ 	.byte	0x07
	.zero		1


	//   ....[13]....
        /*01a0*/ 	.word	0x000025d0
        /*01a4*/ 	.word	0x000000ff
        /*01a8*/ 	.word	0x00026830
        /*01ac*/ 	.short	0x010a
        /*01ae*/ 	.byte	0x07
	.zero		1


	//   ....[14]....
        /*01b0*/ 	.word	0x00002610
        /*01b4*/ 	.word	0x000000ff
        /*01b8*/ 	.word	0x00026830
        /*01bc*/ 	.short	0x010a
        /*01be*/ 	.byte	0x07
	.zero		1


	//   ....[15]....
        /*01c0*/ 	.word	0x00004430
        /*01c4*/ 	.word	0x000000ff
        /*01c8*/ 	.word	0x00000000
        /*01cc*/ 	.short	0x0101
        /*01ce*/ 	.byte	0x08
	.zero		1


	//   ....[16]....
        /*01d0*/ 	.word	0x00004710
        /*01d4*/ 	.word	0x000000ff
        /*01d8*/ 	.word	0x00000000
        /*01dc*/ 	.short	0x0101
        /*01de*/ 	.byte	0x07
	.zero		1


	//   ....[17]....
        /*01e0*/ 	.word	0x00008810
        /*01e4*/ 	.word	0x0000000f
        /*01e8*/ 	.word	0x00026820
        /*01ec*/ 	.short	0x010a
        /*01ee*/ 	.byte	0x3f
	.zero		1


	//   ....[18]....
        /*01f0*/ 	.word	0x000090d0
        /*01f4*/ 	.word	0x0000000f
        /*01f8*/ 	.word	0x00026840
        /*01fc*/ 	.short	0x010a
        /*01fe*/ 	.byte	0x3f
	.zero		1


	//   ....[19]....
        /*0200*/ 	.word	0x00009410
        /*0204*/ 	.word	0x0000000f
        /*0208*/ 	.word	0x00026828
        /*020c*/ 	.short	0x010a
        /*020e*/ 	.byte	0x3f
	.zero		1


	//   ....[20]....
        /*0210*/ 	.word	0x00009750
        /*0214*/ 	.word	0x0000000f
        /*0218*/ 	.word	0x00026848
        /*021c*/ 	.short	0x010a
        /*021e*/ 	.byte	0x3f
	.zero		1


	//   ....[21]....
        /*0220*/ 	.word	0x00009a30
        /*0224*/ 	.word	0x0000000f
        /*0228*/ 	.word	0x00026820
        /*022c*/ 	.short	0x010a
        /*022e*/ 	.byte	0x3f
	.zero		1


	//   ....[22]....
        /*0230*/ 	.word	0x00009de0
        /*0234*/ 	.word	0x0000000f
        /*0238*/ 	.word	0x00026840
        /*023c*/ 	.short	0x010a
        /*023e*/ 	.byte	0x3f
	.zero		1


	//   ....[23]....
        /*0240*/ 	.word	0x0000a0f0
        /*0244*/ 	.word	0x0000000f
        /*0248*/ 	.word	0x00026828
        /*024c*/ 	.short	0x010a
        /*024e*/ 	.byte	0x3f
	.zero		1


	//   ....[24]....
        /*0250*/ 	.word	0x0000a470
        /*0254*/ 	.word	0x00000003
        /*0258*/ 	.word	0x00026840
        /*025c*/ 	.short	0x010a
        /*025e*/ 	.byte	0x3f
	.zero		1


	//   ....[25]....
        /*0260*/ 	.word	0x0000a940
        /*0264*/ 	.word	0x00000007
        /*0268*/ 	.word	0x00000000
        /*026c*/ 	.short	0x010a
        /*026e*/ 	.byte	0x3f
	.zero		1


	//   ....[26]....
        /*0270*/ 	.word	0x0000a990
        /*0274*/ 	.word	0x00000003
        /*0278*/ 	.word	0x00000000
        /*027c*/ 	.short	0x010a
        /*027e*/ 	.byte	0x3f
	.zero		1


	//   ....[27]....
        /*0280*/ 	.word	0x0000a9f0
        /*0284*/ 	.word	0x00000005
        /*0288*/ 	.word	0x00000000
        /*028c*/ 	.short	0x010a
        /*028e*/ 	.byte	0x3f
	.zero		1


	//   ....[28]....
        /*0290*/ 	.word	0x0000aa20
        /*0294*/ 	.word	0x00000003
        /*0298*/ 	.word	0x00000000
        /*029c*/ 	.short	0x010a
        /*029e*/ 	.byte	0x3f
	.zero		1


	//   ....[29]....
        /*02a0*/ 	.word	0x0000ab00
        /*02a4*/ 	.word	0x00000002
        /*02a8*/ 	.word	0x00026800
        /*02ac*/ 	.short	0x010a
        /*02ae*/ 	.byte	0x3f
	.zero		1


	//   ....[30]....
        /*02b0*/ 	.word	0x0000ab60
        /*02b4*/ 	.word	0x00000005
        /*02b8*/ 	.word	0x00026810
        /*02bc*/ 	.short	0x010a
        /*02be*/ 	.byte	0x3f
	.zero		1


	//   ....[31]....
        /*02c0*/ 	.word	0x0000abc0
        /*02c4*/ 	.word	0x00000005
        /*02c8*/ 	.word	0x00026830
        /*02cc*/ 	.short	0x010a
        /*02ce*/ 	.byte	0x3f
	.zero		1


	//   ....[32]....
        /*02d0*/ 	.word	0x0000ac10
        /*02d4*/ 	.word	0x0000000f
        /*02d8*/ 	.word	0x00026820
        /*02dc*/ 	.short	0x010a
        /*02de*/ 	.byte	0x3f
	.zero		1


	//   ....[33]....
        /*02e0*/ 	.word	0x0000ac60
        /*02e4*/ 	.word	0x0000000f
        /*02e8*/ 	.word	0x00026840
        /*02ec*/ 	.short	0x010a
        /*02ee*/ 	.byte	0x3f
	.zero		1


	//   ....[34]....
        /*02f0*/ 	.word	0x0000acb0
        /*02f4*/ 	.word	0x0000000f
        /*02f8*/ 	.word	0x00026828
        /*02fc*/ 	.short	0x010a
        /*02fe*/ 	.byte	0x3f
	.zero		1


	//   ....[35]....
        /*0300*/ 	.word	0x0000ad00
        /*0304*/ 	.word	0x0000000f
        /*0308*/ 	.word	0x00026848
        /*030c*/ 	.short	0x010a
        /*030e*/ 	.byte	0x3f
	.zero		1


	//   ....[36]....
        /*0310*/ 	.word	0x0000ad60
        /*0314*/ 	.word	0x0000000f
        /*0318*/ 	.word	0x00026820
        /*031c*/ 	.short	0x010a
        /*031e*/ 	.byte	0x3f
	.zero		1


	//   ....[37]....
        /*0320*/ 	.word	0x0000adb0
        /*0324*/ 	.word	0x0000000f
        /*0328*/ 	.word	0x00026840
        /*032c*/ 	.short	0x010a
        /*032e*/ 	.byte	0x3f
	.zero		1


	//   ....[38]....
        /*0330*/ 	.word	0x0000ae00
        /*0334*/ 	.word	0x0000000f
        /*0338*/ 	.word	0x00026828
        /*033c*/ 	.short	0x010a
        /*033e*/ 	.byte	0x3f
	.zero		1


	//   ....[39]....
        /*0340*/ 	.word	0x0000ae50
        /*0344*/ 	.word	0x00000003
        /*0348*/ 	.word	0x00026840
        /*034c*/ 	.short	0x010a
        /*034e*/ 	.byte	0x3f
	.zero		1


	//   ....[40]....
        /*0350*/ 	.word	0x0000af20
        /*0354*/ 	.word	0x00000007
        /*0358*/ 	.word	0x00000000
        /*035c*/ 	.short	0x010a
        /*035e*/ 	.byte	0x3f
	.zero		1


	//   ....[41]....
        /*0360*/ 	.word	0x0000af70
        /*0364*/ 	.word	0x00000003
        /*0368*/ 	.word	0x00000000
        /*036c*/ 	.short	0x010a
        /*036e*/ 	.byte	0x3f
	.zero		1


	//   ....[42]....
        /*0370*/ 	.word	0x0000afc0
        /*0374*/ 	.word	0x00000005
        /*0378*/ 	.word	0x00000000
        /*037c*/ 	.short	0x010a
        /*037e*/ 	.byte	0x3f
	.zero		1


	//----- nvinfo : EIATTR_NUM_MBARRIERS
	.align		4
.L_1565:
        /*0380*/ 	.byte	0x03, 0x38
        /*0382*/ 	.short	0x0009


	//----- nvinfo : EIATTR_EXIT_INSTR_OFFSETS
	.align		4
        /*0384*/ 	.byte	0x04, 0x1c
        /*0386*/ 	.short	(.L_1567 - .L_1566)


	//   ....[0]....
.L_1566:
        /*0388*/ 	.word	0x0000aa70


	//----- nvinfo : EIATTR_MAX_THREADS
	.align		4
.L_1567:
        /*038c*/ 	.byte	0x04, 0x05
        /*038e*/ 	.short	(.L_1569 - .L_1568)
.L_1568:
        /*0390*/ 	.word	0x00000180
        /*0394*/ 	.word	0x00000001
        /*0398*/ 	.word	0x00000001


	//----- nvinfo : EIATTR_CRS_STACK_SIZE
	.align		4
.L_1569:
        /*039c*/ 	.byte	0x04, 0x1e
        /*039e*/ 	.short	(.L_1571 - .L_1570)
.L_1570:
        /*03a0*/ 	.word	0x00000000


	//----- nvinfo : EIATTR_CBANK_PARAM_SIZE
	.align		4
.L_1571:
        /*03a4*/ 	.byte	0x03, 0x19
        /*03a6*/ 	.short	0x06f0


	//----- nvinfo : EIATTR_PARAM_CBANK
	.align		4
        /*03a8*/ 	.byte	0x04, 0x0a
        /*03aa*/ 	.short	(.L_1573 - .L_1572)
	.align		4
.L_1572:
        /*03ac*/ 	.word	index@(.nv.constant0._ZN7cutlass13device_kernelIN5flash11enable_sm90INS1_16FlashAttnBwdSm90INS1_25CollectiveMainloopBwdSm90ILi2ELi2ELi2EN4cute5tupleIJNS5_1CILi1EEES8_S8_EEENS6_IJNS7_ILi64EEENS7_ILi128EEENS7_ILi96EEEEEENS_6half_tEfNS_4arch4Sm90ELb1ELb0ELb0ELb1ELb0ELb1ELb0ELb0ELi2ELi1ELi2ELi1ELb1EEENS1_21CollectiveEpilogueBwdISD_SE_SG_Li256ELb1ELb0ELi1EEENS1_25SingleTileBwdLPTSchedulerILb1ELi128ELb0EEEEEEEEEvNT_6ParamsE)
        /*03b0*/ 	.short	0x0210
        /*03b2*/ 	.short	0x06f0


	//----- nvinfo : EIATTR_SW_WAR
	.align		4
.L_1573:
        /*03b4*/ 	.byte	0x04, 0x36
        /*03b6*/ 	.short	(.L_1575 - .L_1574)
.L_1574:
        /*03b8*/ 	.word	0x00000008
.L_1575:


//--------------------- .nv.info._ZN7cutlass13device_kernelIN5flash11enable_sm90INS1_16FlashAttnBwdSm90INS1_25CollectiveMainloopBwdSm90ILi2ELi2ELi2EN4cute5tupleIJNS5_1CILi1EEES8_S8_EEENS6_IJNS7_ILi64EEENS7_ILi128EEENS7_ILi96EEEEEENS_6half_tEfNS_4arch4Sm90ELb1ELb0ELb0ELb1ELb1ELb1ELb0ELb0ELi2ELi1ELi2ELi1ELb1EEENS1_21CollectiveEpilogueBwdISD_SE_SG_Li256ELb1ELb0ELi1EEENS1_25SingleTileBwdLPTSchedulerILb1ELi128ELb1EEEEEEEEEvNT_6ParamsE --------------------------
	.section	.nv.info._ZN7cutlass13device_kernelIN5flash11enable_sm90INS1_16FlashAttnBwdSm90INS1_25CollectiveMainloopBwdSm90ILi2ELi2ELi2EN4cute5tupleIJNS5_1CILi1EEES8_S8_EEENS6_IJNS7_ILi64EEENS7_ILi128EEENS7_ILi96EEEEEENS_6half_tEfNS_4arch4Sm90ELb1ELb0ELb0ELb1ELb1ELb1ELb0ELb0ELi2ELi1ELi2ELi1ELb1EEENS1_21CollectiveEpilogueBwdISD_SE_SG_Li256ELb1ELb0ELi1EEENS1_25SingleTileBwdLPTSchedulerILb1ELi128ELb1EEEEEEEEEvNT_6ParamsE,"",@"SHT_CUDA_INFO"
	.sectionflags	@""
	.align	4


	//----- nvinfo : EIATTR_CUDA_API_VERSION
	.align		4
        /*0000*/ 	.byte	0x04, 0x37
        /*0002*/ 	.short	(.L_1577 - .L_1576)
.L_1576:
        /*0004*/ 	.word	0x00000082


	//----- nvinfo : EIATTR_KPARAM_INFO
	.align		4
.L_1577:
        /*0008*/ 	.byte	0x04, 0x17
        /*000a*/ 	.short	(.L_1579 - .L_1578)
.L_1578:
        /*000c*/ 	.word	0x00000000
        /*0010*/ 	.short	0x0000
        /*0012*/ 	.short	0x0070
        /*0014*/ 	.byte	0x00, 0xf0, 0x01, 0x1a


	//----- nvinfo : EIATTR_SPARSE_MMA_MASK
	.align		4
.L_1579:
        /*0018*/ 	.byte	0x03, 0x50
        /*001a*/ 	.short	0x0000


	//----- nvinfo : EIATTR_MAXREG_COUNT
	.align		4
        /*001c*/ 	.byte	0x03, 0x1b
        /*001e*/ 	.short	0x00a8


	//----- nvinfo : EIATTR_NUM_BARRIERS
	.align		4
        /*0020*/ 	.byte	0x02, 0x4c
        /*0022*/ 	.byte	0x10
	.zero		1


	//----- nvinfo : EIATTR_EXTERNS
	.align		4
        /*0024*/ 	.byte	0x04, 0x0f
        /*0026*/ 	.short	(.L_1581 - .L_1580)


	//   ....[0]....
	.align		4
.L_1580:
        /*0028*/ 	.word	index@(__assertfail)


	//----- nvinfo : EIATTR_ANNOTATIONS
	.align		4
.L_1581:
        /*002c*/ 	.byte	0x04, 0x55
        /*002e*/ 	.short	(.L_1583 - .L_1582)


	//   ....[0]....
.L_1582:
        /*0030*/ 	.word	0x00000001
        /*0034*/ 	.byte	0x50, 0x95, 0x00, 0x00, 0x01, 0x00, 0x00, 0x00, 0x80, 0x99, 0x00, 0x00, 0x01, 0x00, 0x00, 0x00
        /*0044*/ 	.byte	0xa0, 0xa6, 0x00, 0x00, 0x01, 0x00, 0x00, 0x00, 0xc0, 0xa6, 0x00, 0x00, 0x01, 0x00, 0x00, 0x00
        /*0054*/ 	.byte	0xa0, 0xaa, 0x00, 0x00


	//----- nvinfo : EIATTR_MERCURY_ISA_VERSION
	.align		4
.L_1583:
        /*0058*/ 	.byte	0x03, 0x5f
        /*005a*/ 	.short	0x0101


	//----- nvinfo : EIATTR_INT_WARP_WIDE_INSTR_OFFSETS
	.align		4
        /*005c*/ 	.byte	0x04, 0x31
        /*005e*/ 	.short	(.L_1585 - .L_1584)


	//   ....[0]....
.L_1584:
        /*0060*/ 	.word	0x00000190


	//   ....[1]....
        /*0064*/ 	.word	0x000001c0


	//   ....[2]....
        /*0068*/ 	.word	0x00007890


	//   ....[3]....
        /*006c*/ 	.word	0x00007f40


	//   ....[4]....
        /*0070*/ 	.word	0x00008460


	//----- nvinfo : EIATTR_COOP_GROUP_MASK_REGIDS
	.align		4
.L_1585:
        /*0074*/ 	.byte	0x04, 0x29
        /*0076*/ 	.short	(.L_1587 - .L_1586)


	//   ....[0]....
.L_1586:
        /*0078*/ 	.word	0xffffffff


	//   ....[1]....
        /*007c*/ 	.word	0xffffffff


	//   ....[2]....
        /*0080*/ 	.word	0xffffffff


	//   ....[3]....
        /*0084*/ 	.word	0xffffffff


	//   ....[4]....
        /*0088*/ 	.word	0xffffffff


	//   ....[5]....
        /*008c*/ 	.word	0xffffffff


	//   ....[6]....
        /*0090*/ 	.word	0xffffffff


	//   ....[7]....
        /*0094*/ 	.word	0xffffffff


	//   ....[8]....
        /*0098*/ 	.word	0xffffffff


	//   ....[9]....
        /*009c*/ 	.word	0xffffffff


	//   ....[10]....
        /*00a0*/ 	.word	0xffffffff


	//   ....[11]....
        /*00a4*/ 	.word	0xffffffff


	//   ....[12]....
        /*00a8*/ 	.word	0xffffffff


	//   ....[13]....
        /*00ac*/ 	.word	0x0500000f


	//   ....[14]....
        /*00b0*/ 	.word	0x0500000f


	//   ....[15]....
        /*00b4*/ 	.word	0x0500000f


	//   ....[16]....
        /*00b8*/ 	.word	0x0500000f


	//----- nvinfo : EIATTR_COOP_GROUP_INSTR_OFFSETS
	.align		4
.L_1587:
        /*00bc*/ 	.byte	0x04, 0x28
        /*00be*/ 	.short	(.L_1589 - .L_1588)


	//   ....[0]....
.L_1588:
        /*00c0*/ 	.word	0x00000070


	//   ....[1]....
        /*00c4*/ 	.word	0x000001a0


	//   ....[2]....
        /*00c8*/ 	.word	0x000001f0


	//   ....[3]....
        /*00cc*/ 	.word	0x000003e0


	//   ....[4]....
        /*00d0*/ 	.word	0x00000630


	//   ....[5]....
        /*00d4*/ 	.word	0x00001730


	//   ....[6]....
        /*00d8*/ 	.word	0x000066e0


	//   ....[7]....
        /*00dc*/ 	.word	0x00007490


	//   ....[8]....
        /*00e0*/ 	.word	0x000077c0


	//   ....[9]....
        /*00e4*/ 	.word	0x00007bc0


	//   ....[10]....
        /*00e8*/ 	.word	0x00007e70


	//   ....[11]....
        /*00ec*/ 	.word	0x00008120


	//   ....[12]....
        /*00f0*/ 	.word	0x00008390


	//   ....[13]....
        /*00f4*/ 	.word	0x0000b3e0


	//   ....[14]....
        /*00f8*/ 	.word	0x0000b550


	//   ....[15]....
        /*00fc*/ 	.word	0x0000b5c0


	//   ....[16]....
        /*0100*/ 	.word	0x0000b630


	//----- nvinfo : EIATTR_REG_RECONFIG
	.align		4
.L_1589:
        /*0104*/ 	.byte	0x01, 0x54
	.zero		2


	//----- nvinfo : EIATTR_SYSCALL_OFFSETS
	.align		4
        /*0108*/ 	.byte	0x04, 0x46
        /*010a*/ 	.short	(.L_1591 - .L_1590)


	//   ....[0]....
.L_1590:
        /*010c*/ 	.word	0x00001390


	//   ....[1]....
        /*0110*/ 	.word	0x00001480


	//   ....[2]....
        /*0114*/ 	.word	0x000015e0


	//   ....[3]....
        /*0118*/ 	.word	0x000016d0


	//   ....[4]....
        /*011c*/ 	.word	0x00001950


	//----- nvinfo : EIATTR_MBARRIER_INSTR_OFFSETS
	.align		4
.L_1591:
        /*0120*/ 	.byte	0x04, 0x39
        /*0122*/ 	.short	(.L_1593 - .L_1592)


	//   ....[0]....
.L_1592:
        /*0124*/ 	.word	0x00000290
        /*0128*/ 	.word	0x000000ff
        /*012c*/ 	.word	0x00026800
        /*0130*/ 	.short	0x0100
        /*0132*/ 	.byte	0x06
	.zero		1


	//   ....[1]....
        /*0134*/ 	.word	0x00000390
        /*0138*/ 	.word	0x000000ff
        /*013c*/ 	.word	0x00026810
        /*0140*/ 	.short	0x0100
        /*0142*/ 	.byte	0x08
	.zero		1


	//   ....[2]....
        /*0144*/ 	.word	0x000003a0
        /*0148*/ 	.word	0x000000ff
        /*014c*/ 	.word	0x00026820
        /*0150*/ 	.short	0x0100
        /*0152*/ 	.byte	0x08
	.zero		1


	//   ....[3]....
        /*0154*/ 	.word	0x000003b0
        /*0158*/ 	.word	0x000000ff
        /*015c*/ 	.word	0x00026818
        /*0160*/ 	.short	0x0100
        /*0162*/ 	.byte	0x08
	.zero		1


	//   ....[4]....
        /*0164*/ 	.word	0x000003c0
        /*0168*/ 	.word	0x000000ff
        /*016c*/ 	.word	0x00026828
        /*0170*/ 	.short	0x0100
        /*0172*/ 	.byte	0x08
	.zero		1


	//   ....[5]....
        /*0174*/ 	.word	0x000004f0
        /*0178*/ 	.word	0x000000ff
        /*017c*/ 	.word	0x00026830
        /*0180*/ 	.short	0x0100
        /*0182*/ 	.byte	0x08
	.zero		1


	//   ....[6]....
        /*0184*/ 	.word	0x00000500
        /*0188*/ 	.word	0x000000ff
        /*018c*/ 	.word	0x00026840
        /*0190*/ 	.short	0x0100
        /*0192*/ 	.byte	0x08
	.zero		1


	//   ....[7]....
        /*0194*/ 	.word	0x00000510
        /*0198*/ 	.word	0x000000ff
        /*019c*/ 	.word	0x00026838
        /*01a0*/ 	.short	0x0100
        /*01a2*/ 	.byte	0x08
	.zero		1


	//   ....[8]....
        /*01a4*/ 	.word	0x00000520
        /*01a8*/ 	.word	0x000000ff
        /*01ac*/ 	.word	0x00026848
        /*01b0*/ 	.short	0x0100
        /*01b2*/ 	.byte	0x08
	.zero		1


	//   ....[9]....
        /*01b4*/ 	.word	0x00001770
        /*01b8*/ 	.word	0x00000002
        /*01bc*/ 	.word	0x00026800
        /*01c0*/ 	.short	0x010a
        /*01c2*/ 	.byte	0x3f
	.zero		1


	//   ....[10]....
        /*01c4*/ 	.word	0x00001810
        /*01c8*/ 	.word	0x00000002
        /*01cc*/ 	.word	0x00026800
        /*01d0*/ 	.short	0x010a
        /*01d2*/ 	.byte	0x3f
	.zero		1


	//   ....[11]....
        /*01d4*/ 	.word	0x00002170
        /*01d8*/ 	.word	0x000000ff
        /*01dc*/ 	.word	0x00026810
        /*01e0*/ 	.short	0x010a
        /*01e2*/ 	.byte	0x07
	.zero		1


	//   ....[12]....
        /*01e4*/ 	.word	0x000021b0
        /*01e8*/ 	.word	0x000000ff
        /*01ec*/ 	.word	0x00026810
        /*01f0*/ 	.short	0x010a
        /*01f2*/ 	.byte	0x07
	.zero		1


	//   ....[13]....
        /*01f4*/ 	.word	0x000025f0
        /*01f8*/ 	.word	0x000000ff
        /*01fc*/ 	.word	0x00026830
        /*0200*/ 	.short	0x010a
        /*0202*/ 	.byte	0x07
	.zero		1


	//   ....[14]....
        /*0204*/ 	.word	0x00002630
        /*0208*/ 	.word	0x000000ff
        /*020c*/ 	.word	0x00026830
        /*0210*/ 	.short	0x010a
        /*0212*/ 	.byte	0x07
	.zero		1


	//   ....[15]....
        /*0214*/ 	.word	0x00004450
        /*0218*/ 	.word	0x000000ff
        /*021c*/ 	.word	0x00000000
        /*0220*/ 	.short	0x0101
        /*0222*/ 	.byte	0x08
	.zero		1


	//   ....[16]....
        /*0224*/ 	.word	0x00004730
        /*0228*/ 	.word	0x000000ff
        /*022c*/ 	.word	0x00000000
        /*0230*/ 	.short	0x0101
        /*0232*/ 	.byte	0x07
	.zero		1


	//   ....[17]....
        /*0234*/ 	.word	0x00009120
        /*0238*/ 	.word	0x0000000f
        /*023c*/ 	.word	0x00026820
        /*0240*/ 	.short	0x010a
        /*0242*/ 	.byte	0x3f
	.zero		1


	//   ....[18]....
        /*0244*/ 	.word	0x000099e0
        /*0248*/ 	.word	0x0000000f
        /*024c*/ 	.word	0x00026840
        /*0250*/ 	.short	0x010a
        /*0252*/ 	.byte	0x3f
	.zero		1


	//   ....[19]....
        /*0254*/ 	.word	0x00009d20
        /*0258*/ 	.word	0x0000000f
        /*025c*/ 	.word	0x00026828
        /*0260*/ 	.short	0x010a
        /*0262*/ 	.byte	0x3f
	.zero		1


	//   ....[20]....
        /*0264*/ 	.word	0x0000a060
        /*0268*/ 	.word	0x0000000f
        /*026c*/ 	.word	0x00026848
        /*0270*/ 	.short	0x010a
        /*0272*/ 	.byte	0x3f
	.zero		1


	//   ....[21]....
        /*0274*/ 	.word	0x0000a340
        /*0278*/ 	.word	0x0000000f
        /*027c*/ 	.word	0x00026820
        /*0280*/ 	.short	0x010a
        /*0282*/ 	.byte	0x3f
	.zero		1


	//   ....[22]....
        /*0284*/ 	.word	0x0000a6f0
        /*0288*/ 	.word	0x0000000f
        /*028c*/ 	.word	0x00026840
        /*0290*/ 	.short	0x010a
        /*0292*/ 	.byte	0x3f
	.zero		1


	//   ....[23]....
        /*0294*/ 	.word	0x0000aa00
        /*0298*/ 	.word	0x0000000f
        /*029c*/ 	.word	0x00026828
        /*02a0*/ 	.short	0x010a
        /*02a2*/ 	.byte	0x3f
	.zero		1


	//   ....[24]....
        /*02a4*/ 	.word	0x0000ad80
        /*02a8*/ 	.word	0x00000003
        /*02ac*/ 	.word	0x00026840
        /*02b0*/ 	.short	0x010a
        /*02b2*/ 	.byte	0x3f
	.zero		1


	//   ....[25]....
        /*02b4*/ 	.word	0x0000b250
        /*02b8*/ 	.word	0x00000007
        /*02bc*/ 	.word	0x00000000
        /*02c0*/ 	.short	0x010a
        /*02c2*/ 	.byte	0x3f
	.zero		1


	//   ....[26]....
        /*02c4*/ 	.word	0x0000b2a0
        /*02c8*/ 	.word	0x00000003
        /*02cc*/ 	.word	0x00000000
        /*02d0*/ 	.short	0x010a
        /*02d2*/ 	.byte	0x3f
	.zero		1


	//   ....[27]....
        /*02d4*/ 	.word	0x0000b300
        /*02d8*/ 	.word	0x00000005
        /*02dc*/ 	.word	0x00000000
        /*02e0*/ 	.short	0x010a
        /*02e2*/ 	.byte	0x3f
	.zero		1


	//   ....[28]....
        /*02e4*/ 	.word	0x0000b330
        /*02e8*/ 	.word	0x00000003
        /*02ec*/ 	.word	0x00000000
        /*02f0*/ 	.short	0x010a
        /*02f2*/ 	.byte	0x3f
	.zero		1


	//   ....[29]....
        /*02f4*/ 	.word	0x0000b410
        /*02f8*/ 	.word	0x00000002
        /*02fc*/ 	.word	0x00026800
        /*0300*/ 	.short	0x010a
        /*0302*/ 	.byte	0x3f
	.zero		1


	//   ....[30]....
        /*0304*/ 	.word	0x0000b470
        /*0308*/ 	.word	0x00000005
        /*030c*/ 	.word	0x00026810
        /*0310*/ 	.short	0x010a
        /*0312*/ 	.byte	0x3f
	.zero		1


	//   ....[31]....
        /*0314*/ 	.word	0x0000b4d0
        /*0318*/ 	.word	0x00000005
        /*031c*/ 	.word	0x00026830
        /*0320*/ 	.short	0x010a
        /*0322*/ 	.byte	0x3f
	.zero		1


	//   ....[32]....
        /*0324*/ 	.word	0x0000b670
        /*0328*/ 	.word	0x0000000f
        /*032c*/ 	.word	0x00026820
        /*0330*/ 	.short	0x010a
        /*0332*/ 	.byte	0x3f
	.zero		1


	//   ....[33]....
        /*0334*/ 	.word	0x0000b6c0
        /*0338*/ 	.word	0x0000000f
        /*033c*/ 	.word	0x00026840
        /*0340*/ 	.short	0x010a
        /*0342*/ 	.byte	0x3f
	.zero		1


	//   ....[34]....
        /*0344*/ 	.word	0x0000b710
        /*0348*/ 	.word	0x0000000f
        /*034c*/ 	.word	0x00026828
        /*0350*/ 	.short	0x010a
        /*0352*/ 	.byte	0x3f
	.zero		1


	//   ....[35]....
        /*0354*/ 	.word	0x0000b760
        /*0358*/ 	.word	0x0000000f
        /*035c*/ 	.word	0x00026848
        /*0360*/ 	.short	0x010a
        /*0362*/ 	.byte	0x3f
	.zero		1


	//   ....[36]....
        /*0364*/ 	.word	0x0000b7c0
        /*0368*/ 	.word	0x0000000f
        /*036c*/ 	.word	0x00026820
        /*0370*/ 	.short	0x010a
        /*0372*/ 	.byte	0x3f
	.zero		1


	//   ....[37]....
        /*0374*/ 	.word	0x0000b810
        /*0378*/ 	.word	0x0000000f
        /*037c*/ 	.word	0x00026840
        /*0380*/ 	.short	0x010a
        /*0382*/ 	.byte	0x3f
	.zero		1


	//   ....[38]....
        /*0384*/ 	.word	0x0000b860
        /*0388*/ 	.word	0x0000000f
        /*038c*/ 	.word	0x00026828
        /*0390*/ 	.short	0x010a
        /*0392*/ 	.byte	0x3f
	.zero		1


	//   ....[39]....
        /*0394*/ 	.word	0x0000b8b0
        /*0398*/ 	.word	0x00000003
        /*039c*/ 	.word	0x00026840
        /*03a0*/ 	.short	0x010a
        /*03a2*/ 	.byte	0x3f
	.zero		1


	//   ....[40]....
        /*03a4*/ 	.word	0x0000b980
        /*03a8*/ 	.word	0x00000007
        /*03ac*/ 	.word	0x00000000
        /*03b0*/ 	.short	0x010a
        /*03b2*/ 	.byte	0x3f
	.zero		1


	//   ....[41]....
        /*03b4*/ 	.word	0x0000b9d0
        /*03b8*/ 	.word	0x00000003
        /*03bc*/ 	.word	0x00000000
        /*03c0*/ 	.short	0x010a
        /*03c2*/ 	.byte	0x3f
	.zero		1


	//   ....[42]....
        /*03c4*/ 	.word	0x0000ba20
        /*03c8*/ 	.word	0x00000005
        /*03cc*/ 	.word	0x00000000
        /*03d0*/ 	.short	0x010a
        /*03d2*/ 	.byte	0x3f
	.zero		1


	//----- nvinfo : EIATTR_NUM_MBARRIERS
	.align		4
.L_1593:
        /*03d4*/ 	.byte	0x03, 0x38
        /*03d6*/ 	.short	0x0009


	//----- nvinfo : EIATTR_EXIT_INSTR_OFFSETS
	.align		4
        /*03d8*/ 	.byte	0x04, 0x1c
        /*03da*/ 	.short	(.L_1595 - .L_1594)


	//   ....[0]....
.L_1594:
        /*03dc*/ 	.word	0x0000b380


	//----- nvinfo : EIATTR_MAX_THREADS
	.align		4
.L_1595:
        /*03e0*/ 	.byte	0x04, 0x05
        /*03e2*/ 	.short	(.L_1597 - .L_1596)
.L_1596:
        /*03e4*/ 	.word	0x00000180
        /*03e8*/ 	.word	0x00000001
        /*03ec*/ 	.word	0x00000001


	//----- nvinfo : EIATTR_CRS_STACK_SIZE
	.align		4
.L_1597:
        /*03f0*/ 	.byte	0x04, 0x1e
        /*03f2*/ 	.short	(.L_1599 - .L_1598)
.L_1598:
        /*03f4*/ 	.word	0x00000000


	//----- nvinfo : EIATTR_CBANK_PARAM_SIZE
	.align		4
.L_1599:
        /*03f8*/ 	.byte	0x03, 0x19
        /*03fa*/ 	.short	0x06f0


	//----- nvinfo : EIATTR_PARAM_CBANK
	.align		4
        /*03fc*/ 	.byte	0x04, 0x0a
        /*03fe*/ 	.short	(.L_1601 - .L_1600)
	.align		4
.L_1600:
        /*0400*/ 	.word	index@(.nv.constant0._ZN7cutlass13device_kernelIN5flash11enable_sm90INS1_16FlashAttnBwdSm90INS1_25CollectiveMainloopBwdSm90ILi2ELi2ELi2EN4cute5tupleIJNS5_1CILi1EEES8_S8_EEENS6_IJNS7_ILi64EEENS7_ILi128EEENS7_ILi96EEEEEENS_6half_tEfNS_4arch4Sm90ELb1ELb0ELb0ELb1ELb1ELb1ELb0ELb0ELi2ELi1ELi2ELi1ELb1EEENS1_21CollectiveEpilogueBwdISD_SE_SG_Li256ELb1ELb0ELi1EEENS1_25SingleTileBwdLPTSchedulerILb1ELi128ELb1EEEEEEEEEvNT_6ParamsE)
        /*0404*/ 	.short	0x0210
        /*0406*/ 	.short	0x06f0


	//----- nvinfo : EIATTR_SW_WAR
	.align		4
.L_1601:
        /*0408*/ 	.byte	0x04, 0x36
        /*040a*/ 	.short	(.L_1603 - .L_1602)
.L_1602:
        /*040c*/ 	.word	0x00000008
.L_1603:


//--------------------- .nv.info._ZN7cutlass13device_kernelIN5flash11enable_sm90INS1_16FlashAttnBwdSm90INS1_25CollectiveMainloopBwdSm90ILi2ELi2ELi2EN4cute5tupleIJNS5_1CILi1EEES8_S8_EEENS6_IJNS7_ILi64EEENS7_ILi128EEENS7_ILi96EEEEEENS_6half_tEfNS_4arch4Sm90ELb1ELb0ELb0ELb1ELb0ELb1ELb0ELb0ELi2ELi1ELi2ELi1ELb1EEENS1_24CollectiveEpilogueBwdGQAISD_fSG_Li256ELb1ELb0EEENS1_25SingleTileBwdLPTSchedulerILb1ELi128ELb0EEEEEEEEEvNT_6ParamsE --------------------------
	.section	.nv.info._ZN7cutlass13device_kernelIN5flash11enable_sm90INS1_16FlashAttnBwdSm90INS1_25CollectiveMainloopBwdSm90ILi2ELi2ELi2EN4cute5tupleIJNS5_1CILi1EEES8_S8_EEENS6_IJNS7_ILi64EEENS7_ILi128EEENS7_ILi96EEEEEENS_6half_tEfNS_4arch4Sm90ELb1ELb0ELb0ELb1ELb0ELb1ELb0ELb0ELi2ELi1ELi2ELi1ELb1EEENS1_24CollectiveEpilogueBwdGQAISD_fSG_Li256ELb1ELb0EEENS1_25SingleTileBwdLPTSchedulerILb1ELi128ELb0EEEEEEEEEvNT_6ParamsE,"",@"SHT_CUDA_INFO"
	.sectionflags	@""
	.align	4


	//----- nvinfo : EIATTR_CUDA_API_VERSION
	.align		4
        /*0000*/ 	.byte	0x04, 0x37
        /*0002*/ 	.short	(.L_1605 - .L_1604)
.L_1604:
        /*0004*/ 	.word	0x00000082


	//----- nvinfo : EIATTR_KPARAM_INFO
	.align		4
.L_1605:
        /*0008*/ 	.byte	0x04, 0x17
        /*000a*/ 	.short	(.L_1607 - .L_1606)
.L_1606:
        /*000c*/ 	.word	0x00000000
        /*0010*/ 	.short	0x0000
        /*0012*/ 	.short	0x0070
        /*0014*/ 	.byte	0x00, 0xf0, 0x01, 0x1c


	//----- nvinfo : EIATTR_SPARSE_MMA_MASK
	.align		4
.L_1607:
        /*0018*/ 	.byte	0x03, 0x50
        /*001a*/ 	.short	0x0000


	//----- nvinfo : EIATTR_MAXREG_COUNT
	.align		4
        /*001c*/ 	.byte	0x03, 0x1b
        /*001e*/ 	.short	0x00a8


	//----- nvinfo : EIATTR_NUM_BARRIERS
	.align		4
        /*0020*/ 	.byte	0x02, 0x4c
        /*0022*/ 	.byte	0x10
	.zero		1


	//----- nvinfo : EIATTR_EXTERNS
	.align		4
        /*0024*/ 	.byte	0x04, 0x0f
        /*0026*/ 	.short	(.L_1609 - .L_1608)


	//   ....[0]....
	.align		4
.L_1608:
        /*0028*/ 	.word	index@(__assertfail)


	//----- nvinfo : EIATTR_ANNOTATIONS
	.align		4
.L_1609:
        /*002c*/ 	.byte	0x04, 0x55
        /*002e*/ 	.short	(.L_1611 - .L_1610)


	//   ....[0]....
.L_1610:
        /*0030*/ 	.word	0x00000001
        /*0034*/ 	.byte	0x20, 0x79, 0x00, 0x00, 0x01, 0x00, 0x00, 0x00, 0x50, 0x7d, 0x00, 0x00, 0x01, 0x00, 0x00, 0x00
        /*0044*/ 	.byte	0x70, 0x8a, 0x00, 0x00, 0x01, 0x00, 0x00, 0x00, 0x90, 0x8a, 0x00, 0x00, 0x01, 0x00, 0x00, 0x00
        /*0054*/ 	.byte	0x70, 0x8e, 0x00, 0x00


	//----- nvinfo : EIATTR_MERCURY_ISA_VERSION
	.align		4
.L_1611:
        /*0058*/ 	.byte	0x03, 0x5f
        /*005a*/ 	.short	0x0101


	//----- nvinfo : EIATTR_INT_WARP_WIDE_INSTR_OFFSETS
	.align		4
        /*005c*/ 	.byte	0x04, 0x31
        /*005e*/ 	.short	(.L_1613 - .L_1612)


	//   ....[0]....
.L_1612:
        /*0060*/ 	.word	0x00000190


	//   ....[1]....
        /*0064*/ 	.word	0x000001c0


	//----- nvinfo : EIATTR_COOP_GROUP_MASK_REGIDS
	.align		4
.L_1613:
        /*0068*/ 	.byte	0x04, 0x29
        /*006a*/ 	.short	(.L_1615 - .L_1614)


	//   ....[0]....
.L_1614:
        /*006c*/ 	.word	0xffffffff


	//   ....[1]....
        /*0070*/ 	.word	0xffffffff


	//   ....[2]....
        /*0074*/ 	.word	0xffffffff


	//   ....[3]....
        /*0078*/ 	.word	0xffffffff


	//   ....[4]....
        /*007c*/ 	.word	0xffffffff


	//   ....[5]....
        /*0080*/ 	.word	0xffffffff


	//   ....[6]....
        /*0084*/ 	.word	0xffffffff


	//   ....[7]....
        /*0088*/ 	.word	0x0500000f


	//----- nvinfo : EIATTR_COOP_GROUP_INSTR_OFFSETS
	.align		4
.L_1615:
        /*008c*/ 	.byte	0x04, 0x28
        /*008e*/ 	.short	(.L_1617 - .L_1616)


	//   ....[0]....
.L_1616:
        /*0090*/ 	.word	0x00000070


	//   ....[1]....
        /*0094*/ 	.word	0x000001a0


	//   ....[2]....
        /*0098*/ 	.word	0x000001f0


	//   ....[3]....
        /*009c*/ 	.word	0x000003e0


	//   ....[4]....
        /*00a0*/ 	.word	0x00000630


	//   ....[5]....
        /*00a4*/ 	.word	0x00001700


	//   ....[6]....
        /*00a8*/ 	.word	0x000053a0


	//   ....[7]....
        /*00ac*/ 	.word	0x000097b0


	//----- nvinfo : EIATTR_REG_RECONFIG
	.align		4
.L_1617:
        /*00b0*/ 	.byte	0x01, 0x54
	.zero		2


	//----- nvinfo : EIATTR_SYSCALL_OFFSETS
	.align		4
        /*00b4*/ 	.byte	0x04, 0x46
        /*00b6*/ 	.short	(.L_1619 - .L_1618)


	//   ....[0]....
.L_1618:
        /*00b8*/ 	.word	0x00001360


	//   ....[1]....
        /*00bc*/ 	.word	0x00001450


	//   ....[2]....
        /*00c0*/ 	.word	0x000015b0


	//   ....[3]....
        /*00c4*/ 	.word	0x000016a0


	//   ....[4]....
        /*00c8*/ 	.word	0x00001920


	//----- nvinfo : EIATTR_MBARRIER_INSTR_OFFSETS
	.align		4
.L_1619:
        /*00cc*/ 	.byte	0x04, 0x39
        /*00ce*/ 	.short	(.L_1621 - .L_1620)


	//   ....[0]....
.L_1620:
        /*00d0*/ 	.word	0x00000290
        /*00d4*/ 	.word	0x000000ff
        /*00d8*/ 	.word	0x00026800
        /*00dc*/ 	.short	0x0100
        /*00de*/ 	.byte	0x06
	.zero		1


	//   ....[1]....
        /*00e0*/ 	.word	0x00000390
        /*00e4*/ 	.word	0x000000ff
        /*00e8*/ 	.word	0x00026810
        /*00ec*/ 	.short	0x0100
        /*00ee*/ 	.byte	0x08
	.zero		1


	//   ....[2]....
        /*00f0*/ 	.word	0x000003a0
        /*00f4*/ 	.word	0x000000ff
        /*00f8*/ 	.word	0x00026820
        /*00fc*/ 	.short	0x0100
        /*00fe*/ 	.byte	0x08
	.zero		1


	//   ....[3]....
        /*0100*/ 	.word	0x000003b0
        /*0104*/ 	.word	0x000000ff
        /*0108*/ 	.word	0x00026818
        /*010c*/ 	.short	0x0100
        /*010e*/ 	.byte	0x08
	.zero		1


	//   ....[4]....
        /*0110*/ 	.word	0x000003c0
        /*0114*/ 	.word	0x000000ff
        /*0118*/ 	.word	0x00026828
        /*011c*/ 	.short	0x0100
        /*011e*/ 	.byte	0x08
	.zero		1


	//   ....[5]....
        /*0120*/ 	.word	0x000004f0
        /*0124*/ 	.word	0x000000ff
        /*0128*/ 	.word	0x00026830
        /*012c*/ 	.short	0x0100
        /*012e*/ 	.byte	0x08
	.zero		1


	//   ....[6]....
        /*0130*/ 	.word	0x00000500
        /*0134*/ 	.word	0x000000ff
        /*0138*/ 	.word	0x00026840
        /*013c*/ 	.short	0x0100
        /*013e*/ 	.byte	0x08
	.zero		1


	//   ....[7]....
        /*0140*/ 	.word	0x00000510
        /*0144*/ 	.word	0x000000ff
        /*0148*/ 	.word	0x00026838
        /*014c*/ 	.short	0x0100
        /*014e*/ 	.byte	0x08
	.zero		1


	//   ....[8]....
        /*0150*/ 	.word	0x00000520
        /*0154*/ 	.word	0x000000ff
        /*0158*/ 	.word	0x00026848
        /*015c*/ 	.short	0x0100
        /*015e*/ 	.byte	0x08
	.zero		1


	//   ....[9]....
        /*0160*/ 	.word	0x00001740
        /*0164*/ 	.word	0x00000002
        /*0168*/ 	.word	0x00026800
        /*016c*/ 	.short	0x010a
        /*016e*/ 	.byte	0x3f
	.zero		1


	//   ....[10]....
        /*0170*/ 	.word	0x000017e0
        /*0174*/ 	.word	0x00000002
        /*0178*/ 	.word	0x00026800
        /*017c*/ 	.short	0x010a
        /*017e*/ 	.byte	0x3f
	.zero		1


	//   ....[11]....
        /*0180*/ 	.word	0x00002140
        /*0184*/ 	.word	0x000000ff
        /*0188*/ 	.word	0x00026810
        /*018c*/ 	.short	0x010a
        /*018e*/ 	.byte	0x07
	.zero		1


	//   ....[12]....
        /*0190*/ 	.word	0x00002180
        /*0194*/ 	.word	0x000000ff
        /*0198*/ 	.word	0x00026810
        /*019c*/ 	.short	0x010a
        /*019e*/ 	.byte	0x07
	.zero		1


	//   ....[13]....
        /*01a0*/ 	.word	0x000025c0
        /*01a4*/ 	.word	0x000000ff
        /*01a8*/ 	.word	0x00026830
        /*01ac*/ 	.short	0x010a
        /*01ae*/ 	.byte	0x07
	.zero		1


	//   ....[14]....
        /*01b0*/ 	.word	0x00002600
        /*01b4*/ 	.word	0x000000ff
        /*01b8*/ 	.word	0x00026830
        /*01bc*/ 	.short	0x010a
        /*01be*/ 	.byte	0x07
	.zero		1


	//   ....[15]....
        /*01c0*/ 	.word	0x00004420
        /*01c4*/ 	.word	0x000000ff
        /*01c8*/ 	.word	0x00000000
        /*01cc*/ 	.short	0x0101
        /*01ce*/ 	.byte	0x0a
	.zero		1


	//   ....[16]....
        /*01d0*/ 	.word	0x00004710
        /*01d4*/ 	.word	0x000000ff
        /*01d8*/ 	.word	0x00000000
        /*01dc*/ 	.short	0x0101
        /*01de*/ 	.byte	0x07
	.zero		1


	//   ....[17]....
        /*01e0*/ 	.word	0x000074f0
        /*01e4*/ 	.word	0x0000000f
        /*01e8*/ 	.word	0x00026820
        /*01ec*/ 	.short	0x010a
        /*01ee*/ 	.byte	0x3f
	.zero		1


	//   ....[18]....
        /*01f0*/ 	.word	0x00007db0
        /*01f4*/ 	.word	0x0000000f
        /*01f8*/ 	.word	0x00026840
        /*01fc*/ 	.short	0x010a
        /*01fe*/ 	.byte	0x3f
	.zero		1


	//   ....[19]....
        /*0200*/ 	.word	0x000080f0
        /*0204*/ 	.word	0x0000000f
        /*0208*/ 	.word	0x00026828
        /*020c*/ 	.short	0x010a
        /*020e*/ 	.byte	0x3f
	.zero		1


	//   ....[20]....
        /*0210*/ 	.word	0x00008430
        /*0214*/ 	.word	0x0000000f
        /*0218*/ 	.word	0x00026848
        /*021c*/ 	.short	0x010a
        /*021e*/ 	.byte	0x3f
	.zero		1


	//   ....[21]....
        /*0220*/ 	.word	0x00008710
        /*0224*/ 	.word	0x0000000f
        /*0228*/ 	.word	0x00026820
        /*022c*/ 	.short	0x010a
        /*022e*/ 	.byte	0x3f
	.zero		1


	//   ....[22]....
        /*0230*/ 	.word	0x00008ac0
        /*0234*/ 	.word	0x0000000f
        /*0238*/ 	.word	0x00026840
        /*023c*/ 	.short	0x010a
        /*023e*/ 	.byte	0x3f
	.zero		1


	//   ....[23]....
        /*0240*/ 	.word	0x00008dd0
        /*0244*/ 	.word	0x0000000f
        /*0248*/ 	.word	0x00026828
        /*024c*/ 	.short	0x010a
        /*024e*/ 	.byte	0x3f
	.zero		1


	//   ....[24]....
        /*0250*/ 	.word	0x00009150
        /*0254*/ 	.word	0x00000003
        /*0258*/ 	.word	0x00026840
        /*025c*/ 	.short	0x010a
        /*025e*/ 	.byte	0x3f
	.zero		1


	//   ....[25]....
        /*0260*/ 	.word	0x00009620
        /*0264*/ 	.word	0x00000007
        /*0268*/ 	.word	0x00000000
        /*026c*/ 	.short	0x010a
        /*026e*/ 	.byte	0x3f
	.zero		1


	//   ....[26]....
        /*0270*/ 	.word	0x00009670
        /*0274*/ 	.word	0x00000003
        /*0278*/ 	.word	0x00000000
        /*027c*/ 	.short	0x010a
        /*027e*/ 	.byte	0x3f
	.zero		1


	//   ....[27]....
        /*0280*/ 	.word	0x000096d0
        /*0284*/ 	.word	0x00000005
        /*0288*/ 	.word	0x00000000
        /*028c*/ 	.short	0x010a
        /*028e*/ 	.byte	0x3f
	.zero		1


	//   ....[28]....
        /*0290*/ 	.word	0x00009700
        /*0294*/ 	.word	0x00000003
        /*0298*/ 	.word	0x00000000
        /*029c*/ 	.short	0x010a
        /*029e*/ 	.byte	0x3f
	.zero		1


	//   ....[29]....
        /*02a0*/ 	.word	0x000097e0
        /*02a4*/ 	.word	0x00000002
        /*02a8*/ 	.word	0x00026800
        /*02ac*/ 	.short	0x010a
        /*02ae*/ 	.byte	0x3f
	.zero		1


	//   ....[30]....
        /*02b0*/ 	.word	0x00009840
        /*02b4*/ 	.word	0x00000005
        /*02b8*/ 	.word	0x00026810
        /*02bc*/ 	.short	0x010a
        /*02be*/ 	.byte	0x3f
	.zero		1


	//   ....[31]....
        /*02c0*/ 	.word	0x000098a0
        /*02c4*/ 	.word	0x00000005
        /*02c8*/ 	.word	0x00026830
        /*02cc*/ 	.short	0x010a
        /*02ce*/ 	.byte	0x3f
	.zero		1


	//   ....[32]....
        /*02d0*/ 	.word	0x000098f0
        /*02d4*/ 	.word	0x0000000f
        /*02d8*/ 	.word	0x00026820
        /*02dc*/ 	.short	0x010a
        /*02de*/ 	.byte	0x3f
	.zero		1


	//   ....[33]....
        /*02e0*/ 	.word	0x00009940
        /*02e4*/ 	.word	0x0000000f
        /*02e8*/ 	.word	0x00026840
        /*02ec*/ 	.short	0x010a
        /*02ee*/ 	.byte	0x3f
	.zero		1


	//   ....[34]....
        /*02f0*/ 	.word	0x00009990
        /*02f4*/ 	.word	0x0000000f
        /*02f8*/ 	.word	0x00026828
        /*02fc*/ 	.short	0x010a
        /*02fe*/ 	.byte	0x3f
	.zero		1


	//   ....[35]....
        /*0300*/ 	.word	0x000099e0
        /*0304*/ 	.word	0x0000000f
        /*0308*/ 	.word	0x00026848
        /*030c*/ 	.short	0x010a
        /*030e*/ 	.byte	0x3f
	.zero		1


	//   ....[36]....
        /*0310*/ 	.word	0x00009a40
        /*0314*/ 	.word	0x0000000f
        /*0318*/ 	.word	0x00026820
        /*031c*/ 	.short	0x010a
        /*031e*/ 	.byte	0x3f
	.zero		1


	//   ....[37]....
        /*0320*/ 	.word	0x00009a90
        /*0324*/ 	.word	0x0000000f
        /*0328*/ 	.word	0x00026840
        /*032c*/ 	.short	0x010a
        /*032e*/ 	.byte	0x3f
	.zero		1


	//   ....[38]....
        /*0330*/ 	.word	0x00009ae0
        /*0334*/ 	.word	0x0000000f
        /*0338*/ 	.word	0x00026828
        /*033c*/ 	.short	0x010a
        /*033e*/ 	.byte	0x3f
	.zero		1


	//   ....[39]....
        /*0340*/ 	.word	0x00009b30
        /*0344*/ 	.word	0x00000003
        /*0348*/ 	.word	0x00026840
        /*034c*/ 	.short	0x010a
        /*034e*/ 	.byte	0x3f
	.zero		1


	//   ....[40]....
        /*0350*/ 	.word	0x00009c00
        /*0354*/ 	.word	0x00000007
        /*0358*/ 	.word	0x00000000
        /*035c*/ 	.short	0x010a
        /*035e*/ 	.byte	0x3f
	.zero		1


	//   ....[41]....
        /*0360*/ 	.word	0x00009c50
        /*0364*/ 	.word	0x00000003
        /*0368*/ 	.word	0x00000000
        /*036c*/ 	.short	0x010a
        /*036e*/ 	.byte	0x3f
	.zero		1


	//   ....[42]....
        /*0370*/ 	.word	0x00009ca0
        /*0374*/ 	.word	0x00000005
        /*0378*/ 	.word	0x00000000
        /*037c*/ 	.short	0x010a
        /*037e*/ 	.byte	0x3f
	.zero		1


	//----- nvinfo : EIATTR_NUM_MBARRIERS
	.align		4
.L_1621:
        /*0380*/ 	.byte	0x03, 0x38
        /*0382*/ 	.short	0x0009


	//----- nvinfo : EIATTR_EXIT_INSTR_OFFSETS
	.align		4
        /*0384*/ 	.byte	0x04, 0x1c
        /*0386*/ 	.short	(.L_1623 - .L_1622)


	//   ....[0]....
.L_1622:
        /*0388*/ 	.word	0x00009750


	//----- nvinfo : EIATTR_MAX_THREADS
	.align		4
.L_1623:
        /*038c*/ 	.byte	0x04, 0x05
        /*038e*/ 	.short	(.L_1625 - .L_1624)
.L_1624:
        /*0390*/ 	.word	0x00000180
        /*0394*/ 	.word	0x00000001
        /*0398*/ 	.word	0x00000001


	//----- nvinfo : EIATTR_CRS_STACK_SIZE
	.align		4
.L_1625:
        /*039c*/ 	.byte	0x04, 0x1e
        /*039e*/ 	.short	(.L_1627 - .L_1626)
.L_1626:
        /*03a0*/ 	.word	0x00000000


	//----- nvinfo : EIATTR_CBANK_PARAM_SIZE
	.align		4
.L_1627:
        /*03a4*/ 	.byte	0x03, 0x19
        /*03a6*/ 	.short	0x0770


	//----- nvinfo : EIATTR_PARAM_CBANK
	.align		4
        /*03a8*/ 	.byte	0x04, 0x0a
        /*03aa*/ 	.short	(.L_1629 - .L_1628)
	.align		4
.L_1628:
        /*03ac*/ 	.word	index@(.nv.constant0._ZN7cutlass13device_kernelIN5flash11enable_sm90INS1_16FlashAttnBwdSm90INS1_25CollectiveMainloopBwdSm90ILi2ELi2ELi2EN4cute5tupleIJNS5_1CILi1EEES8_S8_EEENS6_IJNS7_ILi64EEENS7_ILi128EEENS7_ILi96EEEEEENS_6half_tEfNS_4arch4Sm90ELb1ELb0ELb0ELb1ELb0ELb1ELb0ELb0ELi2ELi1ELi2ELi1ELb1EEENS1_24CollectiveEpilogueBwdGQAISD_fSG_Li256ELb1ELb0EEENS1_25SingleTileBwdLPTSchedulerILb1ELi128ELb0EEEEEEEEEvNT_6ParamsE)
        /*03b0*/ 	.short	0x0210
        /*03b2*/ 	.short	0x0770


	//----- nvinfo : EIATTR_SW_WAR
	.align		4
.L_1629:
        /*03b4*/ 	.byte	0x04, 0x36
        /*03b6*/ 	.short	(.L_1631 - .L_1630)
.L_1630:
        /*03b8*/ 	.word	0x00000008
.L_1631:


//--------------------- .nv.info._ZN7cutlass13device_kernelIN5flash32FlashAttnBwdPostprocessConvertdQIN4cute5tupleIJNS3_1CILi128EEENS5_ILi96EEEEEENS_6half_tEfNS_4arch4Sm90ELi256ENS3_8TiledMMAINS3_8MMA_AtomIJNS3_4SM904GMMA25MMA_64x96x16_F32F16F16_RSILNSF_5MajorE0ELSH_1ELNSF_7ScaleInE1ELSI_1EEEEEENS3_6LayoutINS4_IJNS5_ILi2EEENS5_ILi1EEESN_EEENS4_IJSN_NS5_ILi0EEESP_EEEEENS4_IJNS3_10UnderscoreESS_SS_EEEEELb0EEEEEvNT_6ParamsE --------------------------
	.section	.nv.info._ZN7cutlass13device_kernelIN5flash32FlashAttnBwdPostprocessConvertdQIN4cute5tupleIJNS3_1CILi128EEENS5_ILi96EEEEEENS_6half_tEfNS_4arch4Sm90ELi256ENS3_8TiledMMAINS3_8MMA_AtomIJNS3_4SM904GMMA25MMA_64x96x16_F32F16F16_RSILNSF_5MajorE0ELSH_1ELNSF_7ScaleInE1ELSI_1EEEEEENS3_6LayoutINS4_IJNS5_ILi2EEENS5_ILi1EEESN_EEENS4_IJSN_NS5_ILi0EEESP_EEEEENS4_IJNS3_10UnderscoreESS_SS_EEEEELb0EEEEEvNT_6ParamsE,"",@"SHT_CUDA_INFO"
	.sectionflags	@""
	.align	4


	//----- nvinfo : EIATTR_CUDA_API_VERSION
	.align		4
        /*0000*/ 	.byte	0x04, 0x37
        /*0002*/ 	.short	(.L_1633 - .L_1632)
.L_1632:
        /*0004*/ 	.word	0x00000082


	//----- nvinfo : EIATTR_KPARAM_INFO
	.align		4
.L_1633:
        /*0008*/ 	.byte	0x04, 0x17
        /*000a*/ 	.short	(.L_1635 - .L_1634)
.L_1634:
        /*000c*/ 	.word	0x00000000
        /*0010*/ 	.short	0x0000
        /*0012*/ 	.short	0x0000
        /*0014*/ 	.byte	0x00, 0xf0, 0xc1, 0x01


	//----- nvinfo : EIATTR_SPARSE_MMA_MASK
	.align		4
.L_1635:
        /*0018*/ 	.byte	0x03, 0x50
        /*001a*/ 	.short	0x0000


	//----- nvinfo : EIATTR_MAXREG_COUNT
	.align		4
        /*001c*/ 	.byte	0x03, 0x1b
        /*001e*/ 	.short	0x0080


	//----- nvinfo : EIATTR_NUM_BARRIERS
	.align		4
        /*0020*/ 	.byte	0x02, 0x4c
        /*0022*/ 	.byte	0x01
	.zero		1


	//----- nvinfo : EIATTR_MERCURY_ISA_VERSION
	.align		4
        /*0024*/ 	.byte	0x03, 0x5f
        /*0026*/ 	.short	0x0101


	//----- nvinfo : EIATTR_MBARRIER_INSTR_OFFSETS
	.align		4
        /*0028*/ 	.byte	0x04, 0x39
        /*002a*/ 	.short	(.L_1637 - .L_1636)


	//   ....[0]....
.L_1636:
        /*002c*/ 	.word	0x000004a0
        /*0030*/ 	.word	0x000000ff
        /*0034*/ 	.word	0x00012000
        /*0038*/ 	.short	0x0100
        /*003a*/ 	.byte	0x06
	.zero		1


	//   ....[1]....
        /*003c*/ 	.word	0x000005b0
        /*0040*/ 	.word	0x00000004
        /*0044*/ 	.word	0x00012000
        /*0048*/ 	.short	0x010a
        /*004a*/ 	.byte	0x3f
	.zero		1


	//----- nvinfo : EIATTR_NUM_MBARRIERS
	.align		4
.L_1637:
        /*004c*/ 	.byte	0x03, 0x38
        /*004e*/ 	.short	0x0001


	//----- nvinfo : EIATTR_EXIT_INSTR_OFFSETS
	.align		4
        /*0050*/ 	.byte	0x04, 0x1c
        /*0052*/ 	.short	(.L_1639 - .L_1638)


	//   ....[0]....
.L_1638:
        /*0054*/ 	.word	0x000001b0


	//   ....[1]....
        /*0058*/ 	.word	0x000011e0


	//   ....[2]....
        /*005c*/ 	.word	0x000013f0


	//   ....[3]....
        /*0060*/ 	.word	0x00001410


	//----- nvinfo : EIATTR_MAX_THREADS
	.align		4
.L_1639:
        /*0064*/ 	.byte	0x04, 0x05
        /*0066*/ 	.short	(.L_1641 - .L_1640)
.L_1640:
        /*0068*/ 	.word	0x00000100
        /*006c*/ 	.word	0x00000001
        /*0070*/ 	.word	0x00000001


	//----- nvinfo : EIATTR_CRS_STACK_SIZE
	.align		4
.L_1641:
        /*0074*/ 	.byte	0x04, 0x1e
        /*0076*/ 	.short	(.L_1643 - .L_1642)
.L_1642:
        /*0078*/ 	.word	0x00000000


	//----- nvinfo : EIATTR_CBANK_PARAM_SIZE
	.align		4
.L_1643:
        /*007c*/ 	.byte	0x03, 0x19
        /*007e*/ 	.short	0x0070


	//----- nvinfo : EIATTR_PARAM_CBANK
	.align		4
        /*0080*/ 	.byte	0x04, 0x0a
        /*0082*/ 	.short	(.L_1645 - .L_1644)
	.align		4
.L_1644:
        /*0084*/ 	.word	index@(.nv.constant0._ZN7cutlass13device_kernelIN5flash32FlashAttnBwdPostprocessConvertdQIN4cute5tupleIJNS3_1CILi128EEENS5_ILi96EEEEEENS_6half_tEfNS_4arch4Sm90ELi256ENS3_8TiledMMAINS3_8MMA_AtomIJNS3_4SM904GMMA25MMA_64x96x16_F32F16F16_RSILNSF_5MajorE0ELSH_1ELNSF_7ScaleInE1ELSI_1EEEEEENS3_6LayoutINS4_IJNS5_ILi2EEENS5_ILi1EEESN_EEENS4_IJSN_NS5_ILi0EEESP_EEEEENS4_IJNS3_10UnderscoreESS_SS_EEEEELb0EEEEEvNT_6ParamsE)
        /*0088*/ 	.short	0x0210
        /*008a*/ 	.short	0x0070


	//----- nvinfo : EIATTR_SW_WAR
	.align		4
.L_1645:
        /*008c*/ 	.byte	0x04, 0x36
        /*008e*/ 	.short	(.L_1647 - .L_1646)
.L_1646:
        /*0090*/ 	.word	0x00000008
.L_1647:


//--------------------- .nv.info._ZN7cutlass13device_kernelIN5flash32FlashAttnBwdPostprocessConvertdQIN4cute5tupleIJNS3_1CILi64EEENS5_ILi96EEEEEENS_6half_tEfNS_4arch4Sm90ELi256ENS3_8TiledMMAINS3_8MMA_AtomIJNS3_4SM904GMMA25MMA_64x16x16_F32F16F16_SSILNSF_5MajorE0ELSH_1ELNSF_7ScaleInE1ELSI_1EEEEEENS3_6LayoutINS4_IJNS5_ILi1EEENS5_ILi2EEESM_EEENS4_IJNS5_ILi0EEESM_SP_EEEEENS4_IJNS3_10UnderscoreESS_SS_EEEEELb0EEEEEvNT_6ParamsE --------------------------
	.section	.nv.info._ZN7cutlass13device_kernelIN5flash32FlashAttnBwdPostprocessConvertdQIN4cute5tupleIJNS3_1CILi64EEENS5_ILi96EEEEEENS_6half_tEfNS_4arch4Sm90ELi256ENS3_8TiledMMAINS3_8MMA_AtomIJNS3_4SM904GMMA25MMA_64x16x16_F32F16F16_SSILNSF_5MajorE0ELSH_1ELNSF_7ScaleInE1ELSI_1EEEEEENS3_6LayoutINS4_IJNS5_ILi1EEENS5_ILi2EEESM_EEENS4_IJNS5_ILi0EEESM_SP_EEEEENS4_IJNS3_10UnderscoreESS_SS_EEEEELb0EEEEEvNT_6ParamsE,"",@"SHT_CUDA_INFO"
	.sectionflags	@""
	.align	4


	//----- nvinfo : EIATTR_CUDA_API_VERSION
	.align		4
        /*0000*/ 	.byte	0x04, 0x37
        /*0002*/ 	.short	(.L_1649 - .L_1648)
.L_1648:
        /*0004*/ 	.word	0x00000082


	//----- nvinfo : EIATTR_KPARAM_INFO
	.align		4
.L_1649:
        /*0008*/ 	.byte	0x04, 0x17
        /*000a*/ 	.short	(.L_1651 - .L_1650)
.L_1650:
        /*000c*/ 	.word	0x00000000
        /*0010*/ 	.short	0x0000
        /*0012*/ 	.short	0x0000
        /*0014*/ 	.byte	0x00, 0xf0, 0xc1, 0x01


	//----- nvinfo : EIATTR_SPARSE_MMA_MASK
	.align		4
.L_1651:
        /*0018*/ 	.byte	0x03, 0x50
        /*001a*/ 	.short	0x0000


	//----- nvinfo : EIATTR_MAXREG_COUNT
	.align		4
        /*001c*/ 	.byte	0x03, 0x1b
        /*001e*/ 	.short	0x0080


	//----- nvinfo : EIATTR_NUM_BARRIERS
	.align		4
        /*0020*/ 	.byte	0x02, 0x4c
        /*0022*/ 	.byte	0x01
	.zero		1


	//----- nvinfo : EIATTR_MERCURY_ISA_VERSION
	.align		4
        /*0024*/ 	.byte	0x03, 0x5f
        /*0026*/ 	.short	0x0101


	//----- nvinfo : EIATTR_MBARRIER_INSTR_OFFSETS
	.align		4
        /*0028*/ 	.byte	0x04, 0x39
        /*002a*/ 	.short	(.L_1653 - .L_1652)


	//   ....[0]....
.L_1652:
        /*002c*/ 	.word	0x000004a0
        /*0030*/ 	.word	0x000000ff
        /*0034*/ 	.word	0x00009000
        /*0038*/ 	.short	0x0100
        /*003a*/ 	.byte	0x06
	.zero		1


	//   ....[1]....
        /*003c*/ 	.word	0x000005b0
        /*0040*/ 	.word	0x00000006
        /*0044*/ 	.word	0x00009000
        /*0048*/ 	.short	0x010a
        /*004a*/ 	.byte	0x3f
	.zero		1


	//----- nvinfo : EIATTR_NUM_MBARRIERS
	.align		4
.L_1653:
        /*004c*/ 	.byte	0x03, 0x38
        /*004e*/ 	.short	0x0001


	//----- nvinfo : EIATTR_EXIT_INSTR_OFFSETS
	.align		4
        /*0050*/ 	.byte	0x04, 0x1c
        /*0052*/ 	.short	(.L_1655 - .L_1654)


	//   ....[0]....
.L_1654:
        /*0054*/ 	.word	0x000001b0


	//   ....[1]....
        /*0058*/ 	.word	0x00000ca0


	//   ....[2]....
        /*005c*/ 	.word	0x00000ed0


	//   ....[3]....
        /*0060*/ 	.word	0x00000f00


	//----- nvinfo : EIATTR_MAX_THREADS
	.align		4
.L_1655:
        /*0064*/ 	.byte	0x04, 0x05
        /*0066*/ 	.short	(.L_1657 - .L_1656)
.L_1656:
        /*0068*/ 	.word	0x00000100
        /*006c*/ 	.word	0x00000001
        /*0070*/ 	.word	0x00000001


	//----- nvinfo : EIATTR_CRS_STACK_SIZE
	.align		4
.L_1657:
        /*0074*/ 	.byte	0x04, 0x1e
        /*0076*/ 	.short	(.L_1659 - .L_1658)
.L_1658:
        /*0078*/ 	.word	0x00000000


	//----- nvinfo : EIATTR_CBANK_PARAM_SIZE
	.align		4
.L_1659:
        /*007c*/ 	.byte	0x03, 0x19
        /*007e*/ 	.short	0x0070


	//----- nvinfo : EIATTR_PARAM_CBANK
	.align		4
        /*0080*/ 	.byte	0x04, 0x0a
        /*0082*/ 	.short	(.L_1661 - .L_1660)
	.align		4
.L_1660:
        /*0084*/ 	.word	index@(.nv.constant0._ZN7cutlass13device_kernelIN5flash32FlashAttnBwdPostprocessConvertdQIN4cute5tupleIJNS3_1CILi64EEENS5_ILi96EEEEEENS_6half_tEfNS_4arch4Sm90ELi256ENS3_8TiledMMAINS3_8MMA_AtomIJNS3_4SM904GMMA25MMA_64x16x16_F32F16F16_SSILNSF_5MajorE0ELSH_1ELNSF_7ScaleInE1ELSI_1EEEEEENS3_6LayoutINS4_IJNS5_ILi1EEENS5_ILi2EEESM_EEENS4_IJNS5_ILi0EEESM_SP_EEEEENS4_IJNS3_10UnderscoreESS_SS_EEEEELb0EEEEEvNT_6ParamsE)
        /*0088*/ 	.short	0x0210
        /*008a*/ 	.short	0x0070


	//----- nvinfo : EIATTR_SW_WAR
	.align		4
.L_1661:
        /*008c*/ 	.byte	0x04, 0x36
        /*008e*/ 	.short	(.L_1663 - .L_1662)
.L_1662:
        /*0090*/ 	.word	0x00000008
.L_1663:


//--------------------- .nv.info._ZN7cutlass13device_kernelIN5flash11enable_sm90INS1_16FlashAttnBwdSm90INS1_25CollectiveMainloopBwdSm90ILi2ELi2ELi2EN4cute5tupleIJNS5_1CILi1EEES8_S8_EEENS6_IJNS7_ILi64EEENS7_ILi128EEENS7_ILi96EEEEEENS_6half_tEfNS_4arch4Sm90ELb1ELb0ELb0ELb1ELb1ELb1ELb0ELb0ELi2ELi1ELi2ELi1ELb1EEENS1_24CollectiveEpilogueBwdGQAISD_fSG_Li256ELb1ELb1EEENS1_25SingleTileBwdLPTSchedulerILb1ELi128ELb1EEEEEEEEEvNT_6ParamsE --------------------------
	.section	.nv.info._ZN7cutlass13device_kernelIN5flash11enable_sm90INS1_16FlashAttnBwdSm90INS1_25CollectiveMainloopBwdSm90ILi2ELi2ELi2EN4cute5tupleIJNS5_1CILi1EEES8_S8_EEENS6_IJNS7_ILi64EEENS7_ILi128EEENS7_ILi96EEEEEENS_6half_tEfNS_4arch4Sm90ELb1ELb0ELb0ELb1ELb1ELb1ELb0ELb0ELi2ELi1ELi2ELi1ELb1EEENS1_24CollectiveEpilogueBwdGQAISD_fSG_Li256ELb1ELb1EEENS1_25SingleTileBwdLPTSchedulerILb1ELi128ELb1EEEEEEEEEvNT_6ParamsE,"",@"SHT_CUDA_INFO"
	.sectionflags	@""
	.align	4


	//----- nvinfo : EIATTR_CUDA_API_VERSION
	.align		4
        /*0000*/ 	.byte	0x04, 0x37
        /*0002*/ 	.short	(.L_1665 - .L_1664)
.L_1664:
        /*0004*/ 	.word	0x00000082


	//----- nvinfo : EIATTR_KPARAM_INFO
	.align		4
.L_1665:
        /*0008*/ 	.byte	0x04, 0x17
        /*000a*/ 	.short	(.L_1667 - .L_1666)
.L_1666:
        /*000c*/ 	.word	0x00000000
        /*0010*/ 	.short	0x0000
        /*0012*/ 	.short	0x0070
        /*0014*/ 	.byte	0x00, 0xf0, 0x01, 0x1c


	//----- nvinfo : EIATTR_SPARSE_MMA_MASK
	.align		4
.L_1667:
        /*0018*/ 	.byte	0x03, 0x50
        /*001a*/ 	.short	0x0000


	//----- nvinfo : EIATTR_MAXREG_COUNT
	.align		4
        /*001c*/ 	.byte	0x03, 0x1b
        /*001e*/ 	.short	0x00a8


	//----- nvinfo : EIATTR_NUM_BARRIERS
	.align		4
        /*0020*/ 	.byte	0x02, 0x4c
        /*0022*/ 	.byte	0x10
	.zero		1


	//----- nvinfo : EIATTR_EXTERNS
	.align		4
        /*0024*/ 	.byte	0x04, 0x0f
        /*0026*/ 	.short	(.L_1669 - .L_1668)


	//   ....[0]....
	.align		4
.L_1668:
        /*0028*/ 	.word	index@(__assertfail)


	//----- nvinfo : EIATTR_ANNOTATIONS
	.align		4
.L_1669:
        /*002c*/ 	.byte	0x04, 0x55
        /*002e*/ 	.short	(.L_1671 - .L_1670)


	//   ....[0]....
.L_1670:
        /*0030*/ 	.word	0x00000001
        /*0034*/ 	.byte	0x10, 0x87, 0x00, 0x00, 0x01, 0x00, 0x00, 0x00, 0x40, 0x8b, 0x00, 0x00, 0x01, 0x00, 0x00, 0x00
        /*0044*/ 	.byte	0x60, 0x98, 0x00, 0x00, 0x01, 0x00, 0x00, 0x00, 0x80, 0x98, 0x00, 0x00, 0x01, 0x00, 0x00, 0x00
        /*0054*/ 	.byte	0x60, 0x9c, 0x00, 0x00


	//----- nvinfo : EIATTR_MERCURY_ISA_VERSION
	.align		4
.L_1671:
        /*0058*/ 	.byte	0x03, 0x5f
        /*005a*/ 	.short	0x0101


	//----- nvinfo : EIATTR_INT_WARP_WIDE_INSTR_OFFSETS
	.align		4
        /*005c*/ 	.byte	0x04, 0x31
        /*005e*/ 	.short	(.L_1673 - .L_1672)


	//   ....[0]....
.L_1672:
        /*0060*/ 	.word	0x00000190


	//   ....[1]....
        /*0064*/ 	.word	0x000001c0


	//   ....[2]....
        /*0068*/ 	.word	0x00006a50


	//   ....[3]....
        /*006c*/ 	.word	0x00007100


	//   ....[4]....
        /*0070*/ 	.word	0x00007620


	//----- nvinfo : EIATTR_COOP_GROUP_MASK_REGIDS
	.align		4
.L_1673:
        /*0074*/ 	.byte	0x04, 0x29
        /*0076*/ 	.short	(.L_1675 - .L_1674)


	//   ....[0]....
.L_1674:
        /*0078*/ 	.word	0xffffffff


	//   ....[1]....
        /*007c*/ 	.word	0xffffffff


	//   ....[2]....
        /*0080*/ 	.word	0xffffffff


	//   ....[3]....
        /*0084*/ 	.word	0xffffffff


	//   ....[4]....
        /*0088*/ 	.word	0xffffffff


	//   ....[5]....
        /*008c*/ 	.word	0xffffffff


	//   ....[6]....
        /*0090*/ 	.word	0xffffffff


	//   ....[7]....
        /*0094*/ 	.word	0xffffffff


	//   ....[8]....
        /*0098*/ 	.word	0xffffffff


	//   ....[9]....
        /*009c*/ 	.word	0xffffffff


	//   ....[10]....
        /*00a0*/ 	.word	0xffffffff


	//   ....[11]....
        /*00a4*/ 	.word	0xffffffff


	//   ....[12]....
        /*00a8*/ 	.word	0xffffffff


	//   ....[13]....
        /*00ac*/ 	.word	0xffffffff


	//   ....[14]....
        /*00b0*/ 	.word	0xffffffff


	//   ....[15]....
        /*00b4*/ 	.word	0xffffffff


	//   ....[16]....
        /*00b8*/ 	.word	0xffffffff


	//   ....[17]....
        /*00bc*/ 	.word	0x0500000f


	//   ....[18]....
        /*00c0*/ 	.word	0x0500000f


	//   ....[19]....
        /*00c4*/ 	.word	0x0500000f


	//   ....[20]....
        /*00c8*/ 	.word	0x0500000f


	//   ....[21]....
        /*00cc*/ 	.word	0x0500000f


	//   ....[22]....
        /*00d0*/ 	.word	0x0500000f


	//----- nvinfo : EIATTR_COOP_GROUP_INSTR_OFFSETS
	.align		4
.L_1675:
        /*00d4*/ 	.byte	0x04, 0x28
        /*00d6*/ 	.short	(.L_1677 - .L_1676)


	//   ....[0]....
.L_1676:
        /*00d8*/ 	.word	0x00000070


	//   ....[1]....
        /*00dc*/ 	.word	0x000001a0


	//   ....[2]....
        /*00e0*/ 	.word	0x000001f0


	//   ....[3]....
        /*00e4*/ 	.word	0x000003e0


	//   ....[4]....
        /*00e8*/ 	.word	0x00000630


	//   ....[5]....
        /*00ec*/ 	.word	0x00001720


	//   ....[6]....
        /*00f0*/ 	.word	0x000051d0


	//   ....[7]....
        /*00f4*/ 	.word	0x00005350


	//   ....[8]....
        /*00f8*/ 	.word	0x00005600


	//   ....[9]....
        /*00fc*/ 	.word	0x00005790


	//   ....[10]....
        /*0100*/ 	.word	0x000058a0


	//   ....[11]....
        /*0104*/ 	.word	0x00006650


	//   ....[12]....
        /*0108*/ 	.word	0x00006980


	//   ....[13]....
        /*010c*/ 	.word	0x00006d80


	//   ....[14]....
        /*0110*/ 	.word	0x00007030


	//   ....[15]....
        /*0114*/ 	.word	0x000072e0


	//   ....[16]....
        /*0118*/ 	.word	0x00007550


	//   ....[17]....
        /*011c*/ 	.word	0x0000a5a0


	//   ....[18]....
        /*0120*/ 	.word	0x0000a710


	//   ....[19]....
        /*0124*/ 	.word	0x0000a780


	//   ....[20]....
        /*0128*/ 	.word	0x0000a7f0


	//   ....[21]....
        /*012c*/ 	.word	0x0000a860


	//   ....[22]....
        /*0130*/ 	.word	0x0000a8d0


	//----- nvinfo : EIATTR_REG_RECONFIG
	.align		4
.L_1677:
        /*0134*/ 	.byte	0x01, 0x54
	.zero		2


	//----- nvinfo : EIATTR_SYSCALL_OFFSETS
	.align		4
        /*0138*/ 	.byte	0x04, 0x46
        /*013a*/ 	.short	(.L_1679 - .L_1678)


	//   ....[0]....
.L_1678:
        /*013c*/ 	.word	0x00001380


	//   ....[1]....
        /*0140*/ 	.word	0x00001470


	//   ....[2]....
        /*0144*/ 	.word	0x000015d0


	//   ....[3]....
        /*0148*/ 	.word	0x000016c0


	//   ....[4]....
        /*014c*/ 	.word	0x00001940


	//----- nvinfo : EIATTR_MBARRIER_INSTR_OFFSETS
	.align		4
.L_1679:
        /*0150*/ 	.byte	0x04, 0x39
        /*0152*/ 	.short	(.L_1681 - .L_1680)


	//   ....[0]....
.L_1680:
        /*0154*/ 	.word	0x00000290
        /*0158*/ 	.word	0x000000ff
        /*015c*/ 	.word	0x00026800
        /*0160*/ 	.short	0x0100
        /*0162*/ 	.byte	0x06
	.zero		1


	//   ....[1]....
        /*0164*/ 	.word	0x00000390
        /*0168*/ 	.word	0x000000ff
        /*016c*/ 	.word	0x00026810
        /*0170*/ 	.short	0x0100
        /*0172*/ 	.byte	0x08
	.zero		1


	//   ....[2]....
        /*0174*/ 	.word	0x000003a0
        /*0178*/ 	.word	0x000000ff
        /*017c*/ 	.word	0x00026820
        /*0180*/ 	.short	0x0100
        /*0182*/ 	.byte	0x08
	.zero		1


	//   ....[3]....
        /*0184*/ 	.word	0x000003b0
        /*0188*/ 	.word	0x000000ff
        /*018c*/ 	.word	0x00026818
        /*0190*/ 	.short	0x0100
        /*0192*/ 	.byte	0x08
	.zero		1


	//   ....[4]....
        /*0194*/ 	.word	0x000003c0
        /*0198*/ 	.word	0x000000ff
        /*019c*/ 	.word	0x00026828
        /*01a0*/ 	.short	0x0100
        /*01a2*/ 	.byte	0x08
	.zero		1


	//   ....[5]....
        /*01a4*/ 	.word	0x000004f0
        /*01a8*/ 	.word	0x000000ff
        /*01ac*/ 	.word	0x00026830
        /*01b0*/ 	.short	0x0100
        /*01b2*/ 	.byte	0x08
	.zero		1


	//   ....[6]....
        /*01b4*/ 	.word	0x00000500
        /*01b8*/ 	.word	0x000000ff
        /*01bc*/ 	.word	0x00026840
        /*01c0*/ 	.short	0x0100
        /*01c2*/ 	.byte	0x08
	.zero		1


	//   ....[7]....
        /*01c4*/ 	.word	0x00000510
        /*01c8*/ 	.word	0x000000ff
        /*01cc*/ 	.word	0x00026838
        /*01d0*/ 	.short	0x0100
        /*01d2*/ 	.byte	0x08
	.zero		1


	//   ....[8]....
        /*01d4*/ 	.word	0x00000520
        /*01d8*/ 	.word	0x000000ff
        /*01dc*/ 	.word	0x00026848
        /*01e0*/ 	.short	0x0100
        /*01e2*/ 	.byte	0x08
	.zero		1


	//   ....[9]....
        /*01e4*/ 	.word	0x00001760
        /*01e8*/ 	.word	0x00000002
        /*01ec*/ 	.word	0x00026800
        /*01f0*/ 	.short	0x010a
        /*01f2*/ 	.byte	0x3f
	.zero		1


	//   ....[10]....
        /*01f4*/ 	.word	0x00001800
        /*01f8*/ 	.word	0x00000002
        /*01fc*/ 	.word	0x00026800
        /*0200*/ 	.short	0x010a
        /*0202*/ 	.byte	0x3f
	.zero		1


	//   ....[11]....
        /*0204*/ 	.word	0x00002160
        /*0208*/ 	.word	0x000000ff
        /*020c*/ 	.word	0x00026810
        /*0210*/ 	.short	0x010a
        /*0212*/ 	.byte	0x07
	.zero		1


	//   ....[12]....
        /*0214*/ 	.word	0x000021a0
        /*0218*/ 	.word	0x000000ff
        /*021c*/ 	.word	0x00026810
        /*0220*/ 	.short	0x010a
        /*0222*/ 	.byte	0x07
	.zero		1


	//   ....[13]....
        /*0224*/ 	.word	0x000025e0
        /*0228*/ 	.word	0x000000ff
        /*022c*/ 	.word	0x00026830
        /*0230*/ 	.short	0x010a
        /*0232*/ 	.byte	0x07
	.zero		1


	//   ....[14]....
        /*0234*/ 	.word	0x00002620
        /*0238*/ 	.word	0x000000ff
        /*023c*/ 	.word	0x00026830
        /*0240*/ 	.short	0x010a
        /*0242*/ 	.byte	0x07
	.zero		1


	//   ....[15]....
        /*0244*/ 	.word	0x00004440
        /*0248*/ 	.word	0x000000ff
        /*024c*/ 	.word	0x00000000
        /*0250*/ 	.short	0x0101
        /*0252*/ 	.byte	0x0a
	.zero		1


	//   ....[16]....
        /*0254*/ 	.word	0x00004730
        /*0258*/ 	.word	0x000000ff
        /*025c*/ 	.word	0x00000000
        /*0260*/ 	.short	0x0101
        /*0262*/ 	.byte	0x07
	.zero		1


	//   ....[17]....
        /*0264*/ 	.word	0x000082e0
        /*0268*/ 	.word	0x0000000f
        /*026c*/ 	.word	0x00026820
        /*0270*/ 	.short	0x010a
        /*0272*/ 	.byte	0x3f
	.zero		1


	//   ....[18]....
        /*0274*/ 	.word	0x00008ba0
        /*0278*/ 	.word	0x0000000f
        /*027c*/ 	.word	0x00026840
        /*0280*/ 	.short	0x010a
        /*0282*/ 	.byte	0x3f
	.zero		1


	//   ....[19]....
        /*0284*/ 	.word	0x00008ee0
        /*0288*/ 	.word	0x0000000f
        /*028c*/ 	.word	0x00026828
        /*0290*/ 	.short	0x010a
        /*0292*/ 	.byte	0x3f
	.zero		1


	//   ....[20]....
        /*0294*/ 	.word	0x00009220
        /*0298*/ 	.word	0x0000000f
        /*029c*/ 	.word	0x00026848
        /*02a0*/ 	.short	0x010a
        /*02a2*/ 	.byte	0x3f
	.zero		1


	//   ....[21]....
        /*02a4*/ 	.word	0x00009500
        /*02a8*/ 	.word	0x0000000f
        /*02ac*/ 	.word	0x00026820
        /*02b0*/ 	.short	0x010a
        /*02b2*/ 	.byte	0x3f
	.zero		1


	//   ....[22]....
        /*02b4*/ 	.word	0x000098b0
        /*02b8*/ 	.word	0x0000000f
        /*02bc*/ 	.word	0x00026840
        /*02c0*/ 	.short	0x010a
        /*02c2*/ 	.byte	0x3f
	.zero		1


	//   ....[23]....
        /*02c4*/ 	.word	0x00009bc0
        /*02c8*/ 	.word	0x0000000f
        /*02cc*/ 	.word	0x00026828
        /*02d0*/ 	.short	0x010a
        /*02d2*/ 	.byte	0x3f
	.zero		1


	//   ....[24]....
        /*02d4*/ 	.word	0x00009f40
        /*02d8*/ 	.word	0x00000003
        /*02dc*/ 	.word	0x00026840
        /*02e0*/ 	.short	0x010a
        /*02e2*/ 	.byte	0x3f
	.zero		1


	//   ....[25]....
        /*02e4*/ 	.word	0x0000a410
        /*02e8*/ 	.word	0x00000007
        /*02ec*/ 	.word	0x00000000
        /*02f0*/ 	.short	0x010a
        /*02f2*/ 	.byte	0x3f
	.zero		1


	//   ....[26]....
        /*02f4*/ 	.word	0x0000a460
        /*02f8*/ 	.word	0x00000003
        /*02fc*/ 	.word	0x00000000
        /*0300*/ 	.short	0x010a
        /*0302*/ 	.byte	0x3f
	.zero		1


	//   ....[27]....
        /*0304*/ 	.word	0x0000a4c0
        /*0308*/ 	.word	0x00000005
        /*030c*/ 	.word	0x00000000
        /*0310*/ 	.short	0x010a
        /*0312*/ 	.byte	0x3f
	.zero		1


	//   ....[28]....
        /*0314*/ 	.word	0x0000a4f0
        /*0318*/ 	.word	0x00000003
        /*031c*/ 	.word	0x00000000
        /*0320*/ 	.short	0x010a
        /*0322*/ 	.byte	0x3f
	.zero		1


	//   ....[29]....
        /*0324*/ 	.word	0x0000a5d0
        /*0328*/ 	.word	0x00000002
        /*032c*/ 	.word	0x00026800
        /*0330*/ 	.short	0x010a
        /*0332*/ 	.byte	0x3f
	.zero		1


	//   ....[30]....
        /*0334*/ 	.word	0x0000a630
        /*0338*/ 	.word	0x00000005
        /*033c*/ 	.word	0x00026810
        /*0340*/ 	.short	0x010a
        /*0342*/ 	.byte	0x3f
	.zero		1


	//   ....[31]....
        /*0344*/ 	.word	0x0000a690
        /*0348*/ 	.word	0x00000005
        /*034c*/ 	.word	0x00026830
        /*0350*/ 	.short	0x010a
        /*0352*/ 	.byte	0x3f
	.zero		1


	//   ....[32]....
        /*0354*/ 	.word	0x0000a910
        /*0358*/ 	.word	0x0000000f
        /*035c*/ 	.word	0x00026820
        /*0360*/ 	.short	0x010a
        /*0362*/ 	.byte	0x3f
	.zero		1


	//   ....[33]....
        /*0364*/ 	.word	0x0000a960
        /*0368*/ 	.word	0x0000000f
        /*036c*/ 	.word	0x00026840
        /*0370*/ 	.short	0x010a
        /*0372*/ 	.byte	0x3f
	.zero		1


	//   ....[34]....
        /*0374*/ 	.word	0x0000a9b0
        /*0378*/ 	.word	0x0000000f
        /*037c*/ 	.word	0x00026828
        /*0380*/ 	.short	0x010a
        /*0382*/ 	.byte	0x3f
	.zero		1


	//   ....[35]....
        /*0384*/ 	.word	0x0000aa00
        /*0388*/ 	.word	0x0000000f
        /*038c*/ 	.word	0x00026848
        /*0390*/ 	.short	0x010a
        /*0392*/ 	.byte	0x3f
	.zero		1


	//   ....[36]....
        /*0394*/ 	.word	0x0000aa60
        /*0398*/ 	.word	0x0000000f
        /*039c*/ 	.word	0x00026820
        /*03a0*/ 	.short	0x010a
        /*03a2*/ 	.byte	0x3f
	.zero		1


	//   ....[37]....
        /*03a4*/ 	.word	0x0000aab0
        /*03a8*/ 	.word	0x0000000f
        /*03ac*/ 	.word	0x00026840
        /*03b0*/ 	.short	0x010a
        /*03b2*/ 	.byte	0x3f
	.zero		1


	//   ....[38]....
        /*03b4*/ 	.word	0x0000ab00
        /*03b8*/ 	.word	0x0000000f
        /*03bc*/ 	.word	0x00026828
        /*03c0*/ 	.short	0x010a
        /*03c2*/ 	.byte	0x3f
	.zero		1


	//   ....[39]....
        /*03c4*/ 	.word	0x0000ab50
        /*03c8*/ 	.word	0x00000003
        /*03cc*/ 	.word	0x00026840
        /*03d0*/ 	.short	0x010a
        /*03d2*/ 	.byte	0x3f
	.zero		1


	//   ....[40]....
        /*03d4*/ 	.word	0x0000ac20
        /*03d8*/ 	.word	0x00000007
        /*03dc*/ 	.word	0x00000000
        /*03e0*/ 	.short	0x010a
        /*03e2*/ 	.byte	0x3f
	.zero		1


	//   ....[41]....
        /*03e4*/ 	.word	0x0000ac70
        /*03e8*/ 	.word	0x00000003
        /*03ec*/ 	.word	0x00000000
        /*03f0*/ 	.short	0x010a
        /*03f2*/ 	.byte	0x3f
	.zero		1


	//   ....[42]....
        /*03f4*/ 	.word	0x0000acc0
        /*03f8*/ 	.word	0x00000005
        /*03fc*/ 	.word	0x00000000
        /*0400*/ 	.short	0x010a
        /*0402*/ 	.byte	0x3f
	.zero		1


	//----- nvinfo : EIATTR_NUM_MBARRIERS
	.align		4
.L_1681:
        /*0404*/ 	.byte	0x03, 0x38
        /*0406*/ 	.short	0x0009


	//----- nvinfo : EIATTR_EXIT_INSTR_OFFSETS
	.align		4
        /*0408*/ 	.byte	0x04, 0x1c
        /*040a*/ 	.short	(.L_1683 - .L_1682)


	//   ....[0]....
.L_1682:
        /*040c*/ 	.word	0x0000a540


	//----- nvinfo : EIATTR_MAX_THREADS
	.align		4
.L_1683:
        /*0410*/ 	.byte	0x04, 0x05
        /*0412*/ 	.short	(.L_1685 - .L_1684)
.L_1684:
        /*0414*/ 	.word	0x00000180
        /*0418*/ 	.word	0x00000001
        /*041c*/ 	.word	0x00000001


	//----- nvinfo : EIATTR_CRS_STACK_SIZE
	.align		4
.L_1685:
        /*0420*/ 	.byte	0x04, 0x1e
        /*0422*/ 	.short	(.L_1687 - .L_1686)
.L_1686:
        /*0424*/ 	.word	0x00000000


	//----- nvinfo : EIATTR_CBANK_PARAM_SIZE
	.align		4
.L_1687:
        /*0428*/ 	.byte	0x03, 0x19
        /*042a*/ 	.short	0x0770


	//----- nvinfo : EIATTR_PARAM_CBANK
	.align		4
        /*042c*/ 	.byte	0x04, 0x0a
        /*042e*/ 	.short	(.L_1689 - .L_1688)
	.align		4
.L_1688:
        /*0430*/ 	.word	index@(.nv.constant0._ZN7cutlass13device_kernelIN5flash11enable_sm90INS1_16FlashAttnBwdSm90INS1_25CollectiveMainloopBwdSm90ILi2ELi2ELi2EN4cute5tupleIJNS5_1CILi1EEES8_S8_EEENS6_IJNS7_ILi64EEENS7_ILi128EEENS7_ILi96EEEEEENS_6half_tEfNS_4arch4Sm90ELb1ELb0ELb0ELb1ELb1ELb1ELb0ELb0ELi2ELi1ELi2ELi1ELb1EEENS1_24CollectiveEpilogueBwdGQAISD_fSG_Li256ELb1ELb1EEENS1_25SingleTileBwdLPTSchedulerILb1ELi128ELb1EEEEEEEEEvNT_6ParamsE)
        /*0434*/ 	.short	0x0210
        /*0436*/ 	.short	0x0770


	//----- nvinfo : EIATTR_SW_WAR
	.align		4
.L_1689:
        /*0438*/ 	.byte	0x04, 0x36
        /*043a*/ 	.short	(.L_1691 - .L_1690)
.L_1690:
        /*043c*/ 	.word	0x00000008
.L_1691:


//--------------------- .nv.info._ZN7cutlass13device_kernelIN5flash22FlashAttnBwdPreprocessIN4cute5tupleIJNS3_1CILi64EEENS5_ILi96EEEEEENS_6half_tEfNS_4arch4Sm90ELb1ELb1EEEEEvNT_6ParamsE --------------------------
	.section	.nv.info._ZN7cutlass13device_kernelIN5flash22FlashAttnBwdPreprocessIN4cute5tupleIJNS3_1CILi64EEENS5_ILi96EEEEEENS_6half_tEfNS_4arch4Sm90ELb1ELb1EEEEEvNT_6ParamsE,"",@"SHT_CUDA_INFO"
	.sectionflags	@""
	.align	4


	//----- nvinfo : EIATTR_CUDA_API_VERSION
	.align		4
        /*0000*/ 	.byte	0x04, 0x37
        /*0002*/ 	.short	(.L_1693 - .L_1692)
.L_1692:
        /*0004*/ 	.word	0x00000082


	//----- nvinfo : EIATTR_KPARAM_INFO
	.align		4
.L_1693:
        /*0008*/ 	.byte	0x04, 0x17
        /*000a*/ 	.short	(.L_1695 - .L_1694)
.L_1694:
        /*000c*/ 	.word	0x00000000
        /*0010*/ 	.short	0x0000
        /*0012*/ 	.short	0x0000
        /*0014*/ 	.byte	0x00, 0xf0, 0xc1, 0x03


	//----- nvinfo : EIATTR_SPARSE_MMA_MASK
	.align		4
.L_1695:
        /*0018*/ 	.byte	0x03, 0x50
        /*001a*/ 	.short	0x0000


	//----- nvinfo : EIATTR_MAXREG_COUNT
	.align		4
        /*001c*/ 	.byte	0x03, 0x1b
        /*001e*/ 	.short	0x0080


	//----- nvinfo : EIATTR_MERCURY_ISA_VERSION
	.align		4
        /*0020*/ 	.byte	0x03, 0x5f
        /*0022*/ 	.short	0x0101


	//----- nvinfo : EIATTR_COOP_GROUP_MASK_REGIDS
	.align		4
        /*0024*/ 	.byte	0x04, 0x29
        /*0026*/ 	.short	(.L_1697 - .L_1696)


	//   ....[0]....
.L_1696:
        /*0028*/ 	.word	0xffffffff


	//   ....[1]....
        /*002c*/ 	.word	0xffffffff


	//----- nvinfo : EIATTR_COOP_GROUP_INSTR_OFFSETS
	.align		4
.L_1697:
        /*0030*/ 	.byte	0x04, 0x28
        /*0032*/ 	.short	(.L_1699 - .L_1698)


	//   ....[0]....
.L_1698:
        /*0034*/ 	.word	0x00000e60


	//   ....[1]....
        /*0038*/ 	.word	0x00000ec0


	//----- nvinfo : EIATTR_EXIT_INSTR_OFFSETS
	.align		4
.L_1699:
        /*003c*/ 	.byte	0x04, 0x1c
        /*003e*/ 	.short	(.L_1701 - .L_1700)


	//   ....[0]....
.L_1700:
        /*0040*/ 	.word	0x000001c0


	//   ....[1]....
        /*0044*/ 	.word	0x00001430


	//   ....[2]....
        /*0048*/ 	.word	0x000014b0


	//----- nvinfo : EIATTR_MAX_THREADS
	.align		4
.L_1701:
        /*004c*/ 	.byte	0x04, 0x05
        /*004e*/ 	.short	(.L_1703 - .L_1702)
.L_1702:
        /*0050*/ 	.word	0x00000100
        /*0054*/ 	.word	0x00000001
        /*0058*/ 	.word	0x00000001


	//----- nvinfo : EIATTR_CRS_STACK_SIZE
	.align		4
.L_1703:
        /*005c*/ 	.byte	0x04, 0x1e
        /*005e*/ 	.short	(.L_1705 - .L_1704)
.L_1704:
        /*0060*/ 	.word	0x00000000


	//----- nvinfo : EIATTR_CBANK_PARAM_SIZE
	.align		4
.L_1705:
        /*0064*/ 	.byte	0x03, 0x19
        /*0066*/ 	.short	0x00f0


	//----- nvinfo : EIATTR_PARAM_CBANK
	.align		4
        /*0068*/ 	.byte	0x04, 0x0a
        /*006a*/ 	.short	(.L_1707 - .L_1706)
	.align		4
.L_1706:
        /*006c*/ 	.word	index@(.nv.constant0._ZN7cutlass13device_kernelIN5flash22FlashAttnBwdPreprocessIN4cute5tupleIJNS3_1CILi64EEENS5_ILi96EEEEEENS_6half_tEfNS_4arch4Sm90ELb1ELb1EEEEEvNT_6ParamsE)
        /*0070*/ 	.short	0x0210
        /*0072*/ 	.short	0x00f0


	//----- nvinfo : EIATTR_SW_WAR
	.align		4
.L_1707:
        /*0074*/ 	.byte	0x04, 0x36
        /*0076*/ 	.short	(.L_1709 - .L_1708)
.L_1708:
        /*0078*/ 	.word	0x00000008
.L_1709:


//--------------------- .nv.callgraph             --------------------------
	.section	.nv.callgraph,"",@"SHT_CUDA_CALLGRAPH"
	.align	4
	.sectionentsize	8
	.align		4
        /*0000*/ 	.word	0x00000000
	.align		4
        /*0004*/ 	.word	0xffffffff
	.align		4
        /*0008*/ 	.word	index@(_ZN7cutlass13device_kernelIN5flash11enable_sm90INS1_16FlashAttnBwdSm90INS1_25CollectiveMainloopBwdSm90ILi2ELi2ELi2EN4cute5tupleIJNS5_1CILi1EEES8_S8_EEENS6_IJNS7_ILi64EEENS7_ILi128EEENS7_ILi96EEEEEENS_6half_tEfNS_4arch4Sm90ELb0ELb0ELb1ELb0ELb0ELb1ELb0ELb0ELi2ELi1ELi2ELi1ELb1EEENS1_21CollectiveEpilogueBwdISD_SE_SG_Li256ELb0ELb0ELi1EEENS1_19SingleTileSchedulerILb0ELb0ELb0ELi128EEEEEEEEEvNT_6ParamsE)
	.align		4
        /*000c*/ 	.word	index@(__assertfail)
	.align		4
        /*0010*/ 	.word	index@(_ZN7cutlass13device_kernelIN5flash11enable_sm90INS1_16FlashAttnBwdSm90INS1_25CollectiveMainloopBwdSm90ILi2ELi2ELi2EN4cute5tupleIJNS5_1CILi1EEES8_S8_EEENS6_IJNS7_ILi64EEENS7_ILi128EEENS7_ILi96EEEEEENS_6half_tEfNS_4arch4Sm90ELb0ELb0ELb1ELb0ELb1ELb1ELb0ELb0ELi2ELi1ELi2ELi1ELb1EEENS1_21CollectiveEpilogueBwdISD_SE_SG_Li256ELb0ELb0ELi1EEENS1_19SingleTileSchedulerILb0ELb0ELb0ELi128EEEEEEEEEvNT_6ParamsE)
	.align		4
        /*0014*/ 	.word	index@(__assertfail)
	.align		4
        /*0018*/ 	.word	index@(_ZN7cutlass13device_kernelIN5flash11enable_sm90INS1_16FlashAttnBwdSm90INS1_25CollectiveMainloopBwdSm90ILi2ELi2ELi2EN4cute5tupleIJNS5_1CILi1EEES8_S8_EEENS6_IJNS7_ILi64EEENS7_ILi128EEENS7_ILi96EEEEEENS_6half_tEfNS_4arch4Sm90ELb0ELb0ELb1ELb0ELb0ELb1ELb0ELb0ELi2ELi1ELi2ELi1ELb1EEENS1_24CollectiveEpilogueBwdGQAISD_fSG_Li256ELb0ELb0EEENS1_19SingleTileSchedulerILb0ELb0ELb0ELi128EEEEEEEEEvNT_6ParamsE)
	.align		4
        /*001c*/ 	.word	index@(__assertfail)
	.align		4
        /*0020*/ 	.word	index@(_ZN7cutlass13device_kernelIN5flash11enable_sm90INS1_16FlashAttnBwdSm90INS1_25CollectiveMainloopBwdSm90ILi2ELi2ELi2EN4cute5tupleIJNS5_1CILi1EEES8_S8_EEENS6_IJNS7_ILi64EEENS7_ILi128EEENS7_ILi96EEEEEENS_6half_tEfNS_4arch4Sm90ELb0ELb0ELb1ELb0ELb1ELb1ELb0ELb0ELi2ELi1ELi2ELi1ELb1EEENS1_24CollectiveEpilogueBwdGQAISD_fSG_Li256ELb0ELb1EEENS1_19SingleTileSchedulerILb0ELb0ELb0ELi128EEEEEEEEEvNT_6ParamsE)
	.align		4
        /*0024*/ 	.word	index@(__assertfail)
	.align		4
        /*0028*/ 	.word	index@(_ZN7cutlass13device_kernelIN5flash11enable_sm90INS1_16FlashAttnBwdSm90INS1_25CollectiveMainloopBwdSm90ILi2ELi2ELi2EN4cute5tupleIJNS5_1CILi1EEES8_S8_EEENS6_IJNS7_ILi64EEENS7_ILi128EEENS7_ILi96EEEEEENS_6half_tEfNS_4arch4Sm90ELb0ELb0ELb1ELb1ELb0ELb1ELb0ELb0ELi2ELi1ELi2ELi1ELb1EEENS1_21CollectiveEpilogueBwdISD_SE_SG_Li256ELb1ELb0ELi1EEENS1_19SingleTileSchedulerILb1ELb0ELb0ELi128EEEEEEEEEvNT_6ParamsE)
	.align		4
        /*002c*/ 	.word	index@(__assertfail)
	.align		4
        /*0030*/ 	.word	index@(_ZN7cutlass13device_kernelIN5flash11enable_sm90INS1_16FlashAttnBwdSm90INS1_25CollectiveMainloopBwdSm90ILi2ELi2ELi2EN4cute5tupleIJNS5_1CILi1EEES8_S8_EEENS6_IJNS7_ILi64EEENS7_ILi128EEENS7_ILi96EEEEEENS_6half_tEfNS_4arch4Sm90ELb0ELb0ELb1ELb1ELb1ELb1ELb0ELb0ELi2ELi1ELi2ELi1ELb1EEENS1_21CollectiveEpilogueBwdISD_SE_SG_Li256ELb1ELb0ELi1EEENS1_19SingleTileSchedulerILb1ELb0ELb0ELi128EEEEEEEEEvNT_6ParamsE)
	.align		4
        /*0034*/ 	.word	index@(__assertfail)
	.align		4
        /*0038*/ 	.word	index@(_ZN7cutlass13device_kernelIN5flash11enable_sm90INS1_16FlashAttnBwdSm90INS1_25CollectiveMainloopBwdSm90ILi2ELi2ELi2EN4cute5tupleIJNS5_1CILi1EEES8_S8_EEENS6_IJNS7_ILi64EEENS7_ILi128EEENS7_ILi96EEEEEENS_6half_tEfNS_4arch4Sm90ELb0ELb0ELb1ELb1ELb0ELb1ELb0ELb0ELi2ELi1ELi2ELi1ELb1EEENS1_24CollectiveEpilogueBwdGQAISD_fSG_Li256ELb1ELb0EEENS1_19SingleTileSchedulerILb1ELb0ELb0ELi128EEEEEEEEEvNT_6ParamsE)
	.align		4
        /*003c*/ 	.word	index@(__assertfail)
	.align		4
        /*0040*/ 	.word	index@(_ZN7cutlass13device_kernelIN5flash11enable_sm90INS1_16FlashAttnBwdSm90INS1_25CollectiveMainloopBwdSm90ILi2ELi2ELi2EN4cute5tupleIJNS5_1CILi1EEES8_S8_EEENS6_IJNS7_ILi64EEENS7_ILi128EEENS7_ILi96EEEEEENS_6half_tEfNS_4arch4Sm90ELb0ELb0ELb1ELb1ELb1ELb1ELb0ELb0ELi2ELi1ELi2ELi1ELb1EEENS1_24CollectiveEpilogueBwdGQAISD_fSG_Li256ELb1ELb1EEENS1_19SingleTileSchedulerILb1ELb0ELb0ELi128EEEEEEEEEvNT_6ParamsE)
	.align		4
        /*0044*/ 	.word	index@(__assertfail)
	.align		4
        /*0048*/ 	.word	index@(_ZN7cutlass13device_kernelIN5flash11enable_sm90INS1_16FlashAttnBwdSm90INS1_25CollectiveMainloopBwdSm90ILi2ELi2ELi2EN4cute5tupleIJNS5_1CILi1EEES8_S8_EEENS6_IJNS7_ILi64EEENS7_ILi128EEENS7_ILi96EEEEEENS_6half_tEfNS_4arch4Sm90ELb0ELb1ELb1ELb0ELb0ELb1ELb0ELb0ELi2ELi1ELi2ELi1ELb1EEENS1_21CollectiveEpilogueBwdISD_SE_SG_Li256ELb0ELb0ELi1EEENS1_19SingleTileSchedulerILb0ELb0ELb0ELi128EEEEEEEEEvNT_6ParamsE)
	.align		4
        /*004c*/ 	.word	index@(__assertfail)
	.align		4
        /*0050*/ 	.word	index@(_ZN7cutlass13device_kernelIN5flash11enable_sm90INS1_16FlashAttnBwdSm90INS1_25CollectiveMainloopBwdSm90ILi2ELi2ELi2EN4cute5tupleIJNS5_1CILi1EEES8_S8_EEENS6_IJNS7_ILi64EEENS7_ILi128EEENS7_ILi96EEEEEENS_6half_tEfNS_4arch4Sm90ELb0ELb1ELb1ELb0ELb1ELb1ELb0ELb0ELi2ELi1ELi2ELi1ELb1EEENS1_21CollectiveEpilogueBwdISD_SE_SG_Li256ELb0ELb0ELi1EEENS1_19SingleTileSchedulerILb0ELb0ELb0ELi128EEEEEEEEEvNT_6ParamsE)
	.align		4
        /*0054*/ 	.word	index@(__assertfail)
	.align		4
        /*0058*/ 	.word	index@(_ZN7cutlass13device_kernelIN5flash11enable_sm90INS1_16FlashAttnBwdSm90INS1_25CollectiveMainloopBwdSm90ILi2ELi2ELi2EN4cute5tupleIJNS5_1CILi1EEES8_S8_EEENS6_IJNS7_ILi64EEENS7_ILi128EEENS7_ILi96EEEEEENS_6half_tEfNS_4arch4Sm90ELb0ELb1ELb1ELb0ELb0ELb1ELb0ELb0ELi2ELi1ELi2ELi1ELb1EEENS1_24CollectiveEpilogueBwdGQAISD_fSG_Li256ELb0ELb0EEENS1_19SingleTileSchedulerILb0ELb0ELb0ELi128EEEEEEEEEvNT_6ParamsE)
	.align		4
        /*005c*/ 	.word	index@(__assertfail)
	.align		4
        /*0060*/ 	.word	index@(_ZN7cutlass13device_kernelIN5flash11enable_sm90INS1_16FlashAttnBwdSm90INS1_25CollectiveMainloopBwdSm90ILi2ELi2ELi2EN4cute5tupleIJNS5_1CILi1EEES8_S8_EEENS6_IJNS7_ILi64EEENS7_ILi128EEENS7_ILi96EEEEEENS_6half_tEfNS_4arch4Sm90ELb0ELb1ELb1ELb0ELb1ELb1ELb0ELb0ELi2ELi1ELi2ELi1ELb1EEENS1_24CollectiveEpilogueBwdGQAISD_fSG_Li256ELb0ELb1EEENS1_19SingleTileSchedulerILb0ELb0ELb0ELi128EEEEEEEEEvNT_6ParamsE)
	.align		4
        /*0064*/ 	.word	index@(__assertfail)
	.align		4
        /*0068*/ 	.word	index@(_ZN7cutlass13device_kernelIN5flash11enable_sm90INS1_16FlashAttnBwdSm90INS1_25CollectiveMainloopBwdSm90ILi2ELi2ELi2EN4cute5tupleIJNS5_1CILi1EEES8_S8_EEENS6_IJNS7_ILi64EEENS7_ILi128EEENS7_ILi96EEEEEENS_6half_tEfNS_4arch4Sm90ELb0ELb1ELb1ELb1ELb0ELb1ELb0ELb0ELi2ELi1ELi2ELi1ELb1EEENS1_21CollectiveEpilogueBwdISD_SE_SG_Li256ELb1ELb0ELi1EEENS1_19SingleTileSchedulerILb1ELb0ELb0ELi128EEEEEEEEEvNT_6ParamsE)
	.align		4
        /*006c*/ 	.word	index@(__assertfail)
	.align		4
        /*0070*/ 	.word	index@(_ZN7cutlass13device_kernelIN5flash11enable_sm90INS1_16FlashAttnBwdSm90INS1_25CollectiveMainloopBwdSm90ILi2ELi2ELi2EN4cute5tupleIJNS5_1CILi1EEES8_S8_EEENS6_IJNS7_ILi64EEENS7_ILi128EEENS7_ILi96EEEEEENS_6half_tEfNS_4arch4Sm90ELb0ELb1ELb1ELb1ELb1ELb1ELb0ELb0ELi2ELi1ELi2ELi1ELb1EEENS1_21CollectiveEpilogueBwdISD_SE_SG_Li256ELb1ELb0ELi1EEENS1_19SingleTileSchedulerILb1ELb0ELb0ELi128EEEEEEEEEvNT_6ParamsE)
	.align		4
        /*0074*/ 	.word	index@(__assertfail)
	.align		4
        /*0078*/ 	.word	index@(_ZN7cutlass13device_kernelIN5flash11enable_sm90INS1_16FlashAttnBwdSm90INS1_25CollectiveMainloopBwdSm90ILi2ELi2ELi2EN4cute5tupleIJNS5_1CILi1EEES8_S8_EEENS6_IJNS7_ILi64EEENS7_ILi128EEENS7_ILi96EEEEEENS_6half_tEfNS_4arch4Sm90ELb0ELb1ELb1ELb1ELb0ELb1ELb0ELb0ELi2ELi1ELi2ELi1ELb1EEENS1_24CollectiveEpilogueBwdGQAISD_fSG_Li256ELb1ELb0EEENS1_19SingleTileSchedulerILb1ELb0ELb0ELi128EEEEEEEEEvNT_6ParamsE)
	.align		4
        /*007c*/ 	.word	index@(__assertfail)
	.align		4
        /*0080*/ 	.word	index@(_ZN7cutlass13device_kernelIN5flash11enable_sm90INS1_16FlashAttnBwdSm90INS1_25CollectiveMainloopBwdSm90ILi2ELi2ELi2EN4cute5tupleIJNS5_1CILi1EEES8_S8_EEENS6_IJNS7_ILi64EEENS7_ILi128EEENS7_ILi96EEEEEENS_6half_tEfNS_4arch4Sm90ELb0ELb1ELb1ELb1ELb1ELb1ELb0ELb0ELi2ELi1ELi2ELi1ELb1EEENS1_24CollectiveEpilogueBwdGQAISD_fSG_Li256ELb1ELb1EEENS1_19SingleTileSchedulerILb1ELb0ELb0ELi128EEEEEEEEEvNT_6ParamsE)
	.align		4
        /*0084*/ 	.word	index@(__assertfail)
	.align		4
        /*0088*/ 	.word	index@(_ZN7cutlass13device_kernelIN5flash11enable_sm90INS1_16FlashAttnBwdSm90INS1_25CollectiveMainloopBwdSm90ILi2ELi2ELi2EN4cute5tupleIJNS5_1CILi1EEES8_S8_EEENS6_IJNS7_ILi64EEENS7_ILi128EEENS7_ILi96EEEEEENS_6half_tEfNS_4arch4Sm90ELb1ELb0ELb1ELb0ELb0ELb1ELb0ELb0ELi2ELi1ELi2ELi1ELb1EEENS1_21CollectiveEpilogueBwdISD_SE_SG_Li256ELb0ELb0ELi1EEENS1_25SingleTileBwdLPTSchedulerILb0ELi128ELb0EEEEEEEEEvNT_6ParamsE)
	.align		4
        /*008c*/ 	.word	index@(__assertfail)
	.align		4
        /*0090*/ 	.word	index@(_ZN7cutlass13device_kernelIN5flash11enable_sm90INS1_16FlashAttnBwdSm90INS1_25CollectiveMainloopBwdSm90ILi2ELi2ELi2EN4cute5tupleIJNS5_1CILi1EEES8_S8_EEENS6_IJNS7_ILi64EEENS7_ILi128EEENS7_ILi96EEEEEENS_6half_tEfNS_4arch4Sm90ELb1ELb0ELb1ELb0ELb1ELb1ELb0ELb0ELi2ELi1ELi2ELi1ELb1EEENS1_21CollectiveEpilogueBwdISD_SE_SG_Li256ELb0ELb0ELi1EEENS1_25SingleTileBwdLPTSchedulerILb0ELi128ELb1EEEEEEEEEvNT_6ParamsE)
	.align		4
        /*0094*/ 	.word	index@(__assertfail)
	.align		4
        /*0098*/ 	.word	index@(_ZN7cutlass13device_kernelIN5flash11enable_sm90INS1_16FlashAttnBwdSm90INS1_25CollectiveMainloopBwdSm90ILi2ELi2ELi2EN4cute5tupleIJNS5_1CILi1EEES8_S8_EEENS6_IJNS7_ILi64EEENS7_ILi128EEENS7_ILi96EEEEEENS_6half_tEfNS_4arch4Sm90ELb1ELb0ELb1ELb0ELb0ELb1ELb0ELb0ELi2ELi1ELi2ELi1ELb1EEENS1_24CollectiveEpilogueBwdGQAISD_fSG_Li256ELb0ELb0EEENS1_25SingleTileBwdLPTSchedulerILb0ELi128ELb0EEEEEEEEEvNT_6ParamsE)
	.align		4
        /*009c*/ 	.word	index@(__assertfail)
	.align		4
        /*00a0*/ 	.word	index@(_ZN7cutlass13device_kernelIN5flash11enable_sm90INS1_16FlashAttnBwdSm90INS1_25CollectiveMainloopBwdSm90ILi2ELi2ELi2EN4cute5tupleIJNS5_1CILi1EEES8_S8_EEENS6_IJNS7_ILi64EEENS7_ILi128EEENS7_ILi96EEEEEENS_6half_tEfNS_4arch4Sm90ELb1ELb0ELb1ELb0ELb1ELb1ELb0ELb0ELi2ELi1ELi2ELi1ELb1EEENS1_24CollectiveEpilogueBwdGQAISD_fSG_Li256ELb0ELb1EEENS1_25SingleTileBwdLPTSchedulerILb0ELi128ELb1EEEEEEEEEvNT_6ParamsE)
	.align		4
        /*00a4*/ 	.word	index@(__assertfail)
	.align		4
        /*00a8*/ 	.word	index@(_ZN7cutlass13device_kernelIN5flash11enable_sm90INS1_16FlashAttnBwdSm90INS1_25CollectiveMainloopBwdSm90ILi2ELi2ELi2EN4cute5tupleIJNS5_1CILi1EEES8_S8_EEENS6_IJNS7_ILi64EEENS7_ILi128EEENS7_ILi96EEEEEENS_6half_tEfNS_4arch4Sm90ELb1ELb0ELb1ELb1ELb0ELb1ELb0ELb0ELi2ELi1ELi2ELi1ELb1EEENS1_21CollectiveEpilogueBwdISD_SE_SG_Li256ELb1ELb0ELi1EEENS1_25SingleTileBwdLPTSchedulerILb1ELi128ELb0EEEEEEEEEvNT_6ParamsE)
	.align		4
        /*00ac*/ 	.word	index@(__assertfail)
	.align		4
        /*00b0*/ 	.word	index@(_ZN7cutlass13device_kernelIN5flash11enable_sm90INS1_16FlashAttnBwdSm90INS1_25CollectiveMainloopBwdSm90ILi2ELi2ELi2EN4cute5tupleIJNS5_1CILi1EEES8_S8_EEENS6_IJNS7_ILi64EEENS7_ILi128EEENS7_ILi96EEEEEENS_6half_tEfNS_4arch4Sm90ELb1ELb0ELb1ELb1ELb1ELb1ELb0ELb0ELi2ELi1ELi2ELi1ELb1EEENS1_21CollectiveEpilogueBwdISD_SE_SG_Li256ELb1ELb0ELi1EEENS1_25SingleTileBwdLPTSchedulerILb1ELi128ELb1EEEEEEEEEvNT_6ParamsE)
	.align		4
        /*00b4*/ 	.word	index@(__assertfail)
	.align		4
        /*00b8*/ 	.word	index@(_ZN7cutlass13device_kernelIN5flash11enable_sm90INS1_16FlashAttnBwdSm90INS1_25CollectiveMainloopBwdSm90ILi2ELi2ELi2EN4cute5tupleIJNS5_1CILi1EEES8_S8_EEENS6_IJNS7_ILi64EEENS7_ILi128EEENS7_ILi96EEEEEENS_6half_tEfNS_4arch4Sm90ELb1ELb0ELb1ELb1ELb0ELb1ELb0ELb0ELi2ELi1ELi2ELi1ELb1EEENS1_24CollectiveEpilogueBwdGQAISD_fSG_Li256ELb1ELb0EEENS1_25SingleTileBwdLPTSchedulerILb1ELi128ELb0EEEEEEEEEvNT_6ParamsE)
	.align		4
        /*00bc*/ 	.word	index@(__assertfail)
	.align		4
        /*00c0*/ 	.word	index@(_ZN7cutlass13device_kernelIN5flash11enable_sm90INS1_16FlashAttnBwdSm90INS1_25CollectiveMainloopBwdSm90ILi2ELi2ELi2EN4cute5tupleIJNS5_1CILi1EEES8_S8_EEENS6_IJNS7_ILi64EEENS7_ILi128EEENS7_ILi96EEEEEENS_6half_tEfNS_4arch4Sm90ELb1ELb0ELb1ELb1ELb1ELb1ELb0ELb0ELi2ELi1ELi2ELi1ELb1EEENS1_24CollectiveEpilogueBwdGQAISD_fSG_Li256ELb1ELb1EEENS1_25SingleTileBwdLPTSchedulerILb1ELi128ELb1EEEEEEEEEvNT_6ParamsE)
	.align		4
        /*00c4*/ 	.word	index@(__assertfail)
	.align		4
        /*00c8*/ 	.word	index@(_ZN7cutlass13device_kernelIN5flash11enable_sm90INS1_16FlashAttnBwdSm90INS1_25CollectiveMainloopBwdSm90ILi2ELi2ELi2EN4cute5tupleIJNS5_1CILi1EEES8_S8_EEENS6_IJNS7_ILi64EEENS7_ILi128EEENS7_ILi96EEEEEENS_6half_tEfNS_4arch4Sm90ELb0ELb0ELb0ELb0ELb0ELb1ELb0ELb0ELi2ELi1ELi2ELi1ELb1EEENS1_21CollectiveEpilogueBwdISD_SE_SG_Li256ELb0ELb0ELi1EEENS1_19SingleTileSchedulerILb0ELb0ELb0ELi128EEEEEEEEEvNT_6ParamsE)
	.align		4
        /*00cc*/ 	.word	index@(__assertfail)
	.align		4
        /*00d0*/ 	.word	index@(_ZN7cutlass13device_kernelIN5flash11enable_sm90INS1_16FlashAttnBwdSm90INS1_25CollectiveMainloopBwdSm90ILi2ELi2ELi2EN4cute5tupleIJNS5_1CILi1EEES8_S8_EEENS6_IJNS7_ILi64EEENS7_ILi128EEENS7_ILi96EEEEEENS_6half_tEfNS_4arch4Sm90ELb0ELb0ELb0ELb0ELb1ELb1ELb0ELb0ELi2ELi1ELi2ELi1ELb1EEENS1_21CollectiveEpilogueBwdISD_SE_SG_Li256ELb0ELb0ELi1EEENS1_19SingleTileSchedulerILb0ELb0ELb0ELi128EEEEEEEEEvNT_6ParamsE)
	.align		4
        /*00d4*/ 	.word	index@(__assertfail)
	.align		4
        /*00d8*/ 	.word	index@(_ZN7cutlass13device_kernelIN5flash11enable_sm90INS1_16FlashAttnBwdSm90INS1_25CollectiveMainloopBwdSm90ILi2ELi2ELi2EN4cute5tupleIJNS5_1CILi1EEES8_S8_EEENS6_IJNS7_ILi64EEENS7_ILi128EEENS7_ILi96EEEEEENS_6half_tEfNS_4arch4Sm90ELb0ELb0ELb0ELb0ELb0ELb1ELb0ELb0ELi2ELi1ELi2ELi1ELb1EEENS1_24CollectiveEpilogueBwdGQAISD_fSG_Li256ELb0ELb0EEENS1_19SingleTileSchedulerILb0ELb0ELb0ELi128EEEEEEEEEvNT_6ParamsE)
	.align		4
        /*00dc*/ 	.word	index@(__assertfail)
	.align		4
        /*00e0*/ 	.word	index@(_ZN7cutlass13device_kernelIN5flash11enable_sm90INS1_16FlashAttnBwdSm90INS1_25CollectiveMainloopBwdSm90ILi2ELi2ELi2EN4cute5tupleIJNS5_1CILi1EEES8_S8_EEENS6_IJNS7_ILi64EEENS7_ILi128EEENS7_ILi96EEEEEENS_6half_tEfNS_4arch4Sm90ELb0ELb0ELb0ELb0ELb1ELb1ELb0ELb0ELi2ELi1ELi2ELi1ELb1EEENS1_24CollectiveEpilogueBwdGQAISD_fSG_Li256ELb0ELb1EEENS1_19SingleTileSchedulerILb0ELb0ELb0ELi128EEEEEEEEEvNT_6ParamsE)
	.align		4
        /*00e4*/ 	.word	index@(__assertfail)
	.align		4
        /*00e8*/ 	.word	index@(_ZN7cutlass13device_kernelIN5flash11enable_sm90INS1_16FlashAttnBwdSm90INS1_25CollectiveMainloopBwdSm90ILi2ELi2ELi2EN4cute5tupleIJNS5_1CILi1EEES8_S8_EEENS6_IJNS7_ILi64EEENS7_ILi128EEENS7_ILi96EEEEEENS_6half_tEfNS_4arch4Sm90ELb0ELb0ELb0ELb1ELb0ELb1ELb0ELb0ELi2ELi1ELi2ELi1ELb1EEENS1_21CollectiveEpilogueBwdISD_SE_SG_Li256ELb1ELb0ELi1EEENS1_19SingleTileSchedulerILb1ELb0ELb0ELi128EEEEEEEEEvNT_6ParamsE)
	.align		4
        /*00ec*/ 	.word	index@(__assertfail)
	.align		4
        /*00f0*/ 	.word	index@(_ZN7cutlass13device_kernelIN5flash11enable_sm90INS1_16FlashAttnBwdSm90INS1_25CollectiveMainloopBwdSm90ILi2ELi2ELi2EN4cute5tupleIJNS5_1CILi1EEES8_S8_EEENS6_IJNS7_ILi64EEENS7_ILi128EEENS7_ILi96EEEEEENS_6half_tEfNS_4arch4Sm90ELb0ELb0ELb0ELb1ELb1ELb1ELb0ELb0ELi2ELi1ELi2ELi1ELb1EEENS1_21CollectiveEpilogueBwdISD_SE_SG_Li256ELb1ELb0ELi1EEENS1_19SingleTileSchedulerILb1ELb0ELb0ELi128EEEEEEEEEvNT_6ParamsE)
	.align		4
        /*00f4*/ 	.word	index@(__assertfail)
	.align		4
        /*00f8*/ 	.word	index@(_ZN7cutlass13device_kernelIN5flash11enable_sm90INS1_16FlashAttnBwdSm90INS1_25CollectiveMainloopBwdSm90ILi2ELi2ELi2EN4cute5tupleIJNS5_1CILi1EEES8_S8_EEENS6_IJNS7_ILi64EEENS7_ILi128EEENS7_ILi96EEEEEENS_6half_tEfNS_4arch4Sm90ELb0ELb0ELb0ELb1ELb0ELb1ELb0ELb0ELi2ELi1ELi2ELi1ELb1EEENS1_24CollectiveEpilogueBwdGQAISD_fSG_Li256ELb1ELb0EEENS1_19SingleTileSchedulerILb1ELb0ELb0ELi128EEEEEEEEEvNT_6ParamsE)
	.align		4
        /*00fc*/ 	.word	index@(__assertfail)
	.align		4
        /*0100*/ 	.word	index@(_ZN7cutlass13device_kernelIN5flash11enable_sm90INS1_16FlashAttnBwdSm90INS1_25CollectiveMainloopBwdSm90ILi2ELi2ELi2EN4cute5tupleIJNS5_1CILi1EEES8_S8_EEENS6_IJNS7_ILi64EEENS7_ILi128EEENS7_ILi96EEEEEENS_6half_tEfNS_4arch4Sm90ELb0ELb0ELb0ELb1ELb1ELb1ELb0ELb0ELi2ELi1ELi2ELi1ELb1EEENS1_24CollectiveEpilogueBwdGQAISD_fSG_Li256ELb1ELb1EEENS1_19SingleTileSchedulerILb1ELb0ELb0ELi128EEEEEEEEEvNT_6ParamsE)
	.align		4
        /*0104*/ 	.word	index@(__assertfail)
	.align		4
        /*0108*/ 	.word	index@(_ZN7cutlass13device_kernelIN5flash11enable_sm90INS1_16FlashAttnBwdSm90INS1_25CollectiveMainloopBwdSm90ILi2ELi2ELi2EN4cute5tupleIJNS5_1CILi1EEES8_S8_EEENS6_IJNS7_ILi64EEENS7_ILi128EEENS7_ILi96EEEEEENS_6half_tEfNS_4arch4Sm90ELb0ELb1ELb0ELb0ELb0ELb1ELb0ELb0ELi2ELi1ELi2ELi1ELb1EEENS1_21CollectiveEpilogueBwdISD_SE_SG_Li256ELb0ELb0ELi1EEENS1_19SingleTileSchedulerILb0ELb0ELb0ELi128EEEEEEEEEvNT_6ParamsE)
	.align		4
        /*010c*/ 	.word	index@(__assertfail)
	.align		4
        /*0110*/ 	.word	index@(_ZN7cutlass13device_kernelIN5flash11enable_sm90INS1_16FlashAttnBwdSm90INS1_25CollectiveMainloopBwdSm90ILi2ELi2ELi2EN4cute5tupleIJNS5_1CILi1EEES8_S8_EEENS6_IJNS7_ILi64EEENS7_ILi128EEENS7_ILi96EEEEEENS_6half_tEfNS_4arch4Sm90ELb0ELb1ELb0ELb0ELb1ELb1ELb0ELb0ELi2ELi1ELi2ELi1ELb1EEENS1_21CollectiveEpilogueBwdISD_SE_SG_Li256ELb0ELb0ELi1EEENS1_19SingleTileSchedulerILb0ELb0ELb0ELi128EEEEEEEEEvNT_6ParamsE)
	.align		4
        /*0114*/ 	.word	index@(__assertfail)
	.align		4
        /*0118*/ 	.word	index@(_ZN7cutlass13device_kernelIN5flash11enable_sm90INS1_16FlashAttnBwdSm90INS1_25CollectiveMainloopBwdSm90ILi2ELi2ELi2EN4cute5tupleIJNS5_1CILi1EEES8_S8_EEENS6_IJNS7_ILi64EEENS7_ILi128EEENS7_ILi96EEEEEENS_6half_tEfNS_4arch4Sm90ELb0ELb1ELb0ELb0ELb0ELb1ELb0ELb0ELi2ELi1ELi2ELi1ELb1EEENS1_24CollectiveEpilogueBwdGQAISD_fSG_Li256ELb0ELb0EEENS1_19SingleTileSchedulerILb0ELb0ELb0ELi128EEEEEEEEEvNT_6ParamsE)
	.align		4
        /*011c*/ 	.word	index@(__assertfail)
	.align		4
        /*0120*/ 	.word	index@(_ZN7cutlass13device_kernelIN5flash11enable_sm90INS1_16FlashAttnBwdSm90INS1_25CollectiveMainloopBwdSm90ILi2ELi2ELi2EN4cute5tupleIJNS5_1CILi1EEES8_S8_EEENS6_IJNS7_ILi64EEENS7_ILi128EEENS7_ILi96EEEEEENS_6half_tEfNS_4arch4Sm90ELb0ELb1ELb0ELb0ELb1ELb1ELb0ELb0ELi2ELi1ELi2ELi1ELb1EEENS1_24CollectiveEpilogueBwdGQAISD_fSG_Li256ELb0ELb1EEENS1_19SingleTileSchedulerILb0ELb0ELb0ELi128EEEEEEEEEvNT_6ParamsE)
	.align		4
        /*0124*/ 	.word	index@(__assertfail)
	.align		4
        /*0128*/ 	.word	index@(_ZN7cutlass13device_kernelIN5flash11enable_sm90INS1_16FlashAttnBwdSm90INS1_25CollectiveMainloopBwdSm90ILi2ELi2ELi2EN4cute5tupleIJNS5_1CILi1EEES8_S8_EEENS6_IJNS7_ILi64EEENS7_ILi128EEENS7_ILi96EEEEEENS_6half_tEfNS_4arch4Sm90ELb0ELb1ELb0ELb1ELb0ELb1ELb0ELb0ELi2ELi1ELi2ELi1ELb1EEENS1_21CollectiveEpilogueBwdISD_SE_SG_Li256ELb1ELb0ELi1EEENS1_19SingleTileSchedulerILb1ELb0ELb0ELi128EEEEEEEEEvNT_6ParamsE)
	.align		4
        /*012c*/ 	.word	index@(__assertfail)
	.align		4
        /*0130*/ 	.word	index@(_ZN7cutlass13device_kernelIN5flash11enable_sm90INS1_16FlashAttnBwdSm90INS1_25CollectiveMainloopBwdSm90ILi2ELi2ELi2EN4cute5tupleIJNS5_1CILi1EEES8_S8_EEENS6_IJNS7_ILi64EEENS7_ILi128EEENS7_ILi96EEEEEENS_6half_tEfNS_4arch4Sm90ELb0ELb1ELb0ELb1ELb1ELb1ELb0ELb0ELi2ELi1ELi2ELi1ELb1EEENS1_21CollectiveEpilogueBwdISD_SE_SG_Li256ELb1ELb0ELi1EEENS1_19SingleTileSchedulerILb1ELb0ELb0ELi128EEEEEEEEEvNT_6ParamsE)
	.align		4
        /*0134*/ 	.word	index@(__assertfail)
	.align		4
        /*0138*/ 	.word	index@(_ZN7cutlass13device_kernelIN5flash11enable_sm90INS1_16FlashAttnBwdSm90INS1_25CollectiveMainloopBwdSm90ILi2ELi2ELi2EN4cute5tupleIJNS5_1CILi1EEES8_S8_EEENS6_IJNS7_ILi64EEENS7_ILi128EEENS7_ILi96EEEEEENS_6half_tEfNS_4arch4Sm90ELb0ELb1ELb0ELb1ELb0ELb1ELb0ELb0ELi2ELi1ELi2ELi1ELb1EEENS1_24CollectiveEpilogueBwdGQAISD_fSG_Li256ELb1ELb0EEENS1_19SingleTileSchedulerILb1ELb0ELb0ELi128EEEEEEEEEvNT_6ParamsE)
	.align		4
        /*013c*/ 	.word	index@(__assertfail)
	.align		4
        /*0140*/ 	.word	index@(_ZN7cutlass13device_kernelIN5flash11enable_sm90INS1_16FlashAttnBwdSm90INS1_25CollectiveMainloopBwdSm90ILi2ELi2ELi2EN4cute5tupleIJNS5_1CILi1EEES8_S8_EEENS6_IJNS7_ILi64EEENS7_ILi128EEENS7_ILi96EEEEEENS_6half_tEfNS_4arch4Sm90ELb0ELb1ELb0ELb1ELb1ELb1ELb0ELb0ELi2ELi1ELi2ELi1ELb1EEENS1_24CollectiveEpilogueBwdGQAISD_fSG_Li256ELb1ELb1EEENS1_19SingleTileSchedulerILb1ELb0ELb0ELi128EEEEEEEEEvNT_6ParamsE)
	.align		4
        /*0144*/ 	.word	index@(__assertfail)
	.align		4
        /*0148*/ 	.word	index@(_ZN7cutlass13device_kernelIN5flash11enable_sm90INS1_16FlashAttnBwdSm90INS1_25CollectiveMainloopBwdSm90ILi2ELi2ELi2EN4cute5tupleIJNS5_1CILi1EEES8_S8_EEENS6_IJNS7_ILi64EEENS7_ILi128EEENS7_ILi96EEEEEENS_6half_tEfNS_4arch4Sm90ELb1ELb0ELb0ELb0ELb0ELb1ELb0ELb0ELi2ELi1ELi2ELi1ELb1EEENS1_21CollectiveEpilogueBwdISD_SE_SG_Li256ELb0ELb0ELi1EEENS1_25SingleTileBwdLPTSchedulerILb0ELi128ELb0EEEEEEEEEvNT_6ParamsE)
	.align		4
        /*014c*/ 	.word	index@(__assertfail)
	.align		4
        /*0150*/ 	.word	index@(_ZN7cutlass13device_kernelIN5flash11enable_sm90INS1_16FlashAttnBwdSm90INS1_25CollectiveMainloopBwdSm90ILi2ELi2ELi2EN4cute5tupleIJNS5_1CILi1EEES8_S8_EEENS6_IJNS7_ILi64EEENS7_ILi128EEENS7_ILi96EEEEEENS_6half_tEfNS_4arch4Sm90ELb1ELb0ELb0ELb0ELb1ELb1ELb0ELb0ELi2ELi1ELi2ELi1ELb1EEENS1_21CollectiveEpilogueBwdISD_SE_SG_Li256ELb0ELb0ELi1EEENS1_25SingleTileBwdLPTSchedulerILb0ELi128ELb1EEEEEEEEEvNT_6ParamsE)
	.align		4
        /*0154*/ 	.word	index@(__assertfail)
	.align		4
        /*0158*/ 	.word	index@(_ZN7cutlass13device_kernelIN5flash11enable_sm90INS1_16FlashAttnBwdSm90INS1_25CollectiveMainloopBwdSm90ILi2ELi2ELi2EN4cute5tupleIJNS5_1CILi1EEES8_S8_EEENS6_IJNS7_ILi64EEENS7_ILi128EEENS7_ILi96EEEEEENS_6half_tEfNS_4arch4Sm90ELb1ELb0ELb0ELb0ELb0ELb1ELb0ELb0ELi2ELi1ELi2ELi1ELb1EEENS1_24CollectiveEpilogueBwdGQAISD_fSG_Li256ELb0ELb0EEENS1_25SingleTileBwdLPTSchedulerILb0ELi128ELb0EEEEEEEEEvNT_6ParamsE)
	.align		4
        /*015c*/ 	.word	index@(__assertfail)
	.align		4
        /*0160*/ 	.word	index@(_ZN7cutlass13device_kernelIN5flash11enable_sm90INS1_16FlashAttnBwdSm90INS1_25CollectiveMainloopBwdSm90ILi2ELi2ELi2EN4cute5tupleIJNS5_1CILi1EEES8_S8_EEENS6_IJNS7_ILi64EEENS7_ILi128EEENS7_ILi96EEEEEENS_6half_tEfNS_4arch4Sm90ELb1ELb0ELb0ELb0ELb1ELb1ELb0ELb0ELi2ELi1ELi2ELi1ELb1EEENS1_24CollectiveEpilogueBwdGQAISD_fSG_Li256ELb0ELb1EEENS1_25SingleTileBwdLPTSchedulerILb0ELi128ELb1EEEEEEEEEvNT_6ParamsE)
	.align		4
        /*0164*/ 	.word	index@(__assertfail)
	.align		4
        /*0168*/ 	.word	index@(_ZN7cutlass13device_kernelIN5flash11enable_sm90INS1_16FlashAttnBwdSm90INS1_25CollectiveMainloopBwdSm90ILi2ELi2ELi2EN4cute5tupleIJNS5_1CILi1EEES8_S8_EEENS6_IJNS7_ILi64EEENS7_ILi128EEENS7_ILi96EEEEEENS_6half_tEfNS_4arch4Sm90ELb1ELb0ELb0ELb1ELb0ELb1ELb0ELb0ELi2ELi1ELi2ELi1ELb1EEENS1_21CollectiveEpilogueBwdISD_SE_SG_Li256ELb1ELb0ELi1EEENS1_25SingleTileBwdLPTSchedulerILb1ELi128ELb0EEEEEEEEEvNT_6ParamsE)
	.align		4
        /*016c*/ 	.word	index@(__assertfail)
	.align		4
        /*0170*/ 	.word	index@(_ZN7cutlass13device_kernelIN5flash11enable_sm90INS1_16FlashAttnBwdSm90INS1_25CollectiveMainloopBwdSm90ILi2ELi2ELi2EN4cute5tupleIJNS5_1CILi1EEES8_S8_EEENS6_IJNS7_ILi64EEENS7_ILi128EEENS7_ILi96EEEEEENS_6half_tEfNS_4arch4Sm90ELb1ELb0ELb0ELb1ELb1ELb1ELb0ELb0ELi2ELi1ELi2ELi1ELb1EEENS1_21CollectiveEpilogueBwdISD_SE_SG_Li256ELb1ELb0ELi1EEENS1_25SingleTileBwdLPTSchedulerILb1ELi128ELb1EEEEEEEEEvNT_6ParamsE)
	.align		4
        /*0174*/ 	.word	index@(__assertfail)
	.align		4
        /*0178*/ 	.word	index@(_ZN7cutlass13device_kernelIN5flash11enable_sm90INS1_16FlashAttnBwdSm90INS1_25CollectiveMainloopBwdSm90ILi2ELi2ELi2EN4cute5tupleIJNS5_1CILi1EEES8_S8_EEENS6_IJNS7_ILi64EEENS7_ILi128EEENS7_ILi96EEEEEENS_6half_tEfNS_4arch4Sm90ELb1ELb0ELb0ELb1ELb0ELb1ELb0ELb0ELi2ELi1ELi2ELi1ELb1EEENS1_24CollectiveEpilogueBwdGQAISD_fSG_Li256ELb1ELb0EEENS1_25SingleTileBwdLPTSchedulerILb1ELi128ELb0EEEEEEEEEvNT_6ParamsE)
	.align		4
        /*017c*/ 	.word	index@(__assertfail)
	.align		4
        /*0180*/ 	.word	index@(_ZN7cutlass13device_kernelIN5flash11enable_sm90INS1_16FlashAttnBwdSm90INS1_25CollectiveMainloopBwdSm90ILi2ELi2ELi2EN4cute5tupleIJNS5_1CILi1EEES8_S8_EEENS6_IJNS7_ILi64EEENS7_ILi128EEENS7_ILi96EEEEEENS_6half_tEfNS_4arch4Sm90ELb1ELb0ELb0ELb1ELb1ELb1ELb0ELb0ELi2ELi1ELi2ELi1ELb1EEENS1_24CollectiveEpilogueBwdGQAISD_fSG_Li256ELb1ELb1EEENS1_25SingleTileBwdLPTSchedulerILb1ELi128ELb1EEEEEEEEEvNT_6ParamsE)
	.align		4
        /*0184*/ 	.word	index@(__assertfail)
	.align		4
        /*0188*/ 	.word	0x00000000
	.align		4
        /*018c*/ 	.word	0xfffffffe
	.align		4
        /*0190*/ 	.word	0x00000000
	.align		4
        /*0194*/ 	.word	0xfffffffd
	.align		4
        /*0198*/ 	.word	0x00000000
	.align		4
        /*019c*/ 	.word	0xfffffffc


//--------------------- .nv.constant4             --------------------------
	.section	.nv.constant4,"a",@progbits
	.align	8
	.align		8
.nv.constant4:
        /*0000*/ 	.dword	__assertfail
	.align		8
        /*0008*/ 	.dword	__unnamed_1
	.align		8
        /*0010*/ 	.dword	__unnamed_2
	.align		8
        /*0018*/ 	.dword	__unnamed_3
	.align		8
        /*0020*/ 	.dword	__unnamed_4
	.align		8
        /*0028*/ 	.dword	__unnamed_5
	.align		8
        /*0030*/ 	.dword	_ZN76_INTERNAL_f4fd1c4e_40_flash_bwd_hdim96_fp16_softcapall_sm90_cu_f3e6f9ee_28464cuda3std3__45__cpo5beginE
	.align		8
        /*0038*/ 	.dword	_ZN76_INTERNAL_f4fd1c4e_40_flash_bwd_hdim96_fp16_softcapall_sm90_cu_f3e6f9ee_28464cuda3std3__45__cpo3endE
	.align		8
        /*0040*/ 	.dword	_ZN76_INTERNAL_f4fd1c4e_40_flash_bwd_hdim96_fp16_softcapall_sm90_cu_f3e6f9ee_28464cuda3std3__45__cpo6cbeginE
	.align		8
        /*0048*/ 	.dword	_ZN76_INTERNAL_f4fd1c4e_40_flash_bwd_hdim96_fp16_softcapall_sm90_cu_f3e6f9ee_28464cuda3std3__45__cpo4cendE
	.align		8
        /*0050*/ 	.dword	_ZN76_INTERNAL_f4fd1c4e_40_flash_bwd_hdim96_fp16_softcapall_sm90_cu_f3e6f9ee_28464cuda3std3__478_GLOBAL__N__f4fd1c4e_40_flash_bwd_hdim96_fp16_softcapall_sm90_cu_f3e6f9ee_28466ignoreE
	.align		8
        /*0058*/ 	.dword	_ZN76_INTERNAL_f4fd1c4e_40_flash_bwd_hdim96_fp16_softcapall_sm90_cu_f3e6f9ee_28464cuda3std3__419piecewise_constructE
	.align		8
        /*0060*/ 	.dword	_ZN76_INTERNAL_f4fd1c4e_40_flash_bwd_hdim96_fp16_softcapall_sm90_cu_f3e6f9ee_28464cuda3std3__48in_placeE
	.align		8
        /*0068*/ 	.dword	_ZN76_INTERNAL_f4fd1c4e_40_flash_bwd_hdim96_fp16_softcapall_sm90_cu_f3e6f9ee_28464cuda3std6ranges3__45__cpo4swapE
	.align		8
        /*0070*/ 	.dword	_ZN76_INTERNAL_f4fd1c4e_40_flash_bwd_hdim96_fp16_softcapall_sm90_cu_f3e6f9ee_28464cuda3std6ranges3__45__cpo9iter_moveE
	.align		8
        /*0078*/ 	.dword	_ZN76_INTERNAL_f4fd1c4e_40_flash_bwd_hdim96_fp16_softcapall_sm90_cu_f3e6f9ee_28464cute7productE
	.align		8
        /*0080*/ 	.dword	_ZN76_INTERNAL_f4fd1c4e_40_flash_bwd_hdim96_fp16_softcapall_sm90_cu_f3e6f9ee_28464cute1_E
	.align		8
        /*0088*/ 	.dword	$str$23
	.align		8
        /*0090*/ 	.dword	$str$24


//--------------------- .text._ZN7cutlass13device_kernelIN5flash11enable_sm90INS1_16FlashAttnBwdSm90INS1_25CollectiveMainloopBwdSm90ILi2ELi2ELi2EN4cute5tupleIJNS5_1CILi1EEES8_S8_EEENS6_IJNS7_ILi64EEENS7_ILi128EEENS7_ILi96EEEEEENS_6half_tEfNS_4arch4Sm90ELb0ELb0ELb1ELb0ELb0ELb1ELb0ELb0ELi2ELi1ELi2ELi1ELb1EEENS1_21CollectiveEpilogueBwdISD_SE_SG_Li256ELb0ELb0ELi1EEENS1_19SingleTileSchedulerILb0ELb0ELb0ELi128EEEEEEEEEvNT_6ParamsE --------------------------
	.section	.text._ZN7cutlass13device_kernelIN5flash11enable_sm90INS1_16FlashAttnBwdSm90INS1_25CollectiveMainloopBwdSm90ILi2ELi2ELi2EN4cute5tupleIJNS5_1CILi1EEES8_S8_EEENS6_IJNS7_ILi64EEENS7_ILi128EEENS7_ILi96EEEEEENS_6half_tEfNS_4arch4Sm90ELb0ELb0ELb1ELb0ELb0ELb1ELb0ELb0ELi2ELi1ELi2ELi1ELb1EEENS1_21CollectiveEpilogueBwdISD_SE_SG_Li256ELb0ELb0ELi1EEENS1_19SingleTileSchedulerILb0ELb0ELb0ELi128EEEEEEEEEvNT_6ParamsE,"ax",@progbits
	.align	128
.text._ZN7cutlass13device_kernelIN5flash11enable_sm90INS1_16FlashAttnBwdSm90INS1_25CollectiveMainloopBwdSm90ILi2ELi2ELi2EN4cute5tupleIJNS5_1CILi1EEES8_S8_EEENS6_IJNS7_ILi64EEENS7_ILi128EEENS7_ILi96EEEEEENS_6half_tEfNS_4arch4Sm90ELb0ELb0ELb1ELb0ELb0ELb1ELb0ELb0ELi2ELi1ELi2ELi1ELb1EEENS1_21CollectiveEpilogueBwdISD_SE_SG_Li256ELb0ELb0ELi1EEENS1_19SingleTileSchedulerILb0ELb0ELb0ELi128EEEEEEEEEvNT_6ParamsE:
        .type           _ZN7cutlass13device_kernelIN5flash11enable_sm90INS1_16FlashAttnBwdSm90INS1_25CollectiveMainloopBwdSm90ILi2ELi2ELi2EN4cute5tupleIJNS5_1CILi1EEES8_S8_EEENS6_IJNS7_ILi64EEENS7_ILi128EEENS7_ILi96EEEEEENS_6half_tEfNS_4arch4Sm90ELb0ELb0ELb1ELb0ELb0ELb1ELb0ELb0ELi2ELi1ELi2ELi1ELb1EEENS1_21CollectiveEpilogueBwdISD_SE_SG_Li256ELb0ELb0ELi1EEENS1_19SingleTileSchedulerILb0ELb0ELb0ELi128EEEEEEEEEvNT_6ParamsE,@function
        .size           _ZN7cutlass13device_kernelIN5flash11enable_sm90INS1_16FlashAttnBwdSm90INS1_25CollectiveMainloopBwdSm90ILi2ELi2ELi2EN4cute5tupleIJNS5_1CILi1EEES8_S8_EEENS6_IJNS7_ILi64EEENS7_ILi128EEENS7_ILi96EEEEEENS_6half_tEfNS_4arch4Sm90ELb0ELb0ELb1ELb0ELb0ELb1ELb0ELb0ELi2ELi1ELi2ELi1ELb1EEENS1_21CollectiveEpilogueBwdISD_SE_SG_Li256ELb0ELb0ELi1EEENS1_19SingleTileSchedulerILb0ELb0ELb0ELi128EEEEEEEEEvNT_6ParamsE,(.L_x_6553 - _ZN7cutlass13device_kernelIN5flash11enable_sm90INS1_16FlashAttnBwdSm90INS1_25CollectiveMainloopBwdSm90ILi2ELi2ELi2EN4cute5tupleIJNS5_1CILi1EEES8_S8_EEENS6_IJNS7_ILi64EEENS7_ILi128EEENS7_ILi96EEEEEENS_6half_tEfNS_4arch4Sm90ELb0ELb0ELb1ELb0ELb0ELb1ELb0ELb0ELi2ELi1ELi2ELi1ELb1EEENS1_21CollectiveEpilogueBwdISD_SE_SG_Li256ELb0ELb0ELi1EEENS1_19SingleTileSchedulerILb0ELb0ELb0ELi128EEEEEEEEEvNT_6ParamsE)
        .other          _ZN7cutlass13device_kernelIN5flash11enable_sm90INS1_16FlashAttnBwdSm90INS1_25CollectiveMainloopBwdSm90ILi2ELi2ELi2EN4cute5tupleIJNS5_1CILi1EEES8_S8_EEENS6_IJNS7_ILi64EEENS7_ILi128EEENS7_ILi96EEEEEENS_6half_tEfNS_4arch4Sm90ELb0ELb0ELb1ELb0ELb0ELb1ELb0ELb0ELi2ELi1ELi2ELi1ELb1EEENS1_21CollectiveEpilogueBwdISD_SE_SG_Li256ELb0ELb0ELi1EEENS1_19SingleTileSchedulerILb0ELb0ELb0ELi128EEEEEEEEEvNT_6ParamsE,@"STO_CUDA_ENTRY STV_DEFAULT"
_ZN7cutlass13device_kernelIN5flash11enable_sm90INS1_16FlashAttnBwdSm90INS1_25CollectiveMainloopBwdSm90ILi2ELi2ELi2EN4cute5tupleIJNS5_1CILi1EEES8_S8_EEENS6_IJNS7_ILi64EEENS7_ILi128EEENS7_ILi96EEEEEENS_6half_tEfNS_4arch4Sm90ELb0ELb0ELb1ELb0ELb0ELb1ELb0ELb0ELi2ELi1ELi2ELi1ELb1EEENS1_21CollectiveEpilogueBwdISD_SE_SG_Li256ELb0ELb0ELi1EEENS1_19SingleTileSchedulerILb0ELb0ELb0ELi128EEEEEEEEEvNT_6ParamsE:
[----:B------:R-:W1:Y:S01]  /*0000*/  LDC R1, c[0x0][0x28] ;  /* 0x00000a00ff017b82 */ /* 0x000e620000000800 */
[----:B------:R-:W2:Y:S01]  /*0010*/  S2R R3, SR_TID.X ;  /* 0x0000000000037919 */ /* 0x000ea20000002100 */
[----:B------:R-:W-:Y:S01]  /*0020*/  ELECT P0, URZ, PT ;  /* 0x00000000003f782f */ /* 0x000fe20003800000 */
[----:B------:R-:W-:Y:S01]  /*0030*/  BSSY B0, `(.L_x_0) ;  /* 0x000001a000007945 */ /* 0x000fe20003800000 */
[----:B--2---:R-:W-:-:S05]  /*0040*/  SHF.R.U32.HI R0, RZ, 0x5, R3 ;  /* 0x00000005ff007819 */ /* 0x004fca0000011603 */
[----:B------:R-:W2:Y:S02]  /*0050*/  SHFL.IDX PT, R2, R0, RZ, 0x1f ;  /* 0x00001fff00027589 */ /* 0x000ea400000e0000 */
[----:B--2---:R-:W-:Y:S02]  /*0060*/  ISETP.EQ.AND P0, PT, R2, RZ, P0 ;  /* 0x000000ff0200720c */ /* 0x004fe40000702270 */
[----:B------:R-:W-:-:S11]  /*0070*/  SHF.R.U32.HI R2, RZ, 0x7, R3 ;  /* 0x00000007ff027819 */ /* 0x000fd60000011603 */
[----:B-1----:R-:W-:Y:S05]  /*0080*/  @!P0 BRA `(.L_x_1) ;  /* 0x0000000000508947 */ /* 0x002fea0003800000 */
[----:B------:R-:W-:Y:S02]  /*0090*/  ULDC.64 UR4, c[0x0][0x198] ;  /* 0x0000660000047ab9 */ /* 0x000fe40000000a00 */
[----:B------:R-:W-:Y:S02]  /*00a0*/  UIADD3 UR6, UP0, UR4, 0xf0, URZ ;  /* 0x000000f004067890 */ /* 0x000fe4000ff1e03f */
[----:B------:R-:W-:Y:S02]  /*00b0*/  UIADD3 UR8, UP1, UR4, 0x1f0, URZ ;  /* 0x000001f004087890 */ /* 0x000fe4000ff3e03f */
[----:B------:R-:W-:Y:S02]  /*00c0*/  UIADD3 UR10, UP2, UR4, 0x2f0, URZ ;  /* 0x000002f0040a7890 */ /* 0x000fe4000ff5e03f */
[----:B------:R-:W-:Y:S02]  /*00d0*/  UIADD3 UR12, UP3, UR4, 0x3f0, URZ ;  /* 0x000003f0040c7890 */ /* 0x000fe4000ff7e03f */
[----:B------:R-:W-:-:S02]  /*00e0*/  UIADD3 UR14, UP4, UR4, 0x670, URZ ;  /* 0x00000670040e7890 */ /* 0x000fc4000ff9e03f */
[----:B------:R-:W-:Y:S02]  /*00f0*/  UIADD3.X UR7, URZ, UR5, URZ, UP0, !UPT ;  /* 0x000000053f077290 */ /* 0x000fe400087fe43f */
[----:B------:R-:W-:Y:S02]  /*0100*/  UIADD3 UR4, UP5, UR4, 0x770, URZ ;  /* 0x0000077004047890 */ /* 0x000fe4000ffbe03f */
[----:B------:R-:W-:Y:S02]  /*0110*/  UIADD3.X UR9, URZ, UR5, URZ, UP1, !UPT ;  /* 0x000000053f097290 */ /* 0x000fe40008ffe43f */
[----:B------:R-:W-:Y:S02]  /*0120*/  UIADD3.X UR11, URZ, UR5, URZ, UP2, !UPT ;  /* 0x000000053f0b7290 */ /* 0x000fe400097fe43f */
[----:B------:R-:W-:Y:S01]  /*0130*/  UIADD3.X UR13, URZ, UR5, URZ, UP3, !UPT ;  /* 0x000000053f0d7290 */ /* 0x000fe20009ffe43f */
[----:B------:R1:W-:Y:S01]  /*0140*/  UTMACCTL.PF [UR6] ;  /* 0x00000000060079b9 */ /* 0x0003e20008040000 */
[----:B------:R-:W-:-:S03]  /*0150*/  UIADD3.X UR15, URZ, UR5, URZ, UP4, !UPT ;  /* 0x000000053f0f7290 */ /* 0x000fc6000a7fe43f */
[----:B------:R1:W-:Y:S01]  /*0160*/  UTMACCTL.PF [UR8] ;  /* 0x00000000080079b9 */ /* 0x0003e20008040000 */
[----:B------:R-:W-:Y:S01]  /*0170*/  UIADD3.X UR5, URZ, UR5, URZ, UP5, !UPT ;  /* 0x000000053f057290 */ /* 0x000fe2000affe43f */
[----:B------:R1:W-:Y:S02]  /*0180*/  UTMACCTL.PF [UR10] ;  /* 0x000000000a0079b9 */ /* 0x0003e40008040000 */
[----:B------:R1:W-:Y:S02]  /*0190*/  UTMACCTL.PF [UR12] ;  /* 0x000000000c0079b9 */ /* 0x0003e40008040000 */
[----:B------:R1:W-:Y:S04]  /*01a0*/  UTMACCTL.PF [UR14] ;  /* 0x000000000e0079b9 */ /* 0x0003e80008040000 */
[----:B------:R1:W-:Y:S02]  /*01b0*/  UTMACCTL.PF [UR4] ;  /* 0x00000000040079b9 */ /* 0x0003e40008040000 */
[----:B-1----:R-:W-:Y:S01]  /*01c0*/  NOP ;  /* 0x0000000000007918 */ /* 0x002fe20000000000 */
.L_x_1:
[----:B------:R-:W-:Y:S05]  /*01d0*/  BSYNC B0 ;  /* 0x0000000000007941 */ /* 0x000fea0003800000 */
.L_x_0:
[----:B------:R-:W-:Y:S01]  /*01e0*/  VOTEU.ANY UP0, P0 ;  /* 0x00000000003f7886 */ /* 0x000fe20000000100 */
[----:B------:R-:W1:Y:S01]  /*01f0*/  SHFL.IDX PT, R4, R2, RZ, 0x1f ;  /* 0x00001fff02047589 */ /* 0x000e6200000e0000 */
[----:B------:R-:W-:Y:S01]  /*0200*/  UMOV UR4, 0x1 ;  /* 0x0000000100047882 */ /* 0x000fe20000000000 */
[----:B------:R-:W-:Y:S01]  /*0210*/  VOTEU.ANY UP1, P0 ;  /* 0x00000000003f7886 */ /* 0x000fe20000020100 */
[----:B------:R-:W-:Y:S01]  /*0220*/  UMOV UR38, 0x1 ;  /* 0x0000000100267882 */ /* 0x000fe20000000000 */
[----:B------:R-:W2:Y:S01]  /*0230*/  @UP0 S2UR UR7, SR_CgaCtaId ;  /* 0x00000000000709c3 */ /* 0x000ea20000008800 */
[----:B------:R-:W3:Y:S01]  /*0240*/  SHFL.IDX PT, R3, R0, RZ, 0x1f ;  /* 0x00001fff00037589 */ /* 0x000ee200000e0000 */
[----:B------:R-:W-:Y:S01]  /*0250*/  @UP0 UMOV UR6, 0x400 ;  /* 0x0000040000060882 */ /* 0x000fe20000000000 */
[----:B------:R-:W-:-:S04]  /*0260*/  @UP0 UIADD3 UR4, -UR4, 0x100000, URZ ;  /* 0x0010000004040890 */ /* 0x000fc8000fffe13f */
[----:B------:R-:W-:Y:S02]  /*0270*/  @UP0 USHF.L.U32 UR5, UR4, 0xb, URZ ;  /* 0x0000000b04050899 */ /* 0x000fe4000800063f */
[----:B------:R-:W-:Y:S01]  /*0280*/  @UP0 USHF.L.U32 UR4, UR4, 0x1, URZ ;  /* 0x0000000104040899 */ /* 0x000fe2000800063f */
[----:B-1----:R-:W-:Y:S01]  /*0290*/  R2UR UR8, R4 ;  /* 0x00000000040872ca */ /* 0x002fe200000e0000 */
[----:B--2---:R-:W-:Y:S01]  /*02a0*/  @UP0 ULEA UR6, UR7, UR6, 0x18 ;  /* 0x0000000607060291 */ /* 0x004fe2000f8ec03f */
[----:B---3--:R-:W-:-:S11]  /*02b0*/  ISETP.NE.AND P1, PT, R3, RZ, PT ;  /* 0x000000ff0300720c */ /* 0x008fd60003f25270 */
[----:B------:R-:W-:Y:S01]  /*02c0*/  UISETP.NE.AND UP0, UPT, UR8, URZ, UPT ;  /* 0x0000003f0800728c */ /* 0x000fe2000bf05270 */
[----:B------:R-:W1:Y:S02]  /*02d0*/  FENCE.VIEW.ASYNC.S ;  /* 0x00000000000073c6 */ /* 0x000e640000000000 */
[----:B-1----:R1:W2:Y:S01]  /*02e0*/  @UP1 SYNCS.EXCH.64 URZ, [UR6+0x26800], UR4 ;  /* 0x02680004063f15b2 */ /* 0x0022a20008000100 */
[----:B------:R-:W-:Y:S01]  /*02f0*/  USEL UR38, UR38, 0x2, !UP0 ;  /* 0x0000000226267887 */ /* 0x000fe2000c000000 */
[----:B------:R-:W-:Y:S11]  /*0300*/  @P1 BRA `(.L_x_2) ;  /* 0x0000000000481947 */ /* 0x000ff60003800000 */
[----:B-1----:R-:W1:Y:S01]  /*0310*/  S2UR UR5, SR_CgaCtaId ;  /* 0x00000000000579c3 */ /* 0x002e620000008800 */
[----:B------:R-:W-:Y:S01]  /*0320*/  UMOV UR4, 0x400 ;  /* 0x0000040000047882 */ /* 0x000fe20000000000 */
[----:B------:R-:W-:Y:S01]  /*0330*/  UMOV UR6, 0x1 ;  /* 0x0000000100067882 */ /* 0x000fe20000000000 */
[----:B------:R-:W-:Y:S01]  /*0340*/  UMOV UR9, 0x100 ;  /* 0x0000010000097882 */ /* 0x000fe20000000000 */
[----:B------:R-:W-:-:S04]  /*0350*/  UIADD3 UR6, -UR6, 0x100000, URZ ;  /* 0x0010000006067890 */ /* 0x000fc8000fffe13f */
[----:B------:R-:W-:Y:S02]  /*0360*/  USHF.L.U32 UR7, UR6, 0xb, URZ ;  /* 0x0000000b06077899 */ /* 0x000fe4000800063f */
[----:B------:R-:W-:Y:S01]  /*0370*/  USHF.L.U32 UR6, UR6, 0x1, URZ ;  /* 0x0000000106067899 */ /* 0x000fe2000800063f */
[----:B------:R-:W-:Y:S01]  /*0380*/  ELECT P0, URZ, PT ;  /* 0x00000000003f782f */ /* 0x000fe20003800000 */
[----:B-1----:R-:W-:Y:S02]  /*0390*/  ULEA UR8, UR5, UR4, 0x18 ;  /* 0x0000000405087291 */ /* 0x002fe4000f8ec03f */
[----:B------:R-:W-:-:S04]  /*03a0*/  UIADD3 UR4, -UR9, 0x100000, URZ ;  /* 0x0010000009047890 */ /* 0x000fc8000fffe13f */
[----:B------:R-:W-:Y:S02]  /*03b0*/  USHF.L.U32 UR5, UR4, 0xb, URZ ;  /* 0x0000000b04057899 */ /* 0x000fe4000800063f */
[----:B------:R-:W-:Y:S01]  /*03c0*/  USHF.L.U32 UR4, UR4, 0x1, URZ ;  /* 0x0000000104047899 */ /* 0x000fe2000800063f */
[----:B------:R-:W1:Y:S03]  /*03d0*/  FENCE.VIEW.ASYNC.S ;  /* 0x00000000000073c6 */ /* 0x000e660000000000 */
[----:B-1----:R3:W4:Y:S08]  /*03e0*/  SYNCS.EXCH.64 URZ, [UR8+0x26810], UR6 ;  /* 0x02681006083f75b2 */ /* 0x0027300008000100 */
[----:B------:R3:W5:Y:S01]  /*03f0*/  SYNCS.EXCH.64 URZ, [UR8+0x26820], UR4 ;  /* 0x02682004083f75b2 */ /* 0x0007620008000100 */
[----:B------:R3:W1:Y:S01]  /*0400*/  SYNCS.EXCH.64 URZ, [UR8+0x26818], UR6 ;  /* 0x02681806083f75b2 */ /* 0x0006620008000100 */
[----:B------:R3:W1:Y:S02]  /*0410*/  SYNCS.EXCH.64 URZ, [UR8+0x26828], UR4 ;  /* 0x02682804083f75b2 */ /* 0x0006640008000100 */
[----:B---3--:R-:W-:Y:S01]  /*0420*/  NOP ;  /* 0x0000000000007918 */ /* 0x008fe20000000000 */
.L_x_2:
[----:B------:R-:W3:Y:S01]  /*0430*/  SHFL.IDX PT, R3, R0, RZ, 0x1f ;  /* 0x00001fff00037589 */ /* 0x000ee200000e0000 */
[----:B------:R-:W-:Y:S01]  /*0440*/  NOP ;  /* 0x0000000000007918 */ /* 0x000fe20000000000 */
[----:B---3--:R-:W-:-:S13]  /*0450*/  ISETP.NE.AND P0, PT, R3, RZ, PT ;  /* 0x000000ff0300720c */ /* 0x008fda0003f05270 */
[----:B------:R-:W-:Y:S05]  /*0460*/  @P0 BRA `(.L_x_3) ;  /* 0x0000000000480947 */ /* 0x000fea0003800000 */
[----:B-1----:R-:W1:Y:S01]  /*0470*/  S2UR UR5, SR_CgaCtaId ;  /* 0x00000000000579c3 */ /* 0x002e620000008800 */
[----:B------:R-:W-:Y:S01]  /*0480*/  UMOV UR4, 0x400 ;  /* 0x0000040000047882 */ /* 0x000fe20000000000 */
[----:B------:R-:W-:Y:S01]  /*0490*/  UMOV UR6, 0x1 ;  /* 0x0000000100067882 */ /* 0x000fe20000000000 */
[----:B------:R-:W-:Y:S01]  /*04a0*/  UMOV UR7, 0x100 ;  /* 0x0000010000077882 */ /* 0x000fe20000000000 */
[----:B------:R-:W-:Y:S01]  /*04b0*/  ELECT P0, URZ, PT ;  /* 0x00000000003f782f */ /* 0x000fe20003800000 */
[----:B-1----:R-:W-:Y:S02]  /*04c0*/  ULEA UR8, UR5, UR4, 0x18 ;  /* 0x0000000405087291 */ /* 0x002fe4000f8ec03f */
[----:B------:R-:W-:-:S04]  /*04d0*/  UIADD3 UR4, -UR6, 0x100000, URZ ;  /* 0x0010000006047890 */ /* 0x000fc8000fffe13f */
[----:B------:R-:W-:Y:S02]  /*04e0*/  USHF.L.U32 UR5, UR4, 0xb, URZ ;  /* 0x0000000b04057899 */ /* 0x000fe4000800063f */
[----:B------:R-:W-:Y:S02]  /*04f0*/  USHF.L.U32 UR4, UR4, 0x1, URZ ;  /* 0x0000000104047899 */ /* 0x000fe4000800063f */
[----:B------:R-:W-:-:S04]  /*0500*/  UIADD3 UR6, -UR7, 0x100000, URZ ;  /* 0x0010000007067890 */ /* 0x000fc8000fffe13f */
[----:B------:R-:W-:Y:S02]  /*0510*/  USHF.L.U32 UR7, UR6, 0xb, URZ ;  /* 0x0000000b06077899 */ /* 0x000fe4000800063f */
[----:B------:R-:W-:Y:S01]  /*0520*/  USHF.L.U32 UR6, UR6, 0x1, URZ ;  /* 0x0000000106067899 */ /* 0x000fe2000800063f */
[----:B------:R-:W1:Y:S03]  /*0530*/  FENCE.VIEW.ASYNC.S ;  /* 0x00000000000073c6 */ /* 0x000e660000000000 */
[----:B-1----:R3:W1:Y:S08]  /*0540*/  SYNCS.EXCH.64 URZ, [UR8+0x26830], UR4 ;  /* 0x02683004083f75b2 */ /* 0x0026700008000100 */
[----:B------:R3:W1:Y:S01]  /*0550*/  SYNCS.EXCH.64 URZ, [UR8+0x26840], UR6 ;  /* 0x02684006083f75b2 */ /* 0x0006620008000100 */
[----:B------:R3:W1:Y:S01]  /*0560*/  SYNCS.EXCH.64 URZ, [UR8+0x26838], UR4 ;  /* 0x02683804083f75b2 */ /* 0x0006620008000100 */
[----:B------:R3:W1:Y:S02]  /*0570*/  SYNCS.EXCH.64 URZ, [UR8+0x26848], UR6 ;  /* 0x02684806083f75b2 */ /* 0x0006640008000100 */
[----:B---3--:R-:W-:Y:S01]  /*0580*/  NOP ;  /* 0x0000000000007918 */ /* 0x008fe20000000000 */
.L_x_3:
[----:B------:R-:W-:Y:S01]  /*0590*/  PLOP3.LUT P0, PT, PT, PT, UP0, 0x80, 0x0 ;  /* 0x000000000000781c */ /* 0x000fe20003f0f008 */
[----:B------:R-:W-:Y:S01]  /*05a0*/  NOP ;  /* 0x0000000000007918 */ /* 0x000fe20000000000 */
[----:B-12-45:R-:W-:Y:S11]  /*05b0*/  BAR.SYNC.DEFER_BLOCKING 0x0 ;  /* 0x0000000000007b1d */ /* 0x036ff60000010000 */
[----:B------:R-:W-:Y:S05]  /*05c0*/  @!P0 BRA `(.L_x_4) ;  /* 0x0000004c00108947 */ /* 0x000fea0003800000 */
.L_x_5:
[----:B------:R-:W-:-:S08]  /*05d0*/  NOP ;  /* 0x0000000000007918 */ /* 0x000fd00000000000 */
[----:B------:R-:W1:Y:S02]  /*05e0*/  USETMAXREG.TRY_ALLOC.CTAPOOL UP0, 0xf0 ;  /* 0x000000f0000079c8 */ /* 0x000e640008000600 */
[----:B-1----:R-:W-:-:S13]  /*05f0*/  PLOP3.LUT P0, PT, PT, PT, UP0, 0x80, 0x0 ;  /* 0x000000000000781c */ /* 0x002fda0003f0f008 */
[----:B------:R-:W-:Y:S05]  /*0600*/  @!P0 BRA `(.L_x_5) ;  /* 0xfffffffc00f08947 */ /* 0x000fea000383ffff */
[----:B------:R-:W-:Y:S01]  /*0610*/  LOP3.LUT R0, R0, 0x3, RZ, 0xc0, !PT ;  /* 0x0000000300007812 */ /* 0x000fe200078ec0ff */
[----:B------:R-:W1:Y:S05]  /*0620*/  S2UR UR4, SR_CTAID.Z ;  /* 0x00000000000479c3 */ /* 0x000e6a0000002700 */
[----:B------:R-:W2:Y:S02]  /*0630*/  SHFL.IDX PT, R0, R0, RZ, 0x1f ;  /* 0x00001fff00007589 */ /* 0x000ea400000e0000 */
[----:B--2---:R-:W-:-:S13]  /*0640*/  ISETP.NE.AND P0, PT, R0, RZ, PT ;  /* 0x000000ff0000720c */ /* 0x004fda0003f05270 */
[----:B------:R-:W-:-:S05]  /*0650*/  @!P0 VIADD R3, R2, 0x9 ;  /* 0x0000000902038836 */ /* 0x000fca0000000000 */
[----:B------:R2:W-:Y:S06]  /*0660*/  @!P0 BAR.ARV R3, 0xa0 ;  /* 0x000280030000851d */ /* 0x0005ec0000002000 */
[----:B-1----:R-:W-:-:S13]  /*0670*/  ISETP.LE.AND P0, PT, RZ, UR4, PT ;  /* 0x00000004ff007c0c */ /* 0x002fda000bf03270 */
[----:B--2---:R-:W-:Y:S05]  /*0680*/  @!P0 EXIT ;  /* 0x000000000000894d */ /* 0x004fea0003800000 */
[----:B------:R-:W1:Y:S01]  /*0690*/  S2R R4, SR_TID.X ;  /* 0x0000000000047919 */ /* 0x000e620000002100 */
[----:B------:R-:W-:-:S04]  /*06a0*/  MOV R0, RZ ;  /* 0x000000ff00007202 */ /* 0x000fc80000000f00 */
[----:B------:R-:W-:Y:S01]  /*06b0*/  LOP3.LUT P0, RZ, R0, 0x3ff, RZ, 0xc0, !PT ;  /* 0x000003ff00ff7812 */ /* 0x000fe2000780c0ff */
[----:B-1----:R-:W-:-:S12]  /*06c0*/  VIADD R121, R4, 0xffffff80 ;  /* 0xffffff8004797836 */ /* 0x002fd80000000000 */
[----:B------:R-:W-:Y:S05]  /*06d0*/  @!P0 BRA `(.L_x_6) ;  /* 0x00000000007c8947 */ /* 0x000fea0003800000 */
[----:B------:R-:W-:Y:S01]  /*06e0*/  MOV R16, 0x0 ;  /* 0x0000000000107802 */ /* 0x000fe20000000f00 */
[----:B------:R-:W-:Y:S01]  /*06f0*/  ULDC.64 UR4, c[0x4][0x88] ;  /* 0x0100220000047ab9 */ /* 0x000fe20000000a00 */
[----:B------:R-:W-:Y:S01]  /*0700*/  ULDC.64 UR6, c[0x4][0x8] ;  /* 0x0100020000067ab9 */ /* 0x000fe20000000a00 */
[----:B------:R-:W-:Y:S01]  /*0710*/  IMAD.U32 R4, RZ, RZ, UR4 ;  /* 0x00000004ff047e24 */ /* 0x000fe2000f8e00ff */
[----:B------:R1:W2:Y:S01]  /*0720*/  LDC.64 R14, c[0x4][R16] ;  /* 0x01000000100e7b82 */ /* 0x0002a20000000a00 */
[----:B------:R-:W-:Y:S01]  /*0730*/  IMAD.U32 R5, RZ, RZ, UR5 ;  /* 0x00000005ff057e24 */ /* 0x000fe2000f8e00ff */
[----:B------:R-:W-:Y:S01]  /*0740*/  ULDC.64 UR4, c[0x4][0x90] ;  /* 0x0100240000047ab9 */ /* 0x000fe20000000a00 */
[----:B------:R-:W-:Y:S02]  /*0750*/  IMAD.U32 R10, RZ, RZ, UR6 ;  /* 0x00000006ff0a7e24 */ /* 0x000fe4000f8e00ff */
[----:B------:R-:W-:Y:S02]  /*0760*/  IMAD.U32 R6, RZ, RZ, UR4 ;  /* 0x00000004ff067e24 */ /* 0x000fe4000f8e00ff */
[----:B------:R-:W-:-:S02]  /*0770*/  IMAD.U32 R7, RZ, RZ, UR5 ;  /* 0x00000005ff077e24 */ /* 0x000fc4000f8e00ff */
[----:B------:R-:W-:Y:S02]  /*0780*/  IMAD.U32 R11, RZ, RZ, UR7 ;  /* 0x00000007ff0b7e24 */ /* 0x000fe4000f8e00ff */
[----:B------:R-:W-:Y:S02]  /*0790*/  IMAD.MOV.U32 R8, RZ, RZ, 0x70 ;  /* 0x00000070ff087424 */ /* 0x000fe400078e00ff */
[----:B------:R-:W-:Y:S02]  /*07a0*/  IMAD.MOV.U32 R12, RZ, RZ, 0x1 ;  /* 0x00000001ff0c7424 */ /* 0x000fe400078e00ff */
[----:B-1----:R-:W-:-:S07]  /*07b0*/  IMAD.MOV.U32 R13, RZ, RZ, RZ ;  /* 0x000000ffff0d7224 */ /* 0x002fce00078e00ff */
[----:B------:R-:W-:-:S07]  /*07c0*/  LEPC R20, `(.L_x_7) ;  /* 0x000000001014794e */ /* 0x000fce0000000000 */
[----:B--2---:R-:W-:Y:S05]  /*07d0*/  CALL.ABS.NOINC R14 ;  /* 0x000000000e007343 */ /* 0x004fea0003c00000 */
.L_x_7:
[----:B------:R-:W1:Y:S01]  /*07e0*/  LDC.64 R16, c[0x4][R16] ;  /* 0x0100000010107b82 */ /* 0x000e620000000a00 */
[----:B------:R-:W-:Y:S01]  /*07f0*/  ULDC.64 UR4, c[0x4][0x88] ;  /* 0x0100220000047ab9 */ /* 0x000fe20000000a00 */
[----:B------:R-:W-:Y:S01]  /*0800*/  ULDC.64 UR6, c[0x4][0x90] ;  /* 0x0100240000067ab9 */ /* 0x000fe20000000a00 */
[----:B------:R-:W-:Y:S01]  /*0810*/  MOV R4, UR4 ;  /* 0x0000000400047c02 */ /* 0x000fe20008000f00 */
        /* <DEDUP_REMOVED lines=8> */
[----:B------:R-:W-:-:S07]  /*08a0*/  IMAD.MOV.U32 R13, RZ, RZ, RZ ;  /* 0x000000ffff0d7224 */ /* 0x000fce00078e00ff */
[----:B------:R-:W-:-:S07]  /*08b0*/  LEPC R20, `(.L_x_6) ;  /* 0x000000001014794e */ /* 0x000fce0000000000 */
[----:B-1----:R-:W-:Y:S05]  /*08c0*/  CALL.ABS.NOINC R16 ;  /* 0x0000000010007343 */ /* 0x002fea0003c00000 */
.L_x_6:
[----:B------:R-:W1:Y:S01]  /*08d0*/  S2R R3, SR_CgaCtaId ;  /* 0x0000000000037919 */ /* 0x000e620000008800 */
[----:B------:R-:W-:-:S04]  /*08e0*/  MOV R16, 0x400 ;  /* 0x0000040000107802 */ /* 0x000fc80000000f00 */
[----:B-1----:R-:W-:-:S05]  /*08f0*/  LEA R16, R3, R16, 0x18 ;  /* 0x0000001003107211 */ /* 0x002fca00078ec0ff */
[----:B------:R-:W-:-:S05]  /*0900*/  VIADD R17, R16, 0x1e800 ;  /* 0x0001e80010117836 */ /* 0x000fca0000000000 */
[----:B------:R-:W-:-:S13]  /*0910*/  LOP3.LUT P0, RZ, R17, 0x3ff, RZ, 0xc0, !PT ;  /* 0x000003ff11ff7812 */ /* 0x000fda000780c0ff */
[----:B------:R-:W-:Y:S05]  /*0920*/  @!P0 BRA `(.L_x_8) ;  /* 0x00000000007c8947 */ /* 0x000fea0003800000 */
[----:B------:R-:W-:Y:S01]  /*0930*/  MOV R18, 0x0 ;  /* 0x0000000000127802 */ /* 0x000fe20000000f00 */
[----:B------:R-:W-:Y:S01]  /*0940*/  ULDC.64 UR4, c[0x4][0x88] ;  /* 0x0100220000047ab9 */ /* 0x000fe20000000a00 */
[----:B------:R-:W-:Y:S01]  /*0950*/  ULDC.64 UR6, c[0x4][0x8] ;  /* 0x0100020000067ab9 */ /* 0x000fe20000000a00 */
[----:B------:R-:W-:Y:S01]  /*0960*/  IMAD.U32 R4, RZ, RZ, UR4 ;  /* 0x00000004ff047e24 */ /* 0x000fe2000f8e00ff */
[----:B------:R1:W2:Y:S01]  /*0970*/  LDC.64 R14, c[0x4][R18] ;  /* 0x01000000120e7b82 */ /* 0x0002a20000000a00 */
[----:B------:R-:W-:Y:S01]  /*0980*/  MOV R5, UR5 ;  /* 0x0000000500057c02 */ /* 0x000fe20008000f00 */
        /* <DEDUP_REMOVED lines=10> */
.L_x_9:
[----:B------:R-:W1:Y:S01]  /*0a30*/  LDC.64 R18, c[0x4][R18] ;  /* 0x0100000012127b82 */ /* 0x000e620000000a00 */
[----:B------:R-:W-:Y:S01]  /*0a40*/  ULDC.64 UR4, c[0x4][0x88] ;  /* 0x0100220000047ab9 */ /* 0x000fe20000000a00 */
[----:B------:R-:W-:Y:S01]  /*0a50*/  ULDC.64 UR6, c[0x4][0x10] ;  /* 0x0100040000067ab9 */ /* 0x000fe20000000a00 */
[----:B------:R-:W-:Y:S02]  /*0a60*/  IMAD.U32 R4, RZ, RZ, UR4 ;  /* 0x00000004ff047e24 */ /* 0x000fe4000f8e00ff */
[----:B------:R-:W-:Y:S01]  /*0a70*/  IMAD.U32 R5, RZ, RZ, UR5 ;  /* 0x00000005ff057e24 */ /* 0x000fe2000f8e00ff */
[----:B------:R-:W-:Y:S01]  /*0a80*/  ULDC.64 UR4, c[0x4][0x90] ;  /* 0x0100240000047ab9 */ /* 0x000fe20000000a00 */
[----:B------:R-:W-:Y:S01]  /*0a90*/  IMAD.U32 R10, RZ, RZ, UR6 ;  /* 0x00000006ff0a7e24 */ /* 0x000fe2000f8e00ff */
[----:B------:R-:W-:Y:S01]  /*0aa0*/  MOV R7, UR5 ;  /* 0x0000000500077c02 */ /* 0x000fe20008000f00 */
[----:B------:R-:W-:Y:S02]  /*0ab0*/  IMAD.U32 R6, RZ, RZ, UR4 ;  /* 0x00000004ff067e24 */ /* 0x000fe4000f8e00ff */
[----:B------:R-:W-:-:S02]  /*0ac0*/  IMAD.U32 R11, RZ, RZ, UR7 ;  /* 0x00000007ff0b7e24 */ /* 0x000fc4000f8e00ff */
[----:B------:R-:W-:Y:S02]  /*0ad0*/  IMAD.MOV.U32 R8, RZ, RZ, 0x70 ;  /* 0x00000070ff087424 */ /* 0x000fe400078e00ff */
[----:B------:R-:W-:Y:S02]  /*0ae0*/  IMAD.MOV.U32 R12, RZ, RZ, 0x1 ;  /* 0x00000001ff0c7424 */ /* 0x000fe400078e00ff */
[----:B------:R-:W-:-:S07]  /*0af0*/  IMAD.MOV.U32 R13, RZ, RZ, RZ ;  /* 0x000000ffff0d7224 */ /* 0x000fce00078e00ff */
[----:B------:R-:W-:-:S07]  /*0b00*/  LEPC R20, `(.L_x_8) ;  /* 0x000000001014794e */ /* 0x000fce0000000000 */
[----:B-1----:R-:W-:Y:S05]  /*0b10*/  CALL.ABS.NOINC R18 ;  /* 0x0000000012007343 */ /* 0x002fea0003c00000 */
.L_x_8:
[----:B------:R-:W-:Y:S01]  /*0b20*/  SHF.R.S32.HI R122, RZ, 0x1f, R121 ;  /* 0x0000001fff7a7819 */ /* 0x000fe20000011479 */
[----:B------:R-:W-:-:S03]  /*0b30*/  UMOV UR4, 0xffffffff ;  /* 0xffffffff00047882 */ /* 0x000fc60000000000 */
[----:B------:R-:W-:-:S04]  /*0b40*/  LEA.HI R0, R122, R121, RZ, 0x7 ;  /* 0x000000797a007211 */ /* 0x000fc800078f38ff */
[----:B------:R-:W-:Y:S01]  /*0b50*/  SHF.R.S32.HI R120, RZ, 0x7, R0 ;  /* 0x00000007ff787819 */ /* 0x000fe20000011400 */
[----:B------:R-:W-:Y:S06]  /*0b60*/  BRA.DIV UR4, `(.L_x_10) ;  /* 0x0000007604307947 */ /* 0x000fec000b800000 */
[----:B------:R1:W2:Y:S02]  /*0b70*/  SHFL.IDX PT, R14, R120, RZ, 0x1f ;  /* 0x00001fff780e7589 */ /* 0x0002a400000e0000 */
.L_x_84:
[----:B------:R-:W-:Y:S01]  /*0b80*/  SHF.L.U32 R7, RZ, 0x1f, RZ ;  /* 0x0000001fff077819 */ /* 0x000fe200000006ff */
[----:B------:R-:W-:Y:S01]  /*0b90*/  VIADD R228, R16, 0x6000 ;  /* 0x0000600010e47836 */ /* 0x000fe20000000000 */
[----:B------:R-:W-:Y:S02]  /*0ba0*/  LEA.HI R22, R122, R121, RZ, 0x4 ;  /* 0x000000797a167211 */ /* 0x000fe400078f20ff */
[----:B------:R-:W3:Y:S01]  /*0bb0*/  SYNCS.PHASECHK.TRANS64.TRYWAIT P0, [R16+URZ+0x26800], R7 ;  /* 0x02680007100075a7 */ /* 0x000ee2000800017f */
[----:B------:R-:W-:Y:S02]  /*0bc0*/  LOP3.LUT R0, R0, 0xffffff80, RZ, 0xc0, !PT ;  /* 0xffffff8000007812 */ /* 0x000fe400078ec0ff */
[----:B------:R-:W-:Y:S02]  /*0bd0*/  SHF.R.S32.HI R5, RZ, 0x4, R22 ;  /* 0x00000004ff057819 */ /* 0x000fe40000011416 */
[----:B------:R-:W-:Y:S01]  /*0be0*/  LOP3.LUT P1, RZ, R228, 0x1bf, RZ, 0xc0, !PT ;  /* 0x000001bfe4ff7812 */ /* 0x000fe2000782c0ff */
[----:B------:R-:W-:Y:S01]  /*0bf0*/  IMAD.IADD R123, R121, 0x1, -R0 ;  /* 0x00000001797b7824 */ /* 0x000fe200078e0a00 */
[----:B------:R-:W-:-:S02]  /*0c00*/  LEA.HI R4, R22, R5, RZ, 0x1 ;  /* 0x0000000516047211 */ /* 0x000fc400078f08ff */
[----:B--2---:R-:W-:Y:S02]  /*0c10*/  LEA.HI R0, R14, R14, RZ, 0x1 ;  /* 0x0000000e0e007211 */ /* 0x004fe400078f08ff */
[----:B------:R-:W-:Y:S02]  /*0c20*/  SHF.R.S32.HI R126, RZ, 0x1f, R123 ;  /* 0x0000001fff7e7819 */ /* 0x000fe4000001147b */
[----:B------:R-:W-:Y:S02]  /*0c30*/  LOP3.LUT R4, R4, 0xfffffffe, RZ, 0xc0, !PT ;  /* 0xfffffffe04047812 */ /* 0x000fe400078ec0ff */
[----:B------:R-:W-:Y:S02]  /*0c40*/  LOP3.LUT R3, R0, 0xfffffffe, RZ, 0xc0, !PT ;  /* 0xfffffffe00037812 */ /* 0x000fe400078ec0ff */
[----:B------:R-:W-:Y:S01]  /*0c50*/  LEA.HI R127, R126, R123, RZ, 0x2 ;  /* 0x0000007b7e7f7211 */ /* 0x000fe200078f10ff */
[----:B------:R-:W-:Y:S01]  /*0c60*/  IMAD.IADD R125, R5, 0x1, -R4 ;  /* 0x00000001057d7824 */ /* 0x000fe200078e0a04 */
[----:B------:R-:W-:Y:S01]  /*0c70*/  LEA.HI R0, R122, R121, RZ, 0x5 ;  /* 0x000000797a007211 */ /* 0x000fe200078f28ff */
[----:B------:R-:W-:Y:S01]  /*0c80*/  IMAD.IADD R18, R14, 0x1, -R3 ;  /* 0x000000010e127824 */ /* 0x000fe200078e0a03 */
[----:B------:R-:W-:Y:S01]  /*0c90*/  LOP3.LUT R4, R127, 0x7ffffffc, RZ, 0xc0, !PT ;  /* 0x7ffffffc7f047812 */ /* 0x000fe200078ec0ff */
[----:B---3--:R-:W-:Y:S06]  /*0ca0*/  @P0 BRA `(.L_x_11) ;  /* 0x0000000000080947 */ /* 0x008fec0003800000 */
[----:B------:R-:W2:Y:S02]  /*0cb0*/  SYNCS.PHASECHK.TRANS64.TRYWAIT P0, [R16+URZ+0x26800], R7 ;  /* 0x02680007100075a7 */ /* 0x000ea4000800017f */
[----:B--2---:R-:W-:Y:S05]  /*0cc0*/  @!P0 BRA `(.L_x_12) ;  /* 0x0000007000f88947 */ /* 0x004fea0003800000 */
.L_x_11:
[----:B------:R-:W-:Y:S01]  /*0cd0*/  LOP3.LUT P0, RZ, R228, 0x1bf, RZ, 0xc0, !PT ;  /* 0x000001bfe4ff7812 */ /* 0x000fe2000780c0ff */
[----:B------:R-:W-:Y:S01]  /*0ce0*/  IMAD.IADD R19, R123, 0x1, -R4 ;  /* 0x000000017b137824 */ /* 0x000fe200078e0a04 */
[----:B------:R-:W-:-:S11]  /*0cf0*/  SHF.R.S32.HI R124, RZ, 0x5, R0 ;  /* 0x00000005ff7c7819 */ /* 0x000fd60000011400 */
[----:B------:R-:W-:Y:S05]  /*0d00*/  @!P0 BRA `(.L_x_13) ;  /* 0x0000000000408947 */ /* 0x000fea0003800000 */
[----:B------:R-:W-:Y:S01]  /*0d10*/  MOV R0, 0x0 ;  /* 0x0000000000007802 */ /* 0x000fe20000000f00 */
[----:B------:R-:W-:Y:S01]  /*0d20*/  ULDC.64 UR4, c[0x4][0x88] ;  /* 0x0100220000047ab9 */ /* 0x000fe20000000a00 */
[----:B------:R-:W-:Y:S01]  /*0d30*/  ULDC.64 UR6, c[0x4][0x90] ;  /* 0x0100240000067ab9 */ /* 0x000fe20000000a00 */
[----:B------:R-:W-:Y:S01]  /*0d40*/  MOV R4, UR4 ;  /* 0x0000000400047c02 */ /* 0x000fe20008000f00 */
[----:B------:R3:W4:Y:S01]  /*0d50*/  LDC.64 R14, c[0x4][R0] ;  /* 0x01000000000e7b82 */ /* 0x0007220000000a00 */
[----:B------:R-:W-:Y:S01]  /*0d60*/  IMAD.U32 R5, RZ, RZ, UR5 ;  /* 0x00000005ff057e24 */ /* 0x000fe2000f8e00ff */
[----:B------:R-:W-:Y:S01]  /*0d70*/  ULDC.64 UR4, c[0x4][0x18] ;  /* 0x0100060000047ab9 */ /* 0x000fe20000000a00 */
[----:B------:R-:W-:Y:S02]  /*0d80*/  IMAD.U32 R6, RZ, RZ, UR6 ;  /* 0x00000006ff067e24 */ /* 0x000fe4000f8e00ff */
[----:B--2---:R-:W-:Y:S02]  /*0d90*/  IMAD.U32 R7, RZ, RZ, UR7 ;  /* 0x00000007ff077e24 */ /* 0x004fe4000f8e00ff */
[----:B------:R-:W-:-:S02]  /*0da0*/  IMAD.U32 R10, RZ, RZ, UR4 ;  /* 0x00000004ff0a7e24 */ /* 0x000fc4000f8e00ff */
[----:B------:R-:W-:Y:S02]  /*0db0*/  IMAD.U32 R11, RZ, RZ, UR5 ;  /* 0x00000005ff0b7e24 */ /* 0x000fe4000f8e00ff */
[----:B------:R-:W-:Y:S02]  /*0dc0*/  IMAD.MOV.U32 R8, RZ, RZ, 0x70 ;  /* 0x00000070ff087424 */ /* 0x000fe400078e00ff */
[----:B------:R-:W-:Y:S02]  /*0dd0*/  IMAD.MOV.U32 R12, RZ, RZ, 0x1 ;  /* 0x00000001ff0c7424 */ /* 0x000fe400078e00ff */
[----:B---3--:R-:W-:-:S07]  /*0de0*/  IMAD.MOV.U32 R13, RZ, RZ, RZ ;  /* 0x000000ffff0d7224 */ /* 0x008fce00078e00ff */
[----:B------:R-:W-:-:S07]  /*0df0*/  LEPC R20, `(.L_x_13) ;  /* 0x000000001014794e */ /* 0x000fce0000000000 */
[----:B-1--4-:R-:W-:Y:S05]  /*0e00*/  CALL.ABS.NOINC R14 ;  /* 0x000000000e007343 */ /* 0x012fea0003c00000 */
.L_x_13:
[----:B------:R-:W-:Y:S01]  /*0e10*/  LOP3.LUT R22, R22, 0xfffffff0, RZ, 0xc0, !PT ;  /* 0xfffffff016167812 */ /* 0x000fe200078ec0ff */
[----:B------:R-:W-:Y:S01]  /*0e20*/  IMAD.SHL.U32 R6, R125, 0x8, RZ ;  /* 0x000000087d067824 */ /* 0x000fe200078e00ff */
[----:B------:R-:W-:Y:S05]  /*0e30*/  WARPSYNC.ALL ;  /* 0x0000000000007948 */ /* 0x000fea0003800000 */
[----:B------:R-:W-:Y:S01]  /*0e40*/  IMAD.IADD R22, R121, 0x1, -R22 ;  /* 0x0000000179167824 */ /* 0x000fe200078e0a16 */
[----:B------:R-:W-:Y:S01]  /*0e50*/  ULDC UR4, c[0x0][0x280] ;  /* 0x0000a00000047ab9 */ /* 0x000fe20000000800 */
[----:B------:R-:W-:Y:S01]  /*0e60*/  IMAD.MOV.U32 R23, RZ, RZ, 0x20 ;  /* 0x00000020ff177424 */ /* 0x000fe200078e00ff */
[----:B------:R-:W-:Y:S01]  /*0e70*/  UISETP.GE.AND UP0, UPT, UR4, 0x1, UPT ;  /* 0x000000010400788c */ /* 0x000fe2000bf06270 */
[----:B------:R-:W-:-:S02]  /*0e80*/  CS2R R118, SRZ ;  /* 0x0000000000767805 */ /* 0x000fc4000001ff00 */
[----:B------:R-:W-:Y:S02]  /*0e90*/  LEA.HI R0, R22, R22, RZ, 0x1 ;  /* 0x0000001616007211 */ /* 0x000fe400078f08ff */
[----:B------:R-:W-:Y:S02]  /*0ea0*/  CS2R R116, SRZ ;  /* 0x0000000000747805 */ /* 0x000fe4000001ff00 */
[----:B------:R-:W-:Y:S02]  /*0eb0*/  SHF.R.S32.HI R5, RZ, 0x1f, R22 ;  /* 0x0000001fff057819 */ /* 0x000fe40000011416 */
[----:B------:R-:W-:Y:S02]  /*0ec0*/  CS2R R114, SRZ ;  /* 0x0000000000727805 */ /* 0x000fe4000001ff00 */
[----:B------:R-:W-:Y:S02]  /*0ed0*/  SHF.R.S32.HI R3, RZ, 0x1, R0 ;  /* 0x00000001ff037819 */ /* 0x000fe40000011400 */
[----:B------:R-:W-:-:S02]  /*0ee0*/  CS2R R112, SRZ ;  /* 0x0000000000707805 */ /* 0x000fc4000001ff00 */
[----:B------:R-:W-:Y:S02]  /*0ef0*/  SHF.R.S32.HI R4, RZ, 0x1f, R0 ;  /* 0x0000001fff047819 */ /* 0x000fe40000011400 */
[----:B------:R-:W-:Y:S02]  /*0f00*/  CS2R R110, SRZ ;  /* 0x00000000006e7805 */ /* 0x000fe4000001ff00 */
[----:B------:R-:W-:Y:S02]  /*0f10*/  LEA.HI R5, R5, R22, RZ, 0x3 ;  /* 0x0000001605057211 */ /* 0x000fe400078f18ff */
[----:B------:R-:W-:Y:S02]  /*0f20*/  CS2R R108, SRZ ;  /* 0x00000000006c7805 */ /* 0x000fe4000001ff00 */
[----:B------:R-:W-:Y:S02]  /*0f30*/  LEA.HI R4, R4, R3, RZ, 0x2 ;  /* 0x0000000304047211 */ /* 0x000fe400078f10ff */
[----:B------:R-:W-:-:S02]  /*0f40*/  CS2R R106, SRZ ;  /* 0x00000000006a7805 */ /* 0x000fc4000001ff00 */
[----:B--2---:R-:W-:Y:S02]  /*0f50*/  SHF.L.U32 R7, R5, 0x5, RZ ;  /* 0x0000000505077819 */ /* 0x004fe400000006ff */
[----:B------:R-:W-:Y:S02]  /*0f60*/  CS2R R104, SRZ ;  /* 0x0000000000687805 */ /* 0x000fe4000001ff00 */
[----:B------:R-:W-:Y:S02]  /*0f70*/  LOP3.LUT R4, R4, 0xfffffffc, RZ, 0xc0, !PT ;  /* 0xfffffffc04047812 */ /* 0x000fe400078ec0ff */
[----:B------:R-:W-:Y:S02]  /*0f80*/  CS2R R102, SRZ ;  /* 0x0000000000667805 */ /* 0x000fe4000001ff00 */
[----:B------:R-:W-:Y:S02]  /*0f90*/  LOP3.LUT R5, R0, 0x7fffffe, RZ, 0xc0, !PT ;  /* 0x07fffffe00057812 */ /* 0x000fe400078ec0ff */
[----:B------:R-:W-:-:S02]  /*0fa0*/  CS2R R100, SRZ ;  /* 0x0000000000647805 */ /* 0x000fc4000001ff00 */
[----:B------:R-:W-:Y:S01]  /*0fb0*/  LOP3.LUT R7, R7, 0xffffff00, RZ, 0xc0, !PT ;  /* 0xffffff0007077812 */ /* 0x000fe200078ec0ff */
[----:B------:R-:W-:Y:S01]  /*0fc0*/  IMAD.IADD R4, R3, 0x1, -R4 ;  /* 0x0000000103047824 */ /* 0x000fe200078e0a04 */
[----:B------:R-:W-:Y:S01]  /*0fd0*/  CS2R R98, SRZ ;  /* 0x0000000000627805 */ /* 0x000fe2000001ff00 */
[----:B------:R-:W-:Y:S01]  /*0fe0*/  IMAD.IADD R5, R22, 0x1, -R5 ;  /* 0x0000000116057824 */ /* 0x000fe200078e0a05 */
[----:B------:R-:W-:Y:S01]  /*0ff0*/  CS2R R96, SRZ ;  /* 0x0000000000607805 */ /* 0x000fe2000001ff00 */
[C---:B------:R-:W-:Y:S01]  /*1000*/  IMAD.SHL.U32 R3, R4.reuse, 0x40, RZ ;  /* 0x0000004004037824 */ /* 0x040fe200078e00ff */
[----:B------:R-:W-:Y:S01]  /*1010*/  LOP3.LUT P0, RZ, R4, 0x2, RZ, 0xc0, !PT ;  /* 0x0000000204ff7812 */ /* 0x000fe2000780c0ff */
[----:B------:R-:W-:Y:S01]  /*1020*/  IMAD R0, R124, 0x200, R7 ;  /* 0x000002007c007824 */ /* 0x000fe200078e0207 */
[----:B------:R-:W-:Y:S02]  /*1030*/  CS2R R94, SRZ ;  /* 0x00000000005e7805 */ /* 0x000fe4000001ff00 */
[----:B------:R-:W-:-:S02]  /*1040*/  CS2R R92, SRZ ;  /* 0x00000000005c7805 */ /* 0x000fc4000001ff00 */
[----:B------:R-:W-:Y:S01]  /*1050*/  LOP3.LUT R3, R3, 0xc0, RZ, 0xc0, !PT ;  /* 0x000000c003037812 */ /* 0x000fe200078ec0ff */
[----:B------:R-:W-:Y:S01]  /*1060*/  IMAD R0, R5, 0x20, R0 ;  /* 0x0000002005007824 */ /* 0x000fe200078e0200 */
[----:B------:R-:W-:Y:S02]  /*1070*/  SEL R23, R23, 0xffffffe0, !P0 ;  /* 0xffffffe017177807 */ /* 0x000fe40004000000 */
[----:B------:R-:W-:Y:S02]  /*1080*/  CS2R R90, SRZ ;  /* 0x00000000005a7805 */ /* 0x000fe4000001ff00 */
[----:B------:R-:W-:Y:S02]  /*1090*/  LOP3.LUT R6, R3, 0x8, R6, 0xf8, !PT ;  /* 0x0000000803067812 */ /* 0x000fe400078ef806 */
[----:B------:R-:W-:Y:S02]  /*10a0*/  CS2R R88, SRZ ;  /* 0x0000000000587805 */ /* 0x000fe4000001ff00 */
[----:B------:R-:W-:-:S02]  /*10b0*/  SHF.R.U32.HI R3, RZ, 0x3, R3 ;  /* 0x00000003ff037819 */ /* 0x000fc40000011603 */
[----:B------:R-:W-:Y:S02]  /*10c0*/  CS2R R86, SRZ ;  /* 0x0000000000567805 */ /* 0x000fe4000001ff00 */
[----:B------:R-:W-:Y:S02]  /*10d0*/  PLOP3.LUT P0, PT, PT, PT, UP0, 0x80, 0x0 ;  /* 0x000000000000781c */ /* 0x000fe40003f0f008 */
[----:B------:R-:W-:Y:S02]  /*10e0*/  CS2R R84, SRZ ;  /* 0x0000000000547805 */ /* 0x000fe4000001ff00 */
[----:B------:R-:W-:Y:S02]  /*10f0*/  LOP3.LUT R3, R6, R3, RZ, 0x3c, !PT ;  /* 0x0000000306037212 */ /* 0x000fe400078e3cff */
[----:B------:R-:W-:Y:S02]  /*1100*/  CS2R R82, SRZ ;  /* 0x0000000000527805 */ /* 0x000fe4000001ff00 */
[----:B------:R-:W-:-:S02]  /*1110*/  CS2R R80, SRZ ;  /* 0x0000000000507805 */ /* 0x000fc4000001ff00 */
[----:B------:R-:W-:Y:S02]  /*1120*/  CS2R R78, SRZ ;  /* 0x00000000004e7805 */ /* 0x000fe4000001ff00 */
[----:B------:R-:W-:Y:S01]  /*1130*/  CS2R R76, SRZ ;  /* 0x00000000004c7805 */ /* 0x000fe2000001ff00 */
[----:B------:R-:W-:Y:S01]  /*1140*/  IMAD.IADD R3, R3, 0x1, R0 ;  /* 0x0000000103037824 */ /* 0x000fe200078e0200 */
[----:B------:R-:W-:Y:S02]  /*1150*/  CS2R R74, SRZ ;  /* 0x00000000004a7805 */ /* 0x000fe4000001ff00 */
[----:B------:R-:W-:Y:S02]  /*1160*/  CS2R R72, SRZ ;  /* 0x0000000000487805 */ /* 0x000fe4000001ff00 */
[----:B------:R-:W-:Y:S01]  /*1170*/  CS2R R70, SRZ ;  /* 0x0000000000467805 */ /* 0x000fe2000001ff00 */
[----:B------:R-:W-:Y:S01]  /*1180*/  IMAD R22, R3, 0x2, R16 ;  /* 0x0000000203167824 */ /* 0x000fe200078e0210 */
[----:B------:R-:W-:-:S02]  /*1190*/  CS2R R68, SRZ ;  /* 0x0000000000447805 */ /* 0x000fc4000001ff00 */
[----:B------:R-:W-:Y:S02]  /*11a0*/  CS2R R66, SRZ ;  /* 0x0000000000427805 */ /* 0x000fe4000001ff00 */
[----:B------:R-:W-:Y:S01]  /*11b0*/  CS2R R64, SRZ ;  /* 0x0000000000407805 */ /* 0x000fe2000001ff00 */
[----:B------:R-:W-:Y:S01]  /*11c0*/  IMAD.IADD R23, R22, 0x1, R23 ;  /* 0x0000000116177824 */ /* 0x000fe200078e0217 */
[----:B------:R2:W3:Y:S01]  /*11d0*/  LDSM.16.M88.4 R184, [R22+0x6000] ;  /* 0x0060000016b8783b */ /* 0x0004e20000000200 */
[----:B------:R-:W-:Y:S02]  /*11e0*/  CS2R R62, SRZ ;  /* 0x00000000003e7805 */ /* 0x000fe4000001ff00 */
[----:B------:R-:W-:Y:S02]  /*11f0*/  CS2R R60, SRZ ;  /* 0x00000000003c7805 */ /* 0x000fe4000001ff00 */
[----:B------:R-:W-:Y:S01]  /*1200*/  CS2R R58, SRZ ;  /* 0x00000000003a7805 */ /* 0x000fe2000001ff00 */
[----:B------:R2:W4:Y:S01]  /*1210*/  LDSM.16.M88.4 R188, [R22+0x8000] ;  /* 0x0080000016bc783b */ /* 0x0005220000000200 */
[----:B------:R-:W-:-:S02]  /*1220*/  CS2R R56, SRZ ;  /* 0x0000000000387805 */ /* 0x000fc4000001ff00 */
[----:B------:R-:W-:Y:S02]  /*1230*/  CS2R R54, SRZ ;  /* 0x0000000000367805 */ /* 0x000fe4000001ff00 */
[----:B------:R-:W-:Y:S01]  /*1240*/  CS2R R52, SRZ ;  /* 0x0000000000347805 */ /* 0x000fe2000001ff00 */
[----:B------:R2:W5:Y:S01]  /*1250*/  LDSM.16.M88.4 R192, [R22+0xa000] ;  /* 0x00a0000016c0783b */ /* 0x0005620000000200 */
[----:B------:R-:W-:Y:S02]  /*1260*/  CS2R R50, SRZ ;  /* 0x0000000000327805 */ /* 0x000fe4000001ff00 */
[----:B------:R-:W-:Y:S02]  /*1270*/  CS2R R48, SRZ ;  /* 0x0000000000307805 */ /* 0x000fe4000001ff00 */
[----:B------:R-:W-:Y:S01]  /*1280*/  CS2R R46, SRZ ;  /* 0x00000000002e7805 */ /* 0x000fe2000001ff00 */
[----:B------:R2:W1:Y:S01]  /*1290*/  LDSM.16.M88.4 R196, [R23+0x6000] ;  /* 0x0060000017c4783b */ /* 0x0004620000000200 */
[----:B------:R-:W-:-:S02]  /*12a0*/  CS2R R44, SRZ ;  /* 0x00000000002c7805 */ /* 0x000fc4000001ff00 */
[----:B------:R-:W-:Y:S02]  /*12b0*/  CS2R R42, SRZ ;  /* 0x00000000002a7805 */ /* 0x000fe4000001ff00 */
[----:B------:R-:W-:Y:S01]  /*12c0*/  CS2R R40, SRZ ;  /* 0x0000000000287805 */ /* 0x000fe2000001ff00 */
[----:B------:R2:W1:Y:S01]  /*12d0*/  LDSM.16.M88.4 R200, [R23+0x8000] ;  /* 0x0080000017c8783b */ /* 0x0004620000000200 */
[----:B------:R-:W-:Y:S02]  /*12e0*/  CS2R R38, SRZ ;  /* 0x0000000000267805 */ /* 0x000fe4000001ff00 */
[----:B------:R-:W-:Y:S02]  /*12f0*/  CS2R R36, SRZ ;  /* 0x0000000000247805 */ /* 0x000fe4000001ff00 */
[----:B------:R-:W-:Y:S01]  /*1300*/  CS2R R34, SRZ ;  /* 0x0000000000227805 */ /* 0x000fe2000001ff00 */
[----:B------:R2:W1:Y:S01]  /*1310*/  LDSM.16.M88.4 R204, [R23+0xa000] ;  /* 0x00a0000017cc783b */ /* 0x0004620000000200 */
[----:B------:R-:W-:-:S02]  /*1320*/  CS2R R32, SRZ ;  /* 0x0000000000207805 */ /* 0x000fc4000001ff00 */
[----:B------:R-:W-:Y:S02]  /*1330*/  CS2R R30, SRZ ;  /* 0x00000000001e7805 */ /* 0x000fe4000001ff00 */
[----:B------:R-:W-:Y:S02]  /*1340*/  CS2R R28, SRZ ;  /* 0x00000000001c7805 */ /* 0x000fe4000001ff00 */
[----:B------:R-:W-:Y:S02]  /*1350*/  CS2R R26, SRZ ;  /* 0x00000000001a7805 */ /* 0x000fe4000001ff00 */
[----:B------:R-:W-:Y:S01]  /*1360*/  CS2R R24, SRZ ;  /* 0x0000000000187805 */ /* 0x000fe2000001ff00 */
[----:B--23--:R-:W-:Y:S06]  /*1370*/  @!P0 BRA `(.L_x_14) ;  /* 0x0000002c00d48947 */ /* 0x00cfec0003800000 */
[----:B------:R-:W2:Y:S01]  /*1380*/  S2R R6, SR_CTAID.X ;  /* 0x0000000000067919 */ /* 0x000ea20000002500 */
[----:B------:R-:W2:Y:S01]  /*1390*/  LDC R7, c[0x0][0x290] ;  /* 0x0000a400ff077b82 */ /* 0x000ea20000000800 */
[----:B------:R-:W-:Y:S01]  /*13a0*/  IMAD.SHL.U32 R0, R121, 0x40, RZ ;  /* 0x0000004079007824 */ /* 0x000fe200078e00ff */
[----:B------:R-:W-:Y:S01]  /*13b0*/  SHF.L.U32 R3, R124, 0x4, RZ ;  /* 0x000000047c037819 */ /* 0x000fe200000006ff */
[----:B------:R-:W-:Y:S01]  /*13c0*/  UIADD3 UR4, UR4, 0x3f, URZ ;  /* 0x0000003f04047890 */ /* 0x000fe2000fffe03f */
[----:B------:R-:W-:Y:S01]  /*13d0*/  LEA.HI R122, R122, R121, RZ, 0x3 ;  /* 0x000000797a7a7211 */ /* 0x000fe200078f18ff */
[----:B------:R-:W-:Y:S01]  /*13e0*/  IMAD R125, R120, 0x8, R125 ;  /* 0x00000008787d7824 */ /* 0x000fe200078e027d */
[----:B------:R-:W-:Y:S01]  /*13f0*/  LOP3.LUT R0, R0, 0x1c0, RZ, 0xc0, !PT ;  /* 0x000001c000007812 */ /* 0x000fe200078ec0ff */
[----:B------:R-:W-:Y:S01]  /*1400*/  USHF.R.S32.HI UR5, URZ, 0x1f, UR4 ;  /* 0x0000001f3f057899 */ /* 0x000fe20008011404 */
[----:B------:R-:W-:Y:S01]  /*1410*/  LEA.HI R126, R126, R123, RZ, 0x5 ;  /* 0x0000007b7e7e7211 */ /* 0x000fe200078f28ff */
[----:B------:R-:W-:Y:S01]  /*1420*/  IMAD.MOV.U32 R119, RZ, RZ, RZ ;  /* 0x000000ffff777224 */ /* 0x000fe200078e00ff */
[----:B------:R-:W-:Y:S01]  /*1430*/  LOP3.LUT R3, R0, 0x30, R3, 0xf8, !PT ;  /* 0x0000003000037812 */ /* 0x000fe200078ef803 */
[----:B------:R-:W-:Y:S01]  /*1440*/  ULEA.HI UR5, UR5, UR4, URZ, 0x6 ;  /* 0x0000000405057291 */ /* 0x000fe2000f8f303f */
[----:B------:R-:W-:Y:S01]  /*1450*/  SHF.R.S32.HI R126, RZ, 0x5, R126 ;  /* 0x00000005ff7e7819 */ /* 0x000fe2000001147e */
[----:B------:R-:W-:Y:S01]  /*1460*/  ULOP3.LUT UR11, UR38, 0x1, URZ, 0xfc, !UPT ;  /* 0x00000001260b7892 */ /* 0x000fe2000f8efc3f */
[----:B------:R-:W-:Y:S01]  /*1470*/  LOP3.LUT R5, R3, 0x8, R122, 0xf8, !PT ;  /* 0x0000000803057812 */ /* 0x000fe200078ef87a */
[----:B------:R-:W-:Y:S01]  /*1480*/  USHF.R.S32.HI UR7, URZ, 0x6, UR5 ;  /* 0x000000063f077899 */ /* 0x000fe20008011405 */
[----:B------:R-:W-:Y:S01]  /*1490*/  SHF.R.U32.HI R4, RZ, 0x3, R0 ;  /* 0x00000003ff047819 */ /* 0x000fe20000011600 */
[----:B------:R-:W-:Y:S01]  /*14a0*/  UMOV UR4, URZ ;  /* 0x0000003f00047c82 */ /* 0x000fe20008000000 */
[--C-:B------:R-:W-:Y:S01]  /*14b0*/  SHF.R.S32.HI R0, RZ, 0x2, R127.reuse ;  /* 0x00000002ff007819 */ /* 0x100fe2000001147f */
[----:B------:R-:W-:Y:S01]  /*14c0*/  UMOV UR5, URZ ;  /* 0x0000003f00057c82 */ /* 0x000fe20008000000 */
[----:B------:R-:W-:Y:S01]  /*14d0*/  SHF.R.S32.HI R127, RZ, 0x1f, R127 ;  /* 0x0000001fff7f7819 */ /* 0x000fe2000001147f */
[----:B------:R-:W-:Y:S01]  /*14e0*/  UMOV UR6, URZ ;  /* 0x0000003f00067c82 */ /* 0x000fe20008000000 */
[----:B------:R-:W-:Y:S01]  /*14f0*/  LOP3.LUT R4, R5, R4, RZ, 0x3c, !PT ;  /* 0x0000000405047212 */ /* 0x000fe200078e3cff */
[----:B------:R-:W-:Y:S01]  /*1500*/  IMAD R5, R120, 0x300, R123 ;  /* 0x0000030078057824 */ /* 0x000fe200078e027b */
[----:B------:R-:W-:Y:S01]  /*1510*/  LEA.HI R127, R127, R0, RZ, 0x3 ;  /* 0x000000007f7f7211 */ /* 0x000fe200078f18ff */
[----:B------:R-:W-:Y:S01]  /*1520*/  ULDC UR13, c[0x0][0x75c] ;  /* 0x0001d700000d7ab9 */ /* 0x000fe20000000800 */
[----:B------:R-:W-:Y:S01]  /*1530*/  ULDC UR14, c[0x0][0x744] ;  /* 0x0001d100000e7ab9 */ /* 0x000fe20000000800 */
[----:B------:R-:W-:Y:S01]  /*1540*/  IMAD.SHL.U32 R5, R5, 0x4, RZ ;  /* 0x0000000405057824 */ /* 0x000fe200078e00ff */
[----:B------:R-:W-:Y:S01]  /*1550*/  LOP3.LUT R127, R127, 0xfffffff8, RZ, 0xc0, !PT ;  /* 0xfffffff87f7f7812 */ /* 0x000fe200078ec0ff */
[----:B------:R-:W-:-:S02]  /*1560*/  IMAD.U32 R4, R125, 0x200, R4 ;  /* 0x000002007d047824 */ /* 0x000fc400078e0004 */
[----:B--2---:R-:W-:-:S04]  /*1570*/  IMAD R3, R6, -0x80, R7 ;  /* 0xffffff8006037824 */ /* 0x004fc800078e0207 */
[----:B------:R-:W-:Y:S01]  /*1580*/  IMAD R126, R126, -0x10, R3 ;  /* 0xfffffff07e7e7824 */ /* 0x000fe200078e0203 */
[----:B------:R-:W-:-:S04]  /*1590*/  LEA.HI R3, R120, R120, RZ, 0x1 ;  /* 0x0000007878037211 */ /* 0x000fc800078f08ff */
[----:B------:R-:W-:Y:S02]  /*15a0*/  LOP3.LUT R3, R3, 0xfffffffe, RZ, 0xc0, !PT ;  /* 0xfffffffe03037812 */ /* 0x000fe400078ec0ff */
[----:B------:R-:W-:Y:S01]  /*15b0*/  IADD3 R126, R126, R127, -R0 ;  /* 0x0000007f7e7e7210 */ /* 0x000fe20007ffe800 */
[----:B------:R-:W-:Y:S02]  /*15c0*/  IMAD R0, R5, 0x4, R16 ;  /* 0x0000000405007824 */ /* 0x000fe400078e0210 */
[----:B------:R-:W-:-:S04]  /*15d0*/  IMAD.IADD R3, R120, 0x1, -R3 ;  /* 0x0000000178037824 */ /* 0x000fc800078e0a03 */
[----:B------:R-:W-:-:S07]  /*15e0*/  IMAD R3, R3, -0x40, R126 ;  /* 0xffffffc003037824 */ /* 0x000fce00078e027e */
.L_x_25:
[----:B------:R-:W-:-:S06]  /*15f0*/  UISETP.NE.AND UP0, UPT, UR11, 0x3, UPT ;  /* 0x000000030b00788c */ /* 0x000fcc000bf05270 */
[----:B------:R-:W-:-:S13]  /*1600*/  PLOP3.LUT P0, PT, PT, PT, UP0, 0x80, 0x0 ;  /* 0x000000000000781c */ /* 0x000fda0003f0f008 */
[----:B-1----:R-:W-:Y:S05]  /*1610*/  @!P0 BRA `(.L_x_15) ;  /* 0x0000000000048947 */ /* 0x002fea0003800000 */
[----:B------:R-:W-:Y:S01]  /*1620*/  BPT.TRAP 0x1 ;  /* 0x000000040000795c */ /* 0x000fe20000300000 */
.L_x_15:
[----:B------:R-:W-:Y:S01]  /*1630*/  R2UR UR8, R16 ;  /* 0x00000000100872ca */ /* 0x000fe200000e0000 */
[----:B------:R-:W-:-:S05]  /*1640*/  IMAD.U32 R6, RZ, RZ, UR5 ;  /* 0x00000005ff067e24 */ /* 0x000fca000f8e00ff */
[----:B------:R-:W-:-:S07]  /*1650*/  SHF.L.U32 R6, R6, 0x1f, RZ ;  /* 0x0000001f06067819 */ /* 0x000fce00000006ff */
[----:B------:R-:W-:-:S09]  /*1660*/  ULEA UR8, UR6, UR8, 0x3 ;  /* 0x0000000806087291 */ /* 0x000fd2000f8e183f */
[----:B------:R2:W3:Y:S01]  /*1670*/  SYNCS.PHASECHK.TRANS64.TRYWAIT P1, [UR8+0x26810], R6 ;  /* 0x02681006ff0075a7 */ /* 0x0004e20008020148 */
[----:B------:R-:W-:Y:S05]  /*1680*/  @!P0 BRA `(.L_x_16) ;  /* 0x0000000000048947 */ /* 0x000fea0003800000 */
[----:B------:R-:W-:Y:S01]  /*1690*/  BPT.TRAP 0x1 ;  /* 0x000000040000795c */ /* 0x000fe20000300000 */
.L_x_16:
[----:B---3--:R-:W-:Y:S05]  /*16a0*/  @P1 BRA `(.L_x_17) ;  /* 0x0000000000081947 */ /* 0x008fea0003800000 */
[----:B------:R-:W3:Y:S02]  /*16b0*/  SYNCS.PHASECHK.TRANS64.TRYWAIT P1, [UR8+0x26810], R6 ;  /* 0x02681006ff0075a7 */ /* 0x000ee40008020148 */
[----:B---3--:R-:W-:Y:S05]  /*16c0*/  @!P1 BRA `(.L_x_18) ;  /* 0x00000068008c9947 */ /* 0x008fea0003800000 */
.L_x_17:
[----:B------:R-:W-:Y:S01]  /*16d0*/  R2UR UR9, R16 ;  /* 0x00000000100972ca */ /* 0x000fe200000e0000 */
[----:B---3--:R-:W-:Y:S01]  /*16e0*/  IMAD R5, R18, 0x800, R16 ;  /* 0x0000080012057824 */ /* 0x008fe200078e0210 */
[----:B------:R-:W-:Y:S01]  /*16f0*/  WARPGROUP.ARRIVE ;  /* 0x00000000000079c5 */ /* 0x000fe20000000000 */
[----:B------:R-:W-:Y:S01]  /*1700*/  UMOV UR17, 0xc0000010 ;  /* 0xc000001000117882 */ /* 0x000fe20000000000 */
[----:B------:R-:W-:Y:S01]  /*1710*/  UMOV UR19, 0x80000020 ;  /* 0x8000002000137882 */ /* 0x000fe20000000000 */
[----:B------:R-:W-:Y:S01]  /*1720*/  IMAD.U32 R8, RZ, RZ, UR6 ;  /* 0x00000006ff087e24 */ /* 0x000fe2000f8e00ff */
[----:B------:R-:W-:-:S03]  /*1730*/  R2UR UR10, R5 ;  /* 0x00000000050a72ca */ /* 0x000fc600000e0000 */
[----:B------:R-:W-:-:S04]  /*1740*/  IMAD R5, R8, 0x20, R19 ;  /* 0x0000002008057824 */ /* 0x000fc800078e0213 */
[----:B------:R-:W-:Y:S01]  /*1750*/  UIADD3 UR9, UR9, 0x12000, URZ ;  /* 0x0001200009097890 */ /* 0x000fe2000fffe03f */
[----:B------:R-:W-:-:S03]  /*1760*/  SHF.L.U32 R5, R5, 0x1, RZ ;  /* 0x0000000105057819 */ /* 0x000fc600000006ff */
[----:B------:R-:W-:Y:S02]  /*1770*/  USHF.R.U32.HI UR9, URZ, 0x4, UR9 ;  /* 0x000000043f097899 */ /* 0x000fe40008011609 */
[----:B------:R-:W-:Y:S01]  /*1780*/  USHF.R.U32.HI UR10, URZ, 0x4, UR10 ;  /* 0x000000043f0a7899 */ /* 0x000fe2000801160a */
[----:B------:R-:W-:Y:S01]  /*1790*/  IMAD R5, R5, 0x4, R16 ;  /* 0x0000000405057824 */ /* 0x000fe200078e0210 */
[----:B------:R-:W-:Y:S02]  /*17a0*/  ULOP3.LUT UR9, UR9, 0x3fff, URZ, 0xc0, !UPT ;  /* 0x00003fff09097892 */ /* 0x000fe4000f8ec03f */
[----:B------:R-:W-:Y:S02]  /*17b0*/  ULOP3.LUT UR10, UR10, 0x3fff, URZ, 0xc0, !UPT ;  /* 0x00003fff0a0a7892 */ /* 0x000fe4000f8ec03f */
[----:B------:R-:W-:Y:S02]  /*17c0*/  ULOP3.LUT UR15, UR9, 0x10000, URZ, 0xfc, !UPT ;  /* 0x00010000090f7892 */ /* 0x000fe4000f8efc3f */
[----:B------:R-:W-:-:S02]  /*17d0*/  ULOP3.LUT UR12, UR10, 0x10000, URZ, 0xfc, !UPT ;  /* 0x000100000a0c7892 */ /* 0x000fc4000f8efc3f */
[----:B------:R-:W-:-:S05]  /*17e0*/  UIMAD UR10, UR6, 0x300, UR15 ;  /* 0x00000300060a78a4 */ /* 0x000fca000f8e020f */
[----:B------:R-:W-:Y:S02]  /*17f0*/  UMOV UR16, UR12 ;  /* 0x0000000c00107c82 */ /* 0x000fe40008000000 */
[----:B------:R-:W-:Y:S02]  /*1800*/  UMOV UR18, UR10 ;  /* 0x0000000a00127c82 */ /* 0x000fe40008000000 */
[----:B------:R-:W-:Y:S01]  /*1810*/  HGMMA.64x64x16.F32 R152, gdesc[UR16], RZ, !UPT, gsb0 ;  /* 0x00e00000109879f0 */ /* 0x000fe2000c0008ff */
[----:B------:R-:W-:Y:S02]  /*1820*/  UIADD3 UR16, UR12, 0x100, URZ ;  /* 0x000001000c107890 */ /* 0x000fe4000fffe03f */
[----:B------:R-:W-:Y:S01]  /*1830*/  UIADD3 UR18, UR10, 0x2, URZ ;  /* 0x000000020a127890 */ /* 0x000fe2000fffe03f */
[----:B------:R-:W-:Y:S01]  /*1840*/  UMOV UR17, 0xc0000010 ;  /* 0xc000001000117882 */ /* 0x000fe20000000000 */
[----:B------:R-:W-:Y:S01]  /*1850*/  UMOV UR19, 0x80000020 ;  /* 0x8000002000137882 */ /* 0x000fe20000000000 */
[----:B------:R-:W-:-:S02]  /*1860*/  WARPGROUP.DEPBAR.LE gsb0, 0x0 ;  /* 0x00008000000079c5 */ /* 0x000fc40000010000 */
[----:B------:R-:W-:-:S06]  /*1870*/  WARPGROUP.ARRIVE ;  /* 0x00000000000079c5 */ /* 0x000fcc0000000000 */
[----:B------:R-:W-:Y:S01]  /*1880*/  HGMMA.64x64x16.F32 R152, gdesc[UR16], R152, gsb0 ;  /* 0x00e00000109879f0 */ /* 0x000fe20008000898 */
[----:B------:R-:W-:Y:S02]  /*1890*/  UIADD3 UR16, UR12, 0x200, URZ ;  /* 0x000002000c107890 */ /* 0x000fe4000fffe03f */
[----:B------:R-:W-:Y:S01]  /*18a0*/  UIADD3 UR18, UR10, 0x100, URZ ;  /* 0x000001000a127890 */ /* 0x000fe2000fffe03f */
[----:B------:R-:W-:Y:S01]  /*18b0*/  UMOV UR17, 0xc0000010 ;  /* 0xc000001000117882 */ /* 0x000fe20000000000 */
[----:B------:R-:W-:Y:S01]  /*18c0*/  UMOV UR19, 0x80000020 ;  /* 0x8000002000137882 */ /* 0x000fe20000000000 */
[----:B------:R-:W-:Y:S02]  /*18d0*/  WARPGROUP.DEPBAR.LE gsb0, 0x0 ;  /* 0x00008000000079c5 */ /* 0x000fe40000010000 */
        /* <DEDUP_REMOVED lines=22> */
[----:B------:R-:W-:Y:S03]  /*1a40*/  HGMMA.64x64x16.F32 R152, gdesc[UR16], R152, gsb0 ;  /* 0x00e00000109879f0 */ /* 0x000fe60008000898 */
[----:B------:R-:W-:Y:S02]  /*1a50*/  WARPGROUP.DEPBAR.LE gsb0, 0x0 ;  /* 0x00008000000079c5 */ /* 0x000fe40000010000 */
[----:B------:R3:W1:Y:S04]  /*1a60*/  LDS.64 R216, [R5+0x1e000] ;  /* 0x01e0000005d87984 */ /* 0x0006680000000a00 */
[----:B------:R3:W1:Y:S04]  /*1a70*/  LDS.64 R218, [R5+0x1e020] ;  /* 0x01e0200005da7984 */ /* 0x0006680000000a00 */
[----:B------:R3:W1:Y:S04]  /*1a80*/  LDS.64 R208, [R5+0x1e040] ;  /* 0x01e0400005d07984 */ /* 0x0006680000000a00 */
[----:B------:R3:W1:Y:S04]  /*1a90*/  LDS.64 R212, [R5+0x1e060] ;  /* 0x01e0600005d47984 */ /* 0x0006680000000a00 */
[----:B------:R3:W1:Y:S04]  /*1aa0*/  LDS.64 R20, [R5+0x1e080] ;  /* 0x01e0800005147984 */ /* 0x0006680000000a00 */
[----:B------:R3:W1:Y:S04]  /*1ab0*/  LDS.64 R214, [R5+0x1e0a0] ;  /* 0x01e0a00005d67984 */ /* 0x0006680000000a00 */
[----:B------:R3:W1:Y:S04]  /*1ac0*/  LDS.64 R210, [R5+0x1e0c0] ;  /* 0x01e0c00005d27984 */ /* 0x0006680000000a00 */
[----:B------:R3:W1:Y:S01]  /*1ad0*/  LDS.64 R14, [R5+0x1e0e0] ;  /* 0x01e0e000050e7984 */ /* 0x0006620000000a00 */
[----:B------:R-:W-:Y:S05]  /*1ae0*/  @!P0 BRA `(.L_x_19) ;  /* 0x0000000000048947 */ /* 0x000fea0003800000 */
[----:B------:R-:W-:Y:S01]  /*1af0*/  BPT.TRAP 0x1 ;  /* 0x000000040000795c */ /* 0x000fe20000300000 */
.L_x_19:
[----:B------:R1:W1:Y:S01]  /*1b00*/  SYNCS.PHASECHK.TRANS64.TRYWAIT P1, [UR8+0x26830], R6 ;  /* 0x02683006ff0075a7 */ /* 0x0002620008020148 */
[----:B------:R-:W-:Y:S05]  /*1b10*/  @!P0 BRA `(.L_x_20) ;  /* 0x0000000000048947 */ /* 0x000fea0003800000 */
[----:B------:R-:W-:Y:S01]  /*1b20*/  BPT.TRAP 0x1 ;  /* 0x000000040000795c */ /* 0x000fe20000300000 */
.L_x_20:
[----:B-1----:R-:W-:Y:S05]  /*1b30*/  @P1 BRA `(.L_x_21) ;  /* 0x0000000000081947 */ /* 0x002fea0003800000 */
[----:B------:R-:W1:Y:S02]  /*1b40*/  SYNCS.PHASECHK.TRANS64.TRYWAIT P1, [UR8+0x26830], R6 ;  /* 0x02683006ff0075a7 */ /* 0x000e640008020148 */
[----:B-1----:R-:W-:Y:S05]  /*1b50*/  @!P1 BRA `(.L_x_22) ;  /* 0x0000006400809947 */ /* 0x002fea0003800000 */
.L_x_21:
[----:B------:R-:W-:Y:S01]  /*1b60*/  R2UR UR10, R16 ;  /* 0x00000000100a72ca */ /* 0x000fe200000e0000 */
[----:B------:R-:W-:Y:S01]  /*1b70*/  WARPGROUP.ARRIVE ;  /* 0x00000000000079c5 */ /* 0x000fe20000000000 */
[----:B------:R-:W-:Y:S01]  /*1b80*/  UMOV UR19, 0x80000020 ;  /* 0x8000002000137882 */ /* 0x000fe20000000000 */
[----:B------:R-:W-:Y:S01]  /*1b90*/  FMUL.FTZ R8, R154, UR13 ;  /* 0x0000000d9a087c20 */ /* 0x000fe20008410000 */
[----:B--2---:R-:W-:Y:S01]  /*1ba0*/  FMUL.FTZ R6, R152, UR13 ;  /* 0x0000000d98067c20 */ /* 0x004fe20008410000 */
[----:B------:R-:W-:Y:S01]  /*1bb0*/  FMUL.FTZ R12, R158, UR13 ;  /* 0x0000000d9e0c7c20 */ /* 0x000fe20008410000 */
[----:B------:R-:W-:Y:S01]  /*1bc0*/  FMUL.FTZ R7, R153, UR13 ;  /* 0x0000000d99077c20 */ /* 0x000fe20008410000 */
[----:B------:R-:W-:Y:S01]  /*1bd0*/  FMUL.FTZ R13, R159, UR13 ;  /* 0x0000000d9f0d7c20 */ /* 0x000fe20008410000 */
[----:B------:R-:W-:Y:S01]  /*1be0*/  FMUL.FTZ R158, R166, UR13 ;  /* 0x0000000da69e7c20 */ /* 0x000fe20008410000 */
[----:B------:R-:W1:Y:S01]  /*1bf0*/  MUFU.TANH R8, R8 ;  /* 0x0000000800087308 */ /* 0x000e620000002400 */
[----:B------:R-:W-:Y:S01]  /*1c00*/  FMUL.FTZ R159, R167, UR13 ;  /* 0x0000000da79f7c20 */ /* 0x000fe20008410000 */
[----:B------:R-:W-:Y:S01]  /*1c10*/  FMUL.FTZ R152, R160, UR13 ;  /* 0x0000000da0987c20 */ /* 0x000fe20008410000 */
[----:B------:R-:W-:Y:S01]  /*1c20*/  ISETP.GT.AND P1, PT, R3, 0x8, PT ;  /* 0x000000080300780c */ /* 0x000fe20003f24270 */
[----:B------:R-:W-:Y:S01]  /*1c30*/  UIADD3 UR10, UR10, 0x18000, URZ ;  /* 0x000180000a0a7890 */ /* 0x000fe2000fffe03f */
[----:B------:R-:W-:Y:S01]  /*1c40*/  FMUL.FTZ R9, R155, UR13 ;  /* 0x0000000d9b097c20 */ /* 0x000fe20008410000 */
[----:B------:R-:W-:Y:S01]  /*1c50*/  FMUL.FTZ R220, R171, UR13 ;  /* 0x0000000dabdc7c20 */ /* 0x000fe20008410000 */
[----:B------:R-:W-:Y:S01]  /*1c60*/  FMUL.FTZ R154, R162, UR13 ;  /* 0x0000000da29a7c20 */ /* 0x000fe20008410000 */
[----:B------:R-:W-:Y:S01]  /*1c70*/  USHF.R.U32.HI UR10, URZ, 0x4, UR10 ;  /* 0x000000043f0a7899 */ /* 0x000fe2000801160a */
[----:B------:R-:W2:Y:S01]  /*1c80*/  MUFU.TANH R6, R6 ;  /* 0x0000000600067308 */ /* 0x000ea20000002400 */
[----:B------:R-:W-:Y:S01]  /*1c90*/  ISETP.GT.AND P2, PT, R3, RZ, PT ;  /* 0x000000ff0300720c */ /* 0x000fe20003f44270 */
[----:B------:R-:W-:Y:S01]  /*1ca0*/  FMUL.FTZ R153, R161, UR13 ;  /* 0x0000000da1997c20 */ /* 0x000fe20008410000 */
[----:B------:R-:W-:Y:S01]  /*1cb0*/  ULOP3.LUT UR10, UR10, 0x3fff, URZ, 0xc0, !UPT ;  /* 0x00003fff0a0a7892 */ /* 0x000fe2000f8ec03f */
[----:B------:R-:W-:Y:S01]  /*1cc0*/  FMUL.FTZ R155, R163, UR13 ;  /* 0x0000000da39b7c20 */ /* 0x000fe20008410000 */
[----:B------:R-:W-:Y:S01]  /*1cd0*/  FMUL.FTZ R11, R157, UR13 ;  /* 0x0000000d9d0b7c20 */ /* 0x000fe20008410000 */
[----:B------:R-:W-:Y:S01]  /*1ce0*/  FMUL.FTZ R157, R165, UR13 ;  /* 0x0000000da59d7c20 */ /* 0x000fe20008410000 */
[----:B------:R-:W-:Y:S01]  /*1cf0*/  ULOP3.LUT UR12, UR10, 0x10000, URZ, 0xfc, !UPT ;  /* 0x000100000a0c7892 */ /* 0x000fe2000f8efc3f */
[----:B------:R-:W3:Y:S01]  /*1d00*/  MUFU.TANH R12, R12 ;  /* 0x0000000c000c7308 */ /* 0x000ee20000002400 */
[----:B-1----:R-:W-:Y:S01]  /*1d10*/  FSEL R171, R8, -INF , P1 ;  /* 0xff80000008ab7808 */ /* 0x002fe20000800000 */
[----:B------:R-:W-:Y:S01]  /*1d20*/  FMUL.FTZ R163, R168, UR13 ;  /* 0x0000000da8a37c20 */ /* 0x000fe20008410000 */
[----:B------:R-:W-:Y:S01]  /*1d30*/  UIMAD UR12, UR6, 0x300, UR12 ;  /* 0x00000300060c78a4 */ /* 0x000fe2000f8e020c */
[----:B------:R-:W-:Y:S01]  /*1d40*/  FMUL.FTZ R165, R169, UR13 ;  /* 0x0000000da9a57c20 */ /* 0x000fe20008410000 */
[----:B------:R-:W-:Y:S01]  /*1d50*/  FMUL.FTZ R10, R156, UR13 ;  /* 0x0000000d9c0a7c20 */ /* 0x000fe20008410000 */
[----:B------:R-:W-:Y:S01]  /*1d60*/  FFMA.FTZ R162, R171, UR14, -R216 ;  /* 0x0000000eaba27c23 */ /* 0x000fe200080108d8 */
[----:B------:R-:W-:Y:S01]  /*1d70*/  UIADD3 UR16, UR12, 0x2, URZ ;  /* 0x000000020c107890 */ /* 0x000fe2000fffe03f */
[----:B------:R-:W1:Y:S01]  /*1d80*/  MUFU.TANH R7, R7 ;  /* 0x0000000700077308 */ /* 0x000e620000002400 */
[----:B--2---:R-:W-:Y:S01]  /*1d90*/  FSEL R161, R6, -INF , P2 ;  /* 0xff80000006a17808 */ /* 0x004fe20001000000 */
[----:B------:R-:W-:Y:S01]  /*1da0*/  UMOV UR18, UR12 ;  /* 0x0000000c00127c82 */ /* 0x000fe20008000000 */
[----:B------:R-:W-:-:S05]  /*1db0*/  FMUL.FTZ R169, R170, UR13 ;  /* 0x0000000daaa97c20 */ /* 0x000fca0008410000 */
[----:B------:R-:W-:Y:S01]  /*1dc0*/  HGMMA.64x64x16.F32 R120, R184, gdesc[UR16], RZ, !UPT, gsb0 ;  /* 0x00e00010b8787df0 */ /* 0x000fe2000c0008ff */
[----:B------:R-:W-:Y:S01]  /*1dd0*/  UMOV UR19, 0x80000020 ;  /* 0x8000002000137882 */ /* 0x000fe20000000000 */
[----:B------:R-:W-:Y:S01]  /*1de0*/  UMOV UR18, UR16 ;  /* 0x0000001000127c82 */ /* 0x000fe20008000000 */
[----:B------:R-:W-:Y:S01]  /*1df0*/  UIADD3 UR16, UR12, 0x100, URZ ;  /* 0x000001000c107890 */ /* 0x000fe2000fffe03f */
[----:B------:R-:W2:Y:S01]  /*1e00*/  MUFU.TANH R13, R13 ;  /* 0x0000000d000d7308 */ /* 0x000ea20000002400 */
[----:B---3--:R-:W-:Y:S01]  /*1e10*/  FSEL R171, R12, -INF , P1 ;  /* 0xff8000000cab7808 */ /* 0x008fe20000800000 */
[----:B------:R-:W-:Y:S01]  /*1e20*/  FFMA.FTZ R226, R161, UR14, -R216 ;  /* 0x0000000ea1e27c23 */ /* 0x000fe200080108d8 */
[----:B------:R-:W-:Y:S01]  /*1e30*/  FMUL.FTZ R227, R183, UR13 ;  /* 0x0000000db7e37c20 */ /* 0x000fe20008410000 */
[----:B------:R-:W-:Y:S01]  /*1e40*/  FMUL.FTZ R221, R172, UR13 ;  /* 0x0000000dacdd7c20 */ /* 0x000fe20008410000 */
[----:B------:R-:W-:Y:S01]  /*1e50*/  FMUL.FTZ R222, R173, UR13 ;  /* 0x0000000dadde7c20 */ /* 0x000fe20008410000 */
[----:B------:R-:W-:Y:S01]  /*1e60*/  FFMA.FTZ R168, R171, UR14, -R218 ;  /* 0x0000000eaba87c23 */ /* 0x000fe200080108da */
[----:B------:R-:W-:Y:S01]  /*1e70*/  FMUL.FTZ R156, R164, UR13 ;  /* 0x0000000da49c7c20 */ /* 0x000fe20008410000 */
[----:B------:R-:W3:Y:S01]  /*1e80*/  MUFU.TANH R152, R152 ;  /* 0x0000009800987308 */ /* 0x000ee20000002400 */
[----:B-1----:R-:W-:Y:S01]  /*1e90*/  FSEL R160, R7, -INF , P2 ;  /* 0xff80000007a07808 */ /* 0x002fe20001000000 */
[----:B------:R-:W-:Y:S01]  /*1ea0*/  FMUL.FTZ R225, R181, UR13 ;  /* 0x0000000db5e17c20 */ /* 0x000fe20008410000 */
[----:B------:R-:W-:Y:S01]  /*1eb0*/  FMUL.FTZ R224, R178, UR13 ;  /* 0x0000000db2e07c20 */ /* 0x000fe20008410000 */
[----:B------:R-:W-:Y:S01]  /*1ec0*/  FFMA.FTZ R6, -R6, R6, 1 ;  /* 0x3f80000006067423 */ /* 0x000fe20000010106 */
[----:B------:R-:W-:Y:S01]  /*1ed0*/  FMUL.FTZ R223, R174, UR13 ;  /* 0x0000000daedf7c20 */ /* 0x000fe20008410000 */
[----:B------:R-:W-:Y:S01]  /*1ee0*/  FFMA.FTZ R183, R160, UR14, -R217 ;  /* 0x0000000ea0b77c23 */ /* 0x000fe200080108d9 */
[----:B------:R-:W-:Y:S01]  /*1ef0*/  FMUL.FTZ R176, R176, UR13 ;  /* 0x0000000db0b07c20 */ /* 0x000fe20008410000 */
[----:B------:R-:W1:Y:S01]  /*1f00*/  MUFU.TANH R9, R9 ;  /* 0x0000000900097308 */ /* 0x000e620000002400 */
[----:B--2---:R-:W-:Y:S01]  /*1f10*/  FSEL R170, R13, -INF , P1 ;  /* 0xff8000000daa7808 */ /* 0x004fe20000800000 */
[----:B------:R-:W-:Y:S01]  /*1f20*/  FMUL.FTZ R175, R175, UR13 ;  /* 0x0000000dafaf7c20 */ /* 0x000fe20008410000 */
[----:B------:R-:W-:Y:S01]  /*1f30*/  FMUL.FTZ R177, R177, UR13 ;  /* 0x0000000db1b17c20 */ /* 0x000fe20008410000 */
[----:B------:R-:W-:Y:S01]  /*1f40*/  FMUL.FTZ R179, R179, UR13 ;  /* 0x0000000db3b37c20 */ /* 0x000fe20008410000 */
[----:B------:R-:W-:Y:S01]  /*1f50*/  FMUL.FTZ R180, R180, UR13 ;  /* 0x0000000db4b47c20 */ /* 0x000fe20008410000 */
[----:B------:R-:W-:Y:S01]  /*1f60*/  FFMA.FTZ R173, R170, UR14, -R219 ;  /* 0x0000000eaaad7c23 */ /* 0x000fe200080108db */
[----:B------:R-:W-:Y:S01]  /*1f70*/  FMUL.FTZ R182, R182, UR13 ;  /* 0x0000000db6b67c20 */ /* 0x000fe20008410000 */
[----:B------:R-:W2:Y:S01]  /*1f80*/  MUFU.TANH R154, R154 ;  /* 0x0000009a009a7308 */ /* 0x000ea20000002400 */
[C---:B---3--:R-:W-:Y:S01]  /*1f90*/  FSEL R171, R152.reuse, -INF , P2 ;  /* 0xff80000098ab7808 */ /* 0x048fe20001000000 */
[----:B------:R-:W-:Y:S01]  /*1fa0*/  FFMA.FTZ R152, -R152, R152, 1 ;  /* 0x3f80000098987423 */ /* 0x000fe20000010198 */
[----:B------:R-:W-:-:S03]  /*1fb0*/  ULOP3.LUT UR10, UR10, 0x1000000, URZ, 0xfc, !UPT ;  /* 0x010000000a0a7892 */ /* 0x000fc6000f8efc3f */
[----:B------:R-:W-:Y:S01]  /*1fc0*/  FFMA.FTZ R172, R171, UR14, -R208 ;  /* 0x0000000eabac7c23 */ /* 0x000fe200080108d0 */
[----:B------:R-:W-:Y:S01]  /*1fd0*/  UIMAD UR10, UR6, 0x300, UR10 ;  /* 0x00000300060a78a4 */ /* 0x000fe2000f8e020a */
[----:B------:R-:W-:Y:S01]  /*1fe0*/  MUFU.TANH R155, R155 ;  /* 0x0000009b009b7308 */ /* 0x000fe20000002400 */
[----:B-1----:R-:W-:-:S05]  /*1ff0*/  FSEL R164, R9, -INF , P1 ;  /* 0xff80000009a47808 */ /* 0x002fca0000800000 */
[----:B------:R-:W-:Y:S02]  /*2000*/  FFMA.FTZ R164, R164, UR14, -R217 ;  /* 0x0000000ea4a47c23 */ /* 0x000fe400080108d9 */
[----:B------:R-:W-:Y:S01]  /*2010*/  MUFU.TANH R153, R153 ;  /* 0x0000009900997308 */ /* 0x000fe20000002400 */
[C---:B--2---:R-:W-:Y:S01]  /*2020*/  FSEL R181, R154.reuse, -INF , P1 ;  /* 0xff8000009ab57808 */ /* 0x044fe20000800000 */
[----:B------:R-:W-:-:S04]  /*2030*/  FFMA.FTZ R154, -R154, R154, 1 ;  /* 0x3f8000009a9a7423 */ /* 0x000fc8000001019a */
[----:B------:R-:W-:Y:S02]  /*2040*/  FFMA.FTZ R208, R181, UR14, -R208 ;  /* 0x0000000eb5d07c23 */ /* 0x000fe400080108d0 */
[----:B------:R-:W-:Y:S08]  /*2050*/  MUFU.EX2 R226, R226 ;  /* 0x000000e200e27308 */ /* 0x000ff00000000800 */
[----:B------:R-:W1:Y:S08]  /*2060*/  MUFU.TANH R10, R10 ;  /* 0x0000000a000a7308 */ /* 0x000e700000002400 */
[----:B------:R-:W2:Y:S08]  /*2070*/  MUFU.TANH R11, R11 ;  /* 0x0000000b000b7308 */ /* 0x000eb00000002400 */
[----:B------:R-:W-:Y:S01]  /*2080*/  MUFU.TANH R157, R157 ;  /* 0x0000009d009d7308 */ /* 0x000fe20000002400 */
[----:B-1----:R-:W-:Y:S01]  /*2090*/  FSEL R161, R10, -INF , P2 ;  /* 0xff8000000aa17808 */ /* 0x002fe20001000000 */
[----:B------:R-:W-:-:S02]  /*20a0*/  WARPGROUP.DEPBAR.LE gsb0, 0x0 ;  /* 0x00008000000079c5 */ /* 0x000fc40000010000 */
[----:B------:R-:W-:Y:S02]  /*20b0*/  WARPGROUP.ARRIVE ;  /* 0x00000000000079c5 */ /* 0x000fe40000000000 */
[----:B------:R-:W-:Y:S02]  /*20c0*/  FFMA.FTZ R161, R161, UR14, -R218 ;  /* 0x0000000ea1a17c23 */ /* 0x000fe400080108da */
[----:B------:R-:W1:Y:S01]  /*20d0*/  MUFU.EX2 R183, R183 ;  /* 0x000000b700b77308 */ /* 0x000e620000000800 */
[----:B--2---:R-:W-:Y:S01]  /*20e0*/  FSEL R160, R11, -INF , P2 ;  /* 0xff8000000ba07808 */ /* 0x004fe20001000000 */
[----:B------:R-:W-:Y:S01]  /*20f0*/  HGMMA.64x64x16.F32 R120, R196, gdesc[UR16], R120, gsb0 ;  /* 0x00e00010c4787df0 */ /* 0x000fe20008000878 */
[----:B------:R-:W-:Y:S01]  /*2100*/  UMOV UR18, UR16 ;  /* 0x0000001000127c82 */ /* 0x000fe20008000000 */
[----:B------:R-:W-:Y:S01]  /*2110*/  UMOV UR19, 0x80000020 ;  /* 0x8000002000137882 */ /* 0x000fe20000000000 */
[----:B------:R-:W-:Y:S01]  /*2120*/  UIADD3 UR16, UR12, 0x102, URZ ;  /* 0x000001020c107890 */ /* 0x000fe2000fffe03f */
[----:B------:R-:W-:-:S02]  /*2130*/  FFMA.FTZ R160, R160, UR14, -R219 ;  /* 0x0000000ea0a07c23 */ /* 0x000fc400080108db */
[----:B------:R-:W2:Y:S08]  /*2140*/  MUFU.TANH R156, R156 ;  /* 0x0000009c009c7308 */ /* 0x000eb00000002400 */
[----:B------:R-:W-:Y:S08]  /*2150*/  MUFU.EX2 R164, R164 ;  /* 0x000000a400a47308 */ /* 0x000ff00000000800 */
[----:B------:R-:W3:Y:S08]  /*2160*/  MUFU.TANH R158, R158 ;  /* 0x0000009e009e7308 */ /* 0x000ef00000002400 */
[----:B------:R-:W-:Y:S08]  /*2170*/  MUFU.TANH R159, R159 ;  /* 0x0000009f009f7308 */ /* 0x000ff00000002400 */
[----:B------:R-:W-:Y:S08]  /*2180*/  MUFU.TANH R163, R163 ;  /* 0x000000a300a37308 */ /* 0x000ff00000002400 */
[----:B------:R-:W-:Y:S08]  /*2190*/  MUFU.TANH R165, R165 ;  /* 0x000000a500a57308 */ /* 0x000ff00000002400 */
[----:B------:R-:W3:Y:S08]  /*21a0*/  MUFU.EX2 R162, R162 ;  /* 0x000000a200a27308 */ /* 0x000ef00000000800 */
[----:B------:R-:W3:Y:S08]  /*21b0*/  MUFU.EX2 R161, R161 ;  /* 0x000000a100a17308 */ /* 0x000ef00000000800 */
[----:B------:R-:W-:Y:S01]  /*21c0*/  MUFU.EX2 R160, R160 ;  /* 0x000000a000a07308 */ /* 0x000fe20000000800 */
[----:B------:R-:W-:-:S02]  /*21d0*/  WARPGROUP.DEPBAR.LE gsb0, 0x0 ;  /* 0x00008000000079c5 */ /* 0x000fc40000010000 */
[----:B----4-:R-:W-:-:S05]  /*21e0*/  WARPGROUP.ARRIVE ;  /* 0x00000000000079c5 */ /* 0x010fca0000000000 */
[----:B------:R-:W4:Y:S01]  /*21f0*/  MUFU.EX2 R168, R168 ;  /* 0x000000a800a87308 */ /* 0x000f220000000800 */
[----:B------:R-:W-:Y:S01]  /*2200*/  HGMMA.64x64x16.F32 R120, R188, gdesc[UR16], R120, gsb0 ;  /* 0x00e00010bc787df0 */ /* 0x000fe20008000878 */
[----:B------:R-:W-:Y:S01]  /*2210*/  UMOV UR18, UR16 ;  /* 0x0000001000127c82 */ /* 0x000fe20008000000 */
[----:B------:R-:W-:Y:S01]  /*2220*/  UMOV UR19, 0x80000020 ;  /* 0x8000002000137882 */ /* 0x000fe20000000000 */
[----:B------:R-:W-:-:S04]  /*2230*/  UIADD3 UR16, UR12, 0x200, URZ ;  /* 0x000002000c107890 */ /* 0x000fc8000fffe03f */
[----:B------:R-:W4:Y:S01]  /*2240*/  MUFU.TANH R169, R169 ;  /* 0x000000a900a97308 */ /* 0x000f220000002400 */
[----:B------:R-:W-:-:S07]  /*2250*/  UIADD3 UR12, UR12, 0x202, URZ ;  /* 0x000002020c0c7890 */ /* 0x000fce000fffe03f */
[----:B------:R-:W4:Y:S08]  /*2260*/  MUFU.TANH R220, R220 ;  /* 0x000000dc00dc7308 */ /* 0x000f300000002400 */
[----:B------:R-:W-:Y:S08]  /*2270*/  MUFU.TANH R222, R222 ;  /* 0x000000de00de7308 */ /* 0x000ff00000002400 */
[----:B------:R-:W4:Y:S08]  /*2280*/  MUFU.TANH R176, R176 ;  /* 0x000000b000b07308 */ /* 0x000f300000002400 */
[----:B------:R-:W-:Y:S08]  /*2290*/  MUFU.TANH R224, R224 ;  /* 0x000000e000e07308 */ /* 0x000ff00000002400 */
[----:B------:R-:W-:Y:S08]  /*22a0*/  MUFU.TANH R175, R175 ;  /* 0x000000af00af7308 */ /* 0x000ff00000002400 */
[----:B------:R-:W-:Y:S08]  /*22b0*/  MUFU.TANH R177, R177 ;  /* 0x000000b100b17308 */ /* 0x000ff00000002400 */
[----:B------:R-:W-:Y:S08]  /*22c0*/  MUFU.TANH R179, R179 ;  /* 0x000000b300b37308 */ /* 0x000ff00000002400 */
[----:B------:R-:W4:Y:S08]  /*22d0*/  MUFU.TANH R180, R180 ;  /* 0x000000b400b47308 */ /* 0x000f300000002400 */
[----:B------:R-:W-:Y:S01]  /*22e0*/  MUFU.EX2 R172, R172 ;  /* 0x000000ac00ac7308 */ /* 0x000fe20000000800 */
[----:B------:R-:W-:-:S02]  /*22f0*/  WARPGROUP.DEPBAR.LE gsb0, 0x0 ;  /* 0x00008000000079c5 */ /* 0x000fc40000010000 */
[----:B------:R-:W-:-:S05]  /*2300*/  WARPGROUP.ARRIVE ;  /* 0x00000000000079c5 */ /* 0x000fca0000000000 */
[----:B------:R-:W-:Y:S01]  /*2310*/  MUFU.TANH R182, R182 ;  /* 0x000000b600b67308 */ /* 0x000fe20000002400 */
[----:B------:R-:W-:Y:S01]  /*2320*/  HGMMA.64x64x16.F32 R120, R200, gdesc[UR16], R120, gsb0 ;  /* 0x00e00010c8787df0 */ /* 0x000fe20008000878 */
[----:B------:R-:W-:Y:S01]  /*2330*/  UMOV UR18, UR16 ;  /* 0x0000001000127c82 */ /* 0x000fe20008000000 */
[----:B------:R-:W-:Y:S01]  /*2340*/  UMOV UR19, 0x80000020 ;  /* 0x8000002000137882 */ /* 0x000fe20000000000 */
[----:B------:R-:W-:-:S04]  /*2350*/  UIADD3 UR16, UR10, 0xc0, URZ ;  /* 0x000000c00a107890 */ /* 0x000fc8000fffe03f */
[----:B------:R-:W4:Y:S08]  /*2360*/  MUFU.TANH R223, R223 ;  /* 0x000000df00df7308 */ /* 0x000f300000002400 */
[----:B------:R-:W4:Y:S08]  /*2370*/  MUFU.TANH R221, R221 ;  /* 0x000000dd00dd7308 */ /* 0x000f300000002400 */
[----:B------:R-:W-:Y:S08]  /*2380*/  MUFU.TANH R225, R225 ;  /* 0x000000e100e17308 */ /* 0x000ff00000002400 */
[----:B------:R-:W-:Y:S08]  /*2390*/  MUFU.TANH R227, R227 ;  /* 0x000000e300e37308 */ /* 0x000ff00000002400 */
[----:B------:R-:W4:Y:S01]  /*23a0*/  MUFU.EX2 R173, R173 ;  /* 0x000000ad00ad7308 */ /* 0x000f220000000800 */
[----:B------:R-:W-:-:S02]  /*23b0*/  WARPGROUP.DEPBAR.LE gsb0, 0x0 ;  /* 0x00008000000079c5 */ /* 0x000fc40000010000 */
[----:B-----5:R-:W-:-:S06]  /*23c0*/  WARPGROUP.ARRIVE ;  /* 0x00000000000079c5 */ /* 0x020fcc0000000000 */
[----:B------:R-:W-:Y:S01]  /*23d0*/  HGMMA.64x64x16.F32 R120, R192, gdesc[UR16], R120, gsb0 ;  /* 0x00e00010c0787df0 */ /* 0x000fe20008000878 */
[----:B------:R-:W-:Y:S01]  /*23e0*/  UMOV UR18, UR12 ;  /* 0x0000000c00127c82 */ /* 0x000fe20008000000 */
[----:B------:R-:W-:Y:S01]  /*23f0*/  UMOV UR19, 0x80000020 ;  /* 0x8000002000137882 */ /* 0x000fe20000000000 */
[----:B------:R-:W-:Y:S01]  /*2400*/  UIADD3 UR12, UR10, 0x40, URZ ;  /* 0x000000400a0c7890 */ /* 0x000fe2000fffe03f */
[----:B------:R-:W-:Y:S02]  /*2410*/  WARPGROUP.DEPBAR.LE gsb0, 0x0 ;  /* 0x00008000000079c5 */ /* 0x000fe40000010000 */
[----:B------:R-:W-:-:S06]  /*2420*/  WARPGROUP.ARRIVE ;  /* 0x00000000000079c5 */ /* 0x000fcc0000000000 */
[----:B------:R-:W-:Y:S01]  /*2430*/  HGMMA.64x64x16.F32 R120, R204, gdesc[UR16], R120, gsb0 ;  /* 0x00e00010cc787df0 */ /* 0x000fe20008000878 */
[----:B------:R-:W-:Y:S01]  /*2440*/  UMOV UR18, UR10 ;  /* 0x0000000a00127c82 */ /* 0x000fe20008000000 */
[----:B------:R-:W-:Y:S01]  /*2450*/  UMOV UR19, 0x80000020 ;  /* 0x8000002000137882 */ /* 0x000fe20000000000 */
[----:B------:R-:W-:Y:S02]  /*2460*/  WARPGROUP.DEPBAR.LE gsb0, 0x0 ;  /* 0x00008000000079c5 */ /* 0x000fe40000010000 */
[----:B------:R-:W5:Y:S04]  /*2470*/  LDS.64 R166, [R5+0x1e200] ;  /* 0x01e2000005a67984 */ /* 0x000f680000000a00 */
[----:B------:R-:W4:Y:S01]  /*2480*/  LDS.64 R170, [R5+0x1e220] ;  /* 0x01e2200005aa7984 */ /* 0x000f220000000a00 */
[--C-:B-----5:R-:W-:Y:S01]  /*2490*/  FADD.FTZ R217, R120, -R166.reuse ;  /* 0x800000a678d97221 */ /* 0x120fe20000010000 */
[----:B------:R-:W-:Y:S01]  /*24a0*/  FADD.FTZ R181, R122, -R166 ;  /* 0x800000a67ab57221 */ /* 0x000fe20000010000 */
[----:B------:R-:W-:Y:S01]  /*24b0*/  FSEL R122, R155, -INF , P1 ;  /* 0xff8000009b7a7808 */ /* 0x000fe20000800000 */
[--C-:B------:R-:W-:Y:S01]  /*24c0*/  FADD.FTZ R178, R121, -R167.reuse ;  /* 0x800000a779b27221 */ /* 0x100fe20000010000 */
[----:B------:R-:W-:Y:S01]  /*24d0*/  FSEL R120, R153, -INF , P2 ;  /* 0xff80000099787808 */ /* 0x000fe20001000000 */
[----:B------:R-:W-:Y:S01]  /*24e0*/  FMUL.FTZ R217, R226, R217 ;  /* 0x000000d9e2d97220 */ /* 0x000fe20000410000 */
[----:B------:R-:W-:Y:S01]  /*24f0*/  FADD.FTZ R219, R123, -R167 ;  /* 0x800000a77bdb7221 */ /* 0x000fe20000010000 */
[--C-:B------:R-:W-:Y:S01]  /*2500*/  FFMA.FTZ R216, R122, UR14, -R209.reuse ;  /* 0x0000000e7ad87c23 */ /* 0x100fe200080108d1 */
[----:B------:R-:W-:Y:S01]  /*2510*/  FFMA.FTZ R122, -R7, R7, 1 ;  /* 0x3f800000077a7423 */ /* 0x000fe20000010107 */
[----:B------:R-:W-:Y:S01]  /*2520*/  FMUL.FTZ R121, R6, R217 ;  /* 0x000000d906797220 */ /* 0x000fe20000410000 */
[----:B------:R-:W-:Y:S01]  /*2530*/  FFMA.FTZ R120, R120, UR14, -R209 ;  /* 0x0000000e78787c23 */ /* 0x000fe200080108d1 */
[----:B-1----:R-:W-:Y:S01]  /*2540*/  FMUL.FTZ R7, R183, R178 ;  /* 0x000000b2b7077220 */ /* 0x002fe20000410000 */
[----:B------:R-:W-:Y:S01]  /*2550*/  FSEL R6, R157, -INF , P2 ;  /* 0xff8000009d067808 */ /* 0x000fe20001000000 */
[----:B------:R1:W5:Y:S01]  /*2560*/  MUFU.EX2 R166, R208 ;  /* 0x000000d000a67308 */ /* 0x0003620000000800 */
[----:B--2---:R-:W-:Y:S01]  /*2570*/  FSEL R123, R156, -INF , P2 ;  /* 0xff8000009c7b7808 */ /* 0x004fe20001000000 */
[----:B------:R-:W-:Y:S01]  /*2580*/  FMUL.FTZ R122, R122, R7 ;  /* 0x000000077a7a7220 */ /* 0x000fe20000410000 */
[----:B---3--:R-:W-:Y:S01]  /*2590*/  FSEL R209, R158, -INF , P1 ;  /* 0xff8000009ed17808 */ /* 0x008fe20000800000 */
[----:B----4-:R-:W-:Y:S01]  /*25a0*/  FADD.FTZ R218, R124, -R170 ;  /* 0x800000aa7cda7221 */ /* 0x010fe20000010000 */
[----:B------:R-:W-:Y:S01]  /*25b0*/  FMUL.FTZ R181, R162, R181 ;  /* 0x000000b5a2b57220 */ /* 0x000fe20000410000 */
[--C-:B------:R-:W-:Y:S01]  /*25c0*/  FFMA.FTZ R178, R123, UR14, -R212.reuse ;  /* 0x0000000e7bb27c23 */ /* 0x100fe200080108d4 */
[----:B------:R-:W-:Y:S01]  /*25d0*/  FFMA.FTZ R123, -R9, R9, 1 ;  /* 0x3f800000097b7423 */ /* 0x000fe20000010109 */
[----:B------:R2:W3:Y:S01]  /*25e0*/  MUFU.EX2 R174, R120 ;  /* 0x0000007800ae7308 */ /* 0x0004e20000000800 */
[----:B-1----:R-:W-:Y:S01]  /*25f0*/  FFMA.FTZ R208, -R8, R8, 1 ;  /* 0x3f80000008d07423 */ /* 0x002fe20000010108 */
[----:B------:R-:W-:Y:S01]  /*2600*/  FMUL.FTZ R8, R164, R219 ;  /* 0x000000dba4087220 */ /* 0x000fe20000410000 */
[----:B------:R-:W-:Y:S01]  /*2610*/  FFMA.FTZ R212, R209, UR14, -R212 ;  /* 0x0000000ed1d47c23 */ /* 0x000fe200080108d4 */
[----:B------:R-:W-:Y:S01]  /*2620*/  FSEL R209, R163, -INF , P2 ;  /* 0xff800000a3d17808 */ /* 0x000fe20001000000 */
[----:B------:R-:W-:Y:S01]  /*2630*/  FADD.FTZ R9, R126, -R170 ;  /* 0x800000aa7e097221 */ /* 0x000fe20000010000 */
[----:B------:R-:W-:Y:S01]  /*2640*/  FMUL.FTZ R123, R123, R8 ;  /* 0x000000087b7b7220 */ /* 0x000fe20000410000 */
[----:B------:R-:W-:Y:S01]  /*2650*/  FSEL R8, R159, -INF , P1 ;  /* 0xff8000009f087808 */ /* 0x000fe20000800000 */
[----:B------:R1:W4:Y:S01]  /*2660*/  MUFU.EX2 R167, R216 ;  /* 0x000000d800a77308 */ /* 0x0003220000000800 */
[----:B--2---:R-:W-:Y:S01]  /*2670*/  FFMA.FTZ R120, R6, UR14, -R213 ;  /* 0x0000000e06787c23 */ /* 0x004fe200080108d5 */
[--C-:B------:R-:W-:Y:S01]  /*2680*/  FFMA.FTZ R217, R209, UR14, -R20.reuse ;  /* 0x0000000ed1d97c23 */ /* 0x100fe20008010814 */
[----:B------:R-:W2:Y:S01]  /*2690*/  LDS.64 R6, [R5+0x1e240] ;  /* 0x01e2400005067984 */ /* 0x000ea20000000a00 */
[----:B------:R-:W-:Y:S01]  /*26a0*/  FFMA.FTZ R170, -R10, R10, 1 ;  /* 0x3f8000000aaa7423 */ /* 0x000fe2000001010a */
[----:B------:R-:W-:Y:S01]  /*26b0*/  FMUL.FTZ R209, R161, R218 ;  /* 0x000000daa1d17220 */ /* 0x000fe20000410000 */
[----:B------:R-:W-:Y:S01]  /*26c0*/  FADD.FTZ R219, R125, -R171 ;  /* 0x800000ab7ddb7221 */ /* 0x000fe20000010000 */
[----:B------:R-:W-:Y:S01]  /*26d0*/  FMUL.FTZ R208, R208, R181 ;  /* 0x000000b5d0d07220 */ /* 0x000fe20000410000 */
[----:B------:R5:W-:Y:S01]  /*26e0*/  MUFU.EX2 R124, R120 ;  /* 0x00000078007c7308 */ /* 0x000be20000000800 */
[----:B-1----:R-:W-:Y:S01]  /*26f0*/  FFMA.FTZ R216, R8, UR14, -R213 ;  /* 0x0000000e08d87c23 */ /* 0x002fe200080108d5 */
[----:B------:R-:W-:Y:S01]  /*2700*/  FSEL R8, R165, -INF , P2 ;  /* 0xff800000a5087808 */ /* 0x000fe20001000000 */
[----:B------:R-:W-:Y:S01]  /*2710*/  FMUL.FTZ R170, R170, R209 ;  /* 0x000000d1aaaa7220 */ /* 0x000fe20000410000 */
[----:B------:R-:W-:Y:S01]  /*2720*/  FMUL.FTZ R9, R168, R9 ;  /* 0x00000009a8097220 */ /* 0x000fe20000410000 */
[----:B------:R-:W-:Y:S01]  /*2730*/  FFMA.FTZ R209, -R11, R11, 1 ;  /* 0x3f8000000bd17423 */ /* 0x000fe2000001010b */
[----:B------:R-:W-:Y:S01]  /*2740*/  FSEL R213, R169, -INF , P1 ;  /* 0xff800000a9d57808 */ /* 0x000fe20000800000 */
[----:B------:R-:W-:Y:S01]  /*2750*/  FADD.FTZ R218, R127, -R171 ;  /* 0x800000ab7fda7221 */ /* 0x000fe20000010000 */
[----:B------:R1:W-:Y:S01]  /*2760*/  MUFU.EX2 R181, R212 ;  /* 0x000000d400b57308 */ /* 0x0003e20000000800 */
[--C-:B-----5:R-:W-:Y:S01]  /*2770*/  FFMA.FTZ R120, R8, UR14, -R21.reuse ;  /* 0x0000000e08787c23 */ /* 0x120fe20008010815 */
[----:B------:R-:W-:Y:S01]  /*2780*/  FMUL.FTZ R8, R160, R219 ;  /* 0x000000dba0087220 */ /* 0x000fe20000410000 */
[----:B------:R-:W-:Y:S01]  /*2790*/  FSEL R126, R220, -INF , P1 ;  /* 0xff800000dc7e7808 */ /* 0x000fe20000800000 */
[----:B------:R-:W-:Y:S01]  /*27a0*/  FFMA.FTZ R213, R213, UR14, -R20 ;  /* 0x0000000ed5d57c23 */ /* 0x000fe20008010814 */
[----:B------:R-:W-:Y:S01]  /*27b0*/  FFMA.FTZ R171, -R13, R13, 1 ;  /* 0x3f8000000dab7423 */ /* 0x000fe2000001010d */
[----:B------:R-:W-:Y:S01]  /*27c0*/  FMUL.FTZ R209, R209, R8 ;  /* 0x00000008d1d17220 */ /* 0x000fe20000410000 */
[----:B------:R-:W-:Y:S01]  /*27d0*/  FSEL R13, R176, -INF , P2 ;  /* 0xff800000b00d7808 */ /* 0x000fe20001000000 */
[----:B------:R-:W-:Y:S01]  /*27e0*/  MUFU.EX2 R20, R217 ;  /* 0x000000d900147308 */ /* 0x000fe20000000800 */
[----:B-1----:R-:W-:Y:S01]  /*27f0*/  FFMA.FTZ R212, -R12, R12, 1 ;  /* 0x3f8000000cd47423 */ /* 0x002fe2000001010c */
[----:B------:R-:W-:Y:S01]  /*2800*/  FFMA.FTZ R126, R126, UR14, -R21 ;  /* 0x0000000e7e7e7c23 */ /* 0x000fe20008010815 */
[----:B------:R-:W-:Y:S01]  /*2810*/  FFMA.FTZ R153, -R153, R153, 1 ;  /* 0x3f80000099997423 */ /* 0x000fe20000010199 */
[----:B------:R-:W-:Y:S01]  /*2820*/  FFMA.FTZ R12, R13, UR14, -R210 ;  /* 0x0000000e0d0c7c23 */ /* 0x000fe200080108d2 */
[----:B------:R-:W-:Y:S01]  /*2830*/  FMUL.FTZ R212, R212, R9 ;  /* 0x00000009d4d47220 */ /* 0x000fe20000410000 */
[----:B------:R-:W-:Y:S01]  /*2840*/  FSEL R13, R180, -INF , P2 ;  /* 0xff800000b40d7808 */ /* 0x000fe20001000000 */
[----:B------:R-:W1:Y:S01]  /*2850*/  LDS.64 R8, [R5+0x1e260] ;  /* 0x01e2600005087984 */ /* 0x000e620000000a00 */
[----:B------:R5:W-:Y:S01]  /*2860*/  MUFU.EX2 R21, R213 ;  /* 0x000000d500157308 */ /* 0x000be20000000800 */
[----:B------:R-:W-:Y:S01]  /*2870*/  FSEL R127, R223, -INF , P1 ;  /* 0xff800000df7f7808 */ /* 0x000fe20000800000 */
[----:B------:R-:W-:Y:S01]  /*2880*/  FFMA.FTZ R163, -R163, R163, 1 ;  /* 0x3f800000a3a37423 */ /* 0x000fe200000101a3 */
[----:B------:R-:W-:Y:S01]  /*2890*/  FSEL R125, R221, -INF , P2 ;  /* 0xff800000dd7d7808 */ /* 0x000fe20001000000 */
[----:B------:R-:W-:Y:S01]  /*28a0*/  FFMA.FTZ R159, -R159, R159, 1 ;  /* 0x3f8000009f9f7423 */ /* 0x000fe2000001019f */
[----:B------:R-:W-:Y:S01]  /*28b0*/  FFMA.FTZ R221, -R221, R221, 1 ;  /* 0x3f800000dddd7423 */ /* 0x000fe200000101dd */
[--C-:B------:R-:W-:Y:S01]  /*28c0*/  FFMA.FTZ R127, R127, UR14, -R214.reuse ;  /* 0x0000000e7f7f7c23 */ /* 0x100fe200080108d6 */
[----:B------:R-:W-:Y:S01]  /*28d0*/  FMUL.FTZ R218, R173, R218 ;  /* 0x000000daadda7220 */ /* 0x000fe20000410000 */
[----:B------:R-:W1:Y:S01]  /*28e0*/  MUFU.EX2 R178, R178 ;  /* 0x000000b200b27308 */ /* 0x000e620000000800 */
[----:B-----5:R-:W-:Y:S01]  /*28f0*/  FSEL R213, R224, -INF , P1 ;  /* 0xff800000e0d57808 */ /* 0x020fe20000800000 */
[----:B------:R-:W-:Y:S01]  /*2900*/  FFMA.FTZ R125, R125, UR14, -R214 ;  /* 0x0000000e7d7d7c23 */ /* 0x000fe200080108d6 */
[--C-:B--2---:R-:W-:Y:S01]  /*2910*/  FADD.FTZ R217, R128, -R6.reuse ;  /* 0x8000000680d97221 */ /* 0x104fe20000010000 */
[----:B------:R-:W-:Y:S01]  /*2920*/  FADD.FTZ R219, R130, -R6 ;  /* 0x8000000682db7221 */ /* 0x000fe20000010000 */
[----:B------:R-:W-:Y:S01]  /*2930*/  FSEL R128, R222, -INF , P2 ;  /* 0xff800000de807808 */ /* 0x000fe20001000000 */
[----:B------:R-:W-:Y:S01]  /*2940*/  FFMA.FTZ R213, R213, UR14, -R210 ;  /* 0x0000000ed5d57c23 */ /* 0x000fe200080108d2 */
[----:B------:R-:W-:Y:S01]  /*2950*/  FSEL R6, R175, -INF , P1 ;  /* 0xff800000af067808 */ /* 0x000fe20000800000 */
[--C-:B------:R-:W-:Y:S01]  /*2960*/  FADD.FTZ R129, R129, -R7.reuse ;  /* 0x8000000781817221 */ /* 0x100fe20000010000 */
[----:B------:R-:W-:Y:S01]  /*2970*/  FADD.FTZ R210, R131, -R7 ;  /* 0x8000000783d27221 */ /* 0x000fe20000010000 */
[--C-:B------:R-:W-:Y:S01]  /*2980*/  FFMA.FTZ R128, R128, UR14, -R215.reuse ;  /* 0x0000000e80807c23 */ /* 0x100fe200080108d7 */
[----:B------:R2:W5:Y:S01]  /*2990*/  MUFU.EX2 R11, R120 ;  /* 0x00000078000b7308 */ /* 0x0005620000000800 */
[----:B------:R-:W-:Y:S01]  /*29a0*/  FFMA.FTZ R215, R6, UR14, -R215 ;  /* 0x0000000e06d77c23 */ /* 0x000fe200080108d7 */
[C---:B------:R-:W-:Y:S01]  /*29b0*/  FSEL R130, R177.reuse, -INF , P2 ;  /* 0xff800000b1827808 */ /* 0x040fe20001000000 */
[----:B------:R-:W5:Y:S01]  /*29c0*/  LDS.64 R6, [R5+0x1e280] ;  /* 0x01e2800005067984 */ /* 0x000f620000000a00 */
[----:B------:R-:W-:Y:S01]  /*29d0*/  FMUL.FTZ R217, R172, R217 ;  /* 0x000000d9acd97220 */ /* 0x000fe20000410000 */
[----:B------:R-:W-:Y:S01]  /*29e0*/  FMUL.FTZ R219, R166, R219 ;  /* 0x000000dba6db7220 */ /* 0x000fe20000410000 */
[----:B------:R-:W-:Y:S01]  /*29f0*/  FFMA.FTZ R177, -R177, R177, 1 ;  /* 0x3f800000b1b17423 */ /* 0x000fe200000101b1 */
[--C-:B------:R-:W-:Y:S01]  /*2a00*/  FFMA.FTZ R130, R130, UR14, -R211.reuse ;  /* 0x0000000e82827c23 */ /* 0x100fe200080108d3 */
[----:B------:R-:W-:Y:S01]  /*2a10*/  FMUL.FTZ R152, R152, R217 ;  /* 0x000000d998987220 */ /* 0x000fe20000410000 */
[----:B--2---:R-:W-:Y:S01]  /*2a20*/  FSEL R120, R179, -INF , P1 ;  /* 0xff800000b3787808 */ /* 0x004fe20000800000 */
[----:B------:R-:W-:Y:S01]  /*2a30*/  FMUL.FTZ R131, R154, R219 ;  /* 0x000000db9a837220 */ /* 0x000fe20000410000 */
[----:B---3--:R-:W-:Y:S01]  /*2a40*/  FMUL.FTZ R154, R174, R129 ;  /* 0x00000081ae9a7220 */ /* 0x008fe20000410000 */
[----:B------:R-:W-:Y:S01]  /*2a50*/  FSEL R129, R182, -INF , P1 ;  /* 0xff800000b6817808 */ /* 0x000fe20000800000 */
[----:B------:R-:W2:Y:S01]  /*2a60*/  MUFU.EX2 R126, R126 ;  /* 0x0000007e007e7308 */ /* 0x000ea20000000800 */
[----:B------:R-:W-:Y:S01]  /*2a70*/  FFMA.FTZ R211, R120, UR14, -R211 ;  /* 0x0000000e78d37c23 */ /* 0x000fe200080108d3 */
[--C-:B------:R-:W-:Y:S01]  /*2a80*/  FFMA.FTZ R120, R13, UR14, -R14.reuse ;  /* 0x0000000e0d787c23 */ /* 0x100fe2000801080e */
[----:B------:R-:W-:Y:S01]  /*2a90*/  FMUL.FTZ R153, R153, R154 ;  /* 0x0000009a99997220 */ /* 0x000fe20000410000 */
[----:B------:R-:W-:Y:S01]  /*2aa0*/  FFMA.FTZ R154, -R155, R155, 1 ;  /* 0x3f8000009b9a7423 */ /* 0x000fe2000001019b */
[----:B----4-:R-:W-:Y:S01]  /*2ab0*/  FMUL.FTZ R155, R167, R210 ;  /* 0x000000d2a79b7220 */ /* 0x010fe20000410000 */
[----:B------:R-:W-:Y:S01]  /*2ac0*/  FFMA.FTZ R210, R129, UR14, -R14 ;  /* 0x0000000e81d27c23 */ /* 0x000fe2000801080e */
[--C-:B-1----:R-:W-:Y:S01]  /*2ad0*/  FADD.FTZ R13, R132, -R8.reuse ;  /* 0x80000008840d7221 */ /* 0x102fe20000010000 */
[----:B------:R-:W-:Y:S01]  /*2ae0*/  FADD.FTZ R132, R134, -R8 ;  /* 0x8000000886847221 */ /* 0x000fe20000010000 */
[--C-:B------:R-:W-:Y:S01]  /*2af0*/  FADD.FTZ R133, R133, -R9.reuse ;  /* 0x8000000985857221 */ /* 0x100fe20000010000 */
[----:B------:R-:W-:Y:S01]  /*2b00*/  FADD.FTZ R217, R135, -R9 ;  /* 0x8000000987d97221 */ /* 0x000fe20000010000 */
[----:B------:R-:W-:Y:S01]  /*2b10*/  FMUL.FTZ R13, R178, R13 ;  /* 0x0000000db20d7220 */ /* 0x000fe20000410000 */
[----:B------:R-:W1:Y:S01]  /*2b20*/  LDS.64 R8, [R5+0x1e2a0] ;  /* 0x01e2a00005087984 */ /* 0x000e620000000a00 */
[----:B------:R-:W-:Y:S01]  /*2b30*/  FFMA.FTZ R134, -R156, R156, 1 ;  /* 0x3f8000009c867423 */ /* 0x000fe2000001019c */
[----:B------:R3:W-:Y:S01]  /*2b40*/  MUFU.EX2 R129, R12 ;  /* 0x0000000c00817308 */ /* 0x0007e20000000800 */
[----:B------:R-:W-:Y:S01]  /*2b50*/  FMUL.FTZ R154, R154, R155 ;  /* 0x0000009b9a9a7220 */ /* 0x000fe20000410000 */
[----:B------:R-:W-:Y:S01]  /*2b60*/  FFMA.FTZ R155, -R158, R158, 1 ;  /* 0x3f8000009e9b7423 */ /* 0x000fe2000001019e */
[----:B------:R-:W-:Y:S01]  /*2b70*/  FMUL.FTZ R134, R134, R13 ;  /* 0x0000000d86867220 */ /* 0x000fe20000410000 */
[----:B------:R-:W-:Y:S01]  /*2b80*/  FMUL.FTZ R132, R181, R132 ;  /* 0x00000084b5847220 */ /* 0x000fe20000410000 */
[----:B------:R-:W-:Y:S01]  /*2b90*/  FFMA.FTZ R135, -R157, R157, 1 ;  /* 0x3f8000009d877423 */ /* 0x000fe2000001019d */
[----:B------:R-:W-:Y:S01]  /*2ba0*/  FSEL R156, R225, -INF , P2 ;  /* 0xff800000e19c7808 */ /* 0x000fe20001000000 */
[----:B------:R-:W-:Y:S01]  /*2bb0*/  FFMA.FTZ R179, -R179, R179, 1 ;  /* 0x3f800000b3b37423 */ /* 0x000fe200000101b3 */
[----:B------:R-:W-:Y:S01]  /*2bc0*/  FMUL.FTZ R155, R155, R132 ;  /* 0x000000849b9b7220 */ /* 0x000fe20000410000 */
[----:B---3--:R-:W3:Y:S01]  /*2bd0*/  LDS.64 R12, [R5+0x1e2c0] ;  /* 0x01e2c000050c7984 */ /* 0x008ee20000000a00 */
[----:B------:R4:W2:Y:S01]  /*2be0*/  MUFU.EX2 R10, R216 ;  /* 0x000000d8000a7308 */ /* 0x0008a20000000800 */
[----:B------:R-:W-:Y:S01]  /*2bf0*/  FMUL.FTZ R132, R124, R133 ;  /* 0x000000857c847220 */ /* 0x000fe20000410000 */
[----:B------:R-:W-:Y:S01]  /*2c00*/  FSEL R158, R227, -INF , P1 ;  /* 0xff800000e39e7808 */ /* 0x000fe20000800000 */
[----:B------:R-:W-:Y:S01]  /*2c10*/  FFMA.FTZ R156, R156, UR14, -R15 ;  /* 0x0000000e9c9c7c23 */ /* 0x000fe2000801080f */
[----:B------:R-:W-:Y:S01]  /*2c20*/  FFMA.FTZ R180, -R180, R180, 1 ;  /* 0x3f800000b4b47423 */ /* 0x000fe200000101b4 */
[----:B------:R-:W-:Y:S01]  /*2c30*/  FMUL.FTZ R135, R135, R132 ;  /* 0x0000008487877220 */ /* 0x000fe20000410000 */
[--C-:B-----5:R-:W-:Y:S01]  /*2c40*/  FADD.FTZ R133, R136, -R6.reuse ;  /* 0x8000000688857221 */ /* 0x120fe20000010000 */
[----:B------:R-:W-:Y:S01]  /*2c50*/  FADD.FTZ R6, R138, -R6 ;  /* 0x800000068a067221 */ /* 0x000fe20000010000 */
[----:B------:R-:W5:Y:S01]  /*2c60*/  MUFU.EX2 R127, R127 ;  /* 0x0000007f007f7308 */ /* 0x000f620000000800 */
[--C-:B----4-:R-:W-:Y:S01]  /*2c70*/  FADD.FTZ R216, R137, -R7.reuse ;  /* 0x8000000789d87221 */ /* 0x110fe20000010000 */
[----:B------:R-:W-:Y:S01]  /*2c80*/  FADD.FTZ R7, R139, -R7 ;  /* 0x800000078b077221 */ /* 0x000fe20000010000 */
[----:B------:R-:W-:Y:S01]  /*2c90*/  FMUL.FTZ R132, R20, R133 ;  /* 0x0000008514847220 */ /* 0x000fe20000410000 */
[----:B------:R-:W-:Y:S01]  /*2ca0*/  FMUL.FTZ R133, R21, R6 ;  /* 0x0000000615857220 */ /* 0x000fe20000410000 */
[----:B------:R-:W-:Y:S01]  /*2cb0*/  FMUL.FTZ R157, R11, R216 ;  /* 0x000000d80b9d7220 */ /* 0x000fe20000410000 */
[----:B--2---:R-:W-:Y:S01]  /*2cc0*/  FMUL.FTZ R216, R126, R7 ;  /* 0x000000077ed87220 */ /* 0x004fe20000410000 */
[----:B------:R-:W-:Y:S01]  /*2cd0*/  FFMA.FTZ R139, -R220, R220, 1 ;  /* 0x3f800000dc8b7423 */ /* 0x000fe200000101dc */
[----:B------:R-:W2:Y:S01]  /*2ce0*/  LDS.64 R6, [R5+0x1e2e0] ;  /* 0x01e2e00005067984 */ /* 0x000ea20000000a00 */
[----:B------:R-:W4:Y:S01]  /*2cf0*/  MUFU.EX2 R14, R215 ;  /* 0x000000d7000e7308 */ /* 0x000f220000000800 */
[----:B------:R-:W-:Y:S01]  /*2d00*/  FFMA.FTZ R158, R158, UR14, -R15 ;  /* 0x0000000e9e9e7c23 */ /* 0x000fe2000801080f */
[----:B------:R-:W-:Y:S01]  /*2d10*/  FMUL.FTZ R139, R139, R216 ;  /* 0x000000d88b8b7220 */ /* 0x000fe20000410000 */
[----:B------:R-:W-:Y:S01]  /*2d20*/  FFMA.FTZ R138, -R169, R169, 1 ;  /* 0x3f800000a98a7423 */ /* 0x000fe200000101a9 */
[----:B------:R-:W-:Y:S01]  /*2d30*/  FMUL.FTZ R137, R163, R132 ;  /* 0x00000084a3897220 */ /* 0x000fe20000410000 */
[----:B------:R-:W-:Y:S01]  /*2d40*/  FMUL.FTZ R214, R10, R217 ;  /* 0x000000d90ad67220 */ /* 0x000fe20000410000 */
[----:B------:R-:W-:Y:S01]  /*2d50*/  FFMA.FTZ R182, -R182, R182, 1 ;  /* 0x3f800000b6b67423 */ /* 0x000fe200000101b6 */
[----:B------:R-:W-:Y:S01]  /*2d60*/  FMUL.FTZ R138, R138, R133 ;  /* 0x000000858a8a7220 */ /* 0x000fe20000410000 */
[----:B------:R-:W3:Y:S01]  /*2d70*/  MUFU.EX2 R128, R128 ;  /* 0x0000008000807308 */ /* 0x000ee20000000800 */
[----:B------:R-:W-:Y:S01]  /*2d80*/  FMUL.FTZ R136, R159, R214 ;  /* 0x000000d69f887220 */ /* 0x000fe20000410000 */
[----:B------:R-:W-:Y:S01]  /*2d90*/  FFMA.FTZ R214, -R165, R165, 1 ;  /* 0x3f800000a5d67423 */ /* 0x000fe200000101a5 */
[--C-:B-1----:R-:W-:Y:S01]  /*2da0*/  FADD.FTZ R216, R140, -R8.reuse ;  /* 0x800000088cd87221 */ /* 0x102fe20000010000 */
[----:B------:R-:W-:Y:S01]  /*2db0*/  FADD.FTZ R8, R142, -R8 ;  /* 0x800000088e087221 */ /* 0x000fe20000010000 */
[--C-:B------:R-:W-:Y:S01]  /*2dc0*/  FADD.FTZ R143, R143, -R9.reuse ;  /* 0x800000098f8f7221 */ /* 0x100fe20000010000 */
[----:B------:R-:W-:Y:S01]  /*2dd0*/  FADD.FTZ R141, R141, -R9 ;  /* 0x800000098d8d7221 */ /* 0x000fe20000010000 */
[----:B------:R-:W-:Y:S01]  /*2de0*/  FFMA.FTZ R142, -R175, R175, 1 ;  /* 0x3f800000af8e7423 */ /* 0x000fe200000101af */
[----:B------:R-:W-:Y:S01]  /*2df0*/  MUFU.EX2 R15, R213 ;  /* 0x000000d5000f7308 */ /* 0x000fe20000000800 */
[----:B-----5:R-:W-:Y:S01]  /*2e00*/  FMUL.FTZ R8, R127, R8 ;  /* 0x000000087f087220 */ /* 0x020fe20000410000 */
[----:B----4-:R-:W-:Y:S01]  /*2e10*/  FMUL.FTZ R143, R14, R143 ;  /* 0x0000008f0e8f7220 */ /* 0x010fe20000410000 */
[----:B------:R-:W-:Y:S01]  /*2e20*/  FFMA.FTZ R9, -R223, R223, 1 ;  /* 0x3f800000df097423 */ /* 0x000fe200000101df */
[----:B------:R-:W-:Y:S01]  /*2e30*/  FFMA.FTZ R140, -R222, R222, 1 ;  /* 0x3f800000de8c7423 */ /* 0x000fe200000101de */
[----:B------:R-:W-:Y:S01]  /*2e40*/  FFMA.FTZ R225, -R225, R225, 1 ;  /* 0x3f800000e1e17423 */ /* 0x000fe200000101e1 */
[----:B------:R-:W-:Y:S01]  /*2e50*/  FMUL.FTZ R142, R142, R143 ;  /* 0x0000008f8e8e7220 */ /* 0x000fe20000410000 */
[----:B------:R-:W-:Y:S01]  /*2e60*/  FMUL.FTZ R9, R9, R8 ;  /* 0x0000000809097220 */ /* 0x000fe20000410000 */
[----:B------:R-:W1:Y:S01]  /*2e70*/  MUFU.EX2 R125, R125 ;  /* 0x0000007d007d7308 */ /* 0x000e620000000800 */
[--C-:B---3--:R-:W-:Y:S01]  /*2e80*/  FADD.FTZ R143, R145, -R13.reuse ;  /* 0x8000000d918f7221 */ /* 0x108fe20000010000 */
[----:B------:R-:W-:Y:S01]  /*2e90*/  FADD.FTZ R147, R147, -R13 ;  /* 0x8000000d93937221 */ /* 0x000fe20000010000 */
[----:B------:R-:W-:Y:S01]  /*2ea0*/  FMUL.FTZ R141, R128, R141 ;  /* 0x0000008d808d7220 */ /* 0x000fe20000410000 */
[----:B------:R-:W-:Y:S01]  /*2eb0*/  FFMA.FTZ R145, -R224, R224, 1 ;  /* 0x3f800000e0917423 */ /* 0x000fe200000101e0 */
[----:B------:R-:W-:Y:S01]  /*2ec0*/  FFMA.FTZ R227, -R227, R227, 1 ;  /* 0x3f800000e3e37423 */ /* 0x000fe200000101e3 */
[----:B------:R-:W-:Y:S01]  /*2ed0*/  FMUL.FTZ R171, R171, R218 ;  /* 0x000000daabab7220 */ /* 0x000fe20000410000 */
[----:B------:R-:W-:Y:S01]  /*2ee0*/  FMUL.FTZ R140, R140, R141 ;  /* 0x0000008d8c8c7220 */ /* 0x000fe20000410000 */
[----:B------:R-:W3:Y:S01]  /*2ef0*/  MUFU.EX2 R132, R211 ;  /* 0x000000d300847308 */ /* 0x000ee20000000800 */
[----:B------:R-:W-:Y:S01]  /*2f00*/  FMUL.FTZ R214, R214, R157 ;  /* 0x0000009dd6d67220 */ /* 0x000fe20000410000 */
[----:B------:R-:W-:-:S02]  /*2f10*/  F2FP.F16.F32.PACK_AB R152, R153, R152 ;  /* 0x000000989998723e */ /* 0x000fc400000000ff */
[----:B------:R-:W-:Y:S02]  /*2f20*/  F2FP.F16.F32.PACK_AB R157, R123, R208 ;  /* 0x000000d07b9d723e */ /* 0x000fe400000000ff */
[----:B------:R-:W-:Y:S01]  /*2f30*/  F2FP.F16.F32.PACK_AB R159, R171, R212 ;  /* 0x000000d4ab9f723e */ /* 0x000fe200000000ff */
[----:B--2---:R-:W-:Y:S01]  /*2f40*/  FADD.FTZ R148, R148, -R6 ;  /* 0x8000000694947221 */ /* 0x004fe20000010000 */
[----:B------:R-:W2:Y:S01]  /*2f50*/  MUFU.EX2 R130, R130 ;  /* 0x0000008200827308 */ /* 0x000ea20000000800 */
[----:B-1----:R-:W-:Y:S01]  /*2f60*/  FMUL.FTZ R216, R125, R216 ;  /* 0x000000d87dd87220 */ /* 0x002fe20000410000 */
[----:B------:R-:W-:Y:S01]  /*2f70*/  FADD.FTZ R149, R149, -R7 ;  /* 0x8000000795957221 */ /* 0x000fe20000010000 */
[----:B------:R-:W-:Y:S02]  /*2f80*/  F2FP.F16.F32.PACK_AB R153, R154, R131 ;  /* 0x000000839a99723e */ /* 0x000fe400000000ff */
[----:B------:R-:W-:Y:S01]  /*2f90*/  FMUL.FTZ R5, R221, R216 ;  /* 0x000000d8dd057220 */ /* 0x000fe20000410000 */
[----:B------:R-:W-:-:S02]  /*2fa0*/  F2FP.F16.F32.PACK_AB R154, R135, R134 ;  /* 0x00000086879a723e */ /* 0x000fc400000000ff */
[----:B------:R1:W4:Y:S01]  /*2fb0*/  MUFU.EX2 R133, R120 ;  /* 0x0000007800857308 */ /* 0x0003220000000800 */
[----:B------:R-:W-:Y:S02]  /*2fc0*/  F2FP.F16.F32.PACK_AB R155, R136, R155 ;  /* 0x0000009b889b723e */ /* 0x000fe400000000ff */
[----:B------:R-:W-:Y:S02]  /*2fd0*/  F2FP.F16.F32.PACK_AB R123, R173, R168 ;  /* 0x000000a8ad7b723e */ /* 0x000fe400000000ff */
[----:B------:R-:W-:Y:S02]  /*2fe0*/  F2FP.F16.F32.PACK_AB R172, R174, R172 ;  /* 0x000000acaeac723e */ /* 0x000fe400000000ff */
[----:B------:R-:W-:Y:S01]  /*2ff0*/  F2FP.F16.F32.PACK_AB R173, R167, R166 ;  /* 0x000000a6a7ad723e */ /* 0x000fe200000000ff */
[----:B------:R-:W5:Y:S01]  /*3000*/  MUFU.EX2 R210, R210 ;  /* 0x000000d200d27308 */ /* 0x000f620000000800 */
[--C-:B-1----:R-:W-:Y:S01]  /*3010*/  FADD.FTZ R120, R144, -R12.reuse ;  /* 0x8000000c90787221 */ /* 0x102fe20000010000 */
[----:B------:R-:W-:Y:S01]  /*3020*/  FADD.FTZ R12, R146, -R12 ;  /* 0x8000000c920c7221 */ /* 0x000fe20000010000 */
[----:B------:R-:W-:Y:S01]  /*3030*/  FFMA.FTZ R144, -R176, R176, 1 ;  /* 0x3f800000b0907423 */ /* 0x000fe200000101b0 */
[----:B---3--:R-:W-:Y:S01]  /*3040*/  FMUL.FTZ R146, R132, R147 ;  /* 0x0000009384927220 */ /* 0x008fe20000410000 */
[----:B------:R-:W-:Y:S01]  /*3050*/  FMUL.FTZ R141, R129, R120 ;  /* 0x00000078818d7220 */ /* 0x000fe20000410000 */
[----:B------:R-:W-:Y:S01]  /*3060*/  FMUL.FTZ R12, R15, R12 ;  /* 0x0000000c0f0c7220 */ /* 0x000fe20000410000 */
[----:B--2---:R-:W-:Y:S01]  /*3070*/  FMUL.FTZ R120, R130, R143 ;  /* 0x0000008f82787220 */ /* 0x004fe20000410000 */
[----:B------:R1:W2:Y:S01]  /*3080*/  MUFU.EX2 R8, R156 ;  /* 0x0000009c00087308 */ /* 0x0002a20000000800 */
[----:B------:R-:W-:Y:S01]  /*3090*/  FMUL.FTZ R144, R144, R141 ;  /* 0x0000008d90907220 */ /* 0x000fe20000410000 */
[----:B------:R-:W-:Y:S01]  /*30a0*/  FMUL.FTZ R145, R145, R12 ;  /* 0x0000000c91917220 */ /* 0x000fe20000410000 */
[----:B------:R-:W-:Y:S01]  /*30b0*/  FADD.FTZ R141, R150, -R6 ;  /* 0x80000006968d7221 */ /* 0x000fe20000010000 */
[----:B------:R-:W-:Y:S01]  /*30c0*/  FADD.FTZ R12, R151, -R7 ;  /* 0x80000007970c7221 */ /* 0x000fe20000010000 */
[----:B----4-:R-:W-:Y:S01]  /*30d0*/  FMUL.FTZ R7, R133, R148 ;  /* 0x0000009485077220 */ /* 0x010fe20000410000 */
[----:B------:R-:W-:Y:S01]  /*30e0*/  FMUL.FTZ R146, R179, R146 ;  /* 0x00000092b3927220 */ /* 0x000fe20000410000 */
[----:B------:R-:W-:Y:S01]  /*30f0*/  FMUL.FTZ R177, R177, R120 ;  /* 0x00000078b1b17220 */ /* 0x000fe20000410000 */
[----:B------:R3:W4:Y:S01]  /*3100*/  MUFU.EX2 R13, R158 ;  /* 0x0000009e000d7308 */ /* 0x0007220000000800 */
[----:B-1----:R-:W-:Y:S01]  /*3110*/  F2FP.F16.F32.PACK_AB R156, R122, R121 ;  /* 0x000000797a9c723e */ /* 0x002fe200000000ff */
[----:B------:R-:W-:-:S02]  /*3120*/  IMAD.U32 R121, RZ, RZ, UR6 ;  /* 0x00000006ff797e24 */ /* 0x000fc4000f8e00ff */
[----:B-----5:R-:W-:Y:S01]  /*3130*/  FMUL.FTZ R141, R210, R141 ;  /* 0x0000008dd28d7220 */ /* 0x020fe20000410000 */
[----:B------:R-:W-:Y:S01]  /*3140*/  FMUL.FTZ R7, R180, R7 ;  /* 0x00000007b4077220 */ /* 0x000fe20000410000 */
[----:B------:R-:W-:Y:S01]  /*3150*/  F2FP.F16.F32.PACK_AB R150, R140, R5 ;  /* 0x000000058c96723e */ /* 0x000fe200000000ff */
[----:B------:R-:W-:Y:S02]  /*3160*/  IMAD R121, R121, 0x2000, R4 ;  /* 0x0000200079797824 */ /* 0x000fe400078e0204 */
[----:B------:R-:W-:Y:S01]  /*3170*/  FMUL.FTZ R141, R182, R141 ;  /* 0x0000008db68d7220 */ /* 0x000fe20000410000 */
[----:B------:R-:W-:Y:S01]  /*3180*/  F2FP.F16.F32.PACK_AB R148, R214, R137 ;  /* 0x00000089d694723e */ /* 0x000fe200000000ff */
[----:B--2---:R-:W-:Y:S01]  /*3190*/  FMUL.FTZ R6, R8, R149 ;  /* 0x0000009508067220 */ /* 0x004fe20000410000 */
[----:B---3--:R-:W-:Y:S01]  /*31a0*/  F2FP.F16.F32.PACK_AB R158, R209, R170 ;  /* 0x000000aad19e723e */ /* 0x008fe200000000ff */
[----:B------:R-:W-:Y:S01]  /*31b0*/  IMAD R5, R121, 0x2, R16 ;  /* 0x0000000279057824 */ /* 0x000fe200078e0210 */
[----:B------:R-:W-:Y:S01]  /*31c0*/  F2FP.F16.F32.PACK_AB R149, R139, R138 ;  /* 0x0000008a8b95723e */ /* 0x000fe200000000ff */
[----:B------:R-:W-:Y:S01]  /*31d0*/  FMUL.FTZ R6, R225, R6 ;  /* 0x00000006e1067220 */ /* 0x000fe20000410000 */
[----:B------:R-:W-:-:S02]  /*31e0*/  F2FP.F16.F32.PACK_AB R151, R142, R9 ;  /* 0x000000098e97723e */ /* 0x000fc400000000ff */
[----:B------:R-:W-:Y:S01]  /*31f0*/  F2FP.F16.F32.PACK_AB R145, R146, R145 ;  /* 0x000000919291723e */ /* 0x000fe200000000ff */
[----:B----4-:R-:W-:Y:S01]  /*3200*/  FMUL.FTZ R12, R13, R12 ;  /* 0x0000000c0d0c7220 */ /* 0x010fe20000410000 */
[----:B------:R-:W-:Y:S01]  /*3210*/  F2FP.F16.F32.PACK_AB R144, R177, R144 ;  /* 0x00000090b190723e */ /* 0x000fe200000000ff */
[----:B------:R-:W-:Y:S01]  /*3220*/  STSM.16.MT88.4 [R5+0x1e800], R156 ;  /* 0x01e8009c05007844 */ /* 0x000fe20000004200 */
[----:B------:R-:W-:Y:S01]  /*3230*/  F2FP.F16.F32.PACK_AB R146, R6, R7 ;  /* 0x000000070692723e */ /* 0x000fe200000000ff */
[----:B------:R-:W-:Y:S01]  /*3240*/  FMUL.FTZ R12, R227, R12 ;  /* 0x0000000ce30c7220 */ /* 0x000fe20000410000 */
[----:B------:R-:W-:Y:S01]  /*3250*/  F2FP.F16.F32.PACK_AB R120, R183, R226 ;  /* 0x000000e2b778723e */ /* 0x000fe200000000ff */
[----:B------:R-:W-:Y:S01]  /*3260*/  STSM.16.MT88.4 [R5+0x1f000], R152 ;  /* 0x01f0009805007844 */ /* 0x000fe20000004200 */
[----:B------:R-:W-:Y:S02]  /*3270*/  F2FP.F16.F32.PACK_AB R121, R164, R162 ;  /* 0x000000a2a479723e */ /* 0x000fe400000000ff */
[----:B------:R-:W-:Y:S01]  /*3280*/  F2FP.F16.F32.PACK_AB R147, R12, R141 ;  /* 0x0000008d0c93723e */ /* 0x000fe200000000ff */
[----:B------:R-:W-:Y:S01]  /*3290*/  STSM.16.MT88.4 [R5+0x1f800], R148 ;  /* 0x01f8009405007844 */ /* 0x000fe20000004200 */
[----:B------:R-:W-:-:S02]  /*32a0*/  F2FP.F16.F32.PACK_AB R122, R160, R161 ;  /* 0x000000a1a07a723e */ /* 0x000fc400000000ff */
[----:B------:R-:W-:Y:S01]  /*32b0*/  F2FP.F16.F32.PACK_AB R174, R124, R178 ;  /* 0x000000b27cae723e */ /* 0x000fe200000000ff */
[----:B------:R1:W-:Y:S01]  /*32c0*/  STSM.16.MT88.4 [R5+0x20000], R144 ;  /* 0x0200009005007844 */ /* 0x0003e20000004200 */
[----:B------:R-:W-:Y:S01]  /*32d0*/  WARPGROUP.ARRIVE ;  /* 0x00000000000079c5 */ /* 0x000fe20000000000 */
[----:B------:R-:W-:-:S05]  /*32e0*/  F2FP.F16.F32.PACK_AB R175, R10, R181 ;  /* 0x000000b50aaf723e */ /* 0x000fca00000000ff */
[----:B------:R-:W-:Y:S01]  /*32f0*/  HGMMA.64x96x16.F32 R24, R120, gdesc[UR16].tnspB, R24, gsb0 ;  /* 0x4160001078187df0 */ /* 0x000fe20008000818 */
[----:B------:R-:W-:Y:S01]  /*3300*/  UMOV UR18, UR12 ;  /* 0x0000000c00127c82 */ /* 0x000fe20008000000 */
[----:B------:R-:W-:Y:S01]  /*3310*/  UMOV UR19, 0x80000020 ;  /* 0x8000002000137882 */ /* 0x000fe20000000000 */
[----:B------:R-:W-:Y:S01]  /*3320*/  UIADD3 UR12, UR10, 0x80, URZ ;  /* 0x000000800a0c7890 */ /* 0x000fe2000fffe03f */
[----:B-1----:R-:W-:-:S05]  /*3330*/  IMAD R5, R18, 0x1000, R16 ;  /* 0x0000100012057824 */ /* 0x002fca00078e0210 */
[----:B------:R-:W-:-:S13]  /*3340*/  R2UR UR15, R5 ;  /* 0x00000000050f72ca */ /* 0x000fda00000e0000 */
[----:B------:R-:W-:Y:S01]  /*3350*/  USHF.R.U32.HI UR15, URZ, 0x4, UR15 ;  /* 0x000000043f0f7899 */ /* 0x000fe2000801160f */
[----:B------:R-:W-:Y:S02]  /*3360*/  WARPGROUP.DEPBAR.LE gsb0, 0x0 ;  /* 0x00008000000079c5 */ /* 0x000fe40000010000 */
[----:B------:R-:W-:Y:S01]  /*3370*/  WARPGROUP.ARRIVE ;  /* 0x00000000000079c5 */ /* 0x000fe20000000000 */
[----:B------:R-:W-:Y:S02]  /*3380*/  F2FP.F16.F32.PACK_AB R120, R11, R20 ;  /* 0x000000140b78723e */ /* 0x000fe400000000ff */
[----:B------:R-:W-:Y:S02]  /*3390*/  F2FP.F16.F32.PACK_AB R121, R126, R21 ;  /* 0x000000157e79723e */ /* 0x000fe400000000ff */
[----:B------:R-:W-:Y:S01]  /*33a0*/  F2FP.F16.F32.PACK_AB R122, R128, R125 ;  /* 0x0000007d807a723e */ /* 0x000fe200000000ff */
[----:B------:R-:W-:Y:S01]  /*33b0*/  HGMMA.64x96x16.F32 R24, R172, gdesc[UR16].tnspB, R24, gsb0 ;  /* 0x41600010ac187df0 */ /* 0x000fe20008000818 */
[----:B------:R-:W-:Y:S01]  /*33c0*/  F2FP.F16.F32.PACK_AB R123, R14, R127 ;  /* 0x0000007f0e7b723e */ /* 0x000fe200000000ff */
[----:B------:R-:W-:Y:S01]  /*33d0*/  UMOV UR18, UR12 ;  /* 0x0000000c00127c82 */ /* 0x000fe20008000000 */
[----:B------:R-:W-:Y:S01]  /*33e0*/  UMOV UR19, 0x80000020 ;  /* 0x8000002000137882 */ /* 0x000fe20000000000 */
[----:B------:R-:W-:-:S13]  /*33f0*/  R2UR UR12, R17 ;  /* 0x00000000110c72ca */ /* 0x000fda00000e0000 */
[----:B------:R-:W-:-:S04]  /*3400*/  USHF.R.U32.HI UR12, URZ, 0x4, UR12 ;  /* 0x000000043f0c7899 */ /* 0x000fc8000801160c */
[----:B------:R-:W-:-:S04]  /*3410*/  ULOP3.LUT UR12, UR12, 0x3fff, URZ, 0xc0, !UPT ;  /* 0x00003fff0c0c7892 */ /* 0x000fc8000f8ec03f */
[----:B------:R-:W-:Y:S02]  /*3420*/  ULOP3.LUT UR17, UR12, 0x10000, URZ, 0xfc, !UPT ;  /* 0x000100000c117892 */ /* 0x000fe4000f8efc3f */
[----:B------:R-:W-:Y:S02]  /*3430*/  ULOP3.LUT UR12, UR15, 0x3fff, URZ, 0xc0, !UPT ;  /* 0x00003fff0f0c7892 */ /* 0x000fe4000f8ec03f */
[----:B------:R-:W-:Y:S02]  /*3440*/  ULEA UR10, UR6, UR17, 0xa ;  /* 0x00000011060a7291 */ /* 0x000fe4000f8e503f */
[----:B------:R-:W-:Y:S01]  /*3450*/  UIADD3 UR15, UR12, 0x200, URZ ;  /* 0x000002000c0f7890 */ /* 0x000fe2000fffe03f */
[----:B------:R-:W-:Y:S01]  /*3460*/  UMOV UR17, 0x40000040 ;  /* 0x4000004000117882 */ /* 0x000fe20000000000 */
[----:B------:R-:W-:Y:S01]  /*3470*/  UIADD3 UR20, UR12, 0x400, URZ ;  /* 0x000004000c147890 */ /* 0x000fe2000fffe03f */
[----:B------:R-:W-:Y:S02]  /*3480*/  WARPGROUP.DEPBAR.LE gsb0, 0x0 ;  /* 0x00008000000079c5 */ /* 0x000fe40000010000 */
[----:B------:R-:W-:-:S06]  /*3490*/  WARPGROUP.ARRIVE ;  /* 0x00000000000079c5 */ /* 0x000fcc0000000000 */
[----:B------:R-:W-:Y:S01]  /*34a0*/  HGMMA.64x96x16.F32 R24, R120, gdesc[UR16].tnspB, R24, gsb0 ;  /* 0x4160001078187df0 */ /* 0x000fe20008000818 */
[----:B------:R-:W-:Y:S01]  /*34b0*/  UMOV UR18, UR16 ;  /* 0x0000001000127c82 */ /* 0x000fe20008000000 */
[----:B------:R-:W-:Y:S01]  /*34c0*/  UMOV UR19, 0x80000020 ;  /* 0x8000002000137882 */ /* 0x000fe20000000000 */
[----:B------:R-:W-:Y:S01]  /*34d0*/  UMOV UR16, UR10 ;  /* 0x0000000a00107c82 */ /* 0x000fe20008000000 */
[----:B------:R-:W-:Y:S02]  /*34e0*/  WARPGROUP.DEPBAR.LE gsb0, 0x0 ;  /* 0x00008000000079c5 */ /* 0x000fe40000010000 */
[----:B------:R-:W-:Y:S02]  /*34f0*/  F2FP.F16.F32.PACK_AB R120, R130, R129 ;  /* 0x000000818278723e */ /* 0x000fe400000000ff */
[----:B------:R-:W-:Y:S02]  /*3500*/  F2FP.F16.F32.PACK_AB R121, R132, R15 ;  /* 0x0000000f8479723e */ /* 0x000fe400000000ff */
[----:B------:R-:W-:-:S02]  /*3510*/  F2FP.F16.F32.PACK_AB R122, R8, R133 ;  /* 0x00000085087a723e */ /* 0x000fc400000000ff */
[----:B------:R-:W-:-:S04]  /*3520*/  F2FP.F16.F32.PACK_AB R123, R13, R210 ;  /* 0x000000d20d7b723e */ /* 0x000fc800000000ff */
[----:B------:R-:W-:-:S06]  /*3530*/  WARPGROUP.ARRIVE ;  /* 0x00000000000079c5 */ /* 0x000fcc0000000000 */
[----:B------:R-:W-:Y:S01]  /*3540*/  HGMMA.64x96x16.F32 R24, R120, gdesc[UR16].tnspB, R24, gsb0 ;  /* 0x4160001078187df0 */ /* 0x000fe20008000818 */
[----:B------:R-:W-:Y:S01]  /*3550*/  UMOV UR18, UR12 ;  /* 0x0000000c00127c82 */ /* 0x000fe20008000000 */
[----:B------:R-:W-:Y:S01]  /*3560*/  UMOV UR19, 0xc0000010 ;  /* 0xc000001000137882 */ /* 0x000fe20000000000 */
[----:B------:R-:W-:Y:S02]  /*3570*/  WARPGROUP.DEPBAR.LE gsb0, 0x0 ;  /* 0x00008000000079c5 */ /* 0x000fe40000010000 */
[----:B------:R-:W-:Y:S01]  /*3580*/  @!PT LDS RZ, [RZ] ;  /* 0x00000000fffff984 */ /* 0x000fe20000000800 */
[----:B------:R-:W-:Y:S01]  /*3590*/  @!PT LDS RZ, [RZ] ;  /* 0x00000000fffff984 */ /* 0x000fe20000000800 */
[----:B------:R-:W-:Y:S01]  /*35a0*/  @!PT LDS RZ, [RZ] ;  /* 0x00000000fffff984 */ /* 0x000fe20000000800 */
[----:B------:R-:W-:Y:S01]  /*35b0*/  @!PT LDS RZ, [RZ] ;  /* 0x00000000fffff984 */ /* 0x000fe20000000800 */
[----:B------:R1:W-:Y:S06]  /*35c0*/  MEMBAR.ALL.CTA ;  /* 0x0000000000007992 */ /* 0x0003ec0000008000 */
[----:B-1----:R-:W1:Y:S02]  /*35d0*/  FENCE.VIEW.ASYNC.S ;  /* 0x00000000000073c6 */ /* 0x002e640000000000 */
[----:B-1----:R-:W-:Y:S06]  /*35e0*/  BAR.SYNC.DEFER_BLOCKING 0x9, 0x100 ;  /* 0x0244000000007b1d */ /* 0x002fec0000010000 */
[----:B------:R-:W-:-:S06]  /*35f0*/  WARPGROUP.ARRIVE ;  /* 0x00000000000079c5 */ /* 0x000fcc0000000000 */
[----:B------:R-:W-:Y:S01]  /*3600*/  HGMMA.64x16x16.F32 R136, gdesc[UR16].tnspB, RZ, !UPT, gsb0 ;  /* 0x40200000108879f0 */ /* 0x000fe2000c0008ff */
[----:B------:R-:W-:Y:S01]  /*3610*/  UMOV UR18, UR15 ;  /* 0x0000000f00127c82 */ /* 0x000fe20008000000 */
[----:B------:R-:W-:Y:S01]  /*3620*/  UMOV UR19, 0xc0000010 ;  /* 0xc000001000137882 */ /* 0x000fe20000000000 */
[----:B------:R-:W-:Y:S01]  /*3630*/  UIADD3 UR15, UR12, 0x220, URZ ;  /* 0x000002200c0f7890 */ /* 0x000fe2000fffe03f */
[----:B------:R-:W-:Y:S02]  /*3640*/  WARPGROUP.DEPBAR.LE gsb0, 0x0 ;  /* 0x00008000000079c5 */ /* 0x000fe40000010000 */
        /* <DEDUP_REMOVED lines=8> */
[----:B------:R-:W-:Y:S02]  /*36d0*/  UIADD3 UR18, UR12, 0x20, URZ ;  /* 0x000000200c127890 */ /* 0x000fe4000fffe03f */
[----:B------:R-:W-:Y:S01]  /*36e0*/  UIADD3 UR16, UR10, 0x2, URZ ;  /* 0x000000020a107890 */ /* 0x000fe2000fffe03f */
[----:B------:R-:W-:Y:S01]  /*36f0*/  UMOV UR19, 0xc0000010 ;  /* 0xc000001000137882 */ /* 0x000fe20000000000 */
[----:B------:R-:W-:Y:S01]  /*3700*/  UMOV UR17, 0x40000040 ;  /* 0x4000004000117882 */ /* 0x000fe20000000000 */
[----:B------:R-:W-:Y:S02]  /*3710*/  WARPGROUP.DEPBAR.LE gsb0, 0x0 ;  /* 0x00008000000079c5 */ /* 0x000fe40000010000 */
[----:B------:R-:W-:-:S06]  /*3720*/  WARPGROUP.ARRIVE ;  /* 0x00000000000079c5 */ /* 0x000fcc0000000000 */
[----:B------:R-:W-:Y:S01]  /*3730*/  HGMMA.64x16x16.F32 R136, gdesc[UR16].tnspB, R136, gsb0 ;  /* 0x40200000108879f0 */ /* 0x000fe20008000888 */
[----:B------:R-:W-:Y:S01]  /*3740*/  UMOV UR18, UR15 ;  /* 0x0000000f00127c82 */ /* 0x000fe20008000000 */
[----:B------:R-:W-:Y:S01]  /*3750*/  UMOV UR19, 0xc0000010 ;  /* 0xc000001000137882 */ /* 0x000fe20000000000 */
[----:B------:R-:W-:Y:S01]  /*3760*/  UIADD3 UR15, UR12, 0x240, URZ ;  /* 0x000002400c0f7890 */ /* 0x000fe2000fffe03f */
        /* <DEDUP_REMOVED lines=102> */
[----:B------:R-:W-:Y:S02]  /*3dd0*/  UIADD3 UR18, UR12, 0xe0, URZ ;  /* 0x000000e00c127890 */ /* 0x000fe4000fffe03f */
[----:B------:R-:W-:Y:S01]  /*3de0*/  UIADD3 UR16, UR10, 0x206, URZ ;  /* 0x000002060a107890 */ /* 0x000fe2000fffe03f */
[----:B------:R-:W-:Y:S01]  /*3df0*/  UMOV UR19, 0xc0000010 ;  /* 0xc000001000137882 */ /* 0x000fe20000000000 */
[----:B------:R-:W-:Y:S01]  /*3e00*/  UMOV UR17, 0x40000040 ;  /* 0x4000004000117882 */ /* 0x000fe20000000000 */
[----:B------:R-:W-:Y:S02]  /*3e10*/  UIADD3 UR10, UR12, 0x2e0, URZ ;  /* 0x000002e00c0a7890 */ /* 0x000fe4000fffe03f */
[----:B------:R-:W-:Y:S01]  /*3e20*/  UIADD3 UR12, UR12, 0x4e0, URZ ;  /* 0x000004e00c0c7890 */ /* 0x000fe2000fffe03f */
        /* <DEDUP_REMOVED lines=12> */
[----:B------:R-:W-:Y:S03]  /*3ef0*/  HGMMA.64x16x16.F32 R120, gdesc[UR16].tnspB, R120, gsb0 ;  /* 0x40200000107879f0 */ /* 0x000fe60008000878 */
[----:B------:R-:W-:Y:S02]  /*3f00*/  WARPGROUP.DEPBAR.LE gsb0, 0x0 ;  /* 0x00008000000079c5 */ /* 0x000fe40000010000 */
[----:B------:R-:W-:Y:S05]  /*3f10*/  @!P0 BRA `(.L_x_23) ;  /* 0x0000000000048947 */ /* 0x000fea0003800000 */
[----:B------:R-:W-:Y:S01]  /*3f20*/  BPT.TRAP 0x1 ;  /* 0x000000040000795c */ /* 0x000fe20000300000 */
.L_x_23:
[----:B------:R-:W-:Y:S01]  /*3f30*/  UIADD3 UR10, UR8, 0x26840, URZ ;  /* 0x00026840080a7890 */ /* 0x000fe2000fffe03f */
[C---:B------:R-:W-:Y:S01]  /*3f40*/  VIADD R6, R2.reuse, 0x9 ;  /* 0x0000000902067836 */ /* 0x040fe20000000000 */
[----:B------:R-:W-:Y:S01]  /*3f50*/  ULOP3.LUT UR12, UR9, 0x1000000, URZ, 0xfc, !UPT ;  /* 0x01000000090c7892 */ /* 0x000fe2000f8efc3f */
[----:B------:R-:W-:Y:S01]  /*3f60*/  VIADD R5, R2, 0xc ;  /* 0x0000000c02057836 */ /* 0x000fe20000000000 */
[----:B------:R-:W-:Y:S02]  /*3f70*/  UPRMT UR10, URZ, 0x654, UR10 ;  /* 0x000006543f0a7896 */ /* 0x000fe4000800000a */
[----:B------:R-:W-:Y:S01]  /*3f80*/  UIMAD UR12, UR6, 0x300, UR12 ;  /* 0x00000300060c78a4 */ /* 0x000fe2000f8e020c */
[----:B------:R-:W-:-:S06]  /*3f90*/  UMOV UR19, 0x80000020 ;  /* 0x8000002000137882 */ /* 0x000fcc0000000000 */
[----:B------:R-:W-:Y:S01]  /*3fa0*/  SYNCS.ARRIVE.TRANS64.RED.A1T0 RZ, [UR10], RZ ;  /* 0x000000ffffff79a7 */ /* 0x000fe2000810040a */
[----:B------:R-:W-:Y:S01]  /*3fb0*/  WARPGROUP.ARRIVE ;  /* 0x00000000000079c5 */ /* 0x000fe20000000000 */
[----:B------:R-:W-:Y:S01]  /*3fc0*/  UMOV UR18, UR12 ;  /* 0x0000000c00127c82 */ /* 0x000fe20008000000 */
[----:B------:R-:W-:-:S04]  /*3fd0*/  UIADD3 UR10, UR12, 0x40, URZ ;  /* 0x000000400c0a7890 */ /* 0x000fc8000fffe03f */
[----:B------:R-:W-:Y:S01]  /*3fe0*/  HGMMA.64x96x16.F32 R72, R156, gdesc[UR16].tnspB, R72, gsb0 ;  /* 0x416000109c487df0 */ /* 0x000fe20008000848 */
[----:B------:R-:W-:Y:S02]  /*3ff0*/  UMOV UR19, 0x80000020 ;  /* 0x8000002000137882 */ /* 0x000fe40000000000 */
[----:B------:R-:W-:Y:S01]  /*4000*/  UMOV UR18, UR10 ;  /* 0x0000000a00127c82 */ /* 0x000fe20008000000 */
[----:B------:R-:W-:Y:S02]  /*4010*/  UIADD3 UR10, UR12, 0x80, URZ ;  /* 0x000000800c0a7890 */ /* 0x000fe4000fffe03f */
[----:B------:R-:W-:Y:S01]  /*4020*/  UIADD3 UR12, UR12, 0xc0, URZ ;  /* 0x000000c00c0c7890 */ /* 0x000fe2000fffe03f */
[----:B------:R-:W-:Y:S02]  /*4030*/  WARPGROUP.DEPBAR.LE gsb0, 0x0 ;  /* 0x00008000000079c5 */ /* 0x000fe40000010000 */
[----:B------:R-:W-:-:S06]  /*4040*/  WARPGROUP.ARRIVE ;  /* 0x00000000000079c5 */ /* 0x000fcc0000000000 */
[----:B------:R-:W-:Y:S01]  /*4050*/  HGMMA.64x96x16.F32 R72, R152, gdesc[UR16].tnspB, R72, gsb0 ;  /* 0x4160001098487df0 */ /* 0x000fe20008000848 */
[----:B------:R-:W-:Y:S01]  /*4060*/  UMOV UR18, UR10 ;  /* 0x0000000a00127c82 */ /* 0x000fe20008000000 */
[----:B------:R-:W-:Y:S01]  /*4070*/  UMOV UR19, 0x80000020 ;  /* 0x8000002000137882 */ /* 0x000fe20000000000 */
[----:B------:R-:W-:Y:S02]  /*4080*/  WARPGROUP.DEPBAR.LE gsb0, 0x0 ;  /* 0x00008000000079c5 */ /* 0x000fe40000010000 */
[----:B------:R-:W-:-:S06]  /*4090*/  WARPGROUP.ARRIVE ;  /* 0x00000000000079c5 */ /* 0x000fcc0000000000 */
[----:B------:R-:W-:Y:S01]  /*40a0*/  HGMMA.64x96x16.F32 R72, R148, gdesc[UR16].tnspB, R72, gsb0 ;  /* 0x4160001094487df0 */ /* 0x000fe20008000848 */
[----:B------:R-:W-:Y:S01]  /*40b0*/  UMOV UR18, UR12 ;  /* 0x0000000c00127c82 */ /* 0x000fe20008000000 */
[----:B------:R-:W-:Y:S01]  /*40c0*/  UMOV UR19, 0x80000020 ;  /* 0x8000002000137882 */ /* 0x000fe20000000000 */
[----:B------:R-:W-:Y:S02]  /*40d0*/  WARPGROUP.DEPBAR.LE gsb0, 0x0 ;  /* 0x00008000000079c5 */ /* 0x000fe40000010000 */
[----:B------:R-:W-:-:S06]  /*40e0*/  WARPGROUP.ARRIVE ;  /* 0x00000000000079c5 */ /* 0x000fcc0000000000 */
[----:B------:R-:W-:Y:S03]  /*40f0*/  HGMMA.64x96x16.F32 R72, R144, gdesc[UR16].tnspB, R72, gsb0 ;  /* 0x4160001090487df0 */ /* 0x000fe60008000848 */
[----:B------:R-:W-:Y:S02]  /*4100*/  WARPGROUP.DEPBAR.LE gsb0, 0x0 ;  /* 0x00008000000079c5 */ /* 0x000fe40000010000 */
[----:B------:R1:W-:Y:S06]  /*4110*/  BAR.SYNC.DEFER_BLOCKING R6, 0xa0 ;  /* 0x000280060000751d */ /* 0x0003ec0000010000 */
[----:B------:R1:W-:Y:S04]  /*4120*/  STS.128 [R0+0xc000], R136 ;  /* 0x00c0008800007388 */ /* 0x0003e80000000c00 */
[----:B------:R1:W-:Y:S04]  /*4130*/  STS.128 [R0+0xc800], R140 ;  /* 0x00c8008c00007388 */ /* 0x0003e80000000c00 */
[----:B------:R1:W-:Y:S04]  /*4140*/  STS.128 [R0+0xd000], R128 ;  /* 0x00d0008000007388 */ /* 0x0003e80000000c00 */
[----:B------:R1:W-:Y:S04]  /*4150*/  STS.128 [R0+0xd800], R132 ;  /* 0x00d8008400007388 */ /* 0x0003e80000000c00 */
[----:B------:R1:W-:Y:S04]  /*4160*/  STS.128 [R0+0xe000], R120 ;  /* 0x00e0007800007388 */ /* 0x0003e80000000c00 */
[----:B------:R1:W-:Y:S01]  /*4170*/  STS.128 [R0+0xe800], R124 ;  /* 0x00e8007c00007388 */ /* 0x0003e20000000c00 */
[----:B------:R-:W-:Y:S01]  /*4180*/  @!PT LDS RZ, [RZ] ;  /* 0x00000000fffff984 */ /* 0x000fe20000000800 */
[----:B------:R-:W-:Y:S01]  /*4190*/  @!PT LDS RZ, [RZ] ;  /* 0x00000000fffff984 */ /* 0x000fe20000000800 */
[----:B------:R-:W-:Y:S01]  /*41a0*/  @!PT LDS RZ, [RZ] ;  /* 0x00000000fffff984 */ /* 0x000fe20000000800 */
[----:B------:R-:W-:Y:S01]  /*41b0*/  @!PT LDS RZ, [RZ] ;  /* 0x00000000fffff984 */ /* 0x000fe20000000800 */
[----:B------:R2:W-:Y:S06]  /*41c0*/  MEMBAR.ALL.CTA ;  /* 0x0000000000007992 */ /* 0x0005ec0000008000 */
[----:B--2---:R-:W2:Y:S02]  /*41d0*/  FENCE.VIEW.ASYNC.S ;  /* 0x00000000000073c6 */ /* 0x004ea40000000000 */
[----:B--2---:R1:W-:Y:S06]  /*41e0*/  BAR.ARV R5, 0xa0 ;  /* 0x000280050000751d */ /* 0x0043ec0000002000 */
[----:B------:R-:W-:Y:S05]  /*41f0*/  @!P0 BRA `(.L_x_24) ;  /* 0x0000000000048947 */ /* 0x000fea0003800000 */
[----:B------:R-:W-:Y:S01]  /*4200*/  BPT.TRAP 0x1 ;  /* 0x000000040000795c */ /* 0x000fe20000300000 */
.L_x_24:
[----:B------:R-:W-:Y:S02]  /*4210*/  UIADD3 UR4, UR4, 0x1, URZ ;  /* 0x0000000104047890 */ /* 0x000fe4000fffe03f */
[----:B------:R-:W-:Y:S02]  /*4220*/  UIADD3 UR8, UR8, 0x26820, URZ ;  /* 0x0002682008087890 */ /* 0x000fe4000fffe03f */
[----:B------:R-:W-:Y:S02]  /*4230*/  UISETP.GE.AND UP1, UPT, UR4, UR7, UPT ;  /* 0x000000070400728c */ /* 0x000fe4000bf26270 */
[----:B------:R-:W-:Y:S02]  /*4240*/  UPRMT UR8, URZ, 0x654, UR8 ;  /* 0x000006543f087896 */ /* 0x000fe40008000008 */
[----:B------:R-:W-:Y:S02]  /*4250*/  UIADD3 UR6, UR6, 0x1, URZ ;  /* 0x0000000106067890 */ /* 0x000fe4000fffe03f */
[----:B------:R-:W-:-:S02]  /*4260*/  PLOP3.LUT P0, PT, PT, PT, UP1, 0x80, 0x0 ;  /* 0x000000000000781c */ /* 0x000fc40003f0f018 */
[----:B------:R-:W-:-:S03]  /*4270*/  UISETP.NE.AND UP0, UPT, UR6, 0x2, UPT ;  /* 0x000000020600788c */ /* 0x000fc6000bf05270 */
[----:B------:R-:W-:Y:S01]  /*4280*/  SYNCS.ARRIVE.TRANS64.RED.A1T0 RZ, [UR8], RZ ;  /* 0x000000ffffff79a7 */ /* 0x000fe20008100408 */
[----:B------:R-:W-:Y:S02]  /*4290*/  USEL UR8, URZ, 0x1, UP0 ;  /* 0x000000013f087887 */ /* 0x000fe40008000000 */
[----:B------:R-:W-:Y:S02]  /*42a0*/  USEL UR6, UR6, URZ, UP0 ;  /* 0x0000003f06067287 */ /* 0x000fe40008000000 */
[----:B------:R-:W-:-:S03]  /*42b0*/  ULOP3.LUT UR5, UR5, UR8, URZ, 0x3c, !UPT ;  /* 0x0000000805057292 */ /* 0x000fc6000f8e3c3f */
[----:B------:R-:W-:Y:S09]  /*42c0*/  @!P0 BRA `(.L_x_25) ;  /* 0xffffffd000c88947 */ /* 0x000ff2000383ffff */
.L_x_14:
[----:B------:R-:W-:Y:S01]  /*42d0*/  LOP3.LUT P0, RZ, R16, 0x1bf, RZ, 0xc0, !PT ;  /* 0x000001bf10ff7812 */ /* 0x000fe2000780c0ff */
[----:B------:R-:W-:Y:S02]  /*42e0*/  ULDC UR4, c[0x0][0x740] ;  /* 0x0001d00000047ab9 */ /* 0x000fe40000000800 */
[----:B------:R-:W-:Y:S01]  /*42f0*/  FMUL.FTZ R72, R72, UR4 ;  /* 0x0000000448487c20 */ /* 0x000fe20008410000 */
        /* <DEDUP_REMOVED lines=47> */
[----:B------:R-:W-:Y:S06]  /*45f0*/  @!P0 BRA `(.L_x_26) ;  /* 0x0000000000408947 */ /* 0x000fec0003800000 */
[----:B-1----:R-:W-:Y:S01]  /*4600*/  MOV R0, 0x0 ;  /* 0x0000000000007802 */ /* 0x002fe20000000f00 */
[----:B------:R-:W-:Y:S01]  /*4610*/  ULDC.64 UR4, c[0x4][0x88] ;  /* 0x0100220000047ab9 */ /* 0x000fe20000000a00 */
[----:B------:R-:W-:Y:S01]  /*4620*/  ULDC.64 UR6, c[0x4][0x90] ;  /* 0x0100240000067ab9 */ /* 0x000fe20000000a00 */
[----:B------:R-:W-:Y:S01]  /*4630*/  IMAD.U32 R4, RZ, RZ, UR4 ;  /* 0x00000004ff047e24 */ /* 0x000fe2000f8e00ff */
[----:B------:R1:W2:Y:S01]  /*4640*/  LDC.64 R2, c[0x4][R0] ;  /* 0x0100000000027b82 */ /* 0x0002a20000000a00 */
        /* <DEDUP_REMOVED lines=8> */
[----:B-1----:R-:W-:-:S07]  /*46d0*/  IMAD.MOV.U32 R13, RZ, RZ, RZ ;  /* 0x000000ffff0d7224 */ /* 0x002fce00078e00ff */
[----:B------:R-:W-:-:S07]  /*46e0*/  LEPC R20, `(.L_x_26) ;  /* 0x000000001014794e */ /* 0x000fce0000000000 */
[----:B--2-45:R-:W-:Y:S05]  /*46f0*/  CALL.ABS.NOINC R2 ;  /* 0x0000000002007343 */ /* 0x034fea0003c00000 */
.L_x_26:
[----:B------:R-:W-:-:S13]  /*4700*/  LOP3.LUT P6, RZ, R228, 0x1bf, RZ, 0xc0, !PT ;  /* 0x000001bfe4ff7812 */ /* 0x000fda00078cc0ff */
[----:B------:R-:W-:Y:S05]  /*4710*/  @!P6 BRA `(.L_x_27) ;  /* 0x000000000040e947 */ /* 0x000fea0003800000 */
        /* <DEDUP_REMOVED lines=16> */
.L_x_27:
        /* <DEDUP_REMOVED lines=10> */
[----:B------:R-:W-:Y:S01]  /*48c0*/  MOV R12, 0x1 ;  /* 0x00000001000c7802 */ /* 0x000fe20000000f00 */
[----:B------:R-:W-:Y:S02]  /*48d0*/  IMAD.U32 R7, RZ, RZ, UR7 ;  /* 0x00000007ff077e24 */ /* 0x000fe4000f8e00ff */
[----:B------:R-:W-:-:S02]  /*48e0*/  IMAD.U32 R10, RZ, RZ, UR4 ;  /* 0x00000004ff0a7e24 */ /* 0x000fc4000f8e00ff */
[----:B------:R-:W-:Y:S02]  /*48f0*/  IMAD.U32 R11, RZ, RZ, UR5 ;  /* 0x00000005ff0b7e24 */ /* 0x000fe4000f8e00ff */
[----:B------:R-:W-:Y:S02]  /*4900*/  IMAD.MOV.U32 R8, RZ, RZ, 0x70 ;  /* 0x00000070ff087424 */ /* 0x000fe400078e00ff */
[----:B-1----:R-:W-:-:S07]  /*4910*/  IMAD.MOV.U32 R13, RZ, RZ, RZ ;  /* 0x000000ffff0d7224 */ /* 0x002fce00078e00ff */
[----:B------:R-:W-:-:S07]  /*4920*/  LEPC R20, `(.L_x_28) ;  /* 0x000000001014794e */ /* 0x000fce0000000000 */
[----:B--2-45:R-:W-:Y:S05]  /*4930*/  CALL.ABS.NOINC R2 ;  /* 0x0000000002007343 */ /* 0x034fea0003c00000 */
.L_x_28:
        /* <DEDUP_REMOVED lines=10> */
[----:B------:R-:W-:Y:S01]  /*49e0*/  MOV R13, RZ ;  /* 0x000000ff000d7202 */ /* 0x000fe20000000f00 */
[----:B------:R-:W-:Y:S02]  /*49f0*/  IMAD.U32 R6, RZ, RZ, UR4 ;  /* 0x00000004ff067e24 */ /* 0x000fe4000f8e00ff */
[----:B------:R-:W-:-:S02]  /*4a00*/  IMAD.U32 R7, RZ, RZ, UR5 ;  /* 0x00000005ff077e24 */ /* 0x000fc4000f8e00ff */
[----:B------:R-:W-:Y:S02]  /*4a10*/  IMAD.U32 R11, RZ, RZ, UR7 ;  /* 0x00000007ff0b7e24 */ /* 0x000fe4000f8e00ff */
[----:B------:R-:W-:Y:S02]  /*4a20*/  IMAD.MOV.U32 R8, RZ, RZ, 0x70 ;  /* 0x00000070ff087424 */ /* 0x000fe400078e00ff */
[----:B-1----:R-:W-:-:S07]  /*4a30*/  IMAD.MOV.U32 R12, RZ, RZ, 0x1 ;  /* 0x00000001ff0c7424 */ /* 0x002fce00078e00ff */
[----:B------:R-:W-:-:S07]  /*4a40*/  LEPC R20, `(.L_x_29) ;  /* 0x000000001014794e */ /* 0x000fce0000000000 */
[----:B--2-45:R-:W-:Y:S05]  /*4a50*/  CALL.ABS.NOINC R2 ;  /* 0x0000000002007343 */ /* 0x034fea0003c00000 */
.L_x_29:
[----:B-1----:R-:W1:Y:S01]  /*4a60*/  S2R R0, SR_TID.X ;  /* 0x0000000000007919 */ /* 0x002e620000002100 */
[----:B------:R-:W-:Y:S05]  /*4a70*/  WARPSYNC.ALL ;  /* 0x0000000000007948 */ /* 0x000fea0003800000 */
[----:B------:R-:W-:Y:S01]  /*4a80*/  BAR.SYNC.DEFER_BLOCKING 0x1, 0x100 ;  /* 0x0044000000007b1d */ /* 0x000fe20000010000 */
[----:B------:R-:W-:Y:S02]  /*4a90*/  F2FP.F16.F32.PACK_AB R24, R25, R24 ;  /* 0x000000181918723e */ /* 0x000fe400000000ff */
[----:B------:R-:W-:Y:S02]  /*4aa0*/  F2FP.F16.F32.PACK_AB R25, R27, R26 ;  /* 0x0000001a1b19723e */ /* 0x000fe400000000ff */
[----:B------:R-:W-:-:S02]  /*4ab0*/  F2FP.F16.F32.PACK_AB R32, R33, R32 ;  /* 0x000000202120723e */ /* 0x000fc400000000ff */
[----:B------:R-:W-:Y:S02]  /*4ac0*/  F2FP.F16.F32.PACK_AB R26, R29, R28 ;  /* 0x0000001c1d1a723e */ /* 0x000fe400000000ff */
[----:B------:R-:W-:Y:S02]  /*4ad0*/  F2FP.F16.F32.PACK_AB R27, R31, R30 ;  /* 0x0000001e1f1b723e */ /* 0x000fe400000000ff */
[----:B------:R-:W-:Y:S02]  /*4ae0*/  F2FP.F16.F32.PACK_AB R33, R35, R34 ;  /* 0x000000222321723e */ /* 0x000fe400000000ff */
[----:B------:R-:W-:Y:S02]  /*4af0*/  F2FP.F16.F32.PACK_AB R40, R41, R40 ;  /* 0x000000282928723e */ /* 0x000fe400000000ff */
[----:B------:R-:W-:Y:S02]  /*4b00*/  F2FP.F16.F32.PACK_AB R34, R37, R36 ;  /* 0x000000242522723e */ /* 0x000fe400000000ff */
[----:B------:R-:W-:-:S02]  /*4b10*/  F2FP.F16.F32.PACK_AB R35, R39, R38 ;  /* 0x000000262723723e */ /* 0x000fc400000000ff */
[----:B------:R-:W-:Y:S02]  /*4b20*/  F2FP.F16.F32.PACK_AB R41, R43, R42 ;  /* 0x0000002a2b29723e */ /* 0x000fe400000000ff */
[----:B------:R-:W-:Y:S02]  /*4b30*/  F2FP.F16.F32.PACK_AB R48, R49, R48 ;  /* 0x000000303130723e */ /* 0x000fe400000000ff */
[----:B------:R-:W-:Y:S01]  /*4b40*/  F2FP.F16.F32.PACK_AB R42, R45, R44 ;  /* 0x0000002c2d2a723e */ /* 0x000fe200000000ff */
[----:B------:R2:W-:Y:S01]  /*4b50*/  STSM.16.M88.4 [R22+0x6000], R24 ;  /* 0x0060001816007844 */ /* 0x0005e20000000200 */
[----:B------:R-:W-:Y:S01]  /*4b60*/  F2FP.F16.F32.PACK_AB R43, R47, R46 ;  /* 0x0000002e2f2b723e */ /* 0x000fe200000000ff */
[----:B-1----:R-:W-:Y:S01]  /*4b70*/  VIADD R0, R0, 0xffffff80 ;  /* 0xffffff8000007836 */ /* 0x002fe20000000000 */
[----:B------:R-:W-:Y:S01]  /*4b80*/  F2FP.F16.F32.PACK_AB R49, R51, R50 ;  /* 0x000000323331723e */ /* 0x000fe200000000ff */
[----:B------:R-:W-:Y:S01]  /*4b90*/  STSM.16.M88.4 [R23+0x6000], R32 ;  /* 0x0060002017007844 */ /* 0x000fe20000000200 */
[----:B------:R-:W-:-:S02]  /*4ba0*/  F2FP.F16.F32.PACK_AB R56, R57, R56 ;  /* 0x000000383938723e */ /* 0x000fc400000000ff */
[----:B------:R-:W-:Y:S01]  /*4bb0*/  SHF.R.S32.HI R3, RZ, 0x1f, R0 ;  /* 0x0000001fff037819 */ /* 0x000fe20000011400 */
[----:B------:R-:W-:Y:S01]  /*4bc0*/  STSM.16.M88.4 [R22+0x8000], R40 ;  /* 0x0080002816007844 */ /* 0x000fe20000000200 */
[----:B------:R-:W-:Y:S02]  /*4bd0*/  F2FP.F16.F32.PACK_AB R50, R53, R52 ;  /* 0x000000343532723e */ /* 0x000fe400000000ff */
[----:B------:R-:W-:Y:S02]  /*4be0*/  LEA.HI R3, R3, R0, RZ, 0x5 ;  /* 0x0000000003037211 */ /* 0x000fe400078f28ff */
[----:B------:R-:W-:Y:S02]  /*4bf0*/  F2FP.F16.F32.PACK_AB R51, R55, R54 ;  /* 0x000000363733723e */ /* 0x000fe400000000ff */
[----:B------:R-:W-:Y:S02]  /*4c00*/  SHF.R.S32.HI R0, RZ, 0x5, R3 ;  /* 0x00000005ff007819 */ /* 0x000fe40000011403 */
[----:B------:R-:W-:Y:S01]  /*4c10*/  F2FP.F16.F32.PACK_AB R57, R59, R58 ;  /* 0x0000003a3b39723e */ /* 0x000fe200000000ff */
[----:B------:R-:W-:Y:S01]  /*4c20*/  STSM.16.M88.4 [R23+0x8000], R48 ;  /* 0x0080003017007844 */ /* 0x000fe20000000200 */
[----:B------:R-:W-:-:S02]  /*4c30*/  F2FP.F16.F32.PACK_AB R64, R65, R64 ;  /* 0x000000404140723e */ /* 0x000fc400000000ff */
[----:B------:R-:W-:Y:S01]  /*4c40*/  F2FP.F16.F32.PACK_AB R58, R61, R60 ;  /* 0x0000003c3d3a723e */ /* 0x000fe200000000ff */
[----:B------:R-:W1:Y:S01]  /*4c50*/  SHFL.IDX PT, R0, R0, RZ, 0x1f ;  /* 0x00001fff00007589 */ /* 0x000e6200000e0000 */
[----:B------:R-:W-:Y:S02]  /*4c60*/  F2FP.F16.F32.PACK_AB R59, R63, R62 ;  /* 0x0000003e3f3b723e */ /* 0x000fe400000000ff */
[----:B------:R-:W-:Y:S02]  /*4c70*/  F2FP.F16.F32.PACK_AB R65, R67, R66 ;  /* 0x000000424341723e */ /* 0x000fe400000000ff */
[----:B------:R-:W-:Y:S01]  /*4c80*/  F2FP.F16.F32.PACK_AB R66, R69, R68 ;  /* 0x000000444542723e */ /* 0x000fe200000000ff */
[----:B------:R-:W-:Y:S01]  /*4c90*/  STSM.16.M88.4 [R22+0xa000], R56 ;  /* 0x00a0003816007844 */ /* 0x000fe20000000200 */
[----:B------:R-:W-:Y:S02]  /*4ca0*/  F2FP.F16.F32.PACK_AB R67, R71, R70 ;  /* 0x000000464743723e */ /* 0x000fe400000000ff */
[----:B------:R-:W-:-:S02]  /*4cb0*/  F2FP.F16.F32.PACK_AB R4, R73, R72 ;  /* 0x000000484904723e */ /* 0x000fc400000000ff */
[----:B------:R-:W-:Y:S01]  /*4cc0*/  F2FP.F16.F32.PACK_AB R5, R75, R74 ;  /* 0x0000004a4b05723e */ /* 0x000fe200000000ff */
[----:B------:R-:W-:Y:S01]  /*4cd0*/  STSM.16.M88.4 [R23+0xa000], R64 ;  /* 0x00a0004017007844 */ /* 0x000fe20000000200 */
[----:B------:R-:W-:Y:S02]  /*4ce0*/  F2FP.F16.F32.PACK_AB R6, R77, R76 ;  /* 0x0000004c4d06723e */ /* 0x000fe400000000ff */
[----:B------:R-:W-:Y:S02]  /*4cf0*/  F2FP.F16.F32.PACK_AB R7, R79, R78 ;  /* 0x0000004e4f07723e */ /* 0x000fe400000000ff */
[----:B------:R-:W-:Y:S02]  /*4d00*/  F2FP.F16.F32.PACK_AB R8, R81, R80 ;  /* 0x000000505108723e */ /* 0x000fe400000000ff */
[----:B------:R-:W-:Y:S01]  /*4d10*/  F2FP.F16.F32.PACK_AB R9, R83, R82 ;  /* 0x000000525309723e */ /* 0x000fe200000000ff */
[----:B------:R3:W-:Y:S01]  /*4d20*/  STSM.16.M88.4 [R22], R4 ;  /* 0x0000000416007844 */ /* 0x0007e20000000200 */
[----:B------:R-:W-:-:S02]  /*4d30*/  F2FP.F16.F32.PACK_AB R10, R85, R84 ;  /* 0x00000054550a723e */ /* 0x000fc400000000ff */
[----:B------:R-:W-:Y:S02]  /*4d40*/  F2FP.F16.F32.PACK_AB R11, R87, R86 ;  /* 0x00000056570b723e */ /* 0x000fe400000000ff */
[----:B------:R-:W-:Y:S02]  /*4d50*/  F2FP.F16.F32.PACK_AB R12, R89, R88 ;  /* 0x00000058590c723e */ /* 0x000fe400000000ff */
[----:B------:R-:W-:Y:S01]  /*4d60*/  F2FP.F16.F32.PACK_AB R13, R91, R90 ;  /* 0x0000005a5b0d723e */ /* 0x000fe200000000ff */
[----:B------:R1:W-:Y:S01]  /*4d70*/  STSM.16.M88.4 [R23], R8 ;  /* 0x0000000817007844 */ /* 0x0003e20000000200 */
[----:B------:R-:W-:Y:S02]  /*4d80*/  F2FP.F16.F32.PACK_AB R14, R93, R92 ;  /* 0x0000005c5d0e723e */ /* 0x000fe400000000ff */
[----:B------:R-:W-:Y:S02]  /*4d90*/  F2FP.F16.F32.PACK_AB R15, R95, R94 ;  /* 0x0000005e5f0f723e */ /* 0x000fe400000000ff */
[----:B--2---:R-:W-:-:S02]  /*4da0*/  F2FP.F16.F32.PACK_AB R24, R97, R96 ;  /* 0x000000606118723e */ /* 0x004fc400000000ff */
[----:B------:R-:W-:Y:S01]  /*4db0*/  F2FP.F16.F32.PACK_AB R25, R99, R98 ;  /* 0x000000626319723e */ /* 0x000fe200000000ff */
[----:B------:R2:W-:Y:S01]  /*4dc0*/  STSM.16.M88.4 [R22+0x2000], R12 ;  /* 0x0020000c16007844 */ /* 0x0005e20000000200 */
[----:B------:R-:W-:Y:S02]  /*4dd0*/  F2FP.F16.F32.PACK_AB R26, R101, R100 ;  /* 0x00000064651a723e */ /* 0x000fe400000000ff */
[----:B------:R-:W-:Y:S02]  /*4de0*/  F2FP.F16.F32.PACK_AB R27, R103, R102 ;  /* 0x00000066671b723e */ /* 0x000fe400000000ff */
[----:B---3--:R-:W-:Y:S02]  /*4df0*/  F2FP.F16.F32.PACK_AB R4, R105, R104 ;  /* 0x000000686904723e */ /* 0x008fe400000000ff */
[----:B------:R-:W-:Y:S01]  /*4e00*/  F2FP.F16.F32.PACK_AB R5, R107, R106 ;  /* 0x0000006a6b05723e */ /* 0x000fe200000000ff */
[----:B------:R2:W-:Y:S01]  /*4e10*/  STSM.16.M88.4 [R23+0x2000], R24 ;  /* 0x0020001817007844 */ /* 0x0005e20000000200 */
[----:B------:R-:W-:-:S02]  /*4e20*/  F2FP.F16.F32.PACK_AB R6, R109, R108 ;  /* 0x0000006c6d06723e */ /* 0x000fc400000000ff */
[----:B------:R-:W-:Y:S02]  /*4e30*/  F2FP.F16.F32.PACK_AB R7, R111, R110 ;  /* 0x0000006e6f07723e */ /* 0x000fe400000000ff */
[----:B------:R-:W-:Y:S02]  /*4e40*/  F2FP.F16.F32.PACK_AB R28, R113, R112 ;  /* 0x00000070711c723e */ /* 0x000fe400000000ff */
[----:B------:R-:W-:Y:S01]  /*4e50*/  F2FP.F16.F32.PACK_AB R29, R115, R114 ;  /* 0x00000072731d723e */ /* 0x000fe200000000ff */
[----:B------:R2:W-:Y:S01]  /*4e60*/  STSM.16.M88.4 [R22+0x4000], R4 ;  /* 0x0040000416007844 */ /* 0x0005e20000000200 */
[----:B------:R-:W-:Y:S02]  /*4e70*/  F2FP.F16.F32.PACK_AB R30, R117, R116 ;  /* 0x00000074751e723e */ /* 0x000fe400000000ff */
[----:B------:R-:W-:Y:S02]  /*4e80*/  F2FP.F16.F32.PACK_AB R31, R119, R118 ;  /* 0x00000076771f723e */ /* 0x000fe400000000ff */
[----:B-1----:R-:W-:-:S03]  /*4e90*/  ISETP.NE.AND P0, PT, R0, 0x7, PT ;  /* 0x000000070000780c */ /* 0x002fc60003f05270 */
[----:B------:R2:W-:Y:S01]  /*4ea0*/  STSM.16.M88.4 [R23+0x4000], R28 ;  /* 0x0040001c17007844 */ /* 0x0005e20000000200 */
[----:B------:R-:W-:Y:S01]  /*4eb0*/  @!PT LDS RZ, [RZ] ;  /* 0x00000000fffff984 */ /* 0x000fe20000000800 */
[----:B------:R-:W-:Y:S01]  /*4ec0*/  @!PT LDS RZ, [RZ] ;  /* 0x00000000fffff984 */ /* 0x000fe20000000800 */
[----:B------:R-:W-:Y:S01]  /*4ed0*/  @!PT LDS RZ, [RZ] ;  /* 0x00000000fffff984 */ /* 0x000fe20000000800 */
[----:B------:R1:W-:Y:S06]  /*4ee0*/  MEMBAR.ALL.CTA ;  /* 0x0000000000007992 */ /* 0x0003ec0000008000 */
[----:B-1----:R-:W1:Y:S02]  /*4ef0*/  FENCE.VIEW.ASYNC.S ;  /* 0x00000000000073c6 */ /* 0x002e640000000000 */
[----:B-1----:R-:W-:Y:S06]  /*4f00*/  BAR.ARV 0x1, 0x120 ;  /* 0x0044800000007b1d */ /* 0x002fec0000002000 */
[----:B------:R-:W-:Y:S05]  /*4f10*/  @P0 BRA `(.L_x_30) ;  /* 0x0000000000b40947 */ /* 0x000fea0003800000 */
[----:B------:R-:W-:Y:S01]  /*4f20*/  BAR.SYNC.DEFER_BLOCKING 0x1, 0x120 ;  /* 0x0044800000007b1d */ /* 0x000fe20000010000 */
[----:B------:R-:W-:-:S05]  /*4f30*/  ELECT P0, URZ, PT ;  /* 0x00000000003f782f */ /* 0x000fca0003800000 */
[----:B------:R-:W-:Y:S08]  /*4f40*/  BSSY B0, `(.L_x_30) ;  /* 0x000002a000007945 */ /* 0x000ff00003800000 */
[----:B------:R-:W-:Y:S05]  /*4f50*/  @!P0 BRA `(.L_x_31) ;  /* 0x0000000000a08947 */ /* 0x000fea0003800000 */
[----:B------:R-:W1:Y:S01]  /*4f60*/  S2UR UR10, SR_CTAID.X ;  /* 0x00000000000a79c3 */ /* 0x000e620000002500 */
[----:B------:R-:W-:Y:S01]  /*4f70*/  R2UR UR13, R16 ;  /* 0x00000000100d72ca */ /* 0x000fe200000e0000 */
[----:B------:R-:W-:Y:S01]  /*4f80*/  ULDC.64 UR6, c[0x0][0x198] ;  /* 0x0000660000067ab9 */ /* 0x000fe20000000a00 */
[----:B------:R-:W-:Y:S01]  /*4f90*/  UMOV UR9, URZ ;  /* 0x0000003f00097c82 */ /* 0x000fe20008000000 */
[----:B------:R-:W-:Y:S02]  /*4fa0*/  UIADD3 UR4, UP0, UR6, 0x770, URZ ;  /* 0x0000077006047890 */ /* 0x000fe4000ff1e03f */
[----:B------:R-:W-:Y:S02]  /*4fb0*/  UIADD3 UR6, UP1, UR6, 0x670, URZ ;  /* 0x0000067006067890 */ /* 0x000fe4000ff3e03f */
[----:B------:R-:W3:Y:S01]  /*4fc0*/  S2UR UR11, SR_CTAID.Y ;  /* 0x00000000000b79c3 */ /* 0x000ee20000002600 */
[----:B------:R-:W-:Y:S02]  /*4fd0*/  UIADD3.X UR5, URZ, UR7, URZ, UP0, !UPT ;  /* 0x000000073f057290 */ /* 0x000fe400087fe43f */
[----:B------:R-:W-:Y:S01]  /*4fe0*/  UIADD3.X UR7, URZ, UR7, URZ, UP1, !UPT ;  /* 0x000000073f077290 */ /* 0x000fe20008ffe43f */
[----:B------:R-:W-:-:S02]  /*4ff0*/  UMOV UR41, 0x20 ;  /* 0x0000002000297882 */ /* 0x000fc40000000000 */
[----:B------:R-:W-:Y:S02]  /*5000*/  UIADD3 UR8, UR13, 0x6000, URZ ;  /* 0x000060000d087890 */ /* 0x000fe4000fffe03f */
[----:B------:R-:W2:Y:S01]  /*5010*/  S2UR UR12, SR_CTAID.Z ;  /* 0x00000000000c79c3 */ /* 0x000ea20000002700 */
[----:B------:R-:W-:Y:S02]  /*5020*/  UIADD3 UR40, UR13, 0x8000, URZ ;  /* 0x000080000d287890 */ /* 0x000fe4000fffe03f */
[----:B------:R-:W-:Y:S02]  /*5030*/  UIADD3 UR32, UR13, 0xa000, URZ ;  /* 0x0000a0000d207890 */ /* 0x000fe4000fffe03f */
[----:B------:R-:W-:Y:S02]  /*5040*/  UIADD3 UR24, UR13, 0x2000, URZ ;  /* 0x000020000d187890 */ /* 0x000fe4000fffe03f */
[----:B------:R-:W-:Y:S02]  /*5050*/  UIADD3 UR16, UR13, 0x4000, URZ ;  /* 0x000040000d107890 */ /* 0x000fe4000fffe03f */
[----:B-1----:R-:W-:Y:S01]  /*5060*/  USHF.L.U32 UR10, UR10, 0x7, URZ ;  /* 0x000000070a0a7899 */ /* 0x002fe2000800063f */
[----:B------:R-:W-:Y:S01]  /*5070*/  UMOV UR33, 0x40 ;  /* 0x0000004000217882 */ /* 0x000fe20000000000 */
[----:B------:R-:W-:Y:S01]  /*5080*/  UMOV UR25, 0x20 ;  /* 0x0000002000197882 */ /* 0x000fe20000000000 */
[----:B------:R-:W-:Y:S01]  /*5090*/  UMOV UR17, 0x40 ;  /* 0x0000004000117882 */ /* 0x000fe20000000000 */
[----:B---3--:R-:W-:-:S03]  /*50a0*/  UMOV UR43, UR11 ;  /* 0x0000000b002b7c82 */ /* 0x008fc60008000000 */
[----:B------:R-:W-:Y:S01]  /*50b0*/  UMOV UR42, UR10 ;  /* 0x0000000a002a7c82 */ /* 0x000fe20008000000 */
[----:B------:R-:W-:Y:S01]  /*50c0*/  UMOV UR35, UR11 ;  /* 0x0000000b00237c82 */ /* 0x000fe20008000000 */
[----:B------:R-:W-:Y:S01]  /*50d0*/  UMOV UR34, UR10 ;  /* 0x0000000a00227c82 */ /* 0x000fe20008000000 */
[----:B------:R-:W-:Y:S01]  /*50e0*/  UMOV UR27, UR11 ;  /* 0x0000000b001b7c82 */ /* 0x000fe20008000000 */
[----:B------:R-:W-:Y:S01]  /*50f0*/  UMOV UR26, UR10 ;  /* 0x0000000a001a7c82 */ /* 0x000fe20008000000 */
[----:B------:R-:W-:Y:S01]  /*5100*/  UMOV UR19, UR11 ;  /* 0x0000000b00137c82 */ /* 0x000fe20008000000 */
[----:B------:R-:W-:Y:S01]  /*5110*/  UMOV UR18, UR10 ;  /* 0x0000000a00127c82 */ /* 0x000fe20008000000 */
[----:B--2---:R-:W-:Y:S01]  /*5120*/  UMOV UR44, UR12 ;  /* 0x0000000c002c7c82 */ /* 0x004fe20008000000 */
[----:B------:R-:W-:Y:S01]  /*5130*/  UMOV UR36, UR12 ;  /* 0x0000000c00247c82 */ /* 0x000fe20008000000 */
[----:B------:R1:W-:Y:S01]  /*5140*/  UTMASTG.4D [UR8], [UR4] ;  /* 0x00000008040073b5 */ /* 0x0003e20008018000 */
[----:B------:R-:W-:Y:S01]  /*5150*/  UMOV UR28, UR12 ;  /* 0x0000000c001c7c82 */ /* 0x000fe20008000000 */
[----:B------:R-:W-:Y:S01]  /*5160*/  UMOV UR20, UR12 ;  /* 0x0000000c00147c82 */ /* 0x000fe20008000000 */
[----:B------:R3:W-:Y:S01]  /*5170*/  UTMASTG.4D [UR40], [UR4] ;  /* 0x00000028040073b5 */ /* 0x0007e20008018000 */
[----:B------:R3:W-:Y:S01]  /*5180*/  UTMASTG.4D [UR32], [UR4] ;  /* 0x00000020040073b5 */ /* 0x0007e20008018000 */
[----:B-1----:R-:W-:-:S02]  /*5190*/  UMOV UR8, UR13 ;  /* 0x0000000d00087c82 */ /* 0x002fc40008000000 */
[----:B------:R3:W-:Y:S01]  /*51a0*/  UTMASTG.4D [UR8], [UR6] ;  /* 0x00000008060073b5 */ /* 0x0007e20008018000 */
[----:B------:R3:W-:Y:S01]  /*51b0*/  UTMASTG.4D [UR24], [UR6] ;  /* 0x00000018060073b5 */ /* 0x0007e20008018000 */
[----:B------:R3:W-:Y:S02]  /*51c0*/  UTMASTG.4D [UR16], [UR6] ;  /* 0x00000010060073b5 */ /* 0x0007e40008018000 */
[----:B---3--:R0:W-:Y:S02]  /*51d0*/  UTMACMDFLUSH ;  /* 0x00000000000079b7 */ /* 0x0081e40000000000 */
.L_x_31:
[----:B------:R-:W-:Y:S05]  /*51e0*/  BSYNC B0 ;  /* 0x0000000000007941 */ /* 0x000fea0003800000 */
.L_x_30:
[----:B------:R-:W-:-:S04]  /*51f0*/  DEPBAR.LE SB0, 0x0 ;  /* 0x000080000000791a */ /* 0x000fc80000000000 */
[----:B------:R-:W-:Y:S05]  /*5200*/  EXIT ;  /* 0x000000000000794d */ /* 0x000fea0003800000 */
.L_x_4:
[----:B------:R-:W-:-:S08]  /*5210*/  NOP ;  /* 0x0000000000007918 */ /* 0x000fd00000000000 */
[----:B------:R-:W1:-:S00]  /*5220*/  USETMAXREG.DEALLOC.CTAPOOL 0x18 ;  /* 0x00000018000079c8 */ /* 0x000e4000080e0500 */
[----:B-1----:R-:W-:Y:S01]  /*5230*/  LOP3.LUT R2, R0, 0x3, RZ, 0xc0, !PT ;  /* 0x0000000300027812 */ /* 0x002fe200078ec0ff */
[----:B------:R-:W-:-:S05]  /*5240*/  IMAD.MOV.U32 R0, RZ, RZ, RZ ;  /* 0x000000ffff007224 */ /* 0x000fca00078e00ff */
[----:B------:R-:W1:Y:S02]  /*5250*/  SHFL.IDX PT, R2, R2, RZ, 0x1f ;  /* 0x00001fff02027589 */ /* 0x000e6400000e0000 */
[----:B-1----:R-:W-:-:S13]  /*5260*/  ISETP.NE.AND P0, PT, R2, RZ, PT ;  /* 0x000000ff0200720c */ /* 0x002fda0003f05270 */
[----:B------:R-:W-:Y:S05]  /*5270*/  @!P0 BRA `(.L_x_32) ;  /* 0x0000000800b08947 */ /* 0x000fea0003800000 */
[----:B------:R-:W-:-:S13]  /*5280*/  ISETP.NE.AND P0, PT, R2, 0x1, PT ;  /* 0x000000010200780c */ /* 0x000fda0003f05270 */
[----:B------:R-:W-:Y:S05]  /*5290*/  @P0 EXIT ;  /* 0x000000000000094d */ /* 0x000fea0003800000 */
[----:B------:R-:W1:Y:S02]  /*52a0*/  S2UR UR11, SR_CTAID.Z ;  /* 0x00000000000b79c3 */ /* 0x000e640000002700 */
[----:B-1----:R-:W-:-:S13]  /*52b0*/  ISETP.LE.AND P0, PT, RZ, UR11, PT ;  /* 0x0000000bff007c0c */ /* 0x002fda000bf03270 */
[----:B------:R-:W-:Y:S05]  /*52c0*/  @!P0 EXIT ;  /* 0x000000000000894d */ /* 0x000fea0003800000 */
[----:B------:R-:W1:Y:S01]  /*52d0*/  S2UR UR7, SR_CTAID.Y ;  /* 0x00000000000779c3 */ /* 0x000e620000002600 */
[----:B------:R-:W-:Y:S01]  /*52e0*/  ULDC.64 UR8, c[0x0][0x2d8] ;  /* 0x0000b60000087ab9 */ /* 0x000fe20000000a00 */
[----:B------:R-:W-:-:S06]  /*52f0*/  ELECT P0, URZ, PT ;  /* 0x00000000003f782f */ /* 0x000fcc0003800000 */
[----:B------:R-:W2:Y:S01]  /*5300*/  LDC R2, c[0x0][0x280] ;  /* 0x0000a000ff027b82 */ /* 0x000ea20000000800 */
[----:B-1----:R-:W-:-:S04]  /*5310*/  USHF.R.S32.HI UR4, URZ, 0x1f, UR7 ;  /* 0x0000001f3f047899 */ /* 0x002fc80008011407 */
[----:B------:R-:W-:Y:S02]  /*5320*/  UIMAD UR6, UR4, UR8, URZ ;  /* 0x00000008040672a4 */ /* 0x000fe4000f8e023f */
[----:B------:R-:W-:Y:S01]  /*5330*/  UIMAD.WIDE.U32 UR4, UR7, UR8, URZ ;  /* 0x00000008070472a5 */ /* 0x000fe2000f8e003f */
[----:B--2---:R-:W-:Y:S01]  /*5340*/  ISETP.GE.AND P1, PT, R2, 0x1, PT ;  /* 0x000000010200780c */ /* 0x004fe20003f26270 */
[----:B------:R-:W-:Y:S02]  /*5350*/  UIMAD UR7, UR7, UR9, UR6 ;  /* 0x00000009070772a4 */ /* 0x000fe4000f8e0206 */
[----:B------:R-:W-:Y:S01]  /*5360*/  USHF.R.S32.HI UR6, URZ, 0x1f, UR11 ;  /* 0x0000001f3f067899 */ /* 0x000fe2000801140b */
[----:B------:R-:W-:Y:S01]  /*5370*/  ULDC.64 UR8, c[0x0][0x2e0] ;  /* 0x0000b80000087ab9 */ /* 0x000fe20000000a00 */
[----:B------:R-:W-:Y:S02]  /*5380*/  UIADD3 UR5, UR5, UR7, URZ ;  /* 0x0000000705057290 */ /* 0x000fe4000fffe03f */
[----:B------:R-:W-:-:S04]  /*5390*/  UIMAD UR6, UR6, UR8, URZ ;  /* 0x00000008060672a4 */ /* 0x000fc8000f8e023f */
[----:B------:R-:W-:Y:S02]  /*53a0*/  UIMAD UR10, UR11, UR9, UR6 ;  /* 0x000000090b0a72a4 */ /* 0x000fe4000f8e0206 */
[----:B------:R-:W-:Y:S01]  /*53b0*/  UIMAD.WIDE.U32 UR6, UR11, UR8, UR4 ;  /* 0x000000080b0672a5 */ /* 0x000fe2000f8e0004 */
[----:B------:R-:W-:Y:S11]  /*53c0*/  @!P1 EXIT ;  /* 0x000000000000994d */ /* 0x000ff60003800000 */
[C---:B------:R-:W-:Y:S01]  /*53d0*/  VIADD R0, R2.reuse, 0x3f ;  /* 0x0000003f02007836 */ /* 0x040fe20000000000 */
[----:B------:R-:W-:Y:S01]  /*53e0*/  ISETP.GE.AND P1, PT, R2, 0x41, PT ;  /* 0x000000410200780c */ /* 0x000fe20003f26270 */
[----:B------:R-:W-:Y:S01]  /*53f0*/  UIADD3 UR10, UR7, UR10, URZ ;  /* 0x0000000a070a7290 */ /* 0x000fe2000fffe03f */
[----:B------:R-:W-:Y:S02]  /*5400*/  UMOV UR4, URZ ;  /* 0x0000003f00047c82 */ /* 0x000fe40008000000 */
[----:B------:R-:W-:-:S04]  /*5410*/  SHF.R.S32.HI R3, RZ, 0x1f, R0 ;  /* 0x0000001fff037819 */ /* 0x000fc80000011400 */
[----:B------:R-:W-:-:S04]  /*5420*/  LEA.HI R3, R3, R0, RZ, 0x6 ;  /* 0x0000000003037211 */ /* 0x000fc800078f30ff */
[----:B------:R-:W-:-:S04]  /*5430*/  SHF.R.S32.HI R0, RZ, 0x6, R3 ;  /* 0x00000006ff007819 */ /* 0x000fc80000011403 */
[----:B------:R-:W-:-:S04]  /*5440*/  VIMNMX R0, R0, 0x1, !PT ;  /* 0x0000000100007848 */ /* 0x000fc80007fe0100 */
[----:B------:R-:W-:Y:S01]  /*5450*/  LOP3.LUT R3, R0, 0x1, RZ, 0xc0, !PT ;  /* 0x0000000100037812 */ /* 0x000fe200078ec0ff */
[----:B------:R-:W-:Y:S06]  /*5460*/  @!P1 BRA `(.L_x_33) ;  /* 0x0000000400789947 */ /* 0x000fec0003800000 */
[----:B------:R-:W-:Y:S01]  /*5470*/  ULDC.64 UR16, c[0x0][0x2c0] ;  /* 0x0000b00000107ab9 */ /* 0x000fe20000000a00 */
[----:B------:R-:W-:Y:S01]  /*5480*/  IMAD.IADD R0, R0, 0x1, -R3 ;  /* 0x0000000100007824 */ /* 0x000fe200078e0a03 */
[----:B------:R-:W-:Y:S01]  /*5490*/  ULEA UR16, UP0, UR6, UR16, 0x2 ;  /* 0x0000001006107291 */ /* 0x000fe2000f80103f */
[----:B------:R-:W-:Y:S01]  /*54a0*/  UMOV UR4, URZ ;  /* 0x0000003f00047c82 */ /* 0x000fe20008000000 */
[----:B------:R-:W-:Y:S02]  /*54b0*/  UMOV UR5, URZ ;  /* 0x0000003f00057c82 */ /* 0x000fe40008000000 */
[----:B------:R-:W-:Y:S02]  /*54c0*/  ULEA.HI.X UR17, UR6, UR17, UR10, 0x2, UP0 ;  /* 0x0000001106117291 */ /* 0x000fe400080f140a */
[----:B------:R-:W-:Y:S02]  /*54d0*/  UIADD3 UR12, UP0, UR16, 0x3000, URZ ;  /* 0x00003000100c7890 */ /* 0x000fe4000ff1e03f */
[----:B------:R-:W-:-:S02]  /*54e0*/  UIADD3 UR14, UP1, UR16, 0x6000, URZ ;  /* 0x00006000100e7890 */ /* 0x000fc4000ff3e03f */
[----:B------:R-:W-:Y:S02]  /*54f0*/  UIADD3 UR16, UP2, UR16, 0x9000, URZ ;  /* 0x0000900010107890 */ /* 0x000fe4000ff5e03f */
[----:B------:R-:W-:Y:S02]  /*5500*/  UIADD3.X UR13, URZ, UR17, URZ, UP0, !UPT ;  /* 0x000000113f0d7290 */ /* 0x000fe400087fe43f */
[----:B------:R-:W-:Y:S02]  /*5510*/  UIADD3.X UR15, URZ, UR17, URZ, UP1, !UPT ;  /* 0x000000113f0f7290 */ /* 0x000fe40008ffe43f */
[----:B------:R-:W-:Y:S01]  /*5520*/  UIADD3.X UR17, URZ, UR17, URZ, UP2, !UPT ;  /* 0x000000113f117290 */ /* 0x000fe200097fe43f */
[----:B------:R-:W-:-:S11]  /*5530*/  ULDC.64 UR20, c[0x0][0x2c0] ;  /* 0x0000b00000147ab9 */ /* 0x000fd60000000a00 */
.L_x_46:
[----:B------:R-:W-:Y:S01]  /*5540*/  UIMAD UR8, UR4, 0x3000, URZ ;  /* 0x00003000040878a4 */ /* 0x000fe2000f8e023f */
[----:B------:R-:W-:Y:S01]  /*5550*/  BAR.SYNC.DEFER_BLOCKING 0xd, 0xa0 ;  /* 0x0342800000007b1d */ /* 0x000fe20000010000 */
[----:B------:R-:W-:Y:S02]  /*5560*/  UIMAD UR11, UR5, 0x1800, URZ ;  /* 0x00001800050b78a4 */ /* 0x000fe4000f8e023f */
[----:B------:R-:W-:Y:S02]  /*5570*/  UIMAD.WIDE UR24, UR8, 0x4, UR12 ;  /* 0x00000004081878a5 */ /* 0x000fe4000f8e020c */
[----:B------:R-:W-:Y:S01]  /*5580*/  UIMAD.WIDE UR22, UR8, 0x4, UR14 ;  /* 0x00000004081678a5 */ /* 0x000fe2000f8e020e */
[----:B------:R-:W-:Y:S01]  /*5590*/  BSSY B0, `(.L_x_34) ;  /* 0x0000010000007945 */ /* 0x000fe20003800000 */
[----:B------:R-:W-:-:S03]  /*55a0*/  UIMAD.WIDE UR8, UR8, 0x4, UR16 ;  /* 0x00000004080878a5 */ /* 0x000fc6000f8e0210 */
[----:B------:R-:W-:Y:S09]  /*55b0*/  @!P0 BRA `(.L_x_35) ;  /* 0x0000000000348947 */ /* 0x000ff20003800000 */
[----:B------:R-:W1:Y:S01]  /*55c0*/  S2UR UR19, SR_CgaCtaId ;  /* 0x00000000001379c3 */ /* 0x000e620000008800 */
[----:B------:R-:W-:Y:S01]  /*55d0*/  UIADD3 UR26, UP0, UR11, UR6, URZ ;  /* 0x000000060b1a7290 */ /* 0x000fe2000ff1e03f */
[----:B------:R-:W-:-:S03]  /*55e0*/  UMOV UR18, 0x400 ;  /* 0x0000040000127882 */ /* 0x000fc60000000000 */
[----:B------:R-:W-:Y:S02]  /*55f0*/  ULEA.HI.X.SX32 UR27, UR11, UR10, 0x1, UP0 ;  /* 0x0000000a0b1b7291 */ /* 0x000fe400080f0e3f */
[----:B------:R-:W-:-:S04]  /*5600*/  ULEA UR28, UP0, UR26, UR20, 0x2 ;  /* 0x000000141a1c7291 */ /* 0x000fc8000f80103f */
[----:B------:R-:W-:-:S03]  /*5610*/  ULEA.HI.X UR29, UR26, UR21, UR27, 0x2, UP0 ;  /* 0x000000151a1d7291 */ /* 0x000fc600080f141b */
[----:B------:R-:W-:Y:S01]  /*5620*/  UMOV UR26, 0x0 ;  /* 0x00000000001a7882 */ /* 0x000fe20000000000 */
[----:B------:R-:W-:Y:S01]  /*5630*/  UMOV UR27, 0x14f00000 ;  /* 0x14f00000001b7882 */ /* 0x000fe20000000000 */
[----:B-1----:R-:W-:-:S03]  /*5640*/  ULEA UR18, UR19, UR18, 0x18 ;  /* 0x0000001213127291 */ /* 0x002fc6000f8ec03f */
[----:B------:R-:W-:Y:S01]  /*5650*/  UMOV UR19, 0x300 ;  /* 0x0000030000137882 */ /* 0x000fe20000000000 */
[----:B------:R-:W-:-:S09]  /*5660*/  UIADD3 UR18, UR18, 0xc000, URZ ;  /* 0x0000c00012127890 */ /* 0x000fd2000fffe03f */
[----:B------:R1:W-:Y:S02]  /*5670*/  UBLKRED.G.S.ADD.F32.RN [UR28], [UR18], UR19, desc[UR26] ;  /* 0x00001a1c120073bb */ /* 0x0003e400080a1413 */
[----:B-1----:R0:W-:Y:S02]  /*5680*/  UTMACMDFLUSH ;  /* 0x00000000000079b7 */ /* 0x0021e40000000000 */
.L_x_35:
[----:B------:R-:W-:Y:S05]  /*5690*/  BSYNC B0 ;  /* 0x0000000000007941 */ /* 0x000fea0003800000 */
.L_x_34:
[----:B------:R-:W-:Y:S06]  /*56a0*/  BAR.SYNC.DEFER_BLOCKING 0xe, 0xa0 ;  /* 0x0382800000007b1d */ /* 0x000fec0000010000 */
[----:B------:R-:W-:Y:S04]  /*56b0*/  BSSY B0, `(.L_x_36) ;  /* 0x000000c000007945 */ /* 0x000fe80003800000 */
[----:B------:R-:W-:Y:S05]  /*56c0*/  @!P0 BRA `(.L_x_37) ;  /* 0x0000000000288947 */ /* 0x000fea0003800000 */
[----:B------:R-:W1:Y:S01]  /*56d0*/  S2UR UR19, SR_CgaCtaId ;  /* 0x00000000001379c3 */ /* 0x000e620000008800 */
[----:B------:R-:W-:Y:S01]  /*56e0*/  UMOV UR18, 0x400 ;  /* 0x0000040000127882 */ /* 0x000fe20000000000 */
[----:B------:R-:W-:Y:S01]  /*56f0*/  UMOV UR26, 0x0 ;  /* 0x00000000001a7882 */ /* 0x000fe20000000000 */
[----:B------:R-:W-:Y:S01]  /*5700*/  UMOV UR27, 0x14f00000 ;  /* 0x14f00000001b7882 */ /* 0x000fe20000000000 */
[----:B-1----:R-:W-:-:S03]  /*5710*/  ULEA UR18, UR19, UR18, 0x18 ;  /* 0x0000001213127291 */ /* 0x002fc6000f8ec03f */
[----:B------:R-:W-:Y:S01]  /*5720*/  UMOV UR19, 0x300 ;  /* 0x0000030000137882 */ /* 0x000fe20000000000 */
[----:B------:R-:W-:-:S09]  /*5730*/  UIADD3 UR18, UR18, 0xf000, URZ ;  /* 0x0000f00012127890 */ /* 0x000fd2000fffe03f */
[----:B------:R1:W-:Y:S01]  /*5740*/  UBLKRED.G.S.ADD.F32.RN [UR24], [UR18], UR19, desc[UR26] ;  /* 0x00001a18120073bb */ /* 0x0003e200080a1413 */
[----:B------:R0:W-:Y:S01]  /*5750*/  UTMACMDFLUSH ;  /* 0x00000000000079b7 */ /* 0x0001e20000000000 */
[----:B-1----:R-:W-:-:S04]  /*5760*/  DEPBAR.LE SB0, 0x1 ;  /* 0x000080400000791a */ /* 0x002fc80000000000 */
.L_x_37:
[----:B------:R-:W-:Y:S05]  /*5770*/  BSYNC B0 ;  /* 0x0000000000007941 */ /* 0x000fea0003800000 */
.L_x_36:
[----:B------:R-:W-:Y:S06]  /*5780*/  BAR.ARV 0xa, 0xa0 ;  /* 0x0282800000007b1d */ /* 0x000fec0000002000 */
[----:B------:R-:W-:Y:S04]  /*5790*/  BSSY B0, `(.L_x_38) ;  /* 0x0000003000007945 */ /* 0x000fe80003800000 */
[----:B------:R-:W-:Y:S05]  /*57a0*/  @!P0 BRA `(.L_x_39) ;  /* 0x0000000000048947 */ /* 0x000fea0003800000 */
[----:B------:R-:W-:-:S04]  /*57b0*/  DEPBAR.LE SB0, 0x0 ;  /* 0x000080000000791a */ /* 0x000fc80000000000 */
.L_x_39:
[----:B------:R-:W-:Y:S05]  /*57c0*/  BSYNC B0 ;  /* 0x0000000000007941 */ /* 0x000fea0003800000 */
.L_x_38:
[----:B------:R-:W-:Y:S06]  /*57d0*/  BAR.ARV 0xb, 0xa0 ;  /* 0x02c2800000007b1d */ /* 0x000fec0000002000 */
[----:B------:R-:W-:Y:S02]  /*57e0*/  BSSY B0, `(.L_x_40) ;  /* 0x000000c000007945 */ /* 0x000fe40003800000 */
[----:B------:R-:W-:Y:S06]  /*57f0*/  BAR.SYNC.DEFER_BLOCKING 0xd, 0xa0 ;  /* 0x0342800000007b1d */ /* 0x000fec0000010000 */
        /* <DEDUP_REMOVED lines=8> */
[----:B------:R1:W-:Y:S02]  /*5880*/  UBLKRED.G.S.ADD.F32.RN [UR22], [UR18], UR19, desc[UR24] ;  /* 0x00001816120073bb */ /* 0x0003e400080a1413 */
[----:B-1----:R0:W-:Y:S02]  /*5890*/  UTMACMDFLUSH ;  /* 0x00000000000079b7 */ /* 0x0021e40000000000 */
.L_x_41:
[----:B------:R-:W-:Y:S05]  /*58a0*/  BSYNC B0 ;  /* 0x0000000000007941 */ /* 0x000fea0003800000 */
.L_x_40:
        /* <DEDUP_REMOVED lines=13> */
.L_x_43:
[----:B------:R-:W-:Y:S05]  /*5980*/  BSYNC B0 ;  /* 0x0000000000007941 */ /* 0x000fea0003800000 */
.L_x_42:
[----:B------:R-:W-:Y:S01]  /*5990*/  VIADD R0, R0, 0xfffffffe ;  /* 0xfffffffe00007836 */ /* 0x000fe20000000000 */
[----:B------:R-:W-:Y:S06]  /*59a0*/  BAR.ARV 0xa, 0xa0 ;  /* 0x0282800000007b1d */ /* 0x000fec0000002000 */
[----:B------:R-:W-:Y:S01]  /*59b0*/  BSSY B0, `(.L_x_44) ;  /* 0x0000004000007945 */ /* 0x000fe20003800000 */
[----:B------:R-:W-:-:S03]  /*59c0*/  ISETP.NE.AND P1, PT, R0, RZ, PT ;  /* 0x000000ff0000720c */ /* 0x000fc60003f25270 */
[----:B------:R-:W-:Y:S10]  /*59d0*/  @!P0 BRA `(.L_x_45) ;  /* 0x0000000000048947 */ /* 0x000ff40003800000 */
[----:B------:R-:W-:-:S04]  /*59e0*/  DEPBAR.LE SB0, 0x0 ;  /* 0x000080000000791a */ /* 0x000fc80000000000 */
.L_x_45:
[----:B------:R-:W-:Y:S05]  /*59f0*/  BSYNC B0 ;  /* 0x0000000000007941 */ /* 0x000fea0003800000 */
.L_x_44:
[----:B------:R-:W-:Y:S06]  /*5a00*/  BAR.ARV 0xb, 0xa0 ;  /* 0x02c2800000007b1d */ /* 0x000fec0000002000 */
[----:B------:R-:W-:Y:S02]  /*5a10*/  UIADD3 UR5, UR5, 0x2, URZ ;  /* 0x0000000205057890 */ /* 0x000fe4000fffe03f */
[----:B------:R-:W-:Y:S01]  /*5a20*/  UIADD3 UR4, UR4, 0x1, URZ ;  /* 0x0000000104047890 */ /* 0x000fe2000fffe03f */
[----:B------:R-:W-:Y:S11]  /*5a30*/  @P1 BRA `(.L_x_46) ;  /* 0xfffffff800c01947 */ /* 0x000ff6000383ffff */
[----:B------:R-:W-:-:S12]  /*5a40*/  UIADD3 UR4, UR11, 0x3000, URZ ;  /* 0x000030000b047890 */ /* 0x000fd8000fffe03f */
.L_x_33:
[----:B------:R-:W-:-:S13]  /*5a50*/  ISETP.NE.AND P1, PT, R3, RZ, PT ;  /* 0x000000ff0300720c */ /* 0x000fda0003f25270 */
[----:B------:R-:W-:Y:S05]  /*5a60*/  @!P1 EXIT ;  /* 0x000000000000994d */ /* 0x000fea0003800000 */
[----:B------:R-:W-:Y:S06]  /*5a70*/  BAR.SYNC.DEFER_BLOCKING 0xd, 0xa0 ;  /* 0x0342800000007b1d */ /* 0x000fec0000010000 */
[----:B------:R-:W-:Y:S04]  /*5a80*/  BSSY B0, `(.L_x_47) ;  /* 0x0000010000007945 */ /* 0x000fe80003800000 */
[----:B------:R-:W-:Y:S05]  /*5a90*/  @!P0 BRA `(.L_x_48) ;  /* 0x0000000000388947 */ /* 0x000fea0003800000 */
[----:B------:R-:W1:Y:S01]  /*5aa0*/  S2UR UR11, SR_CgaCtaId ;  /* 0x00000000000b79c3 */ /* 0x000e620000008800 */
[----:B------:R-:W-:Y:S01]  /*5ab0*/  UIADD3 UR12, UP0, UR4, UR6, URZ ;  /* 0x00000006040c7290 */ /* 0x000fe2000ff1e03f */
[----:B------:R-:W-:Y:S01]  /*5ac0*/  UMOV UR5, 0x400 ;  /* 0x0000040000057882 */ /* 0x000fe20000000000 */
[----:B------:R-:W-:Y:S02]  /*5ad0*/  ULDC.64 UR8, c[0x0][0x2c0] ;  /* 0x0000b00000087ab9 */ /* 0x000fe40000000a00 */
        /* <DEDUP_REMOVED lines=10> */
.L_x_48:
[----:B------:R-:W-:Y:S05]  /*5b80*/  BSYNC B0 ;  /* 0x0000000000007941 */ /* 0x000fea0003800000 */
.L_x_47:
[----:B------:R-:W-:Y:S06]  /*5b90*/  BAR.SYNC.DEFER_BLOCKING 0xe, 0xa0 ;  /* 0x0382800000007b1d */ /* 0x000fec0000010000 */
[----:B------:R-:W-:Y:S04]  /*5ba0*/  BSSY B0, `(.L_x_49) ;  /* 0x0000012000007945 */ /* 0x000fe80003800000 */
[----:B------:R-:W-:Y:S05]  /*5bb0*/  @!P0 BRA `(.L_x_50) ;  /* 0x0000000000408947 */ /* 0x000fea0003800000 */
[----:B------:R-:W1:Y:S01]  /*5bc0*/  S2UR UR12, SR_CgaCtaId ;  /* 0x00000000000c79c3 */ /* 0x000e620000008800 */
[----:B------:R-:W-:Y:S01]  /*5bd0*/  UIADD3 UR5, UR4, 0xc00, URZ ;  /* 0x00000c0004057890 */ /* 0x000fe2000fffe03f */
[----:B------:R-:W-:Y:S01]  /*5be0*/  UMOV UR11, 0x400 ;  /* 0x00000400000b7882 */ /* 0x000fe20000000000 */
[----:B------:R-:W-:Y:S02]  /*5bf0*/  ULDC.64 UR8, c[0x0][0x2c0] ;  /* 0x0000b00000087ab9 */ /* 0x000fe40000000a00 */
[----:B------:R-:W-:-:S04]  /*5c00*/  UIADD3 UR13, UP0, UR5, UR6, URZ ;  /* 0x00000006050d7290 */ /* 0x000fc8000ff1e03f */
        /* <DEDUP_REMOVED lines=11> */
.L_x_50:
[----:B------:R-:W-:Y:S05]  /*5cc0*/  BSYNC B0 ;  /* 0x0000000000007941 */ /* 0x000fea0003800000 */
.L_x_49:
[----:B------:R-:W-:Y:S06]  /*5cd0*/  BAR.ARV 0xa, 0xa0 ;  /* 0x0282800000007b1d */ /* 0x000fec0000002000 */
[----:B------:R-:W-:Y:S04]  /*5ce0*/  BSSY B0, `(.L_x_51) ;  /* 0x0000003000007945 */ /* 0x000fe80003800000 */
[----:B------:R-:W-:Y:S05]  /*5cf0*/  @!P0 BRA `(.L_x_52) ;  /* 0x0000000000048947 */ /* 0x000fea0003800000 */
[----:B------:R-:W-:-:S04]  /*5d00*/  DEPBAR.LE SB0, 0x0 ;  /* 0x000080000000791a */ /* 0x000fc80000000000 */
.L_x_52:
[----:B------:R-:W-:Y:S05]  /*5d10*/  BSYNC B0 ;  /* 0x0000000000007941 */ /* 0x000fea0003800000 */
.L_x_51:
[----:B------:R-:W-:Y:S06]  /*5d20*/  BAR.ARV 0xb, 0xa0 ;  /* 0x02c2800000007b1d */ /* 0x000fec0000002000 */
[----:B------:R-:W-:Y:S05]  /*5d30*/  EXIT ;  /* 0x000000000000794d */ /* 0x000fea0003800000 */
.L_x_32:
[----:B------:R-:W1:Y:S01]  /*5d40*/  S2UR UR21, SR_CTAID.Z ;  /* 0x00000000001579c3 */ /* 0x000e620000002700 */
[----:B------:R-:W-:Y:S01]  /*5d50*/  IMAD.MOV.U32 R9, RZ, RZ, 0x1 ;  /* 0x00000001ff097424 */ /* 0x000fe200078e00ff */
[----:B-1----:R-:W-:-:S13]  /*5d60*/  ISETP.LE.AND P0, PT, RZ, UR21, PT ;  /* 0x00000015ff007c0c */ /* 0x002fda000bf03270 */
[----:B------:R-:W-:Y:S05]  /*5d70*/  @!P0 BRA `(.L_x_53) ;  /* 0x00000020000c8947 */ /* 0x000fea0003800000 */
[----:B------:R-:W1:Y:S01]  /*5d80*/  S2UR UR20, SR_CTAID.Y ;  /* 0x00000000001479c3 */ /* 0x000e620000002600 */
[----:B------:R-:W-:Y:S01]  /*5d90*/  ULDC.64 UR6, c[0x0][0x718] ;  /* 0x0001c60000067ab9 */ /* 0x000fe20000000a00 */
[----:B------:R-:W-:Y:S01]  /*5da0*/  ULDC.64 UR10, c[0x0][0x730] ;  /* 0x0001cc00000a7ab9 */ /* 0x000fe20000000a00 */
[----:B------:R-:W-:Y:S01]  /*5db0*/  ULDC.64 UR12, c[0x0][0x720] ;  /* 0x0001c800000c7ab9 */ /* 0x000fe20000000a00 */
[----:B------:R-:W-:Y:S01]  /*5dc0*/  ULDC.64 UR14, c[0x0][0x738] ;  /* 0x0001ce00000e7ab9 */ /* 0x000fe20000000a00 */
[----:B------:R-:W-:Y:S01]  /*5dd0*/  ELECT P0, URZ, PT ;  /* 0x00000000003f782f */ /* 0x000fe20003800000 */
[----:B------:R-:W-:Y:S01]  /*5de0*/  BSSY B0, `(.L_x_53) ;  /* 0x00001fc000007945 */ /* 0x000fe20003800000 */
[----:B------:R-:W-:Y:S01]  /*5df0*/  IMAD.MOV.U32 R0, RZ, RZ, RZ ;  /* 0x000000ffff007224 */ /* 0x000fe200078e00ff */
[----:B-1----:R-:W-:Y:S02]  /*5e00*/  USHF.R.S32.HI UR9, URZ, 0x1f, UR20 ;  /* 0x0000001f3f097899 */ /* 0x002fe40008011414 */
[----:B------:R-:W-:-:S02]  /*5e10*/  UIMAD.WIDE.U32 UR4, UR20, UR6, URZ ;  /* 0x00000006140472a5 */ /* 0x000fc4000f8e003f */
[----:B------:R-:W-:Y:S02]  /*5e20*/  UIMAD UR6, UR9, UR6, URZ ;  /* 0x00000006090672a4 */ /* 0x000fe4000f8e023f */
[----:B------:R-:W-:Y:S02]  /*5e30*/  UIMAD UR9, UR9, UR10, URZ ;  /* 0x0000000a090972a4 */ /* 0x000fe4000f8e023f */
[----:B------:R-:W-:Y:S02]  /*5e40*/  UIMAD UR8, UR20, UR7, UR6 ;  /* 0x00000007140872a4 */ /* 0x000fe4000f8e0206 */
[----:B------:R-:W-:Y:S02]  /*5e50*/  UIMAD.WIDE.U32 UR6, UR20, UR10, URZ ;  /* 0x0000000a140672a5 */ /* 0x000fe4000f8e003f */
[----:B------:R-:W-:Y:S02]  /*5e60*/  UIMAD UR10, UR20, UR11, UR9 ;  /* 0x0000000b140a72a4 */ /* 0x000fe4000f8e0209 */
[----:B------:R-:W-:Y:S01]  /*5e70*/  USHF.R.S32.HI UR11, URZ, 0x1f, UR21 ;  /* 0x0000001f3f0b7899 */ /* 0x000fe20008011415 */
[----:B------:R-:W-:Y:S01]  /*5e80*/  ULDC UR9, c[0x0][0x2e8] ;  /* 0x0000ba0000097ab9 */ /* 0x000fe20000000800 */
[----:B------:R-:W-:-:S02]  /*5e90*/  UIADD3 UR5, UR5, UR8, URZ ;  /* 0x0000000805057290 */ /* 0x000fc4000fffe03f */
[----:B------:R-:W-:Y:S02]  /*5ea0*/  UISETP.NE.AND UP0, UPT, UR9, 0x1, UPT ;  /* 0x000000010900788c */ /* 0x000fe4000bf05270 */
[----:B------:R-:W-:Y:S02]  /*5eb0*/  UIMAD UR9, UR11, UR12, URZ ;  /* 0x0000000c0b0972a4 */ /* 0x000fe4000f8e023f */
[----:B------:R-:W-:Y:S02]  /*5ec0*/  UIADD3 UR7, UR7, UR10, URZ ;  /* 0x0000000a07077290 */ /* 0x000fe4000fffe03f */
[----:B------:R-:W-:Y:S02]  /*5ed0*/  UIMAD UR11, UR11, UR14, URZ ;  /* 0x0000000e0b0b72a4 */ /* 0x000fe4000f8e023f */
[----:B------:R-:W-:Y:S02]  /*5ee0*/  UIMAD UR10, UR21, UR13, UR9 ;  /* 0x0000000d150a72a4 */ /* 0x000fe4000f8e0209 */
[----:B------:R-:W-:-:S02]  /*5ef0*/  UIMAD.WIDE.U32 UR8, UR21, UR12, UR4 ;  /* 0x0000000c150872a5 */ /* 0x000fc4000f8e0004 */
[----:B------:R-:W-:Y:S02]  /*5f00*/  UIMAD UR4, UR21, UR15, UR11 ;  /* 0x0000000f150472a4 */ /* 0x000fe4000f8e020b */
[----:B------:R-:W-:Y:S02]  /*5f10*/  UIMAD.WIDE.U32 UR6, UR21, UR14, UR6 ;  /* 0x0000000e150672a5 */ /* 0x000fe4000f8e0006 */
[----:B------:R-:W-:Y:S01]  /*5f20*/  UIADD3 UR5, UR9, UR10, URZ ;  /* 0x0000000a09057290 */ /* 0x000fe2000fffe03f */
[----:B------:R-:W-:Y:S01]  /*5f30*/  ULDC.64 UR14, c[0x0][0x700] ;  /* 0x0001c000000e7ab9 */ /* 0x000fe20000000a00 */
[----:B------:R-:W-:Y:S01]  /*5f40*/  @UP0 ULDC UR11, c[0x0][0x2ec] ;  /* 0x0000bb00000b0ab9 */ /* 0x000fe20000000800 */
[----:B------:R-:W-:Y:S02]  /*5f50*/  ULEA UR14, UP1, UR8, UR14, 0x2 ;  /* 0x0000000e080e7291 */ /* 0x000fe4000f82103f */
[----:B------:R-:W-:Y:S02]  /*5f60*/  UIMAD.WIDE.U32 UR10, UR20, UR11, URZ ;  /* 0x0000000b140a72a5 */ /* 0x000fe4000f8e003f */
[----:B------:R-:W-:Y:S01]  /*5f70*/  ULEA.HI.X UR15, UR8, UR15, UR5, 0x2, UP1 ;  /* 0x0000000f080f7291 */ /* 0x000fe200088f1405 */
[----:B------:R-:W-:-:S02]  /*5f80*/  UMOV UR12, UR20 ;  /* 0x00000014000c7c82 */ /* 0x000fc40008000000 */
[----:B------:R-:W-:Y:S02]  /*5f90*/  @UP0 ULDC UR5, c[0x0][0x2f0] ;  /* 0x0000bc0000050ab9 */ /* 0x000fe40000000800 */
[----:B------:R-:W-:Y:S01]  /*5fa0*/  @UP0 USHF.R.U32.HI UR12, URZ, UR5, UR11 ;  /* 0x000000053f0c0299 */ /* 0x000fe2000801160b */
[----:B------:R-:W-:Y:S11]  /*5fb0*/  @!P0 BRA `(.L_x_54) ;  /* 0x0000001c00788947 */ /* 0x000ff60003800000 */
[----:B------:R-:W1:Y:S01]  /*5fc0*/  S2R R3, SR_CgaCtaId ;  /* 0x0000000000037919 */ /* 0x000e620000008800 */
[----:B------:R-:W-:Y:S01]  /*5fd0*/  MOV R0, 0x400 ;  /* 0x0000040000007802 */ /* 0x000fe20000000f00 */
[----:B------:R-:W-:-:S03]  /*5fe0*/  IMAD.MOV.U32 R2, RZ, RZ, 0x1 ;  /* 0x00000001ff027424 */ /* 0x000fc600078e00ff */
[----:B-1----:R-:W-:Y:S02]  /*5ff0*/  LEA R0, R3, R0, 0x18 ;  /* 0x0000000003007211 */ /* 0x002fe400078ec0ff */
[----:B------:R-:W-:Y:S02]  /*6000*/  SHF.L.U32 R3, R2, 0x1f, RZ ;  /* 0x0000001f02037819 */ /* 0x000fe400000006ff */
[----:B------:R-:W1:Y:S02]  /*6010*/  S2R R2, SR_CTAID.X ;  /* 0x0000000000027919 */ /* 0x000e640000002500 */
[----:B------:R-:W2:Y:S02]  /*6020*/  SYNCS.PHASECHK.TRANS64.TRYWAIT P0, [R0+URZ+0x26820], R3 ;  /* 0x02682003000075a7 */ /* 0x000ea4000800017f */
[----:B-12---:R-:W-:Y:S05]  /*6030*/  @!P0 BRA `(.L_x_55) ;  /* 0x0000002000608947 */ /* 0x006fea0003800000 */
.L_x_85:
[----:B------:R-:W2:Y:S01]  /*6040*/  S2R R4, SR_TID.X ;  /* 0x0000000000047919 */ /* 0x000ea20000002100 */
[----:B------:R-:W-:Y:S01]  /*6050*/  IMAD.U32 R8, RZ, RZ, UR7 ;  /* 0x00000007ff087e24 */ /* 0x000fe2000f8e00ff */
[----:B------:R-:W-:Y:S01]  /*6060*/  SHF.L.U32 R2, R2, 0x7, RZ ;  /* 0x0000000702027819 */ /* 0x000fe200000006ff */
[----:B------:R-:W-:Y:S02]  /*6070*/  IMAD.MOV.U32 R9, RZ, RZ, 0x1 ;  /* 0x00000001ff097424 */ /* 0x000fe400078e00ff */
[----:B------:R-:W-:Y:S01]  /*6080*/  VIADD R8, R8, UR4 ;  /* 0x0000000408087c36 */ /* 0x000fe20008000000 */
[----:B--2---:R-:W-:-:S04]  /*6090*/  LOP3.LUT R4, R4, 0x7f, RZ, 0xc0, !PT ;  /* 0x0000007f04047812 */ /* 0x004fc800078ec0ff */
[----:B------:R-:W-:-:S13]  /*60a0*/  ISETP.NE.AND P0, PT, R4, RZ, PT ;  /* 0x000000ff0400720c */ /* 0x000fda0003f05270 */
[----:B------:R-:W-:Y:S05]  /*60b0*/  @P0 BRA `(.L_x_56) ;  /* 0x0000000000180947 */ /* 0x000fea0003800000 */
[----:B------:R-:W2:Y:S01]  /*60c0*/  S2R R4, SR_TID.X ;  /* 0x0000000000047919 */ /* 0x000ea20000002100 */
[----:B-1----:R-:W-:-:S04]  /*60d0*/  IMAD.MOV.U32 R3, RZ, RZ, 0x3100 ;  /* 0x00003100ff037424 */ /* 0x002fc800078e00ff */
[----:B------:R3:W-:Y:S01]  /*60e0*/  SYNCS.ARRIVE.TRANS64 RZ, [R0+URZ+0x26810], R3 ;  /* 0x0268100300ff79a7 */ /* 0x0007e2000800003f */
[----:B--2---:R-:W-:-:S13]  /*60f0*/  LOP3.LUT P1, RZ, R4, 0x1f, RZ, 0xc0, !PT ;  /* 0x0000001f04ff7812 */ /* 0x004fda000782c0ff */
[----:B---3--:R-:W-:Y:S05]  /*6100*/  @!P1 BRA `(.L_x_56) ;  /* 0x0000000000049947 */ /* 0x008fea0003800000 */
[----:B------:R-:W-:Y:S01]  /*6110*/  BPT.TRAP 0x1 ;  /* 0x000000040000795c */ /* 0x000fe20000300000 */
.L_x_56:
[----:B------:R-:W2:Y:S01]  /*6120*/  LDC.64 R6, c[0x0][0x198] ;  /* 0x00006600ff067b82 */ /* 0x000ea20000000a00 */
[----:B------:R-:W-:Y:S01]  /*6130*/  R2UR UR11, R2 ;  /* 0x00000000020b72ca */ /* 0x000fe200000e0000 */
[----:B------:R-:W-:Y:S01]  /*6140*/  UMOV UR35, URZ ;  /* 0x0000003f00237c82 */ /* 0x000fe20008000000 */
[----:B------:R-:W-:Y:S01]  /*6150*/  R2UR UR8, R0 ;  /* 0x00000000000872ca */ /* 0x000fe200000e0000 */
[----:B------:R-:W-:Y:S01]  /*6160*/  UMOV UR42, 0x0 ;  /* 0x00000000002a7882 */ /* 0x000fe20000000000 */
[----:B------:R-:W-:Y:S01]  /*6170*/  UMOV UR43, 0x14f00000 ;  /* 0x14f00000002b7882 */ /* 0x000fe20000000000 */
[----:B------:R-:W-:Y:S01]  /*6180*/  UMOV UR34, URZ ;  /* 0x0000003f00227c82 */ /* 0x000fe20008000000 */
[----:B------:R-:W-:Y:S01]  /*6190*/  UMOV UR36, UR20 ;  /* 0x0000001400247c82 */ /* 0x000fe20008000000 */
[----:B------:R-:W-:Y:S01]  /*61a0*/  UMOV UR37, UR21 ;  /* 0x0000001500257c82 */ /* 0x000fe20008000000 */
[----:B------:R-:W-:Y:S01]  /*61b0*/  UMOV UR26, 0x20 ;  /* 0x00000020001a7882 */ /* 0x000fe20000000000 */
[----:B------:R-:W-:Y:S01]  /*61c0*/  UMOV UR28, UR20 ;  /* 0x00000014001c7c82 */ /* 0x000fe20008000000 */
[----:B------:R-:W-:Y:S01]  /*61d0*/  UMOV UR29, UR21 ;  /* 0x00000015001d7c82 */ /* 0x000fe20008000000 */
[----:B------:R-:W-:Y:S01]  /*61e0*/  UMOV UR27, UR35 ;  /* 0x00000023001b7c82 */ /* 0x000fe20008000000 */
[----:B------:R-:W-:Y:S01]  /*61f0*/  UMOV UR18, 0x40 ;  /* 0x0000004000127882 */ /* 0x000fe20000000000 */
[----:B------:R-:W-:Y:S01]  /*6200*/  UMOV UR19, UR35 ;  /* 0x0000002300137c82 */ /* 0x000fe20008000000 */
[----:B------:R-:W-:Y:S01]  /*6210*/  UMOV UR5, 0x10 ;  /* 0x0000001000057882 */ /* 0x000fe20000000000 */
[----:B------:R-:W-:Y:S01]  /*6220*/  UIADD3 UR32, UR8, 0x12000, URZ ;  /* 0x0001200008207890 */ /* 0x000fe2000fffe03f */
[----:B------:R-:W-:Y:S01]  /*6230*/  IMAD.MOV.U32 R5, RZ, RZ, 0xc000 ;  /* 0x0000c000ff057424 */ /* 0x000fe200078e00ff */
[----:B------:R-:W-:Y:S01]  /*6240*/  UIADD3 UR33, UR8, 0x26810, URZ ;  /* 0x0002681008217890 */ /* 0x000fe2000fffe03f */
[----:B------:R-:W-:Y:S01]  /*6250*/  MOV R12, UR21 ;  /* 0x00000015000c7c02 */ /* 0x000fe20008000f00 */
[----:B------:R-:W-:Y:S01]  /*6260*/  UIADD3 UR24, UR8, 0x13000, URZ ;  /* 0x0001300008187890 */ /* 0x000fe2000fffe03f */
[----:B------:R-:W-:Y:S01]  /*6270*/  MOV R13, UR20 ;  /* 0x00000014000d7c02 */ /* 0x000fe20008000f00 */
[----:B------:R-:W-:Y:S01]  /*6280*/  UIADD3 UR16, UR8, 0x14000, URZ ;  /* 0x0001400008107890 */ /* 0x000fe2000fffe03f */
[----:B--2---:R-:W-:Y:S01]  /*6290*/  IMAD.MOV.U32 R10, RZ, RZ, R6 ;  /* 0x000000ffff0a7224 */ /* 0x004fe200078e0006 */
[----:B------:R-:W-:Y:S01]  /*62a0*/  UIADD3 UR44, UR8, 0x1e000, URZ ;  /* 0x0001e000082c7890 */ /* 0x000fe2000fffe03f */
[----:B------:R-:W-:Y:S01]  /*62b0*/  IMAD.MOV.U32 R11, RZ, RZ, R7 ;  /* 0x000000ffff0b7224 */ /* 0x000fe200078e0007 */
[----:B------:R-:W-:Y:S01]  /*62c0*/  UMOV UR25, UR33 ;  /* 0x0000002100197c82 */ /* 0x000fe20008000000 */
[----:B------:R-:W-:Y:S01]  /*62d0*/  UMOV UR17, UR33 ;  /* 0x0000002100117c82 */ /* 0x000fe20008000000 */
[----:B------:R-:W-:Y:S01]  /*62e0*/  IADD3 R2, P1, R10, 0x2f0, RZ ;  /* 0x000002f00a027810 */ /* 0x000fe20007f3e0ff */
[----:B------:R-:W-:Y:S01]  /*62f0*/  UIADD3 UR9, UR8, 0x26800, URZ ;  /* 0x0002680008097890 */ /* 0x000fe2000fffe03f */
[----:B------:R-:W-:-:S02]  /*6300*/  UMOV UR45, UR33 ;  /* 0x00000021002d7c82 */ /* 0x000fc40008000000 */
[----:B------:R-:W-:Y:S01]  /*6310*/  R2UR UR30, R2 ;  /* 0x00000000021e72ca */ /* 0x000fe200000e0000 */
[----:B------:R-:W-:Y:S01]  /*6320*/  UMOV UR10, UR21 ;  /* 0x00000015000a7c82 */ /* 0x000fe20008000000 */
[----:B------:R-:W-:Y:S01]  /*6330*/  IADD3 R2, P2, R10, 0x3f0, RZ ;  /* 0x000003f00a027810 */ /* 0x000fe20007f5e0ff */
[----:B------:R-:W-:Y:S01]  /*6340*/  UMOV UR13, UR21 ;  /* 0x00000015000d7c82 */ /* 0x000fe20008000000 */
[----:B------:R-:W-:Y:S01]  /*6350*/  UMOV UR53, UR21 ;  /* 0x0000001500357c82 */ /* 0x000fe20008000000 */
[----:B------:R-:W-:Y:S01]  /*6360*/  UMOV UR61, UR21 ;  /* 0x00000015003d7c82 */ /* 0x000fe20008000000 */
[----:B------:R-:W-:Y:S01]  /*6370*/  R2UR UR22, R2 ;  /* 0x00000000021672ca */ /* 0x000fe200000e0000 */
[----:B------:R-:W-:Y:S01]  /*6380*/  IMAD.X R2, RZ, RZ, R11, P1 ;  /* 0x000000ffff027224 */ /* 0x000fe200008e060b */
[----:B------:R-:W-:Y:S01]  /*6390*/  UMOV UR46, 0x0 ;  /* 0x00000000002e7882 */ /* 0x000fe20000000000 */
[----:B------:R-:W-:Y:S01]  /*63a0*/  UMOV UR47, 0x10000000 ;  /* 0x10000000002f7882 */ /* 0x000fe20000000000 */
[----:B------:R-:W-:-:S02]  /*63b0*/  UIADD3 UR48, UR8, 0x2000, URZ ;  /* 0x0000200008307890 */ /* 0x000fc4000fffe03f */
[----:B------:R-:W-:Y:S01]  /*63c0*/  R2UR UR31, R2 ;  /* 0x00000000021f72ca */ /* 0x000fe200000e0000 */
[--C-:B------:R-:W-:Y:S01]  /*63d0*/  IMAD.X R2, RZ, RZ, R11.reuse, P2 ;  /* 0x000000ffff027224 */ /* 0x100fe200010e060b */
[----:B------:R-:W-:Y:S01]  /*63e0*/  UMOV UR50, 0x20 ;  /* 0x0000002000327882 */ /* 0x000fe20000000000 */
[----:B------:R-:W-:Y:S01]  /*63f0*/  UMOV UR52, UR12 ;  /* 0x0000000c00347c82 */ /* 0x000fe20008000000 */
[----:B------:R-:W-:Y:S01]  /*6400*/  UMOV UR51, UR11 ;  /* 0x0000000b00337c82 */ /* 0x000fe20008000000 */
[----:B------:R-:W-:Y:S01]  /*6410*/  UMOV UR49, UR9 ;  /* 0x0000000900317c82 */ /* 0x000fe20008000000 */
[----:B------:R-:W-:Y:S01]  /*6420*/  R2UR UR23, R2 ;  /* 0x00000000021772ca */ /* 0x000fe200000e0000 */
[----:B------:R-:W-:Y:S01]  /*6430*/  UIADD3 UR56, UR8, 0x5000, URZ ;  /* 0x0000500008387890 */ /* 0x000fe2000fffe03f */
[----:B------:R-:W-:Y:S01]  /*6440*/  IADD3 R2, P1, R10, 0xf0, RZ ;  /* 0x000000f00a027810 */ /* 0x000fe20007f3e0ff */
[----:B------:R-:W-:Y:S01]  /*6450*/  UMOV UR58, 0x50 ;  /* 0x00000050003a7882 */ /* 0x000fe20000000000 */
[----:B------:R-:W-:Y:S01]  /*6460*/  UMOV UR60, UR12 ;  /* 0x0000000c003c7c82 */ /* 0x000fe20008000000 */
[----:B------:R-:W-:Y:S01]  /*6470*/  UMOV UR59, UR11 ;  /* 0x0000000b003b7c82 */ /* 0x000fe20008000000 */
[----:B------:R-:W-:Y:S01]  /*6480*/  R2UR UR40, R2 ;  /* 0x00000000022872ca */ /* 0x000fe200000e0000 */
[----:B-1----:R-:W-:Y:S01]  /*6490*/  IMAD.X R3, RZ, RZ, R11, P1 ;  /* 0x000000ffff037224 */ /* 0x002fe200008e060b */
[----:B------:R-:W-:-:S04]  /*64a0*/  UMOV UR57, UR9 ;  /* 0x0000000900397c82 */ /* 0x000fc80008000000 */
[----:B------:R-:W-:Y:S02]  /*64b0*/  R2UR UR41, R3 ;  /* 0x00000000032972ca */ /* 0x000fe400000e0000 */
[----:B------:R-:W-:-:S04]  /*64c0*/  MOV R4, UR23 ;  /* 0x0000001700047c02 */ /* 0x000fc80008000f00 */
[----:B------:R-:W-:-:S07]  /*64d0*/  R2UR UR23, R4 ;  /* 0x00000000041772ca */ /* 0x000fce00000e0000 */
[----:B------:R1:W-:Y:S01]  /*64e0*/  UTMALDG.4D [UR32], [UR40], desc[UR42] ;  /* 0x00002a20280075b4 */ /* 0x0003e20008019000 */
[----:B------:R2:W-:Y:S01]  /*64f0*/  UTMALDG.4D [UR24], [UR40], desc[UR42] ;  /* 0x00002a18280075b4 */ /* 0x0005e20008019000 */
[----:B------:R-:W-:Y:S01]  /*6500*/  UTMALDG.4D [UR16], [UR40], desc[UR42] ;  /* 0x00002a10280075b4 */ /* 0x000fe20008019000 */
[----:B------:R3:W-:Y:S01]  /*6510*/  UBLKCP.S.G [UR44], [UR14], UR5 ;  /* 0x0000002c0e0073ba */ /* 0x0007e20008000205 */
[----:B------:R4:W-:Y:S01]  /*6520*/  SYNCS.ARRIVE.TRANS64 RZ, [R0+URZ+0x26800], R5 ;  /* 0x0268000500ff79a7 */ /* 0x0009e2000800003f */
[----:B-1----:R-:W-:Y:S01]  /*6530*/  UIADD3 UR32, UR8, 0x6000, URZ ;  /* 0x0000600008207890 */ /* 0x002fe2000fffe03f */
[----:B------:R-:W-:Y:S01]  /*6540*/  UMOV UR36, UR12 ;  /* 0x0000000c00247c82 */ /* 0x000fe20008000000 */
[----:B------:R-:W-:Y:S01]  /*6550*/  UMOV UR35, UR11 ;  /* 0x0000000b00237c82 */ /* 0x000fe20008000000 */
[----:B------:R-:W-:Y:S01]  /*6560*/  UMOV UR33, UR9 ;  /* 0x0000000900217c82 */ /* 0x000fe20008000000 */
[----:B--2---:R-:W-:Y:S01]  /*6570*/  UIADD3 UR24, UR8, 0x8000, URZ ;  /* 0x0000800008187890 */ /* 0x004fe2000fffe03f */
[----:B----4-:R-:W-:Y:S01]  /*6580*/  MOV R5, UR22 ;  /* 0x0000001600057c02 */ /* 0x010fe20008000f00 */
[----:B------:R-:W-:Y:S01]  /*6590*/  UMOV UR28, UR12 ;  /* 0x0000000c001c7c82 */ /* 0x000fe20008000000 */
[----:B------:R-:W-:Y:S01]  /*65a0*/  UMOV UR27, UR11 ;  /* 0x0000000b001b7c82 */ /* 0x000fe20008000000 */
[----:B------:R-:W-:Y:S01]  /*65b0*/  UMOV UR25, UR9 ;  /* 0x0000000900197c82 */ /* 0x000fe20008000000 */
[----:B------:R-:W-:Y:S01]  /*65c0*/  R2UR UR22, R5 ;  /* 0x00000000051672ca */ /* 0x000fe200000e0000 */
[----:B---3--:R-:W-:Y:S01]  /*65d0*/  UMOV UR45, UR21 ;  /* 0x00000015002d7c82 */ /* 0x008fe20008000000 */
[----:B------:R-:W-:Y:S01]  /*65e0*/  UMOV UR44, UR12 ;  /* 0x0000000c002c7c82 */ /* 0x000fe20008000000 */
[----:B------:R-:W-:Y:S01]  /*65f0*/  UIADD3 UR16, UR8, 0x1000, URZ ;  /* 0x0000100008107890 */ /* 0x000fe2000fffe03f */
[----:B------:R-:W-:Y:S01]  /*6600*/  IMAD.MOV.U32 R5, RZ, RZ, RZ ;  /* 0x000000ffff057224 */ /* 0x000fe200078e00ff */
[----:B------:R-:W-:Y:S01]  /*6610*/  UMOV UR21, UR10 ;  /* 0x0000000a00157c82 */ /* 0x000fe20008000000 */
[----:B------:R-:W-:Y:S01]  /*6620*/  UMOV UR10, UR34 ;  /* 0x00000022000a7c82 */ /* 0x000fe20008000000 */
[----:B------:R-:W-:Y:S01]  /*6630*/  UMOV UR18, 0x10 ;  /* 0x0000001000127882 */ /* 0x000fe20000000000 */
[----:B------:R-:W-:Y:S01]  /*6640*/  UMOV UR20, UR12 ;  /* 0x0000000c00147c82 */ /* 0x000fe20008000000 */
[----:B------:R-:W-:Y:S01]  /*6650*/  UMOV UR19, UR11 ;  /* 0x0000000b00137c82 */ /* 0x000fe20008000000 */
[----:B------:R-:W-:Y:S01]  /*6660*/  UMOV UR17, UR9 ;  /* 0x0000000900117c82 */ /* 0x000fe20008000000 */
[----:B------:R1:W-:Y:S01]  /*6670*/  UTMALDG.4D [UR8], [UR30], desc[UR46] ;  /* 0x00002e081e0075b4 */ /* 0x0003e20008019000 */
[----:B------:R-:W-:Y:S01]  /*6680*/  UIADD3 UR40, UR8, 0x4000, URZ ;  /* 0x0000400008287890 */ /* 0x000fe2000fffe03f */
[----:B------:R-:W-:Y:S01]  /*6690*/  UMOV UR42, 0x40 ;  /* 0x00000040002a7882 */ /* 0x000fe20000000000 */
[----:B------:R-:W-:Y:S01]  /*66a0*/  UMOV UR43, UR11 ;  /* 0x0000000b002b7c82 */ /* 0x000fe20008000000 */
[----:B------:R-:W-:Y:S01]  /*66b0*/  UMOV UR41, UR9 ;  /* 0x0000000900297c82 */ /* 0x000fe20008000000 */
[----:B------:R2:W-:Y:S01]  /*66c0*/  UTMALDG.4D [UR16], [UR30], desc[UR46] ;  /* 0x00002e101e0075b4 */ /* 0x0005e20008019000 */
[----:B------:R3:W-:Y:S01]  /*66d0*/  UTMALDG.4D [UR48], [UR30], desc[UR46] ;  /* 0x00002e301e0075b4 */ /* 0x0007e20008019000 */
[----:B-1----:R-:W-:Y:S01]  /*66e0*/  UMOV UR10, 0x40 ;  /* 0x00000040000a7882 */ /* 0x002fe20000000000 */
[----:B--2---:R-:W-:-:S02]  /*66f0*/  R2UR UR20, R13 ;  /* 0x000000000d1472ca */ /* 0x004fc400000e0000 */
[----:B------:R-:W1:Y:S01]  /*6700*/  LDC R13, c[0x0][0x280] ;  /* 0x0000a000ff0d7b82 */ /* 0x000e620000000800 */
[----:B------:R-:W-:Y:S02]  /*6710*/  R2UR UR21, R12 ;  /* 0x000000000c1572ca */ /* 0x000fe400000e0000 */
[----:B------:R-:W-:Y:S01]  /*6720*/  MOV R12, RZ ;  /* 0x000000ff000c7202 */ /* 0x000fe20000000f00 */
[----:B---3--:R-:W-:Y:S02]  /*6730*/  UIADD3 UR48, UR8, 0x3000, URZ ;  /* 0x0000300008307890 */ /* 0x008fe4000fffe03f */
[----:B------:R-:W-:Y:S01]  /*6740*/  UIADD3 UR8, UR8, 0xa000, URZ ;  /* 0x0000a00008087890 */ /* 0x000fe2000fffe03f */
[----:B------:R-:W-:-:S07]  /*6750*/  UMOV UR50, 0x30 ;  /* 0x0000003000327882 */ /* 0x000fce0000000000 */
[----:B------:R-:W-:Y:S01]  /*6760*/  UMOV UR53, UR21 ;  /* 0x0000001500357c82 */ /* 0x000fe20008000000 */
[----:B------:R-:W-:Y:S01]  /*6770*/  UMOV UR29, UR21 ;  /* 0x00000015001d7c82 */ /* 0x000fe20008000000 */
[----:B------:R2:W-:Y:S01]  /*6780*/  UTMALDG.4D [UR48], [UR30], desc[UR46] ;  /* 0x00002e301e0075b4 */ /* 0x0005e20008019000 */
[----:B------:R-:W-:Y:S01]  /*6790*/  UMOV UR13, UR21 ;  /* 0x00000015000d7c82 */ /* 0x000fe20008000000 */
[----:B-1----:R-:W-:Y:S01]  /*67a0*/  ISETP.GE.AND P1, PT, R13, 0x41, PT ;  /* 0x000000410d00780c */ /* 0x002fe20003f26270 */
[----:B------:R2:W-:Y:S01]  /*67b0*/  UTMALDG.4D [UR40], [UR30], desc[UR46] ;  /* 0x00002e281e0075b4 */ /* 0x0005e20008019000 */
[----:B------:R2:W-:Y:S01]  /*67c0*/  UTMALDG.4D [UR56], [UR30], desc[UR46] ;  /* 0x00002e381e0075b4 */ /* 0x0005e20008019000 */
[----:B------:R2:W-:Y:S01]  /*67d0*/  UTMALDG.4D [UR32], [UR22], desc[UR46] ;  /* 0x00002e20160075b4 */ /* 0x0005e20008019000 */
[----:B------:R2:W-:Y:S01]  /*67e0*/  UTMALDG.4D [UR24], [UR22], desc[UR46] ;  /* 0x00002e18160075b4 */ /* 0x0005e20008019000 */
[----:B------:R2:W-:Y:S08]  /*67f0*/  UTMALDG.4D [UR8], [UR22], desc[UR46] ;  /* 0x00002e08160075b4 */ /* 0x0005f00008019000 */
[----:B--2---:R-:W-:Y:S05]  /*6800*/  @!P1 BRA `(.L_x_57) ;  /* 0x0000001000709947 */ /* 0x004fea0003800000 */
[----:B------:R-:W1:Y:S01]  /*6810*/  S2R R14, SR_TID.X ;  /* 0x00000000000e7919 */ /* 0x000e620000002100 */
[C---:B------:R-:W-:Y:S01]  /*6820*/  VIADD R4, R13.reuse, 0x3f ;  /* 0x0000003f0d047836 */ /* 0x040fe20000000000 */
[----:B------:R-:W-:Y:S01]  /*6830*/  ISETP.GE.AND P1, PT, R13, 0x81, PT ;  /* 0x000000810d00780c */ /* 0x000fe20003f26270 */
[----:B------:R-:W-:Y:S02]  /*6840*/  IMAD.MOV.U32 R12, RZ, RZ, RZ ;  /* 0x000000ffff0c7224 */ /* 0x000fe400078e00ff */
[----:B------:R-:W-:Y:S01]  /*6850*/  IMAD.MOV.U32 R16, RZ, RZ, RZ ;  /* 0x000000ffff107224 */ /* 0x000fe200078e00ff */
[----:B------:R-:W-:-:S04]  /*6860*/  SHF.R.S32.HI R9, RZ, 0x1f, R4 ;  /* 0x0000001fff097819 */ /* 0x000fc80000011404 */
[----:B------:R-:W-:Y:S01]  /*6870*/  LEA.HI R4, R9, R4, RZ, 0x6 ;  /* 0x0000000409047211 */ /* 0x000fe200078f30ff */
[----:B------:R-:W-:-:S03]  /*6880*/  IMAD.MOV.U32 R9, RZ, RZ, 0x1 ;  /* 0x00000001ff097424 */ /* 0x000fc600078e00ff */
[----:B------:R-:W-:-:S04]  /*6890*/  LEA.HI.SX32 R4, R4, 0xffffffff, 0x1a ;  /* 0xffffffff04047811 */ /* 0x000fc800078fd2ff */
[----:B------:R-:W-:-:S04]  /*68a0*/  VIMNMX R4, R4, 0x1, !PT ;  /* 0x0000000104047848 */ /* 0x000fc80007fe0100 */
[----:B------:R-:W-:Y:S02]  /*68b0*/  LOP3.LUT R17, R4, 0x1, RZ, 0xc0, !PT ;  /* 0x0000000104117812 */ /* 0x000fe400078ec0ff */
[----:B-1----:R-:W-:Y:S01]  /*68c0*/  LOP3.LUT R13, R14, 0x1f, RZ, 0xc0, !PT ;  /* 0x0000001f0e0d7812 */ /* 0x002fe200078ec0ff */
[----:B------:R-:W-:Y:S06]  /*68d0*/  @!P1 BRA `(.L_x_58) ;  /* 0x0000000800d49947 */ /* 0x000fec0003800000 */
[----:B------:R-:W-:Y:S02]  /*68e0*/  IMAD.IADD R18, R4, 0x1, -R17 ;  /* 0x0000000104127824 */ /* 0x000fe400078e0a11 */
[----:B------:R-:W-:Y:S02]  /*68f0*/  IMAD.MOV.U32 R9, RZ, RZ, 0x1 ;  /* 0x00000001ff097424 */ /* 0x000fe400078e00ff */
[----:B------:R-:W-:-:S07]  /*6900*/  IMAD.MOV.U32 R16, RZ, RZ, RZ ;  /* 0x000000ffff107224 */ /* 0x000fce00078e00ff */
.L_x_67:
[----:B------:R-:W-:-:S04]  /*6910*/  SHF.L.U32 R20, R9, 0x1f, RZ ;  /* 0x0000001f09147819 */ /* 0x000fc800000006ff */
[----:B-1----:R-:W1:Y:S02]  /*6920*/  SYNCS.PHASECHK.TRANS64.TRYWAIT P1, [R0+URZ+0x26840], R20 ;  /* 0x02684014000075a7 */ /* 0x002e64000802017f */
[----:B-123--:R-:W-:Y:S05]  /*6930*/  @!P1 BRA `(.L_x_59) ;  /* 0x0000001800349947 */ /* 0x00efea0003800000 */
.L_x_86:
[----:B------:R-:W-:Y:S05]  /*6940*/  @P0 BRA `(.L_x_60) ;  /* 0x0000000000140947 */ /* 0x000fea0003800000 */
[----:B------:R-:W-:Y:S01]  /*6950*/  ISETP.NE.AND P1, PT, R13, RZ, PT ;  /* 0x000000ff0d00720c */ /* 0x000fe20003f25270 */
[----:B------:R-:W-:-:S04]  /*6960*/  IMAD.MOV.U32 R3, RZ, RZ, 0x3100 ;  /* 0x00003100ff037424 */ /* 0x000fc800078e00ff */
[----:B------:R2:W-:Y:S08]  /*6970*/  SYNCS.ARRIVE.TRANS64 RZ, [R0+URZ+0x26830], R3 ;  /* 0x0268300300ff79a7 */ /* 0x0005f0000800003f */
[----:B------:R-:W-:Y:S05]  /*6980*/  @!P1 BRA `(.L_x_60) ;  /* 0x0000000000049947 */ /* 0x000fea0003800000 */
[----:B------:R-:W-:Y:S01]  /*6990*/  BPT.TRAP 0x1 ;  /* 0x000000040000795c */ /* 0x000fe20000300000 */
.L_x_60:
[----:B------:R-:W2:Y:S01]  /*69a0*/  LDC.64 R14, c[0x0][0x728] ;  /* 0x0001ca00ff0e7b82 */ /* 0x000ea20000000a00 */
[----:B------:R-:W-:Y:S01]  /*69b0*/  SHF.L.U32 R19, R16, 0x6, RZ ;  /* 0x0000000610137819 */ /* 0x000fe200000006ff */
[----:B------:R-:W-:Y:S01]  /*69c0*/  IMAD.MOV.U32 R10, RZ, RZ, R6 ;  /* 0x000000ffff0a7224 */ /* 0x000fe200078e0006 */
[----:B------:R-:W-:Y:S01]  /*69d0*/  R2UR UR22, R0 ;  /* 0x00000000001672ca */ /* 0x000fe200000e0000 */
[----:B------:R-:W-:Y:S01]  /*69e0*/  IMAD.MOV.U32 R11, RZ, RZ, R7 ;  /* 0x000000ffff0b7224 */ /* 0x000fe200078e0007 */
[C---:B------:R-:W-:Y:S01]  /*69f0*/  IADD3 R2, P1, R19.reuse, UR6, RZ ;  /* 0x0000000613027c10 */ /* 0x040fe2000ff3e0ff */
[----:B------:R-:W-:Y:S01]  /*6a00*/  UMOV UR10, 0x0 ;  /* 0x00000000000a7882 */ /* 0x000fe20000000000 */
[----:B------:R-:W-:Y:S01]  /*6a10*/  R2UR UR19, R19 ;  /* 0x00000000131372ca */ /* 0x000fe200000e0000 */
[----:B------:R-:W-:Y:S01]  /*6a20*/  UMOV UR11, 0x14f00000 ;  /* 0x14f00000000b7882 */ /* 0x000fe20000000000 */
[----:B------:R-:W-:Y:S01]  /*6a30*/  UMOV UR18, URZ ;  /* 0x0000003f00127c82 */ /* 0x000fe20008000000 */
[----:B------:R-:W-:Y:S01]  /*6a40*/  UMOV UR34, 0x20 ;  /* 0x0000002000227882 */ /* 0x000fe20000000000 */
[----:B------:R-:W-:Y:S01]  /*6a50*/  UMOV UR36, UR20 ;  /* 0x0000001400247c82 */ /* 0x000fe20008000000 */
[----:B------:R-:W-:Y:S01]  /*6a60*/  UMOV UR37, UR21 ;  /* 0x0000001500257c82 */ /* 0x000fe20008000000 */
[----:B------:R-:W-:Y:S01]  /*6a70*/  UMOV UR26, 0x40 ;  /* 0x00000040001a7882 */ /* 0x000fe20000000000 */
[----:B------:R-:W-:Y:S01]  /*6a80*/  UMOV UR28, UR20 ;  /* 0x00000014001c7c82 */ /* 0x000fe20008000000 */
[----:B------:R-:W-:Y:S01]  /*6a90*/  UMOV UR29, UR21 ;  /* 0x00000015001d7c82 */ /* 0x000fe20008000000 */
[----:B------:R-:W-:-:S02]  /*6aa0*/  UIADD3 UR17, UR22, 0x26830, URZ ;  /* 0x0002683016117890 */ /* 0x000fc4000fffe03f */
[----:B------:R-:W-:Y:S02]  /*6ab0*/  UIADD3 UR16, UR22, 0x18000, URZ ;  /* 0x0001800016107890 */ /* 0x000fe4000fffe03f */
[----:B------:R-:W-:Y:S02]  /*6ac0*/  UIADD3 UR32, UR22, 0x19000, URZ ;  /* 0x0001900016207890 */ /* 0x000fe4000fffe03f */
[----:B------:R-:W-:Y:S01]  /*6ad0*/  UIADD3 UR24, UR22, 0x1a000, URZ ;  /* 0x0001a00016187890 */ /* 0x000fe2000fffe03f */
[----:B--2---:R-:W-:Y:S01]  /*6ae0*/  LEA R3, P2, R2, R14, 0x2 ;  /* 0x0000000e02037211 */ /* 0x004fe200078410ff */
[----:B------:R-:W-:Y:S01]  /*6af0*/  UIADD3 UR22, UR22, 0x1e200, URZ ;  /* 0x0001e20016167890 */ /* 0x000fe2000fffe03f */
[----:B------:R-:W-:Y:S02]  /*6b00*/  UMOV UR33, UR17 ;  /* 0x0000001100217c82 */ /* 0x000fe40008000000 */
[----:B------:R-:W-:Y:S01]  /*6b10*/  R2UR UR30, R3 ;  /* 0x00000000031e72ca */ /* 0x000fe200000e0000 */
[----:B------:R-:W-:Y:S01]  /*6b20*/  UMOV UR35, UR19 ;  /* 0x0000001300237c82 */ /* 0x000fe20008000000 */
[----:B------:R-:W-:Y:S01]  /*6b30*/  LEA.HI.X.SX32 R3, R19, R8, 0x1, P1 ;  /* 0x0000000813037211 */ /* 0x000fe200008f0eff */
[----:B------:R-:W-:Y:S01]  /*6b40*/  UMOV UR25, UR17 ;  /* 0x0000001100197c82 */ /* 0x000fe20008000000 */
[----:B------:R-:W-:Y:S01]  /*6b50*/  IADD3 R4, P1, R10, 0x1f0, RZ ;  /* 0x000001f00a047810 */ /* 0x000fe20007f3e0ff */
[----:B------:R-:W-:Y:S01]  /*6b60*/  UMOV UR27, UR19 ;  /* 0x00000013001b7c82 */ /* 0x000fe20008000000 */
[----:B------:R-:W-:Y:S01]  /*6b70*/  LEA.HI.X R2, R2, R15, R3, 0x2, P2 ;  /* 0x0000000f02027211 */ /* 0x000fe200010f1403 */
[----:B------:R-:W-:Y:S01]  /*6b80*/  UMOV UR5, 0x10 ;  /* 0x0000001000057882 */ /* 0x000fe20000000000 */
[----:B------:R-:W-:Y:S01]  /*6b90*/  R2UR UR8, R4 ;  /* 0x00000000040872ca */ /* 0x000fe200000e0000 */
[----:B------:R-:W-:Y:S01]  /*6ba0*/  IMAD.X R5, RZ, RZ, R11, P1 ;  /* 0x000000ffff057224 */ /* 0x000fe200008e060b */
[----:B------:R-:W-:Y:S01]  /*6bb0*/  R2UR UR31, R2 ;  /* 0x00000000021f72ca */ /* 0x000fe200000e0000 */
[----:B------:R-:W-:-:S03]  /*6bc0*/  UMOV UR23, UR17 ;  /* 0x0000001100177c82 */ /* 0x000fc60008000000 */
[----:B------:R-:W-:-:S13]  /*6bd0*/  R2UR UR9, R5 ;  /* 0x00000000050972ca */ /* 0x000fda00000e0000 */
[----:B------:R2:W-:Y:S01]  /*6be0*/  UTMALDG.4D [UR16], [UR8], desc[UR10] ;  /* 0x00000a10080075b4 */ /* 0x0005e20008019000 */
[----:B------:R2:W-:Y:S01]  /*6bf0*/  UTMALDG.4D [UR32], [UR8], desc[UR10] ;  /* 0x00000a20080075b4 */ /* 0x0005e20008019000 */
[----:B------:R2:W-:Y:S01]  /*6c00*/  UTMALDG.4D [UR24], [UR8], desc[UR10] ;  /* 0x00000a18080075b4 */ /* 0x0005e20008019000 */
[----:B------:R2:W-:Y:S01]  /*6c10*/  UBLKCP.S.G [UR22], [UR30], UR5 ;  /* 0x000000161e0073ba */ /* 0x0005e20008000205 */
[----:B------:R-:W3:Y:S02]  /*6c20*/  SYNCS.PHASECHK.TRANS64.TRYWAIT P1, [R0+URZ+0x26828], R20 ;  /* 0x02682814000075a7 */ /* 0x000ee4000802017f */
[----:B--23--:R-:W-:Y:S05]  /*6c30*/  @!P1 BRA `(.L_x_61) ;  /* 0x0000001400889947 */ /* 0x00cfea0003800000 */
.L_x_87:
[----:B------:R-:W-:Y:S05]  /*6c40*/  @P0 BRA `(.L_x_62) ;  /* 0x0000000000140947 */ /* 0x000fea0003800000 */
[----:B------:R-:W-:Y:S01]  /*6c50*/  ISETP.NE.AND P1, PT, R13, RZ, PT ;  /* 0x000000ff0d00720c */ /* 0x000fe20003f25270 */
[----:B------:R-:W-:-:S04]  /*6c60*/  IMAD.MOV.U32 R3, RZ, RZ, 0x3100 ;  /* 0x00003100ff037424 */ /* 0x000fc800078e00ff */
[----:B------:R3:W-:Y:S08]  /*6c70*/  SYNCS.ARRIVE.TRANS64 RZ, [R0+URZ+0x26818], R3 ;  /* 0x0268180300ff79a7 */ /* 0x0007f0000800003f */
[----:B------:R-:W-:Y:S05]  /*6c80*/  @!P1 BRA `(.L_x_62) ;  /* 0x0000000000049947 */ /* 0x000fea0003800000 */
[----:B------:R-:W-:Y:S01]  /*6c90*/  BPT.TRAP 0x1 ;  /* 0x000000040000795c */ /* 0x000fe20000300000 */
.L_x_62:
[----:B------:R-:W-:Y:S01]  /*6ca0*/  VIADD R19, R19, 0x40 ;  /* 0x0000004013137836 */ /* 0x000fe20000000000 */
[----:B------:R-:W-:Y:S01]  /*6cb0*/  IADD3 R2, P1, R10, 0xf0, RZ ;  /* 0x000000f00a027810 */ /* 0x000fe20007f3e0ff */
[----:B------:R-:W-:Y:S01]  /*6cc0*/  UMOV UR22, 0x0 ;  /* 0x0000000000167882 */ /* 0x000fe20000000000 */
[----:B------:R-:W-:Y:S01]  /*6cd0*/  R2UR UR16, R0 ;  /* 0x00000000001072ca */ /* 0x000fe200000e0000 */
[----:B------:R-:W-:Y:S01]  /*6ce0*/  UMOV UR23, 0x14f00000 ;  /* 0x14f0000000177882 */ /* 0x000fe20000000000 */
[----:B------:R-:W-:Y:S01]  /*6cf0*/  R2UR UR35, R19 ;  /* 0x00000000132372ca */ /* 0x000fe200000e0000 */
[----:B---3--:R-:W-:Y:S01]  /*6d00*/  IMAD.X R3, RZ, RZ, R11, P1 ;  /* 0x000000ffff037224 */ /* 0x008fe200008e060b */
[----:B------:R-:W-:Y:S01]  /*6d10*/  R2UR UR10, R2 ;  /* 0x00000000020a72ca */ /* 0x000fe200000e0000 */
[----:B------:R-:W-:Y:S01]  /*6d20*/  UMOV UR34, URZ ;  /* 0x0000003f00227c82 */ /* 0x000fe20008000000 */
[----:B------:R-:W-:Y:S01]  /*6d30*/  UMOV UR36, UR20 ;  /* 0x0000001400247c82 */ /* 0x000fe20008000000 */
[----:B------:R-:W-:Y:S01]  /*6d40*/  UMOV UR37, UR21 ;  /* 0x0000001500257c82 */ /* 0x000fe20008000000 */
[----:B------:R-:W-:Y:S01]  /*6d50*/  R2UR UR11, R3 ;  /* 0x00000000030b72ca */ /* 0x000fe200000e0000 */
[----:B------:R-:W-:Y:S01]  /*6d60*/  UMOV UR26, 0x20 ;  /* 0x00000020001a7882 */ /* 0x000fe20000000000 */
[----:B------:R-:W-:Y:S01]  /*6d70*/  UMOV UR28, UR20 ;  /* 0x00000014001c7c82 */ /* 0x000fe20008000000 */
[----:B------:R-:W-:Y:S01]  /*6d80*/  UMOV UR29, UR21 ;  /* 0x00000015001d7c82 */ /* 0x000fe20008000000 */
[----:B------:R-:W-:Y:S01]  /*6d90*/  UMOV UR18, 0x40 ;  /* 0x0000004000127882 */ /* 0x000fe20000000000 */
[----:B------:R-:W-:-:S02]  /*6da0*/  UIADD3 UR32, UR16, 0x15000, URZ ;  /* 0x0001500010207890 */ /* 0x000fc4000fffe03f */
[----:B------:R-:W-:Y:S02]  /*6db0*/  UIADD3 UR33, UR16, 0x26818, URZ ;  /* 0x0002681810217890 */ /* 0x000fe4000fffe03f */
[----:B------:R-:W-:Y:S02]  /*6dc0*/  UIADD3 UR24, UR16, 0x16000, URZ ;  /* 0x0001600010187890 */ /* 0x000fe4000fffe03f */
[----:B------:R-:W-:Y:S02]  /*6dd0*/  UIADD3 UR30, UR16, 0x1e100, URZ ;  /* 0x0001e100101e7890 */ /* 0x000fe4000fffe03f */
[----:B------:R-:W-:Y:S02]  /*6de0*/  UIADD3 UR16, UR16, 0x17000, URZ ;  /* 0x0001700010107890 */ /* 0x000fe4000fffe03f */
[----:B------:R-:W-:Y:S02]  /*6df0*/  UIMAD.WIDE UR8, UR35, 0x4, UR14 ;  /* 0x00000004230878a5 */ /* 0x000fe4000f8e020e */
[----:B------:R3:W-:Y:S01]  /*6e00*/  UTMALDG.4D [UR32], [UR10], desc[UR22] ;  /* 0x000016200a0075b4 */ /* 0x0007e20008019000 */
[----:B------:R-:W-:Y:S01]  /*6e10*/  UMOV UR25, UR33 ;  /* 0x0000002100197c82 */ /* 0x000fe20008000000 */
[----:B------:R-:W-:Y:S01]  /*6e20*/  UMOV UR27, UR35 ;  /* 0x00000023001b7c82 */ /* 0x000fe20008000000 */
[----:B------:R-:W-:Y:S01]  /*6e30*/  UMOV UR17, UR33 ;  /* 0x0000002100117c82 */ /* 0x000fe20008000000 */
[----:B------:R-:W-:Y:S01]  /*6e40*/  UMOV UR19, UR35 ;  /* 0x0000002300137c82 */ /* 0x000fe20008000000 */
[----:B------:R-:W-:Y:S01]  /*6e50*/  UMOV UR31, UR33 ;  /* 0x00000021001f7c82 */ /* 0x000fe20008000000 */
[----:B------:R-:W-:Y:S01]  /*6e60*/  UMOV UR5, 0x10 ;  /* 0x0000001000057882 */ /* 0x000fe20000000000 */
[----:B------:R3:W-:Y:S01]  /*6e70*/  UTMALDG.4D [UR24], [UR10], desc[UR22] ;  /* 0x000016180a0075b4 */ /* 0x0007e20008019000 */
[----:B------:R3:W-:Y:S01]  /*6e80*/  UTMALDG.4D [UR16], [UR10], desc[UR22] ;  /* 0x000016100a0075b4 */ /* 0x0007e20008019000 */
[----:B------:R3:W-:Y:S01]  /*6e90*/  UBLKCP.S.G [UR30], [UR8], UR5 ;  /* 0x0000001e080073ba */ /* 0x0007e20008000205 */
[----:B------:R-:W4:Y:S02]  /*6ea0*/  SYNCS.PHASECHK.TRANS64.TRYWAIT P1, [R0+URZ+0x26848], R20 ;  /* 0x02684814000075a7 */ /* 0x000f24000802017f */
[----:B---34-:R-:W-:Y:S05]  /*6eb0*/  @!P1 BRA `(.L_x_63) ;  /* 0x0000001000fc9947 */ /* 0x018fea0003800000 */
.L_x_88:
[----:B-123--:R-:W-:Y:S01]  /*6ec0*/  SHF.R.S32.HI R20, RZ, 0x1f, R19 ;  /* 0x0000001fff147819 */ /* 0x00efe20000011413 */
[----:B------:R-:W-:Y:S06]  /*6ed0*/  @P0 BRA `(.L_x_64) ;  /* 0x0000000000140947 */ /* 0x000fec0003800000 */
[----:B------:R-:W-:Y:S01]  /*6ee0*/  ISETP.NE.AND P1, PT, R13, RZ, PT ;  /* 0x000000ff0d00720c */ /* 0x000fe20003f25270 */
[----:B------:R-:W-:-:S04]  /*6ef0*/  IMAD.MOV.U32 R21, RZ, RZ, 0x3100 ;  /* 0x00003100ff157424 */ /* 0x000fc800078e00ff */
[----:B------:R1:W-:Y:S08]  /*6f00*/  SYNCS.ARRIVE.TRANS64 RZ, [R0+URZ+0x26838], R21 ;  /* 0x0268381500ff79a7 */ /* 0x0003f0000800003f */
[----:B------:R-:W-:Y:S05]  /*6f10*/  @!P1 BRA `(.L_x_64) ;  /* 0x0000000000049947 */ /* 0x000fea0003800000 */
[----:B------:R-:W-:Y:S01]  /*6f20*/  BPT.TRAP 0x1 ;  /* 0x000000040000795c */ /* 0x000fe20000300000 */
.L_x_64:
[C---:B------:R-:W-:Y:S01]  /*6f30*/  R2UR UR35, R19.reuse ;  /* 0x00000000132372ca */ /* 0x040fe200000e0000 */
[----:B------:R-:W-:Y:S01]  /*6f40*/  UMOV UR10, 0x0 ;  /* 0x00000000000a7882 */ /* 0x000fe20000000000 */
[----:B------:R-:W-:Y:S01]  /*6f50*/  IADD3 R19, P1, R19, UR6, RZ ;  /* 0x0000000613137c10 */ /* 0x000fe2000ff3e0ff */
[----:B------:R-:W-:Y:S01]  /*6f60*/  UMOV UR11, 0x14f00000 ;  /* 0x14f00000000b7882 */ /* 0x000fe20000000000 */
[----:B------:R-:W-:Y:S01]  /*6f70*/  R2UR UR22, R0 ;  /* 0x00000000001672ca */ /* 0x000fe200000e0000 */
[----:B------:R-:W-:Y:S01]  /*6f80*/  UMOV UR34, URZ ;  /* 0x0000003f00227c82 */ /* 0x000fe20008000000 */
[----:B------:R-:W-:Y:S01]  /*6f90*/  R2UR UR8, R4 ;  /* 0x00000000040872ca */ /* 0x000fe200000e0000 */
[----:B------:R-:W-:Y:S01]  /*6fa0*/  IMAD.X R20, R20, 0x1, R8, P1 ;  /* 0x0000000114147824 */ /* 0x000fe200008e0608 */
[----:B------:R-:W-:Y:S01]  /*6fb0*/  LEA R14, P1, R19, R14, 0x2 ;  /* 0x0000000e130e7211 */ /* 0x000fe200078210ff */
[----:B------:R-:W-:Y:S01]  /*6fc0*/  UMOV UR36, UR20 ;  /* 0x0000001400247c82 */ /* 0x000fe20008000000 */
[----:B------:R-:W-:Y:S01]  /*6fd0*/  R2UR UR9, R5 ;  /* 0x00000000050972ca */ /* 0x000fe200000e0000 */
[----:B------:R-:W-:Y:S01]  /*6fe0*/  UMOV UR37, UR21 ;  /* 0x0000001500257c82 */ /* 0x000fe20008000000 */
[----:B------:R-:W-:Y:S01]  /*6ff0*/  LEA.HI.X R15, R19, R15, R20, 0x2, P1 ;  /* 0x0000000f130f7211 */ /* 0x000fe200008f1414 */
[----:B------:R-:W-:Y:S01]  /*7000*/  UMOV UR26, 0x20 ;  /* 0x00000020001a7882 */ /* 0x000fe20000000000 */
[----:B------:R-:W-:Y:S01]  /*7010*/  R2UR UR30, R14 ;  /* 0x000000000e1e72ca */ /* 0x000fe200000e0000 */
[----:B------:R-:W-:Y:S01]  /*7020*/  UMOV UR28, UR20 ;  /* 0x00000014001c7c82 */ /* 0x000fe20008000000 */
[----:B------:R-:W-:Y:S01]  /*7030*/  R2UR UR31, R15 ;  /* 0x000000000f1f72ca */ /* 0x000fe200000e0000 */
[----:B------:R-:W-:Y:S01]  /*7040*/  UIADD3 UR32, UR22, 0x1b000, URZ ;  /* 0x0001b00016207890 */ /* 0x000fe2000fffe03f */
[----:B------:R-:W-:Y:S01]  /*7050*/  LOP3.LUT R9, R9, 0x1, RZ, 0x3c, !PT ;  /* 0x0000000109097812 */ /* 0x000fe200078e3cff */
[----:B------:R-:W-:-:S02]  /*7060*/  UIADD3 UR33, UR22, 0x26838, URZ ;  /* 0x0002683816217890 */ /* 0x000fc4000fffe03f */
[----:B------:R-:W-:Y:S01]  /*7070*/  UIADD3 UR24, UR22, 0x1c000, URZ ;  /* 0x0001c00016187890 */ /* 0x000fe2000fffe03f */
[----:B------:R-:W-:Y:S01]  /*7080*/  SHF.L.U32 R5, R9, 0x1f, RZ ;  /* 0x0000001f09057819 */ /* 0x000fe200000006ff */
[----:B------:R-:W-:Y:S02]  /*7090*/  UIADD3 UR16, UR22, 0x1d000, URZ ;  /* 0x0001d00016107890 */ /* 0x000fe4000fffe03f */
[----:B------:R-:W-:Y:S01]  /*70a0*/  UIADD3 UR22, UR22, 0x1e300, URZ ;  /* 0x0001e30016167890 */ /* 0x000fe2000fffe03f */
[----:B------:R-:W-:Y:S01]  /*70b0*/  UMOV UR29, UR21 ;  /* 0x00000015001d7c82 */ /* 0x000fe20008000000 */
[----:B------:R-:W-:Y:S01]  /*70c0*/  UMOV UR27, UR35 ;  /* 0x00000023001b7c82 */ /* 0x000fe20008000000 */
[----:B------:R-:W-:Y:S01]  /*70d0*/  UMOV UR25, UR33 ;  /* 0x0000002100197c82 */ /* 0x000fe20008000000 */
[----:B------:R-:W-:Y:S01]  /*70e0*/  UMOV UR18, 0x40 ;  /* 0x0000004000127882 */ /* 0x000fe20000000000 */
[----:B------:R-:W-:Y:S01]  /*70f0*/  UMOV UR19, UR35 ;  /* 0x0000002300137c82 */ /* 0x000fe20008000000 */
[----:B------:R2:W-:Y:S01]  /*7100*/  UTMALDG.4D [UR32], [UR8], desc[UR10] ;  /* 0x00000a20080075b4 */ /* 0x0005e20008019000 */
[----:B------:R-:W-:Y:S01]  /*7110*/  UMOV UR17, UR33 ;  /* 0x0000002100117c82 */ /* 0x000fe20008000000 */
[----:B------:R-:W-:Y:S01]  /*7120*/  UMOV UR23, UR33 ;  /* 0x0000002100177c82 */ /* 0x000fe20008000000 */
[----:B------:R-:W-:Y:S01]  /*7130*/  UMOV UR5, 0x10 ;  /* 0x0000001000057882 */ /* 0x000fe20000000000 */
[----:B------:R2:W-:Y:S01]  /*7140*/  UTMALDG.4D [UR24], [UR8], desc[UR10] ;  /* 0x00000a18080075b4 */ /* 0x0005e20008019000 */
[----:B------:R2:W-:Y:S01]  /*7150*/  UTMALDG.4D [UR16], [UR8], desc[UR10] ;  /* 0x00000a10080075b4 */ /* 0x0005e20008019000 */
[----:B------:R2:W-:Y:S01]  /*7160*/  UBLKCP.S.G [UR22], [UR30], UR5 ;  /* 0x000000161e0073ba */ /* 0x0005e20008000205 */
[----:B------:R-:W3:Y:S02]  /*7170*/  SYNCS.PHASECHK.TRANS64.TRYWAIT P1, [R0+URZ+0x26820], R5 ;  /* 0x02682005000075a7 */ /* 0x000ee4000802017f */
[----:B--23--:R-:W-:Y:S05]  /*7180*/  @!P1 BRA `(.L_x_65) ;  /* 0x00000010005c9947 */ /* 0x00cfea0003800000 */
.L_x_90:
[----:B------:R-:W-:Y:S05]  /*7190*/  @P0 BRA `(.L_x_66) ;  /* 0x0000000000140947 */ /* 0x000fea0003800000 */
[----:B------:R-:W-:Y:S01]  /*71a0*/  ISETP.NE.AND P1, PT, R13, RZ, PT ;  /* 0x000000ff0d00720c */ /* 0x000fe20003f25270 */
[----:B--2---:R-:W-:-:S04]  /*71b0*/  IMAD.MOV.U32 R5, RZ, RZ, 0x3100 ;  /* 0x00003100ff057424 */ /* 0x004fc800078e00ff */
[----:B------:R3:W-:Y:S08]  /*71c0*/  SYNCS.ARRIVE.TRANS64 RZ, [R0+URZ+0x26810], R5 ;  /* 0x0268100500ff79a7 */ /* 0x0007f0000800003f */
[----:B------:R-:W-:Y:S05]  /*71d0*/  @!P1 BRA `(.L_x_66) ;  /* 0x0000000000049947 */ /* 0x000fea0003800000 */
[----:B------:R-:W-:Y:S01]  /*71e0*/  BPT.TRAP 0x1 ;  /* 0x000000040000795c */ /* 0x000fe20000300000 */
.L_x_66:
[----:B------:R-:W-:Y:S01]  /*71f0*/  R2UR UR5, R16 ;  /* 0x00000000100572ca */ /* 0x000fe200000e0000 */
[----:B------:R-:W-:Y:S01]  /*7200*/  UMOV UR22, 0x0 ;  /* 0x0000000000167882 */ /* 0x000fe20000000000 */
[----:B------:R-:W-:Y:S01]  /*7210*/  R2UR UR16, R0 ;  /* 0x00000000001072ca */ /* 0x000fe200000e0000 */
[----:B------:R-:W-:Y:S01]  /*7220*/  UMOV UR23, 0x14f00000 ;  /* 0x14f0000000177882 */ /* 0x000fe20000000000 */
[----:B------:R-:W-:Y:S01]  /*7230*/  R2UR UR10, R2 ;  /* 0x00000000020a72ca */ /* 0x000fe200000e0000 */
[----:B------:R-:W-:Y:S01]  /*7240*/  UMOV UR34, URZ ;  /* 0x0000003f00227c82 */ /* 0x000fe20008000000 */
[----:B------:R-:W-:Y:S01]  /*7250*/  R2UR UR11, R3 ;  /* 0x00000000030b72ca */ /* 0x000fe200000e0000 */
[----:B------:R-:W-:Y:S01]  /*7260*/  UMOV UR36, UR20 ;  /* 0x0000001400247c82 */ /* 0x000fe20008000000 */
[----:B------:R-:W-:Y:S01]  /*7270*/  IADD3 R18, R18, -0x2, RZ ;  /* 0xfffffffe12127810 */ /* 0x000fe20007ffe0ff */
[----:B------:R-:W-:Y:S01]  /*7280*/  UMOV UR37, UR21 ;  /* 0x0000001500257c82 */ /* 0x000fe20008000000 */
[----:B------:R-:W-:Y:S01]  /*7290*/  UMOV UR26, 0x20 ;  /* 0x00000020001a7882 */ /* 0x000fe20000000000 */
[----:B------:R-:W-:Y:S01]  /*72a0*/  UMOV UR28, UR20 ;  /* 0x00000014001c7c82 */ /* 0x000fe20008000000 */
[----:B------:R-:W-:Y:S01]  /*72b0*/  ISETP.NE.AND P1, PT, R18, RZ, PT ;  /* 0x000000ff1200720c */ /* 0x000fe20003f25270 */
[----:B------:R-:W-:-:S02]  /*72c0*/  UIADD3 UR5, UR5, 0x2, URZ ;  /* 0x0000000205057890 */ /* 0x000fc4000fffe03f */
[----:B------:R-:W-:Y:S02]  /*72d0*/  UIADD3 UR32, UR16, 0x12000, URZ ;  /* 0x0001200010207890 */ /* 0x000fe4000fffe03f */
[----:B------:R-:W-:Y:S02]  /*72e0*/  USHF.L.U32 UR35, UR5, 0x6, URZ ;  /* 0x0000000605237899 */ /* 0x000fe4000800063f */
[----:B------:R-:W-:Y:S01]  /*72f0*/  UIADD3 UR33, UR16, 0x26810, URZ ;  /* 0x0002681010217890 */ /* 0x000fe2000fffe03f */
[----:B------:R-:W-:Y:S01]  /*7300*/  IMAD.U32 R16, RZ, RZ, UR5 ;  /* 0x00000005ff107e24 */ /* 0x000fe2000f8e00ff */
[----:B------:R-:W-:Y:S02]  /*7310*/  UIADD3 UR24, UR16, 0x13000, URZ ;  /* 0x0001300010187890 */ /* 0x000fe4000fffe03f */
[----:B------:R-:W-:Y:S02]  /*7320*/  UIADD3 UR30, UR16, 0x1e000, URZ ;  /* 0x0001e000101e7890 */ /* 0x000fe4000fffe03f */
[----:B------:R-:W-:-:S02]  /*7330*/  UIADD3 UR16, UR16, 0x14000, URZ ;  /* 0x0001400010107890 */ /* 0x000fc4000fffe03f */
[----:B------:R-:W-:Y:S02]  /*7340*/  UIMAD.WIDE UR8, UR35, 0x4, UR14 ;  /* 0x00000004230878a5 */ /* 0x000fe4000f8e020e */
[----:B------:R4:W-:Y:S01]  /*7350*/  UTMALDG.4D [UR32], [UR10], desc[UR22] ;  /* 0x000016200a0075b4 */ /* 0x0009e20008019000 */
[----:B------:R-:W-:Y:S01]  /*7360*/  UMOV UR29, UR21 ;  /* 0x00000015001d7c82 */ /* 0x000fe20008000000 */
[----:B------:R-:W-:Y:S01]  /*7370*/  UMOV UR25, UR33 ;  /* 0x0000002100197c82 */ /* 0x000fe20008000000 */
[----:B------:R-:W-:Y:S01]  /*7380*/  UMOV UR27, UR35 ;  /* 0x00000023001b7c82 */ /* 0x000fe20008000000 */
[----:B------:R-:W-:Y:S01]  /*7390*/  UMOV UR18, 0x40 ;  /* 0x0000004000127882 */ /* 0x000fe20000000000 */
[----:B------:R-:W-:Y:S01]  /*73a0*/  UMOV UR17, UR33 ;  /* 0x0000002100117c82 */ /* 0x000fe20008000000 */
[----:B------:R-:W-:Y:S01]  /*73b0*/  UMOV UR19, UR35 ;  /* 0x0000002300137c82 */ /* 0x000fe20008000000 */
[----:B------:R-:W-:Y:S01]  /*73c0*/  UMOV UR13, 0x10 ;  /* 0x00000010000d7882 */ /* 0x000fe20000000000 */
[----:B------:R4:W-:Y:S01]  /*73d0*/  UTMALDG.4D [UR24], [UR10], desc[UR22] ;  /* 0x000016180a0075b4 */ /* 0x0009e20008019000 */
[----:B------:R-:W-:Y:S01]  /*73e0*/  UMOV UR31, UR33 ;  /* 0x00000021001f7c82 */ /* 0x000fe20008000000 */
[----:B------:R4:W-:Y:S01]  /*73f0*/  UTMALDG.4D [UR16], [UR10], desc[UR22] ;  /* 0x000016100a0075b4 */ /* 0x0009e20008019000 */
[----:B------:R4:W-:Y:S02]  /*7400*/  UBLKCP.S.G [UR30], [UR8], UR13 ;  /* 0x0000001e080073ba */ /* 0x0009e4000800020d */
[----:B----4-:R-:W-:Y:S05]  /*7410*/  @P1 BRA `(.L_x_67) ;  /* 0xfffffff4003c1947 */ /* 0x010fea000383ffff */
[----:B--23--:R-:W-:-:S07]  /*7420*/  IMAD.U32 R5, RZ, RZ, UR35 ;  /* 0x00000023ff057e24 */ /* 0x00cfce000f8e00ff */
.L_x_58:
[----:B------:R-:W-:-:S13]  /*7430*/  ISETP.NE.AND P1, PT, R17, RZ, PT ;  /* 0x000000ff1100720c */ /* 0x000fda0003f25270 */
[----:B------:R-:W-:Y:S05]  /*7440*/  @!P1 BRA `(.L_x_57) ;  /* 0x0000000400609947 */ /* 0x000fea0003800000 */
[----:B------:R-:W-:-:S04]  /*7450*/  SHF.L.U32 R7, R9, 0x1f, RZ ;  /* 0x0000001f09077819 */ /* 0x000fc800000006ff */
[----:B------:R-:W2:Y:S02]  /*7460*/  SYNCS.PHASECHK.TRANS64.TRYWAIT P1, [R0+URZ+0x26840], R7 ;  /* 0x02684007000075a7 */ /* 0x000ea4000802017f */
[----:B--2---:R-:W-:Y:S05]  /*7470*/  @!P1 BRA `(.L_x_68) ;  /* 0x0000000c00b89947 */ /* 0x004fea0003800000 */
.L_x_91:
[----:B------:R-:W-:Y:S05]  /*7480*/  @P0 BRA `(.L_x_69) ;  /* 0x0000000000140947 */ /* 0x000fea0003800000 */
[----:B------:R-:W-:Y:S01]  /*7490*/  ISETP.NE.AND P1, PT, R13, RZ, PT ;  /* 0x000000ff0d00720c */ /* 0x000fe20003f25270 */
[----:B------:R-:W-:-:S04]  /*74a0*/  IMAD.MOV.U32 R5, RZ, RZ, 0x3100 ;  /* 0x00003100ff057424 */ /* 0x000fc800078e00ff */
[----:B------:R3:W-:Y:S08]  /*74b0*/  SYNCS.ARRIVE.TRANS64 RZ, [R0+URZ+0x26830], R5 ;  /* 0x0268300500ff79a7 */ /* 0x0007f0000800003f */
[----:B------:R-:W-:Y:S05]  /*74c0*/  @!P1 BRA `(.L_x_69) ;  /* 0x0000000000049947 */ /* 0x000fea0003800000 */
[----:B------:R-:W-:Y:S01]  /*74d0*/  BPT.TRAP 0x1 ;  /* 0x000000040000795c */ /* 0x000fe20000300000 */
.L_x_69:
[----:B---3--:R-:W3:Y:S01]  /*74e0*/  LDC.64 R4, c[0x0][0x728] ;  /* 0x0001ca00ff047b82 */ /* 0x008ee20000000a00 */
[----:B------:R-:W-:Y:S01]  /*74f0*/  IMAD.SHL.U32 R15, R16, 0x40, RZ ;  /* 0x00000040100f7824 */ /* 0x000fe200078e00ff */
[----:B------:R-:W-:Y:S01]  /*7500*/  R2UR UR16, R0 ;  /* 0x00000000001072ca */ /* 0x000fe200000e0000 */
[----:B------:R-:W-:Y:S01]  /*7510*/  UMOV UR10, 0x0 ;  /* 0x00000000000a7882 */ /* 0x000fe20000000000 */
[----:B------:R-:W-:Y:S01]  /*7520*/  UMOV UR11, 0x14f00000 ;  /* 0x14f00000000b7882 */ /* 0x000fe20000000000 */
[----:B------:R-:W-:Y:S01]  /*7530*/  UMOV UR34, URZ ;  /* 0x0000003f00227c82 */ /* 0x000fe20008000000 */
[C---:B------:R-:W-:Y:S01]  /*7540*/  IADD3 R6, P1, R15.reuse, UR6, RZ ;  /* 0x000000060f067c10 */ /* 0x040fe2000ff3e0ff */
[----:B------:R-:W-:Y:S01]  /*7550*/  UMOV UR36, UR20 ;  /* 0x0000001400247c82 */ /* 0x000fe20008000000 */
[C---:B------:R-:W-:Y:S01]  /*7560*/  R2UR UR35, R15.reuse ;  /* 0x000000000f2372ca */ /* 0x040fe200000e0000 */
[----:B------:R-:W-:Y:S01]  /*7570*/  UMOV UR37, UR21 ;  /* 0x0000001500257c82 */ /* 0x000fe20008000000 */
[----:B------:R-:W-:Y:S01]  /*7580*/  LEA.HI.X.SX32 R12, R15, R8, 0x1, P1 ;  /* 0x000000080f0c7211 */ /* 0x000fe200008f0eff */
        /* <DEDUP_REMOVED lines=8> */
[----:B------:R-:W-:Y:S01]  /*7610*/  UIADD3 UR16, UR16, 0x1a000, URZ ;  /* 0x0001a00010107890 */ /* 0x000fe2000fffe03f */
[----:B---3--:R-:W-:Y:S01]  /*7620*/  LEA R4, P2, R6, R4, 0x2 ;  /* 0x0000000406047211 */ /* 0x008fe200078410ff */
[----:B------:R-:W-:Y:S01]  /*7630*/  UMOV UR25, UR33 ;  /* 0x0000002100197c82 */ /* 0x000fe20008000000 */
[----:B------:R-:W-:Y:S01]  /*7640*/  UMOV UR27, UR35 ;  /* 0x00000023001b7c82 */ /* 0x000fe20008000000 */
[----:B------:R-:W-:Y:S01]  /*7650*/  UMOV UR17, UR33 ;  /* 0x0000002100117c82 */ /* 0x000fe20008000000 */
[----:B------:R-:W-:Y:S01]  /*7660*/  R2UR UR22, R4 ;  /* 0x00000000041672ca */ /* 0x000fe200000e0000 */
[----:B------:R-:W-:Y:S01]  /*7670*/  UMOV UR19, UR35 ;  /* 0x0000002300137c82 */ /* 0x000fe20008000000 */
[----:B------:R-:W-:Y:S01]  /*7680*/  IADD3 R4, P1, R10, 0x1f0, RZ ;  /* 0x000001f00a047810 */ /* 0x000fe20007f3e0ff */
[----:B------:R-:W-:Y:S01]  /*7690*/  UMOV UR31, UR33 ;  /* 0x00000021001f7c82 */ /* 0x000fe20008000000 */
[----:B------:R-:W-:Y:S01]  /*76a0*/  LEA.HI.X R5, R6, R5, R12, 0x2, P2 ;  /* 0x0000000506057211 */ /* 0x000fe200010f140c */
[----:B------:R-:W-:Y:S01]  /*76b0*/  UMOV UR5, 0x10 ;  /* 0x0000001000057882 */ /* 0x000fe20000000000 */
[----:B------:R-:W-:Y:S01]  /*76c0*/  R2UR UR8, R4 ;  /* 0x00000000040872ca */ /* 0x000fe200000e0000 */
[----:B------:R-:W-:Y:S01]  /*76d0*/  IMAD.X R4, RZ, RZ, R11, P1 ;  /* 0x000000ffff047224 */ /* 0x000fe200008e060b */
[----:B------:R-:W-:-:S04]  /*76e0*/  R2UR UR23, R5 ;  /* 0x00000000051772ca */ /* 0x000fc800000e0000 */
[----:B------:R-:W-:-:S13]  /*76f0*/  R2UR UR9, R4 ;  /* 0x00000000040972ca */ /* 0x000fda00000e0000 */
[----:B------:R3:W-:Y:S01]  /*7700*/  UTMALDG.4D [UR32], [UR8], desc[UR10] ;  /* 0x00000a20080075b4 */ /* 0x0007e20008019000 */
[----:B------:R3:W-:Y:S01]  /*7710*/  UTMALDG.4D [UR24], [UR8], desc[UR10] ;  /* 0x00000a18080075b4 */ /* 0x0007e20008019000 */
[----:B------:R3:W-:Y:S01]  /*7720*/  UTMALDG.4D [UR16], [UR8], desc[UR10] ;  /* 0x00000a10080075b4 */ /* 0x0007e20008019000 */
[----:B------:R3:W-:Y:S01]  /*7730*/  UBLKCP.S.G [UR30], [UR22], UR5 ;  /* 0x0000001e160073ba */ /* 0x0007e20008000205 */
[----:B------:R-:W4:Y:S02]  /*7740*/  SYNCS.PHASECHK.TRANS64.TRYWAIT P1, [R0+URZ+0x26828], R7 ;  /* 0x02682807000075a7 */ /* 0x000f24000802017f */
[----:B---34-:R-:W-:Y:S05]  /*7750*/  @!P1 BRA `(.L_x_70) ;  /* 0x0000000c00149947 */ /* 0x018fea0003800000 */
.L_x_92:
[----:B------:R-:W-:Y:S05]  /*7760*/  @P0 BRA `(.L_x_71) ;  /* 0x0000000000140947 */ /* 0x000fea0003800000 */
[----:B------:R-:W-:Y:S01]  /*7770*/  ISETP.NE.AND P0, PT, R13, RZ, PT ;  /* 0x000000ff0d00720c */ /* 0x000fe20003f05270 */
[----:B------:R-:W-:-:S04]  /*7780*/  IMAD.MOV.U32 R5, RZ, RZ, 0x3100 ;  /* 0x00003100ff057424 */ /* 0x000fc800078e00ff */
[----:B------:R4:W-:Y:S08]  /*7790*/  SYNCS.ARRIVE.TRANS64 RZ, [R0+URZ+0x26818], R5 ;  /* 0x0268180500ff79a7 */ /* 0x0009f0000800003f */
[----:B------:R-:W-:Y:S05]  /*77a0*/  @!P0 BRA `(.L_x_71) ;  /* 0x0000000000048947 */ /* 0x000fea0003800000 */
[----:B------:R-:W-:Y:S01]  /*77b0*/  BPT.TRAP 0x1 ;  /* 0x000000040000795c */ /* 0x000fe20000300000 */
.L_x_71:
        /* <DEDUP_REMOVED lines=8> */
[----:B------:R-:W-:Y:S01]  /*7840*/  UMOV UR37, UR21 ;  /* 0x0000001500257c82 */ /* 0x000fe20008000000 */
[----:B------:R-:W-:Y:S01]  /*7850*/  UMOV UR26, 0x20 ;  /* 0x00000020001a7882 */ /* 0x000fe20000000000 */
[----:B------:R-:W-:Y:S01]  /*7860*/  UMOV UR28, UR20 ;  /* 0x00000014001c7c82 */ /* 0x000fe20008000000 */
[----:B------:R-:W-:Y:S01]  /*7870*/  UMOV UR29, UR21 ;  /* 0x00000015001d7c82 */ /* 0x000fe20008000000 */
[----:B------:R-:W-:Y:S01]  /*7880*/  UMOV UR18, 0x40 ;  /* 0x0000004000127882 */ /* 0x000fe20000000000 */
[----:B------:R-:W-:Y:S01]  /*7890*/  UIADD3 UR35, UR35, 0x40, URZ ;  /* 0x0000004023237890 */ /* 0x000fe2000fffe03f */
[----:B------:R-:W-:Y:S01]  /*78a0*/  IMAD.MOV.U32 R12, RZ, RZ, 0x1 ;  /* 0x00000001ff0c7424 */ /* 0x000fe200078e00ff */
[----:B------:R-:W-:-:S02]  /*78b0*/  UIADD3 UR32, UR16, 0x15000, URZ ;  /* 0x0001500010207890 */ /* 0x000fc4000fffe03f */
[----:B------:R-:W-:Y:S02]  /*78c0*/  UIADD3 UR33, UR16, 0x26818, URZ ;  /* 0x0002681810217890 */ /* 0x000fe4000fffe03f */
[----:B------:R-:W-:Y:S01]  /*78d0*/  UIADD3 UR24, UR16, 0x16000, URZ ;  /* 0x0001600010187890 */ /* 0x000fe2000fffe03f */
[----:B----4-:R-:W-:Y:S01]  /*78e0*/  IMAD.U32 R5, RZ, RZ, UR35 ;  /* 0x00000023ff057e24 */ /* 0x010fe2000f8e00ff */
        /* <DEDUP_REMOVED lines=8> */
[----:B------:R-:W-:Y:S01]  /*7970*/  UMOV UR5, 0x10 ;  /* 0x0000001000057882 */ /* 0x000fe20000000000 */
[----:B------:R-:W-:Y:S01]  /*7980*/  UMOV UR31, UR33 ;  /* 0x00000021001f7c82 */ /* 0x000fe20008000000 */
[----:B------:R4:W-:Y:S01]  /*7990*/  UTMALDG.4D [UR24], [UR10], desc[UR22] ;  /* 0x000016180a0075b4 */ /* 0x0009e20008019000 */
[----:B------:R4:W-:Y:S01]  /*79a0*/  UTMALDG.4D [UR16], [UR10], desc[UR22] ;  /* 0x000016100a0075b4 */ /* 0x0009e20008019000 */
[----:B------:R4:W-:Y:S02]  /*79b0*/  UBLKCP.S.G [UR30], [UR8], UR5 ;  /* 0x0000001e080073ba */ /* 0x0009e40008000205 */
[----:B----4-:R-:W-:Y:S01]  /*79c0*/  NOP ;  /* 0x0000000000007918 */ /* 0x010fe20000000000 */
.L_x_57:
[----:B------:R-:W4:Y:S01]  /*79d0*/  S2R R2, SR_TID.X ;  /* 0x0000000000027919 */ /* 0x000f220000002100 */
[----:B------:R-:W-:Y:S01]  /*79e0*/  IMAD R3, R12, 0x8, R0 ;  /* 0x000000080c037824 */ /* 0x000fe200078e0200 */
[----:B----4-:R-:W-:Y:S02]  /*79f0*/  LOP3.LUT R4, R2, 0x7f, RZ, 0xc0, !PT ;  /* 0x0000007f02047812 */ /* 0x010fe400078ec0ff */
[----:B------:R-:W-:Y:S02]  /*7a00*/  SHF.L.U32 R2, R9, 0x1f, RZ ;  /* 0x0000001f09027819 */ /* 0x000fe400000006ff */
[----:B------:R-:W-:Y:S02]  /*7a10*/  ISETP.NE.AND P1, PT, R4, RZ, PT ;  /* 0x000000ff0400720c */ /* 0x000fe40003f25270 */
[----:B------:R-:W4:Y:S02]  /*7a20*/  SYNCS.PHASECHK.TRANS64.TRYWAIT P0, [R3+URZ+0x26840], R2 ;  /* 0x02684002030075a7 */ /* 0x000f24000800017f */
[----:B----4-:R-:W-:Y:S09]  /*7a30*/  @!P0 BRA `(.L_x_72) ;  /* 0x0000000800708947 */ /* 0x010ff20003800000 */
.L_x_93:
[----:B------:R-:W-:Y:S05]  /*7a40*/  @P1 BRA `(.L_x_73) ;  /* 0x0000000000181947 */ /* 0x000fea0003800000 */
[----:B------:R-:W5:Y:S01]  /*7a50*/  S2R R4, SR_TID.X ;  /* 0x0000000000047919 */ /* 0x000f620000002100 */
[----:B----4-:R-:W-:-:S04]  /*7a60*/  MOV R2, 0x3100 ;  /* 0x0000310000027802 */ /* 0x010fc80000000f00 */
[----:B------:R4:W-:Y:S01]  /*7a70*/  SYNCS.ARRIVE.TRANS64 RZ, [R3+URZ+0x26830], R2 ;  /* 0x0268300203ff79a7 */ /* 0x0009e2000800003f */
[----:B-----5:R-:W-:-:S13]  /*7a80*/  LOP3.LUT P0, RZ, R4, 0x1f, RZ, 0xc0, !PT ;  /* 0x0000001f04ff7812 */ /* 0x020fda000780c0ff */
[----:B----4-:R-:W-:Y:S05]  /*7a90*/  @!P0 BRA `(.L_x_73) ;  /* 0x0000000000048947 */ /* 0x010fea0003800000 */
[----:B------:R-:W-:Y:S01]  /*7aa0*/  BPT.TRAP 0x1 ;  /* 0x000000040000795c */ /* 0x000fe20000300000 */
.L_x_73:
[----:B------:R-:W-:Y:S01]  /*7ab0*/  R2UR UR35, R5 ;  /* 0x00000000052372ca */ /* 0x000fe200000e0000 */
[C-C-:B----4-:R-:W-:Y:S01]  /*7ac0*/  IMAD R2, R12.reuse, 0x3000, R0.reuse ;  /* 0x000030000c027824 */ /* 0x150fe200078e0200 */
[----:B------:R-:W-:Y:S01]  /*7ad0*/  R2UR UR33, R3 ;  /* 0x00000000032172ca */ /* 0x000fe200000e0000 */
[----:B-123--:R-:W-:Y:S01]  /*7ae0*/  IMAD R0, R12, 0x100, R0 ;  /* 0x000001000c007824 */ /* 0x00efe200078e0200 */
[----:B------:R-:W-:Y:S01]  /*7af0*/  ULDC.64 UR8, c[0x0][0x728] ;  /* 0x0001ca0000087ab9 */ /* 0x000fe20000000a00 */
[----:B------:R-:W-:Y:S01]  /*7b00*/  UMOV UR22, 0x0 ;  /* 0x0000000000167882 */ /* 0x000fe20000000000 */
[----:B------:R-:W-:Y:S01]  /*7b10*/  R2UR UR16, R2 ;  /* 0x00000000021072ca */ /* 0x000fe200000e0000 */
[----:B------:R-:W-:Y:S01]  /*7b20*/  UMOV UR23, 0x14f00000 ;  /* 0x14f0000000177882 */ /* 0x000fe20000000000 */
[----:B------:R-:W-:Y:S01]  /*7b30*/  R2UR UR5, R0 ;  /* 0x00000000000572ca */ /* 0x000fe200000e0000 */
[----:B------:R-:W-:Y:S01]  /*7b40*/  UMOV UR34, URZ ;  /* 0x0000003f00227c82 */ /* 0x000fe20008000000 */
[----:B------:R-:W-:Y:S01]  /*7b50*/  UMOV UR36, UR20 ;  /* 0x0000001400247c82 */ /* 0x000fe20008000000 */
[----:B------:R-:W-:Y:S01]  /*7b60*/  UMOV UR37, UR21 ;  /* 0x0000001500257c82 */ /* 0x000fe20008000000 */
[----:B------:R-:W-:Y:S01]  /*7b70*/  UMOV UR26, 0x20 ;  /* 0x00000020001a7882 */ /* 0x000fe20000000000 */
[----:B------:R-:W-:Y:S01]  /*7b80*/  UIADD3 UR13, UP0, UR35, UR6, URZ ;  /* 0x00000006230d7290 */ /* 0x000fe2000ff1e03f */
[----:B------:R-:W-:Y:S01]  /*7b90*/  VIADD R0, R12, 0x1 ;  /* 0x000000010c007836 */ /* 0x000fe20000000000 */
[----:B------:R-:W-:Y:S01]  /*7ba0*/  UIADD3 UR33, UR33, 0x26830, URZ ;  /* 0x0002683021217890 */ /* 0x000fe2000fffe03f */
[----:B------:R-:W-:Y:S01]  /*7bb0*/  UMOV UR28, UR20 ;  /* 0x00000014001c7c82 */ /* 0x000fe20008000000 */
[----:B------:R-:W-:-:S02]  /*7bc0*/  UMOV UR29, UR21 ;  /* 0x00000015001d7c82 */ /* 0x000fc40008000000 */
[----:B------:R-:W-:Y:S01]  /*7bd0*/  PLOP3.LUT P0, PT, PT, PT, UP0, 0x80, 0x0 ;  /* 0x000000000000781c */ /* 0x000fe20003f0f008 */
[----:B------:R-:W-:Y:S02]  /*7be0*/  ULEA UR8, UP0, UR13, UR8, 0x2 ;  /* 0x000000080d087291 */ /* 0x000fe4000f80103f */
[----:B------:R-:W-:Y:S01]  /*7bf0*/  UIADD3 UR32, UR16, 0x18000, URZ ;  /* 0x0001800010207890 */ /* 0x000fe2000fffe03f */
[----:B------:R-:W-:Y:S01]  /*7c00*/  LEA.HI.X.SX32 R5, R5, R8, 0x1, P0 ;  /* 0x0000000805057211 */ /* 0x000fe200000f0eff */
[----:B------:R-:W-:Y:S01]  /*7c10*/  UIADD3 UR24, UR16, 0x19000, URZ ;  /* 0x0001900010187890 */ /* 0x000fe2000fffe03f */
[----:B------:R-:W-:Y:S01]  /*7c20*/  IADD3 R10, P0, R10, 0x1f0, RZ ;  /* 0x000001f00a0a7810 */ /* 0x000fe20007f1e0ff */
[----:B------:R-:W-:Y:S01]  /*7c30*/  UIADD3 UR16, UR16, 0x1a000, URZ ;  /* 0x0001a00010107890 */ /* 0x000fe2000fffe03f */
[----:B------:R-:W-:Y:S01]  /*7c40*/  R2UR UR17, R5 ;  /* 0x00000000051172ca */ /* 0x000fe200000e0000 */
[----:B------:R-:W-:Y:S01]  /*7c50*/  UIADD3 UR30, UR5, 0x1e200, URZ ;  /* 0x0001e200051e7890 */ /* 0x000fe2000fffe03f */
[----:B------:R-:W-:Y:S01]  /*7c60*/  R2UR UR10, R10 ;  /* 0x000000000a0a72ca */ /* 0x000fe200000e0000 */
[----:B------:R-:W-:Y:S01]  /*7c70*/  IMAD.X R11, RZ, RZ, R11, P0 ;  /* 0x000000ffff0b7224 */ /* 0x000fe200000e060b */
[----:B------:R-:W-:Y:S01]  /*7c80*/  UMOV UR27, UR35 ;  /* 0x00000023001b7c82 */ /* 0x000fe20008000000 */
[----:B------:R-:W-:Y:S01]  /*7c90*/  UMOV UR25, UR33 ;  /* 0x0000002100197c82 */ /* 0x000fe20008000000 */
[----:B------:R-:W-:Y:S01]  /*7ca0*/  UMOV UR18, 0x40 ;  /* 0x0000004000127882 */ /* 0x000fe20000000000 */
[----:B------:R-:W-:Y:S01]  /*7cb0*/  UMOV UR19, UR35 ;  /* 0x0000002300137c82 */ /* 0x000fe20008000000 */
[----:B------:R-:W-:Y:S01]  /*7cc0*/  R2UR UR11, R11 ;  /* 0x000000000b0b72ca */ /* 0x000fe200000e0000 */
[----:B------:R-:W-:Y:S01]  /*7cd0*/  UMOV UR31, UR33 ;  /* 0x00000021001f7c82 */ /* 0x000fe20008000000 */
[----:B------:R-:W-:Y:S01]  /*7ce0*/  UMOV UR5, 0x10 ;  /* 0x0000001000057882 */ /* 0x000fe20000000000 */
[----:B------:R-:W-:-:S02]  /*7cf0*/  ISETP.NE.AND P0, PT, R0, 0x2, PT ;  /* 0x000000020000780c */ /* 0x000fc40003f05270 */
[----:B------:R-:W-:Y:S02]  /*7d00*/  ULEA.HI.X UR9, UR13, UR9, UR17, 0x2, UP0 ;  /* 0x000000090d097291 */ /* 0x000fe400080f1411 */
[----:B------:R-:W-:Y:S01]  /*7d10*/  SEL R2, RZ, 0x1, P0 ;  /* 0x00000001ff027807 */ /* 0x000fe20000000000 */
[----:B------:R-:W-:Y:S01]  /*7d20*/  UMOV UR17, UR33 ;  /* 0x0000002100117c82 */ /* 0x000fe20008000000 */
[----:B------:R-:W-:Y:S02]  /*7d30*/  SEL R0, R0, RZ, P0 ;  /* 0x000000ff00007207 */ /* 0x000fe40000000000 */
[----:B------:R-:W-:Y:S02]  /*7d40*/  LOP3.LUT R9, R9, R2, RZ, 0x3c, !PT ;  /* 0x0000000209097212 */ /* 0x000fe400078e3cff */
[----:B------:R1:W-:Y:S01]  /*7d50*/  UTMALDG.4D [UR32], [UR10], desc[UR22] ;  /* 0x000016200a0075b4 */ /* 0x0003e20008019000 */
[----:B------:R1:W-:Y:S01]  /*7d60*/  UTMALDG.4D [UR24], [UR10], desc[UR22] ;  /* 0x000016180a0075b4 */ /* 0x0003e20008019000 */
[----:B------:R1:W-:Y:S01]  /*7d70*/  UTMALDG.4D [UR16], [UR10], desc[UR22] ;  /* 0x000016100a0075b4 */ /* 0x0003e20008019000 */
[----:B------:R1:W-:Y:S02]  /*7d80*/  UBLKCP.S.G [UR30], [UR8], UR5 ;  /* 0x0000001e080073ba */ /* 0x0003e40008000205 */
[----:B-1----:R-:W-:Y:S01]  /*7d90*/  NOP ;  /* 0x0000000000007918 */ /* 0x002fe20000000000 */
.L_x_54:
[----:B------:R-:W-:Y:S05]  /*7da0*/  BSYNC B0 ;  /* 0x0000000000007941 */ /* 0x000fea0003800000 */
.L_x_53:
[----:B------:R-:W-:-:S03]  /*7db0*/  UMOV UR5, 0xffffffff ;  /* 0xffffffff00057882 */ /* 0x000fc60000000000 */
[----:B------:R-:W-:Y:S05]  /*7dc0*/  BRA.DIV UR5, `(.L_x_74) ;  /* 0x0000000605a07947 */ /* 0x000fea000b800000 */
[----:B------:R-:W-:-:S13]  /*7dd0*/  ELECT P0, URZ, PT ;  /* 0x00000000003f782f */ /* 0x000fda0003800000 */
.L_x_96:
[----:B------:R-:W-:Y:S04]  /*7de0*/  BSSY B0, `(.L_x_75) ;  /* 0x0000023000007945 */ /* 0x000fe80003800000 */
[----:B------:R-:W-:Y:S05]  /*7df0*/  @!P0 BRA `(.L_x_76) ;  /* 0x0000000000848947 */ /* 0x000fea0003800000 */
[----:B------:R-:W-:-:S06]  /*7e00*/  ULOP3.LUT UR5, UR38, 0x2, URZ, 0xfc, !UPT ;  /* 0x0000000226057892 */ /* 0x000fcc000f8efc3f */
[----:B------:R-:W-:-:S05]  /*7e10*/  IMAD.U32 R2, RZ, RZ, UR5 ;  /* 0x00000005ff027e24 */ /* 0x000fca000f8e00ff */
[----:B------:R-:W-:-:S13]  /*7e20*/  ISETP.NE.AND P0, PT, R2, 0x3, PT ;  /* 0x000000030200780c */ /* 0x000fda0003f05270 */
[----:B------:R-:W-:Y:S05]  /*7e30*/  @!P0 BRA `(.L_x_77) ;  /* 0x0000000000048947 */ /* 0x000fea0003800000 */
[----:B------:R-:W-:Y:S01]  /*7e40*/  BPT.TRAP 0x1 ;  /* 0x000000040000795c */ /* 0x000fe20000300000 */
.L_x_77:
[----:B------:R-:W1:Y:S01]  /*7e50*/  S2R R3, SR_CgaCtaId ;  /* 0x0000000000037919 */ /* 0x000e620000008800 */
[----:B------:R-:W-:Y:S02]  /*7e60*/  MOV R2, 0x400 ;  /* 0x0000040000027802 */ /* 0x000fe40000000f00 */
[----:B------:R-:W-:Y:S02]  /*7e70*/  SHF.L.U32 R5, R9, 0x1f, RZ ;  /* 0x0000001f09057819 */ /* 0x000fe400000006ff */
[----:B-1----:R-:W-:Y:S01]  /*7e80*/  LEA R7, R3, R2, 0x18 ;  /* 0x0000000203077211 */ /* 0x002fe200078ec0ff */
[----:B------:R-:W-:-:S04]  /*7e90*/  VIADD R2, R0, 0x1 ;  /* 0x0000000100027836 */ /* 0x000fc80000000000 */
[----:B------:R-:W-:Y:S01]  /*7ea0*/  VIADD R3, R7, 0x26820 ;  /* 0x0002682007037836 */ /* 0x000fe20000000000 */
[----:B------:R-:W-:-:S03]  /*7eb0*/  ISETP.NE.AND P2, PT, R2, 0x2, PT ;  /* 0x000000020200780c */ /* 0x000fc60003f45270 */
[----:B------:R-:W-:Y:S01]  /*7ec0*/  IMAD R6, R0, 0x8, R3 ;  /* 0x0000000800067824 */ /* 0x000fe200078e0203 */
[----:B------:R-:W-:-:S03]  /*7ed0*/  SEL R4, RZ, 0x1, P2 ;  /* 0x00000001ff047807 */ /* 0x000fc60001000000 */
[----:B------:R-:W1:Y:S01]  /*7ee0*/  SYNCS.PHASECHK.TRANS64.TRYWAIT P1, [R6+URZ], R5 ;  /* 0x00000005060075a7 */ /* 0x000e62000802017f */
[----:B------:R-:W-:Y:S02]  /*7ef0*/  LOP3.LUT R9, R9, R4, RZ, 0x3c, !PT ;  /* 0x0000000409097212 */ /* 0x000fe400078e3cff */
[----:B------:R-:W-:Y:S02]  /*7f00*/  SEL R4, R2, RZ, P2 ;  /* 0x000000ff02047207 */ /* 0x000fe40001000000 */
[----:B------:R-:W-:-:S03]  /*7f10*/  SHF.L.U32 R2, R9, 0x1f, RZ ;  /* 0x0000001f09027819 */ /* 0x000fc600000006ff */
[----:B------:R-:W-:Y:S01]  /*7f20*/  IMAD R3, R4, 0x8, R3 ;  /* 0x0000000804037824 */ /* 0x000fe200078e0203 */
[----:B-1----:R-:W-:Y:S06]  /*7f30*/  @!P1 BRA `(.L_x_78) ;  /* 0x0000000400689947 */ /* 0x002fec0003800000 */
.L_x_97:
[----:B------:R-:W2:Y:S02]  /*7f40*/  SYNCS.PHASECHK.TRANS64.TRYWAIT P1, [R3+URZ], R2 ;  /* 0x00000002030075a7 */ /* 0x000ea4000802017f */
[----:B--2---:R-:W-:Y:S05]  /*7f50*/  @!P1 BRA `(.L_x_79) ;  /* 0x0000000400749947 */ /* 0x004fea0003800000 */
.L_x_98:
[----:B------:R-:W-:Y:S05]  /*7f60*/  @!P0 BRA `(.L_x_80) ;  /* 0x0000000000048947 */ /* 0x000fea0003800000 */
[----:B------:R-:W-:Y:S01]  /*7f70*/  BPT.TRAP 0x1 ;  /* 0x000000040000795c */ /* 0x000fe20000300000 */
.L_x_80:
[----:B--2---:R-:W-:-:S05]  /*7f80*/  VIADD R3, R7, 0x26840 ;  /* 0x0002684007037836 */ /* 0x004fca0000000000 */
[----:B------:R-:W-:-:S04]  /*7f90*/  LEA R0, R0, R3, 0x3 ;  /* 0x0000000300007211 */ /* 0x000fc800078e18ff */
[----:B------:R-:W2:Y:S02]  /*7fa0*/  SYNCS.PHASECHK.TRANS64.TRYWAIT P0, [R0+URZ], R5 ;  /* 0x00000005000075a7 */ /* 0x000ea4000800017f */
[----:B--2---:R-:W-:Y:S05]  /*7fb0*/  @!P0 BRA `(.L_x_81) ;  /* 0x0000000400708947 */ /* 0x004fea0003800000 */
.L_x_99:
[----:B------:R-:W-:-:S07]  /*7fc0*/  IMAD R3, R4, 0x8, R3 ;  /* 0x0000000804037824 */ /* 0x000fce00078e0203 */
.L_x_82:
[----:B---3--:R3:W4:Y:S02]  /*7fd0*/  SYNCS.PHASECHK.TRANS64.TRYWAIT P0, [R3+URZ], R2 ;  /* 0x00000002030075a7 */ /* 0x008724000800017f */
[----:B----4-:R-:W-:Y:S05]  /*7fe0*/  @!P0 NANOSLEEP.SYNCS 0x989680 ;  /* 0x009896800000895d */ /* 0x010fea0003900000 */
[----:B------:R-:W4:Y:S02]  /*7ff0*/  @!P0 SYNCS.PHASECHK.TRANS64 P0, [R3+URZ], R2 ;  /* 0x00000002030085a7 */ /* 0x000f24000800007f */
[----:B----4-:R-:W-:Y:S05]  /*8000*/  @!P0 BRA `(.L_x_82) ;  /* 0xfffffffc00f08947 */ /* 0x010fea000383ffff */
.L_x_76:
[----:B------:R-:W-:Y:S05]  /*8010*/  BSYNC B0 ;  /* 0x0000000000007941 */ /* 0x000fea0003800000 */
.L_x_75:
[----:B------:R-:W-:Y:S05]  /*8020*/  EXIT ;  /* 0x000000000000794d */ /* 0x000fea0003800000 */
.L_x_10:
[----:B------:R-:W-:Y:S02]  /*8030*/  IMAD.MOV.U32 R13, RZ, RZ, R120 ;  /* 0x000000ffff0d7224 */ /* 0x000fe400078e0078 */
[----:B------:R-:W-:Y:S02]  /*8040*/  IMAD.MOV.U32 R12, RZ, RZ, RZ ;  /* 0x000000ffff0c7224 */ /* 0x000fe400078e00ff */
[----:B------:R-:W-:Y:S02]  /*8050*/  IMAD.MOV.U32 R11, RZ, RZ, 0x1f ;  /* 0x0000001fff0b7424 */ /* 0x000fe400078e00ff */
[----:B------:R-:W-:-:S07]  /*8060*/  IMAD.MOV.U32 R15, RZ, RZ, -0x1 ;  /* 0xffffffffff0f7424 */ /* 0x000fce00078e00ff */
[----:B------:R-:W-:Y:S05]  /*8070*/  WARPSYNC.COLLECTIVE R15, `(.L_x_83) ;  /* 0x000000000f087348 */ /* 0x000fea0003c00000 */
[----:B------:R1:W2:Y:S02]  /*8080*/  SHFL.IDX P6, R14, R13, R12, R11 ;  /* 0x0000000c0d0e7389 */ /* 0x0002a400000c000b */
[----:B-12---:R-:W-:Y:S01]  /*8090*/  ENDCOLLECTIVE ;  /* 0x000000000000791b */ /* 0x006fe20003800000 */
.L_x_83:
[----:B------:R-:W-:Y:S05]  /*80a0*/  BRA `(.L_x_84) ;  /* 0xffffff8800b47947 */ /* 0x000fea000383ffff */
.L_x_12:
[----:B--2---:R2:W3:Y:S02]  /*80b0*/  SYNCS.PHASECHK.TRANS64.TRYWAIT P0, [R16+URZ+0x26800], R7 ;  /* 0x02680007100075a7 */ /* 0x0044e4000800017f */
[----:B---3--:R-:W-:Y:S05]  /*80c0*/  @!P0 NANOSLEEP.SYNCS 0x989680 ;  /* 0x009896800000895d */ /* 0x008fea0003900000 */
[----:B------:R-:W3:Y:S02]  /*80d0*/  @!P0 SYNCS.PHASECHK.TRANS64 P0, [R16+URZ+0x26800], R7 ;  /* 0x02680007100085a7 */ /* 0x000ee4000800007f */
[----:B---3--:R-:W-:Y:S05]  /*80e0*/  @!P0 BRA `(.L_x_12) ;  /* 0xfffffffc00f08947 */ /* 0x008fea000383ffff */
[----:B------:R-:W-:Y:S05]  /*80f0*/  BRA `(.L_x_11) ;  /* 0xffffff8800f47947 */ /* 0x000fea000383ffff */
.L_x_18:
[----:B---3--:R-:W-:-:S04]  /*8100*/  IMAD.U32 R5, RZ, RZ, UR8 ;  /* 0x00000008ff057e24 */ /* 0x008fc8000f8e00ff */
[----:B------:R3:W1:Y:S03]  /*8110*/  SYNCS.PHASECHK.TRANS64.TRYWAIT P1, [R5+URZ+0x26810], R6 ;  /* 0x02681006050075a7 */ /* 0x000666000802017f */
[----:B-1----:R-:W-:Y:S05]  /*8120*/  @!P1 NANOSLEEP.SYNCS 0x989680 ;  /* 0x009896800000995d */ /* 0x002fea0003900000 */
[----:B------:R-:W1:Y:S02]  /*8130*/  @!P1 SYNCS.PHASECHK.TRANS64 P1, [R5+URZ+0x26810], R6 ;  /* 0x02681006050095a7 */ /* 0x000e64000802007f */
[----:B-1----:R-:W-:Y:S05]  /*8140*/  @!P1 BRA `(.L_x_18) ;  /* 0xfffffffc00ec9947 */ /* 0x002fea000383ffff */
[----:B------:R-:W-:Y:S05]  /*8150*/  BRA `(.L_x_17) ;  /* 0xffffff94005c7947 */ /* 0x000fea000383ffff */
.L_x_22:
[----:B------:R-:W-:-:S04]  /*8160*/  IMAD.U32 R7, RZ, RZ, UR8 ;  /* 0x00000008ff077e24 */ /* 0x000fc8000f8e00ff */
[----:B------:R1:W1:Y:S03]  /*8170*/  SYNCS.PHASECHK.TRANS64.TRYWAIT P1, [R7+URZ+0x26830], R6 ;  /* 0x02683006070075a7 */ /* 0x000266000802017f */
[----:B-1----:R-:W-:Y:S05]  /*8180*/  @!P1 NANOSLEEP.SYNCS 0x989680 ;  /* 0x009896800000995d */ /* 0x002fea0003900000 */
[----:B------:R-:W1:Y:S02]  /*8190*/  @!P1 SYNCS.PHASECHK.TRANS64 P1, [R7+URZ+0x26830], R6 ;  /* 0x02683006070095a7 */ /* 0x000e64000802007f */
[----:B-1----:R-:W-:Y:S05]  /*81a0*/  @!P1 BRA `(.L_x_22) ;  /* 0xfffffffc00ec9947 */ /* 0x002fea000383ffff */
[----:B------:R-:W-:Y:S05]  /*81b0*/  BRA `(.L_x_21) ;  /* 0xffffff9800687947 */ /* 0x000fea000383ffff */
.L_x_55:
[----:B-1----:R1:W2:Y:S02]  /*81c0*/  SYNCS.PHASECHK.TRANS64.TRYWAIT P0, [R0+URZ+0x26820], R3 ;  /* 0x02682003000075a7 */ /* 0x0022a4000800017f */
[----:B--2---:R-:W-:Y:S05]  /*81d0*/  @!P0 NANOSLEEP.SYNCS 0x989680 ;  /* 0x009896800000895d */ /* 0x004fea0003900000 */
[----:B------:R-:W2:Y:S02]  /*81e0*/  @!P0 SYNCS.PHASECHK.TRANS64 P0, [R0+URZ+0x26820], R3 ;  /* 0x02682003000085a7 */ /* 0x000ea4000800007f */
[----:B--2---:R-:W-:Y:S05]  /*81f0*/  @!P0 BRA `(.L_x_55) ;  /* 0xfffffffc00f08947 */ /* 0x004fea000383ffff */
[----:B------:R-:W-:Y:S05]  /*8200*/  BRA `(.L_x_85) ;  /* 0xffffffdc008c7947 */ /* 0x000fea000383ffff */
.L_x_59:
[----:B-1----:R1:W2:Y:S02]  /*8210*/  SYNCS.PHASECHK.TRANS64.TRYWAIT P1, [R0+URZ+0x26840], R20 ;  /* 0x02684014000075a7 */ /* 0x0022a4000802017f */
[----:B--2---:R-:W-:Y:S05]  /*8220*/  @!P1 NANOSLEEP.SYNCS 0x989680 ;  /* 0x009896800000995d */ /* 0x004fea0003900000 */
[----:B------:R-:W2:Y:S02]  /*8230*/  @!P1 SYNCS.PHASECHK.TRANS64 P1, [R0+URZ+0x26840], R20 ;  /* 0x02684014000095a7 */ /* 0x000ea4000802007f */
[----:B--2---:R-:W-:Y:S05]  /*8240*/  @!P1 BRA `(.L_x_59) ;  /* 0xfffffffc00f09947 */ /* 0x004fea000383ffff */
[----:B------:R-:W-:Y:S05]  /*8250*/  BRA `(.L_x_86) ;  /* 0xffffffe400b87947 */ /* 0x000fea000383ffff */
.L_x_61:
[----:B--2---:R2:W3:Y:S02]  /*8260*/  SYNCS.PHASECHK.TRANS64.TRYWAIT P1, [R0+URZ+0x26828], R20 ;  /* 0x02682814000075a7 */ /* 0x0044e4000802017f */
[----:B---3--:R-:W-:Y:S05]  /*8270*/  @!P1 NANOSLEEP.SYNCS 0x989680 ;  /* 0x009896800000995d */ /* 0x008fea0003900000 */
[----:B------:R-:W3:Y:S02]  /*8280*/  @!P1 SYNCS.PHASECHK.TRANS64 P1, [R0+URZ+0x26828], R20 ;  /* 0x02682814000095a7 */ /* 0x000ee4000802007f */
[----:B---3--:R-:W-:Y:S05]  /*8290*/  @!P1 BRA `(.L_x_61) ;  /* 0xfffffffc00f09947 */ /* 0x008fea000383ffff */
[----:B------:R-:W-:Y:S05]  /*82a0*/  BRA `(.L_x_87) ;  /* 0xffffffe800647947 */ /* 0x000fea000383ffff */
.L_x_63:
[----:B---3--:R3:W4:Y:S02]  /*82b0*/  SYNCS.PHASECHK.TRANS64.TRYWAIT P1, [R0+URZ+0x26848], R20 ;  /* 0x02684814000075a7 */ /* 0x008724000802017f */
[----:B----4-:R-:W-:Y:S05]  /*82c0*/  @!P1 NANOSLEEP.SYNCS 0x989680 ;  /* 0x009896800000995d */ /* 0x010fea0003900000 */
[----:B------:R-:W4:Y:S02]  /*82d0*/  @!P1 SYNCS.PHASECHK.TRANS64 P1, [R0+URZ+0x26848], R20 ;  /* 0x02684814000095a7 */ /* 0x000f24000802007f */
[----:B----4-:R-:W-:Y:S05]  /*82e0*/  @!P1 BRA `(.L_x_63) ;  /* 0xfffffffc00f09947 */ /* 0x010fea000383ffff */
[----:B------:R-:W-:Y:S05]  /*82f0*/  BRA `(.L_x_88) ;  /* 0xffffffe800f07947 */ /* 0x000fea000383ffff */
.L_x_65:
[----:B------:R-:W-:-:S07]  /*8300*/  SHF.L.U32 R5, R9, 0x1f, RZ ;  /* 0x0000001f09057819 */ /* 0x000fce00000006ff */
.L_x_89:
[----:B--2---:R2:W3:Y:S02]  /*8310*/  SYNCS.PHASECHK.TRANS64.TRYWAIT P1, [R0+URZ+0x26820], R5 ;  /* 0x02682005000075a7 */ /* 0x0044e4000802017f */
[----:B---3--:R-:W-:Y:S05]  /*8320*/  @!P1 NANOSLEEP.SYNCS 0x989680 ;  /* 0x009896800000995d */ /* 0x008fea0003900000 */
[----:B------:R-:W3:Y:S02]  /*8330*/  @!P1 SYNCS.PHASECHK.TRANS64 P1, [R0+URZ+0x26820], R5 ;  /* 0x02682005000095a7 */ /* 0x000ee4000802007f */
[----:B---3--:R-:W-:Y:S05]  /*8340*/  @!P1 BRA `(.L_x_89) ;  /* 0xfffffffc00f09947 */ /* 0x008fea000383ffff */
[----:B------:R-:W-:Y:S05]  /*8350*/  BRA `(.L_x_90) ;  /* 0xffffffec008c7947 */ /* 0x000fea000383ffff */
.L_x_68:
[----:B--2---:R2:W3:Y:S02]  /*8360*/  SYNCS.PHASECHK.TRANS64.TRYWAIT P1, [R0+URZ+0x26840], R7 ;  /* 0x02684007000075a7 */ /* 0x0044e4000802017f */
[----:B---3--:R-:W-:Y:S05]  /*8370*/  @!P1 NANOSLEEP.SYNCS 0x989680 ;  /* 0x009896800000995d */ /* 0x008fea0003900000 */
[----:B------:R-:W3:Y:S02]  /*8380*/  @!P1 SYNCS.PHASECHK.TRANS64 P1, [R0+URZ+0x26840], R7 ;  /* 0x02684007000095a7 */ /* 0x000ee4000802007f */
[----:B---3--:R-:W-:Y:S05]  /*8390*/  @!P1 BRA `(.L_x_68) ;  /* 0xfffffffc00f09947 */ /* 0x008fea000383ffff */
[----:B------:R-:W-:Y:S05]  /*83a0*/  BRA `(.L_x_91) ;  /* 0xfffffff000347947 */ /* 0x000fea000383ffff */
.L_x_70:
[----:B---3--:R3:W4:Y:S02]  /*83b0*/  SYNCS.PHASECHK.TRANS64.TRYWAIT P1, [R0+URZ+0x26828], R7 ;  /* 0x02682807000075a7 */ /* 0x008724000802017f */
[----:B----4-:R-:W-:Y:S05]  /*83c0*/  @!P1 NANOSLEEP.SYNCS 0x989680 ;  /* 0x009896800000995d */ /* 0x010fea0003900000 */
[----:B------:R-:W4:Y:S02]  /*83d0*/  @!P1 SYNCS.PHASECHK.TRANS64 P1, [R0+URZ+0x26828], R7 ;  /* 0x02682807000095a7 */ /* 0x000f24000802007f */
[----:B----4-:R-:W-:Y:S05]  /*83e0*/  @!P1 BRA `(.L_x_70) ;  /* 0xfffffffc00f09947 */ /* 0x010fea000383ffff */
[----:B------:R-:W-:Y:S05]  /*83f0*/  BRA `(.L_x_92) ;  /* 0xfffffff000d87947 */ /* 0x000fea000383ffff */
.L_x_72:
[----:B----4-:R4:W5:Y:S02]  /*8400*/  SYNCS.PHASECHK.TRANS64.TRYWAIT P0, [R3+URZ+0x26840], R2 ;  /* 0x02684002030075a7 */ /* 0x010964000800017f */
[----:B-----5:R-:W-:Y:S05]  /*8410*/  @!P0 NANOSLEEP.SYNCS 0x989680 ;  /* 0x009896800000895d */ /* 0x020fea0003900000 */
[----:B------:R-:W5:Y:S02]  /*8420*/  @!P0 SYNCS.PHASECHK.TRANS64 P0, [R3+URZ+0x26840], R2 ;  /* 0x02684002030085a7 */ /* 0x000f64000800007f */
[----:B-----5:R-:W-:Y:S05]  /*8430*/  @!P0 BRA `(.L_x_72) ;  /* 0xfffffffc00f08947 */ /* 0x020fea000383ffff */
[----:B------:R-:W-:Y:S05]  /*8440*/  BRA `(.L_x_93) ;  /* 0xfffffff4007c7947 */ /* 0x000fea000383ffff */
.L_x_74:
[----:B------:R-:W-:Y:S01]  /*8450*/  BSSY B0, `(.L_x_94) ;  /* 0x0000006000007945 */ /* 0x000fe20003800000 */
[----:B------:R-:W-:-:S07]  /*8460*/  IMAD.MOV.U32 R15, RZ, RZ, -0x1 ;  /* 0xffffffffff0f7424 */ /* 0x000fce00078e00ff */
[----:B------:R-:W-:Y:S05]  /*8470*/  WARPSYNC.COLLECTIVE R15, `(.L_x_95) ;  /* 0x000000000f0c7348 */ /* 0x000fea0003c00000 */
[----:B------:R-:W-:Y:S02]  /*8480*/  ELECT P6, UR62, PT ;  /* 0x00000000003e782f */ /* 0x000fe400038c0000 */
[----:B------:R-:W-:Y:S01]  /*8490*/  MOV R14, UR62 ;  /* 0x0000003e000e7c02 */ /* 0x000fe20008000f00 */
[----:B------:R-:W-:Y:S10]  /*84a0*/  ENDCOLLECTIVE ;  /* 0x000000000000791b */ /* 0x000ff40003800000 */
.L_x_95:
[----:B------:R-:W-:Y:S05]  /*84b0*/  BSYNC B0 ;  /* 0x0000000000007941 */ /* 0x000fea0003800000 */
.L_x_94:
[----:B------:R-:W-:Y:S01]  /*84c0*/  PLOP3.LUT P0, PT, P6, PT, PT, 0x80, 0x0 ;  /* 0x000000000000781c */ /* 0x000fe2000370f070 */
[----:B------:R-:W-:-:S12]  /*84d0*/  BRA `(.L_x_96) ;  /* 0xfffffff800407947 */ /* 0x000fd8000383ffff */
.L_x_78:
[----:B-1----:R1:W2:Y:S02]  /*84e0*/  SYNCS.PHASECHK.TRANS64.TRYWAIT P1, [R6+URZ], R5 ;  /* 0x00000005060075a7 */ /* 0x0022a4000802017f */
[----:B--2---:R-:W-:Y:S05]  /*84f0*/  @!P1 NANOSLEEP.SYNCS 0x989680 ;  /* 0x009896800000995d */ /* 0x004fea0003900000 */
[----:B------:R-:W2:Y:S02]  /*8500*/  @!P1 SYNCS.PHASECHK.TRANS64 P1, [R6+URZ], R5 ;  /* 0x00000005060095a7 */ /* 0x000ea4000802007f */
[----:B--2---:R-:W-:Y:S05]  /*8510*/  @!P1 BRA `(.L_x_78) ;  /* 0xfffffffc00f09947 */ /* 0x004fea000383ffff */
[----:B------:R-:W-:Y:S05]  /*8520*/  BRA `(.L_x_97) ;  /* 0xfffffff800847947 */ /* 0x000fea000383ffff */
.L_x_79:
[----:B--2---:R2:W3:Y:S02]  /*8530*/  SYNCS.PHASECHK.TRANS64.TRYWAIT P1, [R3+URZ], R2 ;  /* 0x00000002030075a7 */ /* 0x0044e4000802017f */
[----:B---3--:R-:W-:Y:S05]  /*8540*/  @!P1 NANOSLEEP.SYNCS 0x989680 ;  /* 0x009896800000995d */ /* 0x008fea0003900000 */
[----:B------:R-:W3:Y:S02]  /*8550*/  @!P1 SYNCS.PHASECHK.TRANS64 P1, [R3+URZ], R2 ;  /* 0x00000002030095a7 */ /* 0x000ee4000802007f */
[----:B---3--:R-:W-:Y:S05]  /*8560*/  @!P1 BRA `(.L_x_79) ;  /* 0xfffffffc00f09947 */ /* 0x008fea000383ffff */
[----:B------:R-:W-:Y:S05]  /*8570*/  BRA `(.L_x_98) ;  /* 0xfffffff800787947 */ /* 0x000fea000383ffff */
.L_x_81:
[----:B--2---:R2:W3:Y:S02]  /*8580*/  SYNCS.PHASECHK.TRANS64.TRYWAIT P0, [R0+URZ], R5 ;  /* 0x00000005000075a7 */ /* 0x0044e4000800017f */
[----:B---3--:R-:W-:Y:S05]  /*8590*/  @!P0 NANOSLEEP.SYNCS 0x989680 ;  /* 0x009896800000895d */ /* 0x008fea0003900000 */
[----:B------:R-:W3:Y:S02]  /*85a0*/  @!P0 SYNCS.PHASECHK.TRANS64 P0, [R0+URZ], R5 ;  /* 0x00000005000085a7 */ /* 0x000ee4000800007f */
[----:B---3--:R-:W-:Y:S05]  /*85b0*/  @!P0 BRA `(.L_x_81) ;  /* 0xfffffffc00f08947 */ /* 0x008fea000383ffff */
[----:B------:R-:W-:Y:S05]  /*85c0*/  BRA `(.L_x_99) ;  /* 0xfffffff8007c7947 */ /* 0x000fea000383ffff */
.L_x_100:
[----:B------:R-:W-:-:S00]  /*85d0*/  BRA `(.L_x_100) ;  /* 0xfffffffc00fc7947 */ /* 0x000fc0000383ffff */
[----:B------:R-:W-:-:S00]  /*85e0*/  NOP ;  /* 0x0000000000007918 */ /* 0x000fc00000000000 */
        /* <DEDUP_REMOVED lines=9> */
.L_x_6553:


//--------------------- .text._ZN7cutlass13device_kernelIN5flash11enable_sm90INS1_16FlashAttnBwdSm90INS1_25CollectiveMainloopBwdSm90ILi2ELi2ELi2EN4cute5tupleIJNS5_1CILi1EEES8_S8_EEENS6_IJNS7_ILi64EEENS7_ILi128EEENS7_ILi96EEEEEENS_6half_tEfNS_4arch4Sm90ELb0ELb0ELb1ELb0ELb1ELb1ELb0ELb0ELi2ELi1ELi2ELi1ELb1EEENS1_21CollectiveEpilogueBwdISD_SE_SG_Li256ELb0ELb0ELi1EEENS1_19SingleTileSchedulerILb0ELb0ELb0ELi128EEEEEEEEEvNT_6ParamsE --------------------------
	.section	.text._ZN7cutlass13device_kernelIN5flash11enable_sm90INS1_16FlashAttnBwdSm90INS1_25CollectiveMainloopBwdSm90ILi2ELi2ELi2EN4cute5tupleIJNS5_1CILi1EEES8_S8_EEENS6_IJNS7_ILi64EEENS7_ILi128EEENS7_ILi96EEEEEENS_6half_tEfNS_4arch4Sm90ELb0ELb0ELb1ELb0ELb1ELb1ELb0ELb0ELi2ELi1ELi2ELi1ELb1EEENS1_21CollectiveEpilogueBwdISD_SE_SG_Li256ELb0ELb0ELi1EEENS1_19SingleTileSchedulerILb0ELb0ELb0ELi128EEEEEEEEEvNT_6ParamsE,"ax",@progbits
	.align	128
.text._ZN7cutlass13device_kernelIN5flash11enable_sm90INS1_16FlashAttnBwdSm90INS1_25CollectiveMainloopBwdSm90ILi2ELi2ELi2EN4cute5tupleIJNS5_1CILi1EEES8_S8_EEENS6_IJNS7_ILi64EEENS7_ILi128EEENS7_ILi96EEEEEENS_6half_tEfNS_4arch4Sm90ELb0ELb0ELb1ELb0ELb1ELb1ELb0ELb0ELi2ELi1ELi2ELi1ELb1EEENS1_21CollectiveEpilogueBwdISD_SE_SG_Li256ELb0ELb0ELi1EEENS1_19SingleTileSchedulerILb0ELb0ELb0ELi128EEEEEEEEEvNT_6ParamsE:
        .type           _ZN7cutlass13device_kernelIN5flash11enable_sm90INS1_16FlashAttnBwdSm90INS1_25CollectiveMainloopBwdSm90ILi2ELi2ELi2EN4cute5tupleIJNS5_1CILi1EEES8_S8_EEENS6_IJNS7_ILi64EEENS7_ILi128EEENS7_ILi96EEEEEENS_6half_tEfNS_4arch4Sm90ELb0ELb0ELb1ELb0ELb1ELb1ELb0ELb0ELi2ELi1ELi2ELi1ELb1EEENS1_21CollectiveEpilogueBwdISD_SE_SG_Li256ELb0ELb0ELi1EEENS1_19SingleTileSchedulerILb0ELb0ELb0ELi128EEEEEEEEEvNT_6ParamsE,@function
        .size           _ZN7cutlass13device_kernelIN5flash11enable_sm90INS1_16FlashAttnBwdSm90INS1_25CollectiveMainloopBwdSm90ILi2ELi2ELi2EN4cute5tupleIJNS5_1CILi1EEES8_S8_EEENS6_IJNS7_ILi64EEENS7_ILi128EEENS7_ILi96EEEEEENS_6half_tEfNS_4arch4Sm90ELb0ELb0ELb1ELb0ELb1ELb1ELb0ELb0ELi2ELi1ELi2ELi1ELb1EEENS1_21CollectiveEpilogueBwdISD_SE_SG_Li256ELb0ELb0ELi1EEENS1_19SingleTileSchedulerILb0ELb0ELb0ELi128EEEEEEEEEvNT_6ParamsE,(.L_x_6554 - _ZN7cutlass13device_kernelIN5flash11enable_sm90INS1_16FlashAttnBwdSm90INS1_25CollectiveMainloopBwdSm90ILi2ELi2ELi2EN4cute5tupleIJNS5_1CILi1EEES8_S8_EEENS6_IJNS7_ILi64EEENS7_ILi128EEENS7_ILi96EEEEEENS_6half_tEfNS_4arch4Sm90ELb0ELb0ELb1ELb0ELb1ELb1ELb0ELb0ELi2ELi1ELi2ELi1ELb1EEENS1_21CollectiveEpilogueBwdISD_SE_SG_Li256ELb0ELb0ELi1EEENS1_19SingleTileSchedulerILb0ELb0ELb0ELi128EEEEEEEEEvNT_6ParamsE)
        .other          _ZN7cutlass13device_kernelIN5flash11enable_sm90INS1_16FlashAttnBwdSm90INS1_25CollectiveMainloopBwdSm90ILi2ELi2ELi2EN4cute5tupleIJNS5_1CILi1EEES8_S8_EEENS6_IJNS7_ILi64EEENS7_ILi128EEENS7_ILi96EEEEEENS_6half_tEfNS_4arch4Sm90ELb0ELb0ELb1ELb0ELb1ELb1ELb0ELb0ELi2ELi1ELi2ELi1ELb1EEENS1_21CollectiveEpilogueBwdISD_SE_SG_Li256ELb0ELb0ELi1EEENS1_19SingleTileSchedulerILb0ELb0ELb0ELi128EEEEEEEEEvNT_6ParamsE,@"STO_CUDA_ENTRY STV_DEFAULT"
_ZN7cutlass13device_kernelIN5flash11enable_sm90INS1_16FlashAttnBwdSm90INS1_25CollectiveMainloopBwdSm90ILi2ELi2ELi2EN4cute5tupleIJNS5_1CILi1EEES8_S8_EEENS6_IJNS7_ILi64EEENS7_ILi128EEENS7_ILi96EEEEEENS_6half_tEfNS_4arch4Sm90ELb0ELb0ELb1ELb0ELb1ELb1ELb0ELb0ELi2ELi1ELi2ELi1ELb1EEENS1_21CollectiveEpilogueBwdISD_SE_SG_Li256ELb0ELb0ELi1EEENS1_19SingleTileSchedulerILb0ELb0ELb0ELi128EEEEEEEEEvNT_6ParamsE:
        /* <DEDUP_REMOVED lines=29> */
.L_x_102:
[----:B------:R-:W-:Y:S05]  /*01d0*/  BSYNC B0 ;  /* 0x0000000000007941 */ /* 0x000fea0003800000 */
.L_x_101:
        /* <DEDUP_REMOVED lines=33> */
[----:B------:R3:W1:Y:S01]  /*03f0*/  SYNCS.EXCH.64 URZ, [UR8+0x26820], UR4 ;  /* 0x02682004083f75b2 */ /* 0x0006620008000100 */
[----:B------:R3:W1:Y:S01]  /*0400*/  SYNCS.EXCH.64 URZ, [UR8+0x26818], UR6 ;  /* 0x02681806083f75b2 */ /* 0x0006620008000100 */
[----:B------:R3:W1:Y:S02]  /*0410*/  SYNCS.EXCH.64 URZ, [UR8+0x26828], UR4 ;  /* 0x02682804083f75b2 */ /* 0x0006640008000100 */
[----:B---3--:R-:W-:Y:S01]  /*0420*/  NOP ;  /* 0x0000000000007918 */ /* 0x008fe20000000000 */
.L_x_103:
        /* <DEDUP_REMOVED lines=22> */
.L_x_104:
[----:B------:R-:W-:Y:S01]  /*0590*/  PLOP3.LUT P0, PT, PT, PT, UP0, 0x80, 0x0 ;  /* 0x000000000000781c */ /* 0x000fe20003f0f008 */
[----:B------:R-:W-:Y:S01]  /*05a0*/  NOP ;  /* 0x0000000000007918 */ /* 0x000fe20000000000 */
[----:B-12-4-:R-:W-:Y:S11]  /*05b0*/  BAR.SYNC.DEFER_BLOCKING 0x0 ;  /* 0x0000000000007b1d */ /* 0x016ff60000010000 */
[----:B------:R-:W-:Y:S05]  /*05c0*/  @!P0 BRA `(.L_x_105) ;  /* 0x0000004c00108947 */ /* 0x000fea0003800000 */
.L_x_106:
        /* <DEDUP_REMOVED lines=33> */
.L_x_108:
[----:B------:R-:W1:Y:S01]  /*07e0*/  LDC.64 R16, c[0x4][R16] ;  /* 0x0100000010107b82 */ /* 0x000e620000000a00 */
[----:B------:R-:W-:Y:S01]  /*07f0*/  ULDC.64 UR4, c[0x4][0x88] ;  /* 0x0100220000047ab9 */ /* 0x000fe20000000a00 */
[----:B------:R-:W-:Y:S01]  /*0800*/  ULDC.64 UR6, c[0x4][0x90] ;  /* 0x0100240000067ab9 */ /* 0x000fe20000000a00 */
[----:B------:R-:W-:Y:S01]  /*0810*/  IMAD.U32 R4, RZ, RZ, UR4 ;  /* 0x00000004ff047e24 */ /* 0x000fe2000f8e00ff */
[----:B------:R-:W-:Y:S01]  /*0820*/  MOV R6, UR6 ;  /* 0x0000000600067c02 */ /* 0x000fe20008000f00 */
[----:B------:R-:W-:Y:S01]  /*0830*/  IMAD.U32 R5, RZ, RZ, UR5 ;  /* 0x00000005ff057e24 */ /* 0x000fe2000f8e00ff */
[----:B------:R-:W-:Y:S01]  /*0840*/  ULDC.64 UR4, c[0x4][0x10] ;  /* 0x0100040000047ab9 */ /* 0x000fe20000000a00 */
[----:B------:R-:W-:Y:S02]  /*0850*/  IMAD.U32 R7, RZ, RZ, UR7 ;  /* 0x00000007ff077e24 */ /* 0x000fe4000f8e00ff */
[----:B------:R-:W-:Y:S02]  /*0860*/  IMAD.U32 R10, RZ, RZ, UR4 ;  /* 0x00000004ff0a7e24 */ /* 0x000fe4000f8e00ff */
[----:B------:R-:W-:-:S02]  /*0870*/  IMAD.U32 R11, RZ, RZ, UR5 ;  /* 0x00000005ff0b7e24 */ /* 0x000fc4000f8e00ff */
[----:B------:R-:W-:Y:S02]  /*0880*/  IMAD.MOV.U32 R8, RZ, RZ, 0x70 ;  /* 0x00000070ff087424 */ /* 0x000fe400078e00ff */
[----:B------:R-:W-:Y:S02]  /*0890*/  IMAD.MOV.U32 R12, RZ, RZ, 0x1 ;  /* 0x00000001ff0c7424 */ /* 0x000fe400078e00ff */
[----:B------:R-:W-:-:S07]  /*08a0*/  IMAD.MOV.U32 R13, RZ, RZ, RZ ;  /* 0x000000ffff0d7224 */ /* 0x000fce00078e00ff */
[----:B------:R-:W-:-:S07]  /*08b0*/  LEPC R20, `(.L_x_107) ;  /* 0x000000001014794e */ /* 0x000fce0000000000 */
[----:B-1----:R-:W-:Y:S05]  /*08c0*/  CALL.ABS.NOINC R16 ;  /* 0x0000000010007343 */ /* 0x002fea0003c00000 */
.L_x_107:
        /* <DEDUP_REMOVED lines=21> */
[----:B--2---:R-:W-:Y:S05]  /*0a20*/  CALL.ABS.NOINC R14 ;  /* 0x000000000e007343 */ /* 0x004fea0003c00000 */
.L_x_110:
[----:B------:R-:W1:Y:S01]  /*0a30*/  LDC.64 R18, c[0x4][R18] ;  /* 0x0100000012127b82 */ /* 0x000e620000000a00 */
[----:B------:R-:W-:Y:S01]  /*0a40*/  ULDC.64 UR4, c[0x4][0x88] ;  /* 0x0100220000047ab9 */ /* 0x000fe20000000a00 */
[----:B------:R-:W-:Y:S01]  /*0a50*/  ULDC.64 UR6, c[0x4][0x10] ;  /* 0x0100040000067ab9 */ /* 0x000fe20000000a00 */
[----:B------:R-:W-:Y:S02]  /*0a60*/  IMAD.U32 R4, RZ, RZ, UR4 ;  /* 0x00000004ff047e24 */ /* 0x000fe4000f8e00ff */
        /* <DEDUP_REMOVED lines=11> */
.L_x_109:
[----:B------:R-:W-:Y:S01]  /*0b20*/  SHF.R.S32.HI R122, RZ, 0x1f, R121 ;  /* 0x0000001fff7a7819 */ /* 0x000fe20000011479 */
[----:B------:R-:W-:-:S03]  /*0b30*/  UMOV UR4, 0xffffffff ;  /* 0xffffffff00047882 */ /* 0x000fc60000000000 */
[----:B------:R-:W-:-:S04]  /*0b40*/  LEA.HI R0, R122, R121, RZ, 0x7 ;  /* 0x000000797a007211 */ /* 0x000fc800078f38ff */
[----:B------:R-:W-:Y:S01]  /*0b50*/  SHF.R.S32.HI R120, RZ, 0x7, R0 ;  /* 0x00000007ff787819 */ /* 0x000fe20000011400 */
[----:B------:R-:W-:Y:S06]  /*0b60*/  BRA.DIV UR4, `(.L_x_111) ;  /* 0x0000007e044c7947 */ /* 0x000fec000b800000 */
[----:B------:R1:W2:Y:S02]  /*0b70*/  SHFL.IDX PT, R14, R120, RZ, 0x1f ;  /* 0x00001fff780e7589 */ /* 0x0002a400000e0000 */
.L_x_203:
[----:B------:R-:W-:Y:S02]  /*0b80*/  SHF.L.U32 R7, RZ, 0x1f, RZ ;  /* 0x0000001fff077819 */ /* 0x000fe400000006ff */
[----:B------:R-:W-:Y:S02]  /*0b90*/  LEA.HI R22, R122, R121, RZ, 0x4 ;  /* 0x000000797a167211 */ /* 0x000fe400078f20ff */
[----:B------:R-:W3:Y:S01]  /*0ba0*/  SYNCS.PHASECHK.TRANS64.TRYWAIT P0, [R16+URZ+0x26800], R7 ;  /* 0x02680007100075a7 */ /* 0x000ee2000800017f */
[----:B------:R-:W-:Y:S02]  /*0bb0*/  LOP3.LUT R0, R0, 0xffffff80, RZ, 0xc0, !PT ;  /* 0xffffff8000007812 */ /* 0x000fe400078ec0ff */
[----:B------:R-:W-:Y:S02]  /*0bc0*/  SHF.R.S32.HI R5, RZ, 0x4, R22 ;  /* 0x00000004ff057819 */ /* 0x000fe40000011416 */
[----:B------:R-:W-:Y:S01]  /*0bd0*/  IADD3 R228, R16, 0x6000, RZ ;  /* 0x0000600010e47810 */ /* 0x000fe20007ffe0ff */
        /* <DEDUP_REMOVED lines=8> */
[----:B------:R-:W-:Y:S01]  /*0c60*/  LOP3.LUT P1, RZ, R228, 0x1bf, RZ, 0xc0, !PT ;  /* 0x000001bfe4ff7812 */ /* 0x000fe2000782c0ff */
[----:B------:R-:W-:Y:S01]  /*0c70*/  IMAD.IADD R18, R14, 0x1, -R3 ;  /* 0x000000010e127824 */ /* 0x000fe200078e0a03 */
[----:B------:R-:W-:-:S02]  /*0c80*/  LEA.HI R0, R122, R121, RZ, 0x5 ;  /* 0x000000797a007211 */ /* 0x000fc400078f28ff */
[----:B------:R-:W-:Y:S01]  /*0c90*/  LOP3.LUT R4, R127, 0x7ffffffc, RZ, 0xc0, !PT ;  /* 0x7ffffffc7f047812 */ /* 0x000fe200078ec0ff */
[----:B---3--:R-:W-:Y:S08]  /*0ca0*/  @P0 BRA `(.L_x_112) ;  /* 0x0000000000080947 */ /* 0x008ff00003800000 */
[----:B------:R-:W2:Y:S02]  /*0cb0*/  SYNCS.PHASECHK.TRANS64.TRYWAIT P0, [R16+URZ+0x26800], R7 ;  /* 0x02680007100075a7 */ /* 0x000ea4000800017f */
[----:B--2---:R-:W-:Y:S05]  /*0cc0*/  @!P0 BRA `(.L_x_113) ;  /* 0x0000007c00148947 */ /* 0x004fea0003800000 */
.L_x_112:
[----:B------:R-:W-:Y:S01]  /*0cd0*/  LOP3.LUT P0, RZ, R228, 0x1bf, RZ, 0xc0, !PT ;  /* 0x000001bfe4ff7812 */ /* 0x000fe2000780c0ff */
[----:B------:R-:W-:Y:S01]  /*0ce0*/  IMAD.IADD R19, R123, 0x1, -R4 ;  /* 0x000000017b137824 */ /* 0x000fe200078e0a04 */
[----:B------:R-:W-:-:S11]  /*0cf0*/  SHF.R.S32.HI R124, RZ, 0x5, R0 ;  /* 0x00000005ff7c7819 */ /* 0x000fd60000011400 */
[----:B------:R-:W-:Y:S05]  /*0d00*/  @!P0 BRA `(.L_x_114) ;  /* 0x0000000000408947 */ /* 0x000fea0003800000 */
[----:B------:R-:W-:Y:S01]  /*0d10*/  MOV R0, 0x0 ;  /* 0x0000000000007802 */ /* 0x000fe20000000f00 */
[----:B------:R-:W-:Y:S01]  /*0d20*/  ULDC.64 UR4, c[0x4][0x88] ;  /* 0x0100220000047ab9 */ /* 0x000fe20000000a00 */
[----:B------:R-:W-:Y:S01]  /*0d30*/  ULDC.64 UR6, c[0x4][0x90] ;  /* 0x0100240000067ab9 */ /* 0x000fe20000000a00 */
[----:B------:R-:W-:Y:S01]  /*0d40*/  IMAD.U32 R4, RZ, RZ, UR4 ;  /* 0x00000004ff047e24 */ /* 0x000fe2000f8e00ff */
[----:B------:R3:W4:Y:S01]  /*0d50*/  LDC.64 R14, c[0x4][R0] ;  /* 0x01000000000e7b82 */ /* 0x0007220000000a00 */
[----:B------:R-:W-:Y:S01]  /*0d60*/  IMAD.U32 R5, RZ, RZ, UR5 ;  /* 0x00000005ff057e24 */ /* 0x000fe2000f8e00ff */
[----:B------:R-:W-:Y:S01]  /*0d70*/  ULDC.64 UR4, c[0x4][0x18] ;  /* 0x0100060000047ab9 */ /* 0x000fe20000000a00 */
[----:B------:R-:W-:Y:S01]  /*0d80*/  IMAD.U32 R6, RZ, RZ, UR6 ;  /* 0x00000006ff067e24 */ /* 0x000fe2000f8e00ff */
[----:B------:R-:W-:Y:S01]  /*0d90*/  MOV R13, RZ ;  /* 0x000000ff000d7202 */ /* 0x000fe20000000f00 */
[----:B--2---:R-:W-:Y:S02]  /*0da0*/  IMAD.U32 R7, RZ, RZ, UR7 ;  /* 0x00000007ff077e24 */ /* 0x004fe4000f8e00ff */
[----:B------:R-:W-:-:S02]  /*0db0*/  IMAD.U32 R10, RZ, RZ, UR4 ;  /* 0x00000004ff0a7e24 */ /* 0x000fc4000f8e00ff */
[----:B------:R-:W-:Y:S02]  /*0dc0*/  IMAD.U32 R11, RZ, RZ, UR5 ;  /* 0x00000005ff0b7e24 */ /* 0x000fe4000f8e00ff */
[----:B------:R-:W-:Y:S02]  /*0dd0*/  IMAD.MOV.U32 R8, RZ, RZ, 0x70 ;  /* 0x00000070ff087424 */ /* 0x000fe400078e00ff */
[----:B---3--:R-:W-:-:S07]  /*0de0*/  IMAD.MOV.U32 R12, RZ, RZ, 0x1 ;  /* 0x00000001ff0c7424 */ /* 0x008fce00078e00ff */
[----:B------:R-:W-:-:S07]  /*0df0*/  LEPC R20, `(.L_x_114) ;  /* 0x000000001014794e */ /* 0x000fce0000000000 */
[----:B-1--4-:R-:W-:Y:S05]  /*0e00*/  CALL.ABS.NOINC R14 ;  /* 0x000000000e007343 */ /* 0x012fea0003c00000 */
.L_x_114:
        /* <DEDUP_REMOVED lines=20> */
[----:B------:R-:W-:Y:S01]  /*0f50*/  CS2R R104, SRZ ;  /* 0x0000000000687805 */ /* 0x000fe2000001ff00 */
[----:B--2---:R-:W-:Y:S01]  /*0f60*/  IMAD.SHL.U32 R7, R5, 0x20, RZ ;  /* 0x0000002005077824 */ /* 0x004fe200078e00ff */
[----:B------:R-:W-:Y:S02]  /*0f70*/  LOP3.LUT R4, R4, 0xfffffffc, RZ, 0xc0, !PT ;  /* 0xfffffffc04047812 */ /* 0x000fe400078ec0ff */
[----:B------:R-:W-:Y:S02]  /*0f80*/  CS2R R102, SRZ ;  /* 0x0000000000667805 */ /* 0x000fe4000001ff00 */
[----:B------:R-:W-:Y:S02]  /*0f90*/  LOP3.LUT R5, R0, 0x7fffffe, RZ, 0xc0, !PT ;  /* 0x07fffffe00057812 */ /* 0x000fe400078ec0ff */
[----:B------:R-:W-:Y:S02]  /*0fa0*/  CS2R R100, SRZ ;  /* 0x0000000000647805 */ /* 0x000fe4000001ff00 */
        /* <DEDUP_REMOVED lines=8> */
[----:B------:R-:W-:-:S02]  /*1030*/  CS2R R94, SRZ ;  /* 0x00000000005e7805 */ /* 0x000fc4000001ff00 */
[----:B------:R-:W-:Y:S02]  /*1040*/  CS2R R92, SRZ ;  /* 0x00000000005c7805 */ /* 0x000fe4000001ff00 */
[----:B------:R-:W-:Y:S01]  /*1050*/  LOP3.LUT R3, R3, 0xc0, RZ, 0xc0, !PT ;  /* 0x000000c003037812 */ /* 0x000fe200078ec0ff */
[----:B------:R-:W-:Y:S01]  /*1060*/  IMAD R0, R5, 0x20, R0 ;  /* 0x0000002005007824 */ /* 0x000fe200078e0200 */
[----:B------:R-:W-:Y:S02]  /*1070*/  SEL R23, R23, 0xffffffe0, !P0 ;  /* 0xffffffe017177807 */ /* 0x000fe40004000000 */
[----:B------:R-:W-:Y:S02]  /*1080*/  CS2R R90, SRZ ;  /* 0x00000000005a7805 */ /* 0x000fe4000001ff00 */
[----:B------:R-:W-:Y:S02]  /*1090*/  LOP3.LUT R6, R3, 0x8, R6, 0xf8, !PT ;  /* 0x0000000803067812 */ /* 0x000fe400078ef806 */
[----:B------:R-:W-:-:S02]  /*10a0*/  CS2R R88, SRZ ;  /* 0x0000000000587805 */ /* 0x000fc4000001ff00 */
[----:B------:R-:W-:Y:S02]  /*10b0*/  SHF.R.U32.HI R3, RZ, 0x3, R3 ;  /* 0x00000003ff037819 */ /* 0x000fe40000011603 */
[----:B------:R-:W-:Y:S02]  /*10c0*/  CS2R R86, SRZ ;  /* 0x0000000000567805 */ /* 0x000fe4000001ff00 */
[----:B------:R-:W-:Y:S02]  /*10d0*/  PLOP3.LUT P0, PT, PT, PT, UP0, 0x80, 0x0 ;  /* 0x000000000000781c */ /* 0x000fe40003f0f008 */
[----:B------:R-:W-:Y:S02]  /*10e0*/  CS2R R84, SRZ ;  /* 0x0000000000547805 */ /* 0x000fe4000001ff00 */
[----:B------:R-:W-:Y:S02]  /*10f0*/  LOP3.LUT R3, R6, R3, RZ, 0x3c, !PT ;  /* 0x0000000306037212 */ /* 0x000fe400078e3cff */
[----:B------:R-:W-:-:S02]  /*1100*/  CS2R R82, SRZ ;  /* 0x0000000000527805 */ /* 0x000fc4000001ff00 */
[----:B------:R-:W-:Y:S02]  /*1110*/  CS2R R80, SRZ ;  /* 0x0000000000507805 */ /* 0x000fe4000001ff00 */
        /* <DEDUP_REMOVED lines=40> */
[----:B------:R-:W-:Y:S01]  /*13a0*/  SHF.L.U32 R0, R121, 0x6, RZ ;  /* 0x0000000679007819 */ /* 0x000fe200000006ff */
[----:B------:R-:W-:Y:S01]  /*13b0*/  IMAD.SHL.U32 R3, R124, 0x10, RZ ;  /* 0x000000107c037824 */ /* 0x000fe200078e00ff */
[----:B------:R-:W-:Y:S01]  /*13c0*/  LEA.HI R122, R122, R121, RZ, 0x3 ;  /* 0x000000797a7a7211 */ /* 0x000fe200078f18ff */
[----:B------:R-:W-:Y:S01]  /*13d0*/  UIADD3 UR4, UR4, 0x3f, URZ ;  /* 0x0000003f04047890 */ /* 0x000fe2000fffe03f */
[----:B------:R-:W-:Y:S01]  /*13e0*/  LOP3.LUT R0, R0, 0x1c0, RZ, 0xc0, !PT ;  /* 0x000001c000007812 */ /* 0x000fe200078ec0ff */
[----:B------:R-:W-:Y:S01]  /*13f0*/  IMAD R125, R120, 0x8, R125 ;  /* 0x00000008787d7824 */ /* 0x000fe200078e027d */
[----:B------:R-:W-:Y:S01]  /*1400*/  LEA.HI R126, R126, R123, RZ, 0x5 ;  /* 0x0000007b7e7e7211 */ /* 0x000fe200078f28ff */
[----:B------:R-:W-:Y:S01]  /*1410*/  USHF.R.S32.HI UR5, URZ, 0x1f, UR4 ;  /* 0x0000001f3f057899 */ /* 0x000fe20008011404 */
[----:B------:R-:W-:Y:S01]  /*1420*/  LOP3.LUT R3, R0, 0x30, R3, 0xf8, !PT ;  /* 0x0000003000037812 */ /* 0x000fe200078ef803 */
[----:B------:R-:W-:Y:S01]  /*1430*/  IMAD.MOV.U32 R119, RZ, RZ, RZ ;  /* 0x000000ffff777224 */ /* 0x000fe200078e00ff */
[----:B------:R-:W-:Y:S01]  /*1440*/  SHF.R.S32.HI R126, RZ, 0x5, R126 ;  /* 0x00000005ff7e7819 */ /* 0x000fe2000001147e */
[----:B------:R-:W-:Y:S01]  /*1450*/  ULEA.HI UR5, UR5, UR4, URZ, 0x6 ;  /* 0x0000000405057291 */ /* 0x000fe2000f8f303f */
[----:B------:R-:W-:Y:S01]  /*1460*/  LOP3.LUT R5, R3, 0x8, R122, 0xf8, !PT ;  /* 0x0000000803057812 */ /* 0x000fe200078ef87a */
[----:B------:R-:W-:Y:S01]  /*1470*/  ULOP3.LUT UR11, UR38, 0x1, URZ, 0xfc, !UPT ;  /* 0x00000001260b7892 */ /* 0x000fe2000f8efc3f */
[----:B------:R-:W-:Y:S01]  /*1480*/  SHF.R.U32.HI R4, RZ, 0x3, R0 ;  /* 0x00000003ff047819 */ /* 0x000fe20000011600 */
[----:B------:R-:W-:Y:S01]  /*1490*/  USHF.R.S32.HI UR7, URZ, 0x6, UR5 ;  /* 0x000000063f077899 */ /* 0x000fe20008011405 */
[--C-:B------:R-:W-:Y:S01]  /*14a0*/  SHF.R.S32.HI R0, RZ, 0x2, R127.reuse ;  /* 0x00000002ff007819 */ /* 0x100fe2000001147f */
[----:B------:R-:W-:Y:S01]  /*14b0*/  UMOV UR4, URZ ;  /* 0x0000003f00047c82 */ /* 0x000fe20008000000 */
[----:B------:R-:W-:Y:S01]  /*14c0*/  SHF.R.S32.HI R127, RZ, 0x1f, R127 ;  /* 0x0000001fff7f7819 */ /* 0x000fe2000001147f */
[----:B------:R-:W-:Y:S01]  /*14d0*/  UMOV UR5, URZ ;  /* 0x0000003f00057c82 */ /* 0x000fe20008000000 */
[----:B------:R-:W-:Y:S01]  /*14e0*/  LOP3.LUT R4, R5, R4, RZ, 0x3c, !PT ;  /* 0x0000000405047212 */ /* 0x000fe200078e3cff */
[----:B------:R-:W-:Y:S01]  /*14f0*/  IMAD R5, R120, 0x300, R123 ;  /* 0x0000030078057824 */ /* 0x000fe200078e027b */
[----:B------:R-:W-:Y:S01]  /*1500*/  LEA.HI R127, R127, R0, RZ, 0x3 ;  /* 0x000000007f7f7211 */ /* 0x000fe200078f18ff */
[----:B------:R-:W-:Y:S01]  /*1510*/  UMOV UR6, URZ ;  /* 0x0000003f00067c82 */ /* 0x000fe20008000000 */
[----:B------:R-:W-:Y:S01]  /*1520*/  ULDC UR13, c[0x0][0x75c] ;  /* 0x0001d700000d7ab9 */ /* 0x000fe20000000800 */
[----:B------:R-:W-:Y:S01]  /*1530*/  IMAD.SHL.U32 R5, R5, 0x4, RZ ;  /* 0x0000000405057824 */ /* 0x000fe200078e00ff */
[----:B------:R-:W-:Y:S01]  /*1540*/  LOP3.LUT R127, R127, 0xfffffff8, RZ, 0xc0, !PT ;  /* 0xfffffff87f7f7812 */ /* 0x000fe200078ec0ff */
[----:B------:R-:W-:Y:S01]  /*1550*/  IMAD.U32 R4, R125, 0x200, R4 ;  /* 0x000002007d047824 */ /* 0x000fe200078e0004 */
[----:B------:R-:W-:Y:S01]  /*1560*/  ULDC UR14, c[0x0][0x744] ;  /* 0x0001d100000e7ab9 */ /* 0x000fe20000000800 */
        /* <DEDUP_REMOVED lines=8> */
.L_x_126:
[----:B------:R-:W-:-:S06]  /*15f0*/  UISETP.NE.AND UP0, UPT, UR11, 0x3, UPT ;  /* 0x000000030b00788c */ /* 0x000fcc000bf05270 */
[----:B------:R-:W-:-:S13]  /*1600*/  PLOP3.LUT P0, PT, PT, PT, UP0, 0x80, 0x0 ;  /* 0x000000000000781c */ /* 0x000fda0003f0f008 */
[----:B-1----:R-:W-:Y:S05]  /*1610*/  @!P0 BRA `(.L_x_116) ;  /* 0x0000000000048947 */ /* 0x002fea0003800000 */
[----:B------:R-:W-:Y:S01]  /*1620*/  BPT.TRAP 0x1 ;  /* 0x000000040000795c */ /* 0x000fe20000300000 */
.L_x_116:
[----:B------:R-:W-:Y:S01]  /*1630*/  R2UR UR8, R16 ;  /* 0x00000000100872ca */ /* 0x000fe200000e0000 */
[----:B------:R-:W-:-:S05]  /*1640*/  IMAD.U32 R6, RZ, RZ, UR5 ;  /* 0x00000005ff067e24 */ /* 0x000fca000f8e00ff */
[----:B------:R-:W-:-:S07]  /*1650*/  SHF.L.U32 R6, R6, 0x1f, RZ ;  /* 0x0000001f06067819 */ /* 0x000fce00000006ff */
[----:B------:R-:W-:-:S09]  /*1660*/  ULEA UR8, UR6, UR8, 0x3 ;  /* 0x0000000806087291 */ /* 0x000fd2000f8e183f */
[----:B------:R2:W3:Y:S01]  /*1670*/  SYNCS.PHASECHK.TRANS64.TRYWAIT P1, [UR8+0x26810], R6 ;  /* 0x02681006ff0075a7 */ /* 0x0004e20008020148 */
[----:B------:R-:W-:Y:S05]  /*1680*/  @!P0 BRA `(.L_x_117) ;  /* 0x0000000000048947 */ /* 0x000fea0003800000 */
[----:B------:R-:W-:Y:S01]  /*1690*/  BPT.TRAP 0x1 ;  /* 0x000000040000795c */ /* 0x000fe20000300000 */
.L_x_117:
[----:B---3--:R-:W-:Y:S05]  /*16a0*/  @P1 BRA `(.L_x_118) ;  /* 0x0000000000081947 */ /* 0x008fea0003800000 */
[----:B------:R-:W3:Y:S02]  /*16b0*/  SYNCS.PHASECHK.TRANS64.TRYWAIT P1, [UR8+0x26810], R6 ;  /* 0x02681006ff0075a7 */ /* 0x000ee40008020148 */
[----:B---3--:R-:W-:Y:S05]  /*16c0*/  @!P1 BRA `(.L_x_119) ;  /* 0x0000007000a89947 */ /* 0x008fea0003800000 */
.L_x_118:
        /* <DEDUP_REMOVED lines=67> */
.L_x_120:
[----:B------:R1:W1:Y:S01]  /*1b00*/  SYNCS.PHASECHK.TRANS64.TRYWAIT P1, [UR8+0x26830], R6 ;  /* 0x02683006ff0075a7 */ /* 0x0002620008020148 */
[----:B------:R-:W-:Y:S05]  /*1b10*/  @!P0 BRA `(.L_x_121) ;  /* 0x0000000000048947 */ /* 0x000fea0003800000 */
[----:B------:R-:W-:Y:S01]  /*1b20*/  BPT.TRAP 0x1 ;  /* 0x000000040000795c */ /* 0x000fe20000300000 */
.L_x_121:
[----:B-1----:R-:W-:Y:S05]  /*1b30*/  @P1 BRA `(.L_x_122) ;  /* 0x0000000000081947 */ /* 0x002fea0003800000 */
[----:B------:R-:W1:Y:S02]  /*1b40*/  SYNCS.PHASECHK.TRANS64.TRYWAIT P1, [UR8+0x26830], R6 ;  /* 0x02683006ff0075a7 */ /* 0x000e640008020148 */
[----:B-1----:R-:W-:Y:S05]  /*1b50*/  @!P1 BRA `(.L_x_123) ;  /* 0x0000006c009c9947 */ /* 0x002fea0003800000 */
.L_x_122:
        /* <DEDUP_REMOVED lines=26> */
[----:B------:R-:W5:Y:S01]  /*1d00*/  MUFU.TANH R12, R12 ;  /* 0x0000000c000c7308 */ /* 0x000f620000002400 */
        /* <DEDUP_REMOVED lines=16> */
[----:B-----5:R-:W-:Y:S01]  /*1e10*/  FSEL R171, R12, -INF , P1 ;  /* 0xff8000000cab7808 */ /* 0x020fe20000800000 */
[----:B------:R-:W-:Y:S01]  /*1e20*/  FFMA.FTZ R226, R161, UR14, -R216 ;  /* 0x0000000ea1e27c23 */ /* 0x000fe200080108d8 */
[----:B------:R-:W-:Y:S01]  /*1e30*/  FMUL.FTZ R227, R183, UR13 ;  /* 0x0000000db7e37c20 */ /* 0x000fe20008410000 */
[----:B------:R-:W-:Y:S01]  /*1e40*/  FMUL.FTZ R221, R172, UR13 ;  /* 0x0000000dacdd7c20 */ /* 0x000fe20008410000 */
[----:B------:R-:W-:Y:S01]  /*1e50*/  FMUL.FTZ R222, R173, UR13 ;  /* 0x0000000dadde7c20 */ /* 0x000fe20008410000 */
[----:B------:R-:W-:Y:S01]  /*1e60*/  FFMA.FTZ R168, R171, UR14, -R218 ;  /* 0x0000000eaba87c23 */ /* 0x000fe200080108da */
[----:B------:R-:W-:Y:S01]  /*1e70*/  FMUL.FTZ R156, R164, UR13 ;  /* 0x0000000da49c7c20 */ /* 0x000fe20008410000 */
[----:B------:R-:W5:Y:S01]  /*1e80*/  MUFU.TANH R152, R152 ;  /* 0x0000009800987308 */ /* 0x000f620000002400 */
        /* <DEDUP_REMOVED lines=16> */
[C---:B-----5:R-:W-:Y:S01]  /*1f90*/  FSEL R171, R152.reuse, -INF , P2 ;  /* 0xff80000098ab7808 */ /* 0x060fe20001000000 */
        /* <DEDUP_REMOVED lines=28> */
[----:B------:R-:W5:Y:S08]  /*2160*/  MUFU.TANH R158, R158 ;  /* 0x0000009e009e7308 */ /* 0x000f700000002400 */
        /* <DEDUP_REMOVED lines=37> */
[----:B------:R-:W-:-:S06]  /*23c0*/  WARPGROUP.ARRIVE ;  /* 0x00000000000079c5 */ /* 0x000fcc0000000000 */
        /* <DEDUP_REMOVED lines=10> */
[----:B------:R-:W1:Y:S04]  /*2470*/  LDS.64 R166, [R5+0x1e200] ;  /* 0x01e2000005a67984 */ /* 0x000e680000000a00 */
[----:B------:R-:W3:Y:S01]  /*2480*/  LDS.64 R170, [R5+0x1e220] ;  /* 0x01e2200005aa7984 */ /* 0x000ee20000000a00 */
[--C-:B-1----:R-:W-:Y:S01]  /*2490*/  FADD.FTZ R217, R120, -R166.reuse ;  /* 0x800000a678d97221 */ /* 0x102fe20000010000 */
        /* <DEDUP_REMOVED lines=10> */
[----:B------:R-:W-:Y:S01]  /*2540*/  FMUL.FTZ R7, R183, R178 ;  /* 0x000000b2b7077220 */ /* 0x000fe20000410000 */
[----:B------:R-:W-:Y:S01]  /*2550*/  FSEL R6, R157, -INF , P2 ;  /* 0xff8000009d067808 */ /* 0x000fe20001000000 */
[----:B------:R1:W4:Y:S01]  /*2560*/  MUFU.EX2 R166, R208 ;  /* 0x000000d000a67308 */ /* 0x0003220000000800 */
[----:B--2---:R-:W-:Y:S01]  /*2570*/  FSEL R123, R156, -INF , P2 ;  /* 0xff8000009c7b7808 */ /* 0x004fe20001000000 */
[----:B------:R-:W-:Y:S01]  /*2580*/  FMUL.FTZ R122, R122, R7 ;  /* 0x000000077a7a7220 */ /* 0x000fe20000410000 */
[----:B-----5:R-:W-:Y:S01]  /*2590*/  FSEL R209, R158, -INF , P1 ;  /* 0xff8000009ed17808 */ /* 0x020fe20000800000 */
[----:B---3--:R-:W-:Y:S01]  /*25a0*/  FADD.FTZ R218, R124, -R170 ;  /* 0x800000aa7cda7221 */ /* 0x008fe20000010000 */
        /* <DEDUP_REMOVED lines=11> */
[----:B------:R1:W5:Y:S01]  /*2660*/  MUFU.EX2 R167, R216 ;  /* 0x000000d800a77308 */ /* 0x0003620000000800 */
        /* <DEDUP_REMOVED lines=11> */
[----:B----4-:R-:W-:Y:S01]  /*2720*/  FMUL.FTZ R9, R168, R9 ;  /* 0x00000009a8097220 */ /* 0x010fe20000410000 */
[----:B------:R-:W-:Y:S01]  /*2730*/  FFMA.FTZ R209, -R11, R11, 1 ;  /* 0x3f8000000bd17423 */ /* 0x000fe2000001010b */
[----:B------:R-:W-:Y:S01]  /*2740*/  FSEL R213, R169, -INF , P1 ;  /* 0xff800000a9d57808 */ /* 0x000fe20000800000 */
[----:B------:R-:W-:Y:S01]  /*2750*/  FADD.FTZ R218, R127, -R171 ;  /* 0x800000ab7fda7221 */ /* 0x000fe20000010000 */
[----:B------:R1:W-:Y:S01]  /*2760*/  MUFU.EX2 R181, R212 ;  /* 0x000000d400b57308 */ /* 0x0003e20000000800 */
[--C-:B---3--:R-:W-:Y:S01]  /*2770*/  FFMA.FTZ R120, R8, UR14, -R21.reuse ;  /* 0x0000000e08787c23 */ /* 0x108fe20008010815 */
        /* <DEDUP_REMOVED lines=22> */
[----:B------:R-:W4:Y:S01]  /*28e0*/  MUFU.EX2 R178, R178 ;  /* 0x000000b200b27308 */ /* 0x000f220000000800 */
[----:B---3--:R-:W-:Y:S01]  /*28f0*/  FSEL R213, R224, -INF , P1 ;  /* 0xff800000e0d57808 */ /* 0x008fe20000800000 */
        /* <DEDUP_REMOVED lines=9> */
[----:B------:R2:W3:Y:S01]  /*2990*/  MUFU.EX2 R11, R120 ;  /* 0x00000078000b7308 */ /* 0x0004e20000000800 */
[----:B------:R-:W-:Y:S01]  /*29a0*/  FFMA.FTZ R215, R6, UR14, -R215 ;  /* 0x0000000e06d77c23 */ /* 0x000fe200080108d7 */
[C---:B------:R-:W-:Y:S01]  /*29b0*/  FSEL R130, R177.reuse, -INF , P2 ;  /* 0xff800000b1827808 */ /* 0x040fe20001000000 */
[----:B------:R-:W3:Y:S01]  /*29c0*/  LDS.64 R6, [R5+0x1e280] ;  /* 0x01e2800005067984 */ /* 0x000ee20000000a00 */
[----:B------:R-:W-:Y:S01]  /*29d0*/  FMUL.FTZ R217, R172, R217 ;  /* 0x000000d9acd97220 */ /* 0x000fe20000410000 */
[----:B------:R-:W-:Y:S01]  /*29e0*/  FMUL.FTZ R219, R166, R219 ;  /* 0x000000dba6db7220 */ /* 0x000fe20000410000 */
[----:B------:R-:W-:Y:S01]  /*29f0*/  FFMA.FTZ R177, -R177, R177, 1 ;  /* 0x3f800000b1b17423 */ /* 0x000fe200000101b1 */
[--C-:B------:R-:W-:Y:S01]  /*2a00*/  FFMA.FTZ R130, R130, UR14, -R211.reuse ;  /* 0x0000000e82827c23 */ /* 0x100fe200080108d3 */
[----:B------:R-:W-:Y:S01]  /*2a10*/  FMUL.FTZ R152, R152, R217 ;  /* 0x000000d998987220 */ /* 0x000fe20000410000 */
[----:B--2---:R-:W-:Y:S01]  /*2a20*/  FSEL R120, R179, -INF , P1 ;  /* 0xff800000b3787808 */ /* 0x004fe20000800000 */
[----:B------:R-:W-:Y:S01]  /*2a30*/  FMUL.FTZ R131, R154, R219 ;  /* 0x000000db9a837220 */ /* 0x000fe20000410000 */
[----:B------:R-:W-:Y:S01]  /*2a40*/  FMUL.FTZ R154, R174, R129 ;  /* 0x00000081ae9a7220 */ /* 0x000fe20000410000 */
[----:B------:R-:W-:Y:S01]  /*2a50*/  FSEL R129, R182, -INF , P1 ;  /* 0xff800000b6817808 */ /* 0x000fe20000800000 */
[----:B------:R-:W2:Y:S01]  /*2a60*/  MUFU.EX2 R126, R126 ;  /* 0x0000007e007e7308 */ /* 0x000ea20000000800 */
[----:B------:R-:W-:Y:S01]  /*2a70*/  FFMA.FTZ R211, R120, UR14, -R211 ;  /* 0x0000000e78d37c23 */ /* 0x000fe200080108d3 */
[--C-:B------:R-:W-:Y:S01]  /*2a80*/  FFMA.FTZ R120, R13, UR14, -R14.reuse ;  /* 0x0000000e0d787c23 */ /* 0x100fe2000801080e */
[----:B------:R-:W-:Y:S01]  /*2a90*/  FMUL.FTZ R153, R153, R154 ;  /* 0x0000009a99997220 */ /* 0x000fe20000410000 */
[----:B------:R-:W-:Y:S01]  /*2aa0*/  FFMA.FTZ R154, -R155, R155, 1 ;  /* 0x3f8000009b9a7423 */ /* 0x000fe2000001019b */
[----:B-----5:R-:W-:Y:S01]  /*2ab0*/  FMUL.FTZ R155, R167, R210 ;  /* 0x000000d2a79b7220 */ /* 0x020fe20000410000 */
[----:B------:R-:W-:Y:S01]  /*2ac0*/  FFMA.FTZ R210, R129, UR14, -R14 ;  /* 0x0000000e81d27c23 */ /* 0x000fe2000801080e */
[--C-:B-1----:R-:W-:Y:S01]  /*2ad0*/  FADD.FTZ R13, R132, -R8.reuse ;  /* 0x80000008840d7221 */ /* 0x102fe20000010000 */
[----:B------:R-:W-:Y:S01]  /*2ae0*/  FADD.FTZ R132, R134, -R8 ;  /* 0x8000000886847221 */ /* 0x000fe20000010000 */
[--C-:B------:R-:W-:Y:S01]  /*2af0*/  FADD.FTZ R133, R133, -R9.reuse ;  /* 0x8000000985857221 */ /* 0x100fe20000010000 */
[----:B------:R-:W-:Y:S01]  /*2b00*/  FADD.FTZ R217, R135, -R9 ;  /* 0x8000000987d97221 */ /* 0x000fe20000010000 */
[----:B----4-:R-:W-:Y:S01]  /*2b10*/  FMUL.FTZ R13, R178, R13 ;  /* 0x0000000db20d7220 */ /* 0x010fe20000410000 */
        /* <DEDUP_REMOVED lines=11> */
[----:B----4-:R-:W4:Y:S01]  /*2bd0*/  LDS.64 R12, [R5+0x1e2c0] ;  /* 0x01e2c000050c7984 */ /* 0x010f220000000a00 */
[----:B------:R5:W2:Y:S01]  /*2be0*/  MUFU.EX2 R10, R216 ;  /* 0x000000d8000a7308 */ /* 0x000aa20000000800 */
[----:B------:R-:W-:Y:S01]  /*2bf0*/  FMUL.FTZ R132, R124, R133 ;  /* 0x000000857c847220 */ /* 0x000fe20000410000 */
[----:B------:R-:W-:Y:S01]  /*2c00*/  FSEL R158, R227, -INF , P1 ;  /* 0xff800000e39e7808 */ /* 0x000fe20000800000 */
[----:B------:R-:W-:Y:S01]  /*2c10*/  FFMA.FTZ R156, R156, UR14, -R15 ;  /* 0x0000000e9c9c7c23 */ /* 0x000fe2000801080f */
[----:B------:R-:W-:Y:S01]  /*2c20*/  FFMA.FTZ R180, -R180, R180, 1 ;  /* 0x3f800000b4b47423 */ /* 0x000fe200000101b4 */
[----:B------:R-:W-:Y:S01]  /*2c30*/  FMUL.FTZ R135, R135, R132 ;  /* 0x0000008487877220 */ /* 0x000fe20000410000 */
[--C-:B---3--:R-:W-:Y:S01]  /*2c40*/  FADD.FTZ R133, R136, -R6.reuse ;  /* 0x8000000688857221 */ /* 0x108fe20000010000 */
[----:B------:R-:W-:Y:S01]  /*2c50*/  FADD.FTZ R6, R138, -R6 ;  /* 0x800000068a067221 */ /* 0x000fe20000010000 */
[----:B------:R-:W3:Y:S01]  /*2c60*/  MUFU.EX2 R127, R127 ;  /* 0x0000007f007f7308 */ /* 0x000ee20000000800 */
[--C-:B-----5:R-:W-:Y:S01]  /*2c70*/  FADD.FTZ R216, R137, -R7.reuse ;  /* 0x8000000789d87221 */ /* 0x120fe20000010000 */
[----:B------:R-:W-:Y:S01]  /*2c80*/  FADD.FTZ R7, R139, -R7 ;  /* 0x800000078b077221 */ /* 0x000fe20000010000 */
[----:B------:R-:W-:Y:S01]  /*2c90*/  FMUL.FTZ R132, R20, R133 ;  /* 0x0000008514847220 */ /* 0x000fe20000410000 */
[----:B------:R-:W-:Y:S01]  /*2ca0*/  FMUL.FTZ R133, R21, R6 ;  /* 0x0000000615857220 */ /* 0x000fe20000410000 */
[----:B------:R-:W-:Y:S01]  /*2cb0*/  FMUL.FTZ R157, R11, R216 ;  /* 0x000000d80b9d7220 */ /* 0x000fe20000410000 */
[----:B--2---:R-:W-:Y:S01]  /*2cc0*/  FMUL.FTZ R216, R126, R7 ;  /* 0x000000077ed87220 */ /* 0x004fe20000410000 */
[----:B------:R-:W-:Y:S01]  /*2cd0*/  FFMA.FTZ R139, -R220, R220, 1 ;  /* 0x3f800000dc8b7423 */ /* 0x000fe200000101dc */
[----:B------:R-:W2:Y:S01]  /*2ce0*/  LDS.64 R6, [R5+0x1e2e0] ;  /* 0x01e2e00005067984 */ /* 0x000ea20000000a00 */
[----:B------:R-:W5:Y:S01]  /*2cf0*/  MUFU.EX2 R14, R215 ;  /* 0x000000d7000e7308 */ /* 0x000f620000000800 */
[----:B------:R-:W-:Y:S01]  /*2d00*/  FFMA.FTZ R158, R158, UR14, -R15 ;  /* 0x0000000e9e9e7c23 */ /* 0x000fe2000801080f */
[----:B------:R-:W-:Y:S01]  /*2d10*/  FMUL.FTZ R139, R139, R216 ;  /* 0x000000d88b8b7220 */ /* 0x000fe20000410000 */
[----:B------:R-:W-:Y:S01]  /*2d20*/  FFMA.FTZ R138, -R169, R169, 1 ;  /* 0x3f800000a98a7423 */ /* 0x000fe200000101a9 */
[----:B------:R-:W-:Y:S01]  /*2d30*/  FMUL.FTZ R137, R163, R132 ;  /* 0x00000084a3897220 */ /* 0x000fe20000410000 */
[----:B------:R-:W-:Y:S01]  /*2d40*/  FMUL.FTZ R214, R10, R217 ;  /* 0x000000d90ad67220 */ /* 0x000fe20000410000 */
[----:B------:R-:W-:Y:S01]  /*2d50*/  FFMA.FTZ R182, -R182, R182, 1 ;  /* 0x3f800000b6b67423 */ /* 0x000fe200000101b6 */
[----:B------:R-:W-:Y:S01]  /*2d60*/  FMUL.FTZ R138, R138, R133 ;  /* 0x000000858a8a7220 */ /* 0x000fe20000410000 */
[----:B------:R-:W4:Y:S01]  /*2d70*/  MUFU.EX2 R128, R128 ;  /* 0x0000008000807308 */ /* 0x000f220000000800 */
        /* <DEDUP_REMOVED lines=8> */
[----:B---3--:R-:W-:Y:S01]  /*2e00*/  FMUL.FTZ R8, R127, R8 ;  /* 0x000000087f087220 */ /* 0x008fe20000410000 */
[----:B-----5:R-:W-:Y:S01]  /*2e10*/  FMUL.FTZ R143, R14, R143 ;  /* 0x0000008f0e8f7220 */ /* 0x020fe20000410000 */
[----:B------:R-:W-:Y:S01]  /*2e20*/  FFMA.FTZ R9, -R223, R223, 1 ;  /* 0x3f800000df097423 */ /* 0x000fe200000101df */
[----:B------:R-:W-:Y:S01]  /*2e30*/  FFMA.FTZ R140, -R222, R222, 1 ;  /* 0x3f800000de8c7423 */ /* 0x000fe200000101de */
[----:B------:R-:W-:Y:S01]  /*2e40*/  FFMA.FTZ R225, -R225, R225, 1 ;  /* 0x3f800000e1e17423 */ /* 0x000fe200000101e1 */
[----:B------:R-:W-:Y:S01]  /*2e50*/  FMUL.FTZ R142, R142, R143 ;  /* 0x0000008f8e8e7220 */ /* 0x000fe20000410000 */
[----:B------:R-:W-:Y:S01]  /*2e60*/  FMUL.FTZ R9, R9, R8 ;  /* 0x0000000809097220 */ /* 0x000fe20000410000 */
[----:B------:R-:W1:Y:S01]  /*2e70*/  MUFU.EX2 R125, R125 ;  /* 0x0000007d007d7308 */ /* 0x000e620000000800 */
[--C-:B----4-:R-:W-:Y:S01]  /*2e80*/  FADD.FTZ R143, R145, -R13.reuse ;  /* 0x8000000d918f7221 */ /* 0x110fe20000010000 */
        /* <DEDUP_REMOVED lines=266> */
.L_x_124:
        /* <DEDUP_REMOVED lines=46> */
.L_x_125:
        /* <DEDUP_REMOVED lines=12> */
.L_x_115:
        /* <DEDUP_REMOVED lines=66> */
[----:B--2-4-:R-:W-:Y:S05]  /*46f0*/  CALL.ABS.NOINC R2 ;  /* 0x0000000002007343 */ /* 0x014fea0003c00000 */
.L_x_127:
        /* <DEDUP_REMOVED lines=17> */
[----:B--2-4-:R-:W-:Y:S05]  /*4810*/  CALL.ABS.NOINC R2 ;  /* 0x0000000002007343 */ /* 0x014fea0003c00000 */
.L_x_128:
        /* <DEDUP_REMOVED lines=17> */
[----:B--2-4-:R-:W-:Y:S05]  /*4930*/  CALL.ABS.NOINC R2 ;  /* 0x0000000002007343 */ /* 0x014fea0003c00000 */
.L_x_129:
[----:B------:R-:W-:-:S13]  /*4940*/  LOP3.LUT P6, RZ, R228, 0x1bf, RZ, 0xc0, !PT ;  /* 0x000001bfe4ff7812 */ /* 0x000fda00078cc0ff */
[----:B------:R-:W-:Y:S05]  /*4950*/  @!P6 BRA `(.L_x_130) ;  /* 0x000000000040e947 */ /* 0x000fea0003800000 */
[----:B-1----:R-:W-:Y:S01]  /*4960*/  MOV R0, 0x0 ;  /* 0x0000000000007802 */ /* 0x002fe20000000f00 */
        /* <DEDUP_REMOVED lines=15> */
.L_x_130:
        /* <DEDUP_REMOVED lines=91> */
[----:B------:R-:W5:Y:S01]  /*5010*/  S2UR UR12, SR_CTAID.Z ;  /* 0x00000000000c79c3 */ /* 0x000f620000002700 */
        /* <DEDUP_REMOVED lines=16> */
[----:B-----5:R-:W-:Y:S01]  /*5120*/  UMOV UR44, UR12 ;  /* 0x0000000c002c7c82 */ /* 0x020fe20008000000 */
        /* <DEDUP_REMOVED lines=11> */
.L_x_132:
[----:B------:R-:W-:Y:S05]  /*51e0*/  BSYNC B0 ;  /* 0x0000000000007941 */ /* 0x000fea0003800000 */
.L_x_131:
[----:B------:R-:W-:-:S04]  /*51f0*/  DEPBAR.LE SB0, 0x0 ;  /* 0x000080000000791a */ /* 0x000fc80000000000 */
[----:B------:R-:W-:Y:S05]  /*5200*/  EXIT ;  /* 0x000000000000794d */ /* 0x000fea0003800000 */
.L_x_105:
        /* <DEDUP_REMOVED lines=13> */
[----:B------:R-:W-:Y:S01]  /*52e0*/  ULDC UR17, c[0x0][0x280] ;  /* 0x0000a00000117ab9 */ /* 0x000fe20000000800 */
[----:B------:R-:W-:Y:S01]  /*52f0*/  ULDC.64 UR10, c[0x0][0x2d8] ;  /* 0x0000b600000a7ab9 */ /* 0x000fe20000000a00 */
[----:B------:R-:W-:Y:S01]  /*5300*/  UISETP.GE.AND UP1, UPT, UR17, 0x1, UPT ;  /* 0x000000011100788c */ /* 0x000fe2000bf26270 */
[----:B------:R-:W-:Y:S01]  /*5310*/  ULDC UR15, c[0x0][0x288] ;  /* 0x0000a200000f7ab9 */ /* 0x000fe20000000800 */
[----:B------:R-:W-:Y:S01]  /*5320*/  USHF.R.S32.HI UR6, URZ, 0x1f, UR9 ;  /* 0x0000001f3f067899 */ /* 0x000fe20008011409 */
[----:B------:R-:W-:-:S03]  /*5330*/  ULDC.64 UR12, c[0x0][0x2e0] ;  /* 0x0000b800000c7ab9 */ /* 0x000fc60000000a00 */
[----:B------:R-:W-:Y:S01]  /*5340*/  PLOP3.LUT P1, PT, PT, PT, UP1, 0x80, 0x0 ;  /* 0x000000000000781c */ /* 0x000fe20003f2f018 */
[----:B------:R-:W-:Y:S01]  /*5350*/  UIMAD UR6, UR6, UR12, URZ ;  /* 0x0000000c060672a4 */ /* 0x000fe2000f8e023f */
[----:B------:R-:W-:-:S03]  /*5360*/  ELECT P0, URZ, PT ;  /* 0x00000000003f782f */ /* 0x000fc60003800000 */
[----:B------:R-:W-:Y:S02]  /*5370*/  UIMAD UR14, UR9, UR13, UR6 ;  /* 0x0000000d090e72a4 */ /* 0x000fe4000f8e0206 */
[----:B-1----:R-:W-:Y:S02]  /*5380*/  USHF.R.S32.HI UR8, URZ, 0x1f, UR16 ;  /* 0x0000001f3f087899 */ /* 0x002fe40008011410 */
[----:B------:R-:W-:Y:S02]  /*5390*/  UIMAD.WIDE.U32 UR4, UR16, UR10, URZ ;  /* 0x0000000a100472a5 */ /* 0x000fe4000f8e003f */
[----:B------:R-:W-:-:S04]  /*53a0*/  UIMAD UR7, UR8, UR10, URZ ;  /* 0x0000000a080772a4 */ /* 0x000fc8000f8e023f */
[----:B------:R-:W-:Y:S02]  /*53b0*/  UIMAD UR7, UR16, UR11, UR7 ;  /* 0x0000000b100772a4 */ /* 0x000fe4000f8e0207 */
[----:B------:R-:W-:Y:S02]  /*53c0*/  UIMAD UR11, UR9, UR15, URZ ;  /* 0x0000000f090b72a4 */ /* 0x000fe4000f8e023f */
[----:B------:R-:W-:Y:S02]  /*53d0*/  UIADD3 UR5, UR5, UR7, URZ ;  /* 0x0000000705057290 */ /* 0x000fe4000fffe03f */
[----:B------:R-:W-:Y:S02]  /*53e0*/  UIADD3 UR10, UP0, UR11, UR16, URZ ;  /* 0x000000100b0a7290 */ /* 0x000fe4000ff1e03f */
[----:B------:R-:W-:Y:S02]  /*53f0*/  UIMAD.WIDE.U32 UR6, UR9, UR12, UR4 ;  /* 0x0000000c090672a5 */ /* 0x000fe4000f8e0004 */
[----:B------:R-:W-:Y:S01]  /*5400*/  ULEA.HI.X.SX32 UR11, UR11, UR8, 0x1, UP0 ;  /* 0x000000080b0b7291 */ /* 0x000fe200080f0e3f */
[----:B------:R-:W-:Y:S11]  /*5410*/  @!P1 EXIT ;  /* 0x000000000000994d */ /* 0x000ff60003800000 */
[----:B------:R-:W1:Y:S01]  /*5420*/  S2R R3, SR_TID.X ;  /* 0x0000000000037919 */ /* 0x000e620000002100 */
[----:B------:R-:W-:Y:S01]  /*5430*/  UIADD3 UR4, UR17, 0x3f, URZ ;  /* 0x0000003f11047890 */ /* 0x000fe2000fffe03f */
[----:B------:R-:W2:Y:S01]  /*5440*/  S2UR UR27, SR_CTAID.X ;  /* 0x00000000001b79c3 */ /* 0x000ea20000002500 */
[----:B------:R-:W-:Y:S02]  /*5450*/  UISETP.GE.AND UP0, UPT, UR17, 0x41, UPT ;  /* 0x000000411100788c */ /* 0x000fe4000bf06270 */
[----:B------:R-:W-:Y:S02]  /*5460*/  USHF.R.S32.HI UR5, URZ, 0x1f, UR4 ;  /* 0x0000001f3f057899 */ /* 0x000fe40008011404 */
[----:B------:R-:W-:Y:S02]  /*5470*/  UIADD3 UR14, UR7, UR14, URZ ;  /* 0x0000000e070e7290 */ /* 0x000fe4000fffe03f */
[----:B------:R-:W-:Y:S01]  /*5480*/  ULEA.HI UR5, UR5, UR4, URZ, 0x6 ;  /* 0x0000000405057291 */ /* 0x000fe2000f8f303f */
[----:B------:R-:W-:Y:S01]  /*5490*/  PLOP3.LUT P1, PT, PT, PT, UP0, 0x80, 0x0 ;  /* 0x000000000000781c */ /* 0x000fe20003f2f008 */
[----:B------:R-:W-:Y:S01]  /*54a0*/  ULDC.64 UR28, c[0x0][0x208] ;  /* 0x00008200001c7ab9 */ /* 0x000fe20000000a00 */
[----:B------:R-:W-:Y:S01]  /*54b0*/  ULDC UR4, c[0x0][0x760] ;  /* 0x0001d80000047ab9 */ /* 0x000fe20000000800 */
[----:B------:R-:W-:-:S02]  /*54c0*/  USHF.R.S32.HI UR5, URZ, 0x6, UR5 ;  /* 0x000000063f057899 */ /* 0x000fc40008011405 */
[----:B------:R-:W-:Y:S02]  /*54d0*/  UIMAD UR15, UR15, UR4, URZ ;  /* 0x000000040f0f72a4 */ /* 0x000fe4000f8e023f */
[----:B------:R-:W-:Y:S01]  /*54e0*/  UISETP.LT.AND UP1, UPT, UR5, 0x1, UPT ;  /* 0x000000010500788c */ /* 0x000fe2000bf21270 */
[----:B------:R-:W-:-:S03]  /*54f0*/  UMOV UR4, URZ ;  /* 0x0000003f00047c82 */ /* 0x000fc60008000000 */
[----:B------:R-:W-:-:S04]  /*5500*/  USEL UR18, UR5, 0x1, !UP1 ;  /* 0x0000000105127887 */ /* 0x000fc8000c800000 */
[----:B------:R-:W-:Y:S01]  /*5510*/  ULOP3.LUT UR35, UR18, 0x1, URZ, 0xc0, !UPT ;  /* 0x0000000112237892 */ /* 0x000fe2000f8ec03f */
[----:B-1----:R-:W-:Y:S01]  /*5520*/  LOP3.LUT R0, R3, 0x1f, RZ, 0xc0, !PT ;  /* 0x0000001f03007812 */ /* 0x002fe200078ec0ff */
[----:B--2---:R-:W-:Y:S10]  /*5530*/  @!P1 BRA `(.L_x_134) ;  /* 0x0000000800ac9947 */ /* 0x004ff40003800000 */
[----:B------:R-:W-:Y:S01]  /*5540*/  ULDC.64 UR24, c[0x0][0x2c0] ;  /* 0x0000b00000187ab9 */ /* 0x000fe20000000a00 */
[----:B------:R-:W-:Y:S02]  /*5550*/  UIADD3 UR18, UR18, -UR35, URZ ;  /* 0x8000002312127290 */ /* 0x000fe4000fffe03f */
        /* <DEDUP_REMOVED lines=9> */
[----:B------:R-:W-:-:S12]  /*55f0*/  UIADD3.X UR25, URZ, UR25, URZ, UP2, !UPT ;  /* 0x000000193f197290 */ /* 0x000fd800097fe43f */
.L_x_159:
[----:B------:R-:W-:Y:S01]  /*5600*/  UIMAD UR19, UR15, UR4, URZ ;  /* 0x000000040f1372a4 */ /* 0x000fe2000f8e023f */
[----:B------:R-:W-:Y:S01]  /*5610*/  ISETP.NE.AND P1, PT, R0, RZ, PT ;  /* 0x000000ff0000720c */ /* 0x000fe20003f25270 */
[----:B------:R-:W-:Y:S01]  /*5620*/  ULDC.64 UR8, c[0x0][0x768] ;  /* 0x0001da0000087ab9 */ /* 0x000fe20000000a00 */
[----:B------:R-:W-:Y:S01]  /*5630*/  UIMAD UR12, UR5, 0x3000, URZ ;  /* 0x00003000050c78a4 */ /* 0x000fe2000f8e023f */
[----:B------:R-:W-:Y:S01]  /*5640*/  BSSY B0, `(.L_x_135) ;  /* 0x0000012000007945 */ /* 0x000fe20003800000 */
[----:B------:R-:W-:Y:S02]  /*5650*/  UIADD3 UR13, UP0, UR19, UR10, URZ ;  /* 0x0000000a130d7290 */ /* 0x000fe4000ff1e03f */
[----:B------:R-:W-:Y:S02]  /*5660*/  UIADD3 UR18, UR18, -0x2, URZ ;  /* 0xfffffffe12127890 */ /* 0x000fe4000fffe03f */
[----:B------:R-:W-:Y:S02]  /*5670*/  ULEA.HI.X.SX32 UR16, UR19, UR11, 0x1, UP0 ;  /* 0x0000000b13107291 */ /* 0x000fe400080f0e3f */
[----:B------:R-:W-:-:S02]  /*5680*/  ULEA UR17, UP0, UR13, UR8, 0x2 ;  /* 0x000000080d117291 */ /* 0x000fc4000f80103f */
[----:B------:R-:W-:Y:S01]  /*5690*/  UIMAD.WIDE UR32, UR12, 0x4, UR20 ;  /* 0x000000040c2078a5 */ /* 0x000fe2000f8e0214 */
[----:B------:R-:W-:Y:S01]  /*56a0*/  ISETP.NE.AND P2, PT, RZ, UR18, PT ;  /* 0x00000012ff007c0c */ /* 0x000fe2000bf45270 */
[----:B------:R-:W-:Y:S02]  /*56b0*/  ULEA.HI.X UR16, UR13, UR9, UR16, 0x2, UP0 ;  /* 0x000000090d107291 */ /* 0x000fe400080f1410 */
[----:B------:R-:W-:Y:S01]  /*56c0*/  UIMAD.WIDE UR30, UR12, 0x4, UR22 ;  /* 0x000000040c1e78a5 */ /* 0x000fe2000f8e0216 */
[----:B-1----:R-:W-:Y:S01]  /*56d0*/  IMAD.U32 R2, RZ, RZ, UR17 ;  /* 0x00000011ff027e24 */ /* 0x002fe2000f8e00ff */
[----:B------:R-:W-:Y:S02]  /*56e0*/  UIMAD.WIDE UR12, UR12, 0x4, UR24 ;  /* 0x000000040c0c78a5 */ /* 0x000fe4000f8e0218 */
[----:B------:R-:W-:Y:S01]  /*56f0*/  IMAD.U32 R3, RZ, RZ, UR16 ;  /* 0x00000010ff037e24 */ /* 0x000fe2000f8e00ff */
[----:B------:R-:W-:Y:S09]  /*5700*/  @P1 BRA `(.L_x_136) ;  /* 0x0000000000141947 */ /* 0x000ff20003800000 */
.L_x_137:
[----:B------:R-:W2:Y:S04]  /*5710*/  LDG.E.STRONG.GPU R4, desc[UR28][R2.64] ;  /* 0x0000001c02047981 */ /* 0x000ea8000c1ef900 */
[----:B--2---:R-:W-:Y:S01]  /*5720*/  CCTL.IVALL ;  /* 0x00000000ff00798f */ /* 0x004fe20002000000 */
[----:B------:R-:W-:Y:S05]  /*5730*/  YIELD ;  /* 0x0000000000007946 */ /* 0x000fea0003800000 */
[----:B------:R-:W-:-:S13]  /*5740*/  ISETP.NE.AND P3, PT, R4, UR27, PT ;  /* 0x0000001b04007c0c */ /* 0x000fda000bf65270 */
[----:B------:R-:W-:Y:S05]  /*5750*/  @P3 BRA `(.L_x_137) ;  /* 0xfffffffc00ec3947 */ /* 0x000fea000383ffff */
.L_x_136:
[----:B------:R-:W-:Y:S05]  /*5760*/  BSYNC B0 ;  /* 0x0000000000007941 */ /* 0x000fea0003800000 */
.L_x_135:
[----:B------:R-:W-:-:S03]  /*5770*/  UMOV UR16, 0xffffffff ;  /* 0xffffffff00107882 */ /* 0x000fc60000000000 */
[----:B------:R-:W-:Y:S05]  /*5780*/  BRA.DIV UR16, `(.L_x_138) ;  /* 0x0000003210a87947 */ /* 0x000fea000b800000 */
[----:B------:R-:W-:Y:S01]  /*5790*/  NOP ;  /* 0x0000000000007918 */ /* 0x000fe20000000000 */
.L_x_206:
[----:B------:R-:W-:Y:S05]  /*57a0*/  WARPSYNC.ALL ;  /* 0x0000000000007948 */ /* 0x000fea0003800000 */
[----:B------:R-:W-:Y:S06]  /*57b0*/  BAR.SYNC.DEFER_BLOCKING 0xd, 0xa0 ;  /* 0x0342800000007b1d */ /* 0x000fec0000010000 */
[----:B------:R-:W-:Y:S04]  /*57c0*/  BSSY B0, `(.L_x_139) ;  /* 0x0000011000007945 */ /* 0x000fe80003800000 */
[----:B------:R-:W-:Y:S05]  /*57d0*/  @!P0 BRA `(.L_x_140) ;  /* 0x00000000003c8947 */ /* 0x000fea0003800000 */
[----:B------:R-:W1:Y:S01]  /*57e0*/  S2UR UR36, SR_CgaCtaId ;  /* 0x00000000002479c3 */ /* 0x000e620000008800 */
[----:B------:R-:W-:Y:S01]  /*57f0*/  UIMAD UR26, UR4, 0x1800, URZ ;  /* 0x00001800041a78a4 */ /* 0x000fe2000f8e023f */
        /* <DEDUP_REMOVED lines=13> */
.L_x_140:
[----:B------:R-:W-:Y:S05]  /*58d0*/  BSYNC B0 ;  /* 0x0000000000007941 */ /* 0x000fea0003800000 */
.L_x_139:
        /* <DEDUP_REMOVED lines=13> */
.L_x_142:
[----:B------:R-:W-:Y:S05]  /*59b0*/  BSYNC B0 ;  /* 0x0000000000007941 */ /* 0x000fea0003800000 */
.L_x_141:
[----:B------:R-:W-:Y:S06]  /*59c0*/  BAR.ARV 0xa, 0xa0 ;  /* 0x0282800000007b1d */ /* 0x000fec0000002000 */
[----:B------:R-:W-:Y:S04]  /*59d0*/  BSSY B0, `(.L_x_143) ;  /* 0x0000003000007945 */ /* 0x000fe80003800000 */
[----:B------:R-:W-:Y:S05]  /*59e0*/  @!P0 BRA `(.L_x_144) ;  /* 0x0000000000048947 */ /* 0x000fea0003800000 */
[----:B------:R-:W-:-:S04]  /*59f0*/  DEPBAR.LE SB0, 0x0 ;  /* 0x000080000000791a */ /* 0x000fc80000000000 */
.L_x_144:
[----:B------:R-:W-:Y:S05]  /*5a00*/  BSYNC B0 ;  /* 0x0000000000007941 */ /* 0x000fea0003800000 */
.L_x_143:
[----:B------:R-:W-:Y:S06]  /*5a10*/  BAR.ARV 0xb, 0xa0 ;  /* 0x02c2800000007b1d */ /* 0x000fec0000002000 */
[----:B------:R-:W-:Y:S01]  /*5a20*/  NOP ;  /* 0x0000000000007918 */ /* 0x000fe20000000000 */
[----:B------:R-:W-:Y:S04]  /*5a30*/  BSSY B0, `(.L_x_145) ;  /* 0x0000011000007945 */ /* 0x000fe80003800000 */
[----:B------:R-:W-:Y:S05]  /*5a40*/  @P1 BRA `(.L_x_146) ;  /* 0x00000000003c1947 */ /* 0x000fea0003800000 */
[----:B------:R-:W-:Y:S01]  /*5a50*/  @!PT LDS RZ, [RZ] ;  /* 0x00000000fffff984 */ /* 0x000fe20000000800 */
[----:B------:R-:W-:Y:S01]  /*5a60*/  @!PT LDS RZ, [RZ] ;  /* 0x00000000fffff984 */ /* 0x000fe20000000800 */
[----:B------:R-:W-:Y:S01]  /*5a70*/  @!PT LDS RZ, [RZ] ;  /* 0x00000000fffff984 */ /* 0x000fe20000000800 */
[----:B------:R-:W-:Y:S01]  /*5a80*/  @!PT LDS RZ, [RZ] ;  /* 0x00000000fffff984 */ /* 0x000fe20000000800 */
[----:B------:R1:W-:Y:S06]  /*5a90*/  MEMBAR.ALL.CTA ;  /* 0x0000000000007992 */ /* 0x0003ec0000008000 */
[----:B-1----:R-:W-:Y:S06]  /*5aa0*/  MEMBAR.ALL.GPU ;  /* 0x0000000000007992 */ /* 0x002fec000000a000 */
[----:B------:R-:W-:-:S00]  /*5ab0*/  ERRBAR ;  /* 0x00000000000079ab */ /* 0x000fc00000000000 */
[----:B------:R-:W-:Y:S06]  /*5ac0*/  CGAERRBAR ;  /* 0x00000000000075ab */ /* 0x000fec0000000000 */
[----:B012345:R-:W-:Y:S01]  /*5ad0*/  CCTL.IVALL ;  /* 0x00000000ff00798f */ /* 0x03ffe20002000000 */
[----:B------:R-:W1:Y:S01]  /*5ae0*/  S2R R4, SR_LANEID ;  /* 0x0000000000047919 */ /* 0x000e620000000000 */
[----:B------:R-:W-:Y:S02]  /*5af0*/  VOTEU.ANY UR16, UPT, PT ;  /* 0x0000000000107886 */ /* 0x000fe400038e0100 */
[----:B------:R-:W-:-:S02]  /*5b00*/  UFLO.U32 UR17, UR16 ;  /* 0x00000010001172bd */ /* 0x000fc400080e0000 */
[----:B------:R-:W2:Y:S04]  /*5b10*/  POPC R5, UR16 ;  /* 0x0000001000057d09 */ /* 0x000ea80008000000 */
[----:B-1----:R-:W-:-:S13]  /*5b20*/  ISETP.EQ.U32.AND P3, PT, R4, UR17, PT ;  /* 0x0000001104007c0c */ /* 0x002fda000bf62070 */
[----:B--2---:R1:W-:Y:S02]  /*5b30*/  @P3 REDG.E.ADD.S32.STRONG.GPU desc[UR28][R2.64], R5 ;  /* 0x000000050200398e */ /* 0x0043e4000c10e39c */
.L_x_146:
[----:B------:R-:W-:Y:S05]  /*5b40*/  BSYNC B0 ;  /* 0x0000000000007941 */ /* 0x000fea0003800000 */
.L_x_145:
[----:B------:R-:W-:Y:S01]  /*5b50*/  UIADD3 UR19, UR15, UR19, URZ ;  /* 0x000000130f137290 */ /* 0x000fe2000fffe03f */
[----:B------:R-:W-:Y:S03]  /*5b60*/  BSSY B0, `(.L_x_147) ;  /* 0x000000d000007945 */ /* 0x000fe60003800000 */
[----:B------:R-:W-:-:S04]  /*5b70*/  UIADD3 UR16, UP0, UR19, UR10, URZ ;  /* 0x0000000a13107290 */ /* 0x000fc8000ff1e03f */
[----:B------:R-:W-:Y:S02]  /*5b80*/  ULEA.HI.X.SX32 UR19, UR19, UR11, 0x1, UP0 ;  /* 0x0000000b13137291 */ /* 0x000fe400080f0e3f */
[----:B------:R-:W-:-:S04]  /*5b90*/  ULEA UR8, UP0, UR16, UR8, 0x2 ;  /* 0x0000000810087291 */ /* 0x000fc8000f80103f */
[----:B------:R-:W-:Y:S02]  /*5ba0*/  ULEA.HI.X UR19, UR16, UR9, UR19, 0x2, UP0 ;  /* 0x0000000910137291 */ /* 0x000fe400080f1413 */
[----:B-1----:R-:W-:-:S04]  /*5bb0*/  MOV R2, UR8 ;  /* 0x0000000800027c02 */ /* 0x002fc80008000f00 */
[----:B------:R-:W-:Y:S01]  /*5bc0*/  IMAD.U32 R3, RZ, RZ, UR19 ;  /* 0x00000013ff037e24 */ /* 0x000fe2000f8e00ff */
[----:B------:R-:W-:Y:S06]  /*5bd0*/  @P1 BRA `(.L_x_148) ;  /* 0x0000000000141947 */ /* 0x000fec0003800000 */
.L_x_149:
[----:B------:R-:W2:Y:S04]  /*5be0*/  LDG.E.STRONG.GPU R4, desc[UR28][R2.64] ;  /* 0x0000001c02047981 */ /* 0x000ea8000c1ef900 */
[----:B--2---:R-:W-:Y:S01]  /*5bf0*/  CCTL.IVALL ;  /* 0x00000000ff00798f */ /* 0x004fe20002000000 */
[----:B------:R-:W-:Y:S05]  /*5c00*/  YIELD ;  /* 0x0000000000007946 */ /* 0x000fea0003800000 */
[----:B------:R-:W-:-:S13]  /*5c10*/  ISETP.NE.AND P3, PT, R4, UR27, PT ;  /* 0x0000001b04007c0c */ /* 0x000fda000bf65270 */
[----:B------:R-:W-:Y:S05]  /*5c20*/  @P3 BRA `(.L_x_149) ;  /* 0xfffffffc00ec3947 */ /* 0x000fea000383ffff */
.L_x_148:
[----:B------:R-:W-:Y:S05]  /*5c30*/  BSYNC B0 ;  /* 0x0000000000007941 */ /* 0x000fea0003800000 */
.L_x_147:
[----:B------:R-:W-:-:S03]  /*5c40*/  UMOV UR8, 0xffffffff ;  /* 0xffffffff00087882 */ /* 0x000fc60000000000 */
[----:B------:R-:W-:Y:S05]  /*5c50*/  BRA.DIV UR8, `(.L_x_150) ;  /* 0x0000002e08907947 */ /* 0x000fea000b800000 */
[----:B------:R-:W-:Y:S01]  /*5c60*/  NOP ;  /* 0x0000000000007918 */ /* 0x000fe20000000000 */
.L_x_209:
[----:B------:R-:W-:Y:S05]  /*5c70*/  WARPSYNC.ALL ;  /* 0x0000000000007948 */ /* 0x000fea0003800000 */
        /* <DEDUP_REMOVED lines=12> */
.L_x_152:
[----:B------:R-:W-:Y:S05]  /*5d40*/  BSYNC B0 ;  /* 0x0000000000007941 */ /* 0x000fea0003800000 */
.L_x_151:
        /* <DEDUP_REMOVED lines=13> */
.L_x_154:
[----:B------:R-:W-:Y:S05]  /*5e20*/  BSYNC B0 ;  /* 0x0000000000007941 */ /* 0x000fea0003800000 */
.L_x_153:
[----:B------:R-:W-:Y:S06]  /*5e30*/  BAR.ARV 0xa, 0xa0 ;  /* 0x0282800000007b1d */ /* 0x000fec0000002000 */
[----:B------:R-:W-:Y:S04]  /*5e40*/  BSSY B0, `(.L_x_155) ;  /* 0x0000003000007945 */ /* 0x000fe80003800000 */
[----:B------:R-:W-:Y:S05]  /*5e50*/  @!P0 BRA `(.L_x_156) ;  /* 0x0000000000048947 */ /* 0x000fea0003800000 */
[----:B------:R-:W-:-:S04]  /*5e60*/  DEPBAR.LE SB0, 0x0 ;  /* 0x000080000000791a */ /* 0x000fc80000000000 */
.L_x_156:
[----:B------:R-:W-:Y:S05]  /*5e70*/  BSYNC B0 ;  /* 0x0000000000007941 */ /* 0x000fea0003800000 */
.L_x_155:
[----:B------:R-:W-:Y:S06]  /*5e80*/  BAR.ARV 0xb, 0xa0 ;  /* 0x02c2800000007b1d */ /* 0x000fec0000002000 */
[----:B------:R-:W-:Y:S01]  /*5e90*/  NOP ;  /* 0x0000000000007918 */ /* 0x000fe20000000000 */
[----:B------:R-:W-:Y:S04]  /*5ea0*/  BSSY B0, `(.L_x_157) ;  /* 0x0000011000007945 */ /* 0x000fe80003800000 */
[----:B------:R-:W-:Y:S05]  /*5eb0*/  @P1 BRA `(.L_x_158) ;  /* 0x00000000003c1947 */ /* 0x000fea0003800000 */
[----:B------:R-:W1:Y:S01]  /*5ec0*/  S2R R4, SR_LANEID ;  /* 0x0000000000047919 */ /* 0x000e620000000000 */
[----:B------:R-:W-:Y:S01]  /*5ed0*/  @!PT LDS RZ, [RZ] ;  /* 0x00000000fffff984 */ /* 0x000fe20000000800 */
[----:B------:R-:W-:Y:S01]  /*5ee0*/  @!PT LDS RZ, [RZ] ;  /* 0x00000000fffff984 */ /* 0x000fe20000000800 */
[----:B------:R-:W-:Y:S01]  /*5ef0*/  @!PT LDS RZ, [RZ] ;  /* 0x00000000fffff984 */ /* 0x000fe20000000800 */
[----:B------:R-:W-:Y:S01]  /*5f00*/  @!PT LDS RZ, [RZ] ;  /* 0x00000000fffff984 */ /* 0x000fe20000000800 */
[----:B------:R2:W-:Y:S06]  /*5f10*/  MEMBAR.ALL.CTA ;  /* 0x0000000000007992 */ /* 0x0005ec0000008000 */
[----:B--2---:R-:W-:Y:S06]  /*5f20*/  MEMBAR.ALL.GPU ;  /* 0x0000000000007992 */ /* 0x004fec000000a000 */
[----:B------:R-:W-:-:S00]  /*5f30*/  ERRBAR ;  /* 0x00000000000079ab */ /* 0x000fc00000000000 */
[----:B------:R-:W-:Y:S06]  /*5f40*/  CGAERRBAR ;  /* 0x00000000000075ab */ /* 0x000fec0000000000 */
[----:B012345:R-:W-:Y:S01]  /*5f50*/  CCTL.IVALL ;  /* 0x00000000ff00798f */ /* 0x03ffe20002000000 */
[----:B------:R-:W-:Y:S02]  /*5f60*/  VOTEU.ANY UR8, UPT, PT ;  /* 0x0000000000087886 */ /* 0x000fe400038e0100 */
[----:B------:R-:W-:Y:S02]  /*5f70*/  UFLO.U32 UR9, UR8 ;  /* 0x00000008000972bd */ /* 0x000fe400080e0000 */
[----:B------:R-:W2:Y:S04]  /*5f80*/  POPC R5, UR8 ;  /* 0x0000000800057d09 */ /* 0x000ea80008000000 */
[----:B-1----:R-:W-:-:S13]  /*5f90*/  ISETP.EQ.U32.AND P1, PT, R4, UR9, PT ;  /* 0x0000000904007c0c */ /* 0x002fda000bf22070 */
[----:B--2---:R1:W-:Y:S02]  /*5fa0*/  @P1 REDG.E.ADD.S32.STRONG.GPU desc[UR28][R2.64], R5 ;  /* 0x000000050200198e */ /* 0x0043e4000c10e39c */
.L_x_158:
[----:B------:R-:W-:Y:S05]  /*5fb0*/  BSYNC B0 ;  /* 0x0000000000007941 */ /* 0x000fea0003800000 */
.L_x_157:
[----:B------:R-:W-:Y:S02]  /*5fc0*/  UIADD3 UR4, UR4, 0x2, URZ ;  /* 0x0000000204047890 */ /* 0x000fe4000fffe03f */
[----:B------:R-:W-:Y:S01]  /*5fd0*/  UIADD3 UR5, UR5, 0x1, URZ ;  /* 0x0000000105057890 */ /* 0x000fe2000fffe03f */
[----:B------:R-:W-:Y:S11]  /*5fe0*/  @P2 BRA `(.L_x_159) ;  /* 0xfffffff400842947 */ /* 0x000ff6000383ffff */
.L_x_134:
[----:B------:R-:W-:-:S13]  /*5ff0*/  ISETP.NE.AND P1, PT, RZ, UR35, PT ;  /* 0x00000023ff007c0c */ /* 0x000fda000bf25270 */
[----:B------:R-:W-:Y:S05]  /*6000*/  @!P1 EXIT ;  /* 0x000000000000994d */ /* 0x000fea0003800000 */
[----:B------:R-:W-:Y:S01]  /*6010*/  UIMAD UR5, UR15, UR4, URZ ;  /* 0x000000040f0572a4 */ /* 0x000fe2000f8e023f */
[----:B------:R-:W-:Y:S01]  /*6020*/  ISETP.NE.AND P1, PT, R0, RZ, PT ;  /* 0x000000ff0000720c */ /* 0x000fe20003f25270 */
[----:B------:R-:W-:Y:S01]  /*6030*/  ULDC.64 UR12, c[0x0][0x768] ;  /* 0x0001da00000c7ab9 */ /* 0x000fe20000000a00 */
[----:B------:R-:W-:Y:S01]  /*6040*/  BSSY B0, `(.L_x_160) ;  /* 0x000000d000007945 */ /* 0x000fe20003800000 */
[----:B------:R-:W-:-:S04]  /*6050*/  UIADD3 UR8, UP0, UR5, UR10, URZ ;  /* 0x0000000a05087290 */ /* 0x000fc8000ff1e03f */
[----:B------:R-:W-:Y:S02]  /*6060*/  ULEA.HI.X.SX32 UR5, UR5, UR11, 0x1, UP0 ;  /* 0x0000000b05057291 */ /* 0x000fe400080f0e3f */
[----:B------:R-:W-:-:S04]  /*6070*/  ULEA UR9, UP0, UR8, UR12, 0x2 ;  /* 0x0000000c08097291 */ /* 0x000fc8000f80103f */
[----:B------:R-:W-:Y:S02]  /*6080*/  ULEA.HI.X UR5, UR8, UR13, UR5, 0x2, UP0 ;  /* 0x0000000d08057291 */ /* 0x000fe400080f1405 */
[----:B-1----:R-:W-:-:S04]  /*6090*/  IMAD.U32 R2, RZ, RZ, UR9 ;  /* 0x00000009ff027e24 */ /* 0x002fc8000f8e00ff */
[----:B------:R-:W-:Y:S01]  /*60a0*/  IMAD.U32 R3, RZ, RZ, UR5 ;  /* 0x00000005ff037e24 */ /* 0x000fe2000f8e00ff */
[----:B------:R-:W-:Y:S06]  /*60b0*/  @P1 BRA `(.L_x_161) ;  /* 0x0000000000141947 */ /* 0x000fec0003800000 */
.L_x_162:
[----:B------:R-:W2:Y:S04]  /*60c0*/  LDG.E.STRONG.GPU R0, desc[UR28][R2.64] ;  /* 0x0000001c02007981 */ /* 0x000ea8000c1ef900 */
[----:B--2---:R-:W-:Y:S01]  /*60d0*/  CCTL.IVALL ;  /* 0x00000000ff00798f */ /* 0x004fe20002000000 */
[----:B------:R-:W-:Y:S05]  /*60e0*/  YIELD ;  /* 0x0000000000007946 */ /* 0x000fea0003800000 */
[----:B------:R-:W-:-:S13]  /*60f0*/  ISETP.NE.AND P2, PT, R0, UR27, PT ;  /* 0x0000001b00007c0c */ /* 0x000fda000bf45270 */
[----:B------:R-:W-:Y:S05]  /*6100*/  @P2 BRA `(.L_x_162) ;  /* 0xfffffffc00ec2947 */ /* 0x000fea000383ffff */
.L_x_161:
[----:B------:R-:W-:Y:S05]  /*6110*/  BSYNC B0 ;  /* 0x0000000000007941 */ /* 0x000fea0003800000 */
.L_x_160:
[----:B------:R-:W-:-:S03]  /*6120*/  UMOV UR5, 0xffffffff ;  /* 0xffffffff00057882 */ /* 0x000fc60000000000 */
[----:B------:R-:W-:Y:S05]  /*6130*/  BRA.DIV UR5, `(.L_x_163) ;  /* 0x0000002a05747947 */ /* 0x000fea000b800000 */
[----:B------:R-:W-:Y:S01]  /*6140*/  NOP ;  /* 0x0000000000007918 */ /* 0x000fe20000000000 */
.L_x_212:
[----:B------:R-:W-:Y:S01]  /*6150*/  IMAD.U32 R6, RZ, RZ, UR4 ;  /* 0x00000004ff067e24 */ /* 0x000fe2000f8e00ff */
[----:B------:R-:W-:Y:S05]  /*6160*/  WARPSYNC.ALL ;  /* 0x0000000000007948 */ /* 0x000fea0003800000 */
[----:B------:R-:W-:Y:S01]  /*6170*/  BAR.SYNC.DEFER_BLOCKING 0xd, 0xa0 ;  /* 0x0342800000007b1d */ /* 0x000fe20000010000 */
[----:B------:R-:W-:-:S05]  /*6180*/  IMAD R6, R6, 0x1800, RZ ;  /* 0x0000180006067824 */ /* 0x000fca00078e02ff */
[----:B------:R-:W-:Y:S04]  /*6190*/  BSSY B0, `(.L_x_164) ;  /* 0x0000012000007945 */ /* 0x000fe80003800000 */
[----:B------:R-:W-:Y:S05]  /*61a0*/  @!P0 BRA `(.L_x_165) ;  /* 0x0000000000408947 */ /* 0x000fea0003800000 */
[----:B------:R-:W1:Y:S01]  /*61b0*/  LDC.64 R8, c[0x0][0x2c0] ;  /* 0x0000b000ff087b82 */ /* 0x000e620000000a00 */
[C---:B------:R-:W-:Y:S01]  /*61c0*/  IADD3 R4, P2, R6.reuse, UR6, RZ ;  /* 0x0000000606047c10 */ /* 0x040fe2000ff5e0ff */
[----:B------:R-:W-:Y:S01]  /*61d0*/  UMOV UR5, 0x400 ;  /* 0x0000040000057882 */ /* 0x000fe20000000000 */
[----:B------:R-:W-:Y:S01]  /*61e0*/  UMOV UR16, 0x0 ;  /* 0x0000000000107882 */ /* 0x000fe20000000000 */
[----:B------:R-:W-:Y:S01]  /*61f0*/  UMOV UR17, 0x14f00000 ;  /* 0x14f0000000117882 */ /* 0x000fe20000000000 */
[----:B------:R-:W-:-:S03]  /*6200*/  LEA.HI.X.SX32 R5, R6, UR14, 0x1, P2 ;  /* 0x0000000e06057c11 */ /* 0x000fc600090f0eff */
[----:B------:R-:W2:Y:S01]  /*6210*/  S2UR UR8, SR_CgaCtaId ;  /* 0x00000000000879c3 */ /* 0x000ea20000008800 */
[----:B-1----:R-:W-:-:S04]  /*6220*/  LEA R0, P3, R4, R8, 0x2 ;  /* 0x0000000804007211 */ /* 0x002fc800078610ff */
[----:B------:R-:W-:Y:S02]  /*6230*/  LEA.HI.X R4, R4, R9, R5, 0x2, P3 ;  /* 0x0000000904047211 */ /* 0x000fe400018f1405 */
[----:B------:R-:W-:Y:S02]  /*6240*/  R2UR UR12, R0 ;  /* 0x00000000000c72ca */ /* 0x000fe400000e0000 */
[----:B------:R-:W-:Y:S01]  /*6250*/  R2UR UR13, R4 ;  /* 0x00000000040d72ca */ /* 0x000fe200000e0000 */
[----:B--2---:R-:W-:-:S03]  /*6260*/  ULEA UR5, UR8, UR5, 0x18 ;  /* 0x0000000508057291 */ /* 0x004fc6000f8ec03f */
[----:B------:R-:W-:Y:S01]  /*6270*/  UMOV UR8, 0x300 ;  /* 0x0000030000087882 */ /* 0x000fe20000000000 */
[----:B------:R-:W-:-:S09]  /*6280*/  UIADD3 UR5, UR5, 0xc000, URZ ;  /* 0x0000c00005057890 */ /* 0x000fd2000fffe03f */
[----:B------:R1:W-:Y:S02]  /*6290*/  UBLKRED.G.S.ADD.F32.RN [UR12], [UR5], UR8, desc[UR16] ;  /* 0x0000100c050073bb */ /* 0x0003e400080a1408 */
[----:B-1----:R0:W-:Y:S02]  /*62a0*/  UTMACMDFLUSH ;  /* 0x00000000000079b7 */ /* 0x0021e40000000000 */
.L_x_165:
[----:B------:R-:W-:Y:S05]  /*62b0*/  BSYNC B0 ;  /* 0x0000000000007941 */ /* 0x000fea0003800000 */
.L_x_164:
[----:B------:R-:W-:Y:S06]  /*62c0*/  BAR.SYNC.DEFER_BLOCKING 0xe, 0xa0 ;  /* 0x0382800000007b1d */ /* 0x000fec0000010000 */
[----:B------:R-:W-:Y:S04]  /*62d0*/  BSSY B0, `(.L_x_166) ;  /* 0x0000013000007945 */ /* 0x000fe80003800000 */
[----:B------:R-:W-:Y:S05]  /*62e0*/  @!P0 BRA `(.L_x_167) ;  /* 0x0000000000448947 */ /* 0x000fea0003800000 */
[----:B------:R-:W1:Y:S01]  /*62f0*/  S2UR UR13, SR_CgaCtaId ;  /* 0x00000000000d79c3 */ /* 0x000e620000008800 */
[----:B------:R-:W-:Y:S01]  /*6300*/  R2UR UR5, R6 ;  /* 0x00000000060572ca */ /* 0x000fe200000e0000 */
[----:B------:R-:W-:Y:S01]  /*6310*/  UMOV UR12, 0x400 ;  /* 0x00000400000c7882 */ /* 0x000fe20000000000 */
[----:B------:R-:W-:Y:S01]  /*6320*/  ULDC.64 UR8, c[0x0][0x2c0] ;  /* 0x0000b00000087ab9 */ /* 0x000fe20000000a00 */
[----:B------:R-:W-:-:S10]  /*6330*/  UMOV UR17, 0x14f00000 ;  /* 0x14f0000000117882 */ /* 0x000fd40000000000 */
[----:B------:R-:W-:-:S04]  /*6340*/  UIADD3 UR5, UR5, 0xc00, URZ ;  /* 0x00000c0005057890 */ /* 0x000fc8000fffe03f */
[----:B------:R-:W-:-:S04]  /*6350*/  UIADD3 UR16, UP0, UR5, UR6, URZ ;  /* 0x0000000605107290 */ /* 0x000fc8000ff1e03f */
[----:B------:R-:W-:Y:S02]  /*6360*/  ULEA.HI.X.SX32 UR5, UR5, UR14, 0x1, UP0 ;  /* 0x0000000e05057291 */ /* 0x000fe400080f0e3f */
[----:B-1----:R-:W-:Y:S02]  /*6370*/  ULEA UR12, UR13, UR12, 0x18 ;  /* 0x0000000c0d0c7291 */ /* 0x002fe4000f8ec03f */
[----:B------:R-:W-:Y:S02]  /*6380*/  ULEA UR8, UP0, UR16, UR8, 0x2 ;  /* 0x0000000810087291 */ /* 0x000fe4000f80103f */
[----:B------:R-:W-:Y:S02]  /*6390*/  UIADD3 UR12, UR12, 0xf000, URZ ;  /* 0x0000f0000c0c7890 */ /* 0x000fe4000fffe03f */
[----:B------:R-:W-:-:S03]  /*63a0*/  ULEA.HI.X UR9, UR16, UR9, UR5, 0x2, UP0 ;  /* 0x0000000910097291 */ /* 0x000fc600080f1405 */
[----:B------:R-:W-:Y:S01]  /*63b0*/  UMOV UR5, 0x300 ;  /* 0x0000030000057882 */ /* 0x000fe20000000000 */
[----:B------:R-:W-:-:S05]  /*63c0*/  UMOV UR16, 0x0 ;  /* 0x0000000000107882 */ /* 0x000fca0000000000 */
[----:B------:R1:W-:Y:S01]  /*63d0*/  UBLKRED.G.S.ADD.F32.RN [UR8], [UR12], UR5, desc[UR16] ;  /* 0x000010080c0073bb */ /* 0x0003e200080a1405 */
[----:B------:R0:W-:Y:S01]  /*63e0*/  UTMACMDFLUSH ;  /* 0x00000000000079b7 */ /* 0x0001e20000000000 */
[----:B-1----:R-:W-:-:S04]  /*63f0*/  DEPBAR.LE SB0, 0x1 ;  /* 0x000080400000791a */ /* 0x002fc80000000000 */
.L_x_167:
[----:B------:R-:W-:Y:S05]  /*6400*/  BSYNC B0 ;  /* 0x0000000000007941 */ /* 0x000fea0003800000 */
.L_x_166:
[----:B------:R-:W-:Y:S06]  /*6410*/  BAR.ARV 0xa, 0xa0 ;  /* 0x0282800000007b1d */ /* 0x000fec0000002000 */
[----:B------:R-:W-:Y:S04]  /*6420*/  BSSY B0, `(.L_x_168) ;  /* 0x0000003000007945 */ /* 0x000fe80003800000 */
[----:B------:R-:W-:Y:S05]  /*6430*/  @!P0 BRA `(.L_x_169) ;  /* 0x0000000000048947 */ /* 0x000fea0003800000 */
[----:B------:R-:W-:-:S04]  /*6440*/  DEPBAR.LE SB0, 0x0 ;  /* 0x000080000000791a */ /* 0x000fc80000000000 */
.L_x_169:
[----:B------:R-:W-:Y:S05]  /*6450*/  BSYNC B0 ;  /* 0x0000000000007941 */ /* 0x000fea0003800000 */
.L_x_168:
        /* <DEDUP_REMOVED lines=19> */
.L_x_171:
[----:B------:R-:W-:Y:S05]  /*6590*/  BSYNC B0 ;  /* 0x0000000000007941 */ /* 0x000fea0003800000 */
.L_x_170:
[----:B------:R-:W-:Y:S05]  /*65a0*/  EXIT ;  /* 0x000000000000794d */ /* 0x000fea0003800000 */
.L_x_133:
        /* <DEDUP_REMOVED lines=48> */
.L_x_213:
[----:B------:R-:W2:Y:S01]  /*68b0*/  S2R R4, SR_TID.X ;  /* 0x0000000000047919 */ /* 0x000ea20000002100 */
[----:B------:R-:W-:Y:S02]  /*68c0*/  IMAD.U32 R8, RZ, RZ, UR7 ;  /* 0x00000007ff087e24 */ /* 0x000fe4000f8e00ff */
[----:B------:R-:W-:Y:S02]  /*68d0*/  IMAD.SHL.U32 R2, R2, 0x80, RZ ;  /* 0x0000008002027824 */ /* 0x000fe400078e00ff */
[----:B------:R-:W-:Y:S02]  /*68e0*/  VIADD R8, R8, UR4 ;  /* 0x0000000408087c36 */ /* 0x000fe40008000000 */
[----:B------:R-:W-:Y:S01]  /*68f0*/  IMAD.MOV.U32 R9, RZ, RZ, 0x1 ;  /* 0x00000001ff097424 */ /* 0x000fe200078e00ff */
[----:B--2---:R-:W-:-:S04]  /*6900*/  LOP3.LUT R4, R4, 0x7f, RZ, 0xc0, !PT ;  /* 0x0000007f04047812 */ /* 0x004fc800078ec0ff */
[----:B------:R-:W-:-:S13]  /*6910*/  ISETP.NE.AND P0, PT, R4, RZ, PT ;  /* 0x000000ff0400720c */ /* 0x000fda0003f05270 */
[----:B------:R-:W-:Y:S05]  /*6920*/  @P0 BRA `(.L_x_175) ;  /* 0x0000000000180947 */ /* 0x000fea0003800000 */
[----:B------:R-:W2:Y:S01]  /*6930*/  S2R R4, SR_TID.X ;  /* 0x0000000000047919 */ /* 0x000ea20000002100 */
[----:B-1----:R-:W-:-:S04]  /*6940*/  MOV R3, 0x3100 ;  /* 0x0000310000037802 */ /* 0x002fc80000000f00 */
[----:B------:R3:W-:Y:S01]  /*6950*/  SYNCS.ARRIVE.TRANS64 RZ, [R0+URZ+0x26810], R3 ;  /* 0x0268100300ff79a7 */ /* 0x0007e2000800003f */
[----:B--2---:R-:W-:-:S13]  /*6960*/  LOP3.LUT P1, RZ, R4, 0x1f, RZ, 0xc0, !PT ;  /* 0x0000001f04ff7812 */ /* 0x004fda000782c0ff */
[----:B---3--:R-:W-:Y:S05]  /*6970*/  @!P1 BRA `(.L_x_175) ;  /* 0x0000000000049947 */ /* 0x008fea0003800000 */
[----:B------:R-:W-:Y:S01]  /*6980*/  BPT.TRAP 0x1 ;  /* 0x000000040000795c */ /* 0x000fe20000300000 */
.L_x_175:
        /* <DEDUP_REMOVED lines=95> */
[----:B------:R-:W-:Y:S01]  /*6f80*/  R2UR UR21, R12 ;  /* 0x000000000c1572ca */ /* 0x000fe200000e0000 */
[----:B------:R-:W-:Y:S01]  /*6f90*/  IMAD.MOV.U32 R12, RZ, RZ, RZ ;  /* 0x000000ffff0c7224 */ /* 0x000fe200078e00ff */
[----:B---3--:R-:W-:Y:S02]  /*6fa0*/  UIADD3 UR48, UR8, 0x3000, URZ ;  /* 0x0000300008307890 */ /* 0x008fe4000fffe03f */
[----:B------:R-:W-:Y:S01]  /*6fb0*/  UIADD3 UR8, UR8, 0xa000, URZ ;  /* 0x0000a00008087890 */ /* 0x000fe2000fffe03f */
[----:B------:R-:W-:-:S08]  /*6fc0*/  UMOV UR50, 0x30 ;  /* 0x0000003000327882 */ /* 0x000fd00000000000 */
        /* <DEDUP_REMOVED lines=14> */
[----:B------:R-:W-:Y:S01]  /*70b0*/  IMAD.MOV.U32 R12, RZ, RZ, RZ ;  /* 0x000000ffff0c7224 */ /* 0x000fe200078e00ff */
[----:B------:R-:W-:Y:S02]  /*70c0*/  MOV R16, RZ ;  /* 0x000000ff00107202 */ /* 0x000fe40000000f00 */
        /* <DEDUP_REMOVED lines=11> */
.L_x_186:
[----:B------:R-:W-:-:S04]  /*7180*/  SHF.L.U32 R20, R9, 0x1f, RZ ;  /* 0x0000001f09147819 */ /* 0x000fc800000006ff */
[----:B-1----:R-:W1:Y:S02]  /*7190*/  SYNCS.PHASECHK.TRANS64.TRYWAIT P1, [R0+URZ+0x26840], R20 ;  /* 0x02684014000075a7 */ /* 0x002e64000802017f */
[----:B-123--:R-:W-:Y:S05]  /*71a0*/  @!P1 BRA `(.L_x_178) ;  /* 0x0000001800889947 */ /* 0x00efea0003800000 */
.L_x_214:
[----:B------:R-:W-:Y:S05]  /*71b0*/  @P0 BRA `(.L_x_179) ;  /* 0x0000000000140947 */ /* 0x000fea0003800000 */
[----:B------:R-:W-:Y:S01]  /*71c0*/  ISETP.NE.AND P1, PT, R13, RZ, PT ;  /* 0x000000ff0d00720c */ /* 0x000fe20003f25270 */
[----:B------:R-:W-:-:S04]  /*71d0*/  IMAD.MOV.U32 R3, RZ, RZ, 0x3100 ;  /* 0x00003100ff037424 */ /* 0x000fc800078e00ff */
[----:B------:R2:W-:Y:S08]  /*71e0*/  SYNCS.ARRIVE.TRANS64 RZ, [R0+URZ+0x26830], R3 ;  /* 0x0268300300ff79a7 */ /* 0x0005f0000800003f */
[----:B------:R-:W-:Y:S05]  /*71f0*/  @!P1 BRA `(.L_x_179) ;  /* 0x0000000000049947 */ /* 0x000fea0003800000 */
[----:B------:R-:W-:Y:S01]  /*7200*/  BPT.TRAP 0x1 ;  /* 0x000000040000795c */ /* 0x000fe20000300000 */
.L_x_179:
[----:B------:R-:W2:Y:S01]  /*7210*/  LDC.64 R14, c[0x0][0x728] ;  /* 0x0001ca00ff0e7b82 */ /* 0x000ea20000000a00 */
[----:B------:R-:W-:Y:S01]  /*7220*/  IMAD.SHL.U32 R19, R16, 0x40, RZ ;  /* 0x0000004010137824 */ /* 0x000fe200078e00ff */
[----:B------:R-:W-:Y:S01]  /*7230*/  R2UR UR22, R0 ;  /* 0x00000000001672ca */ /* 0x000fe200000e0000 */
[----:B------:R-:W-:Y:S01]  /*7240*/  IMAD.MOV.U32 R10, RZ, RZ, R6 ;  /* 0x000000ffff0a7224 */ /* 0x000fe200078e0006 */
[----:B------:R-:W-:Y:S01]  /*7250*/  UMOV UR10, 0x0 ;  /* 0x00000000000a7882 */ /* 0x000fe20000000000 */
[----:B------:R-:W-:Y:S01]  /*7260*/  IMAD.MOV.U32 R11, RZ, RZ, R7 ;  /* 0x000000ffff0b7224 */ /* 0x000fe200078e0007 */
[C---:B------:R-:W-:Y:S01]  /*7270*/  IADD3 R2, P1, R19.reuse, UR6, RZ ;  /* 0x0000000613027c10 */ /* 0x040fe2000ff3e0ff */
[----:B------:R-:W-:Y:S01]  /*7280*/  UMOV UR11, 0x14f00000 ;  /* 0x14f00000000b7882 */ /* 0x000fe20000000000 */
[----:B------:R-:W-:Y:S01]  /*7290*/  R2UR UR19, R19 ;  /* 0x00000000131372ca */ /* 0x000fe200000e0000 */
[----:B------:R-:W-:Y:S01]  /*72a0*/  UMOV UR18, URZ ;  /* 0x0000003f00127c82 */ /* 0x000fe20008000000 */
[----:B------:R-:W-:Y:S01]  /*72b0*/  UMOV UR34, 0x20 ;  /* 0x0000002000227882 */ /* 0x000fe20000000000 */
[----:B------:R-:W-:Y:S01]  /*72c0*/  UMOV UR36, UR20 ;  /* 0x0000001400247c82 */ /* 0x000fe20008000000 */
[----:B------:R-:W-:Y:S01]  /*72d0*/  UMOV UR37, UR21 ;  /* 0x0000001500257c82 */ /* 0x000fe20008000000 */
[----:B------:R-:W-:Y:S01]  /*72e0*/  UMOV UR26, 0x40 ;  /* 0x00000040001a7882 */ /* 0x000fe20000000000 */
[----:B------:R-:W-:Y:S01]  /*72f0*/  UMOV UR28, UR20 ;  /* 0x00000014001c7c82 */ /* 0x000fe20008000000 */
[----:B------:R-:W-:-:S02]  /*7300*/  UIADD3 UR17, UR22, 0x26830, URZ ;  /* 0x0002683016117890 */ /* 0x000fc4000fffe03f */
[----:B------:R-:W-:Y:S02]  /*7310*/  UIADD3 UR16, UR22, 0x18000, URZ ;  /* 0x0001800016107890 */ /* 0x000fe4000fffe03f */
[----:B------:R-:W-:Y:S02]  /*7320*/  UIADD3 UR32, UR22, 0x19000, URZ ;  /* 0x0001900016207890 */ /* 0x000fe4000fffe03f */
[----:B------:R-:W-:Y:S02]  /*7330*/  UIADD3 UR24, UR22, 0x1a000, URZ ;  /* 0x0001a00016187890 */ /* 0x000fe4000fffe03f */
[----:B------:R-:W-:Y:S01]  /*7340*/  UIADD3 UR22, UR22, 0x1e200, URZ ;  /* 0x0001e20016167890 */ /* 0x000fe2000fffe03f */
[----:B--2---:R-:W-:Y:S01]  /*7350*/  LEA R3, P2, R2, R14, 0x2 ;  /* 0x0000000e02037211 */ /* 0x004fe200078410ff */
[----:B------:R-:W-:Y:S01]  /*7360*/  UMOV UR33, UR17 ;  /* 0x0000001100217c82 */ /* 0x000fe20008000000 */
[----:B------:R-:W-:Y:S01]  /*7370*/  UMOV UR35, UR19 ;  /* 0x0000001300237c82 */ /* 0x000fe20008000000 */
[----:B------:R-:W-:Y:S01]  /*7380*/  UMOV UR29, UR21 ;  /* 0x00000015001d7c82 */ /* 0x000fe20008000000 */
[----:B------:R-:W-:Y:S01]  /*7390*/  R2UR UR30, R3 ;  /* 0x00000000031e72ca */ /* 0x000fe200000e0000 */
[----:B------:R-:W-:Y:S01]  /*73a0*/  UMOV UR25, UR17 ;  /* 0x0000001100197c82 */ /* 0x000fe20008000000 */
[----:B------:R-:W-:Y:S01]  /*73b0*/  LEA.HI.X.SX32 R3, R19, R8, 0x1, P1 ;  /* 0x0000000813037211 */ /* 0x000fe200008f0eff */
[----:B------:R-:W-:Y:S01]  /*73c0*/  UMOV UR27, UR19 ;  /* 0x00000013001b7c82 */ /* 0x000fe20008000000 */
[----:B------:R-:W-:Y:S01]  /*73d0*/  IADD3 R4, P1, R10, 0x1f0, RZ ;  /* 0x000001f00a047810 */ /* 0x000fe20007f3e0ff */
[----:B------:R-:W-:Y:S01]  /*73e0*/  UMOV UR5, 0x10 ;  /* 0x0000001000057882 */ /* 0x000fe20000000000 */
[----:B------:R-:W-:Y:S01]  /*73f0*/  LEA.HI.X R2, R2, R15, R3, 0x2, P2 ;  /* 0x0000000f02027211 */ /* 0x000fe200010f1403 */
[----:B------:R-:W-:Y:S01]  /*7400*/  UMOV UR23, UR17 ;  /* 0x0000001100177c82 */ /* 0x000fe20008000000 */
        /* <DEDUP_REMOVED lines=8> */
[----:B------:R-:W3:Y:S02]  /*7490*/  SYNCS.PHASECHK.TRANS64.TRYWAIT P1, [R0+URZ+0x26828], R20 ;  /* 0x02682814000075a7 */ /* 0x000ee4000802017f */
[----:B--23--:R-:W-:Y:S05]  /*74a0*/  @!P1 BRA `(.L_x_180) ;  /* 0x0000001400dc9947 */ /* 0x00cfea0003800000 */
.L_x_215:
[----:B------:R-:W-:Y:S05]  /*74b0*/  @P0 BRA `(.L_x_181) ;  /* 0x0000000000140947 */ /* 0x000fea0003800000 */
[----:B------:R-:W-:Y:S01]  /*74c0*/  ISETP.NE.AND P1, PT, R13, RZ, PT ;  /* 0x000000ff0d00720c */ /* 0x000fe20003f25270 */
[----:B------:R-:W-:-:S04]  /*74d0*/  IMAD.MOV.U32 R3, RZ, RZ, 0x3100 ;  /* 0x00003100ff037424 */ /* 0x000fc800078e00ff */
[----:B------:R3:W-:Y:S08]  /*74e0*/  SYNCS.ARRIVE.TRANS64 RZ, [R0+URZ+0x26818], R3 ;  /* 0x0268180300ff79a7 */ /* 0x0007f0000800003f */
[----:B------:R-:W-:Y:S05]  /*74f0*/  @!P1 BRA `(.L_x_181) ;  /* 0x0000000000049947 */ /* 0x000fea0003800000 */
[----:B------:R-:W-:Y:S01]  /*7500*/  BPT.TRAP 0x1 ;  /* 0x000000040000795c */ /* 0x000fe20000300000 */
.L_x_181:
        /* <DEDUP_REMOVED lines=34> */
.L_x_216:
[----:B-123--:R-:W-:Y:S01]  /*7730*/  SHF.R.S32.HI R20, RZ, 0x1f, R19 ;  /* 0x0000001fff147819 */ /* 0x00efe20000011413 */
[----:B------:R-:W-:Y:S06]  /*7740*/  @P0 BRA `(.L_x_183) ;  /* 0x0000000000140947 */ /* 0x000fec0003800000 */
[----:B------:R-:W-:Y:S02]  /*7750*/  ISETP.NE.AND P1, PT, R13, RZ, PT ;  /* 0x000000ff0d00720c */ /* 0x000fe40003f25270 */
[----:B------:R-:W-:-:S04]  /*7760*/  MOV R21, 0x3100 ;  /* 0x0000310000157802 */ /* 0x000fc80000000f00 */
[----:B------:R1:W-:Y:S07]  /*7770*/  SYNCS.ARRIVE.TRANS64 RZ, [R0+URZ+0x26838], R21 ;  /* 0x0268381500ff79a7 */ /* 0x0003ee000800003f */
[----:B------:R-:W-:Y:S05]  /*7780*/  @!P1 BRA `(.L_x_183) ;  /* 0x0000000000049947 */ /* 0x000fea0003800000 */
[----:B------:R-:W-:Y:S01]  /*7790*/  BPT.TRAP 0x1 ;  /* 0x000000040000795c */ /* 0x000fe20000300000 */
.L_x_183:
        /* <DEDUP_REMOVED lines=38> */
.L_x_218:
[----:B------:R-:W-:Y:S05]  /*7a00*/  @P0 BRA `(.L_x_185) ;  /* 0x0000000000140947 */ /* 0x000fea0003800000 */
[----:B------:R-:W-:Y:S01]  /*7a10*/  ISETP.NE.AND P1, PT, R13, RZ, PT ;  /* 0x000000ff0d00720c */ /* 0x000fe20003f25270 */
[----:B--2---:R-:W-:-:S04]  /*7a20*/  IMAD.MOV.U32 R5, RZ, RZ, 0x3100 ;  /* 0x00003100ff057424 */ /* 0x004fc800078e00ff */
[----:B------:R3:W-:Y:S08]  /*7a30*/  SYNCS.ARRIVE.TRANS64 RZ, [R0+URZ+0x26810], R5 ;  /* 0x0268100500ff79a7 */ /* 0x0007f0000800003f */
[----:B------:R-:W-:Y:S05]  /*7a40*/  @!P1 BRA `(.L_x_185) ;  /* 0x0000000000049947 */ /* 0x000fea0003800000 */
[----:B------:R-:W-:Y:S01]  /*7a50*/  BPT.TRAP 0x1 ;  /* 0x000000040000795c */ /* 0x000fe20000300000 */
.L_x_185:
[----:B------:R-:W-:Y:S01]  /*7a60*/  R2UR UR5, R16 ;  /* 0x00000000100572ca */ /* 0x000fe200000e0000 */
[----:B------:R-:W-:Y:S01]  /*7a70*/  VIADD R18, R18, 0xfffffffe ;  /* 0xfffffffe12127836 */ /* 0x000fe20000000000 */
[----:B------:R-:W-:Y:S01]  /*7a80*/  R2UR UR16, R0 ;  /* 0x00000000001072ca */ /* 0x000fe200000e0000 */
[----:B------:R-:W-:Y:S01]  /*7a90*/  UMOV UR22, 0x0 ;  /* 0x0000000000167882 */ /* 0x000fe20000000000 */
[----:B------:R-:W-:Y:S01]  /*7aa0*/  R2UR UR10, R2 ;  /* 0x00000000020a72ca */ /* 0x000fe200000e0000 */
[----:B------:R-:W-:Y:S01]  /*7ab0*/  UMOV UR23, 0x14f00000 ;  /* 0x14f0000000177882 */ /* 0x000fe20000000000 */
[----:B------:R-:W-:Y:S01]  /*7ac0*/  R2UR UR11, R3 ;  /* 0x00000000030b72ca */ /* 0x000fe200000e0000 */
[----:B------:R-:W-:Y:S01]  /*7ad0*/  UMOV UR34, URZ ;  /* 0x0000003f00227c82 */ /* 0x000fe20008000000 */
[----:B------:R-:W-:Y:S01]  /*7ae0*/  ISETP.NE.AND P1, PT, R18, RZ, PT ;  /* 0x000000ff1200720c */ /* 0x000fe20003f25270 */
[----:B------:R-:W-:Y:S01]  /*7af0*/  UMOV UR36, UR20 ;  /* 0x0000001400247c82 */ /* 0x000fe20008000000 */
[----:B------:R-:W-:Y:S01]  /*7b00*/  UMOV UR37, UR21 ;  /* 0x0000001500257c82 */ /* 0x000fe20008000000 */
[----:B------:R-:W-:Y:S01]  /*7b10*/  UMOV UR26, 0x20 ;  /* 0x00000020001a7882 */ /* 0x000fe20000000000 */
[----:B------:R-:W-:Y:S01]  /*7b20*/  UMOV UR28, UR20 ;  /* 0x00000014001c7c82 */ /* 0x000fe20008000000 */
        /* <DEDUP_REMOVED lines=23> */
.L_x_177:
[----:B------:R-:W-:-:S13]  /*7ca0*/  ISETP.NE.AND P1, PT, R17, RZ, PT ;  /* 0x000000ff1100720c */ /* 0x000fda0003f25270 */
[----:B------:R-:W-:Y:S05]  /*7cb0*/  @!P1 BRA `(.L_x_176) ;  /* 0x0000000400609947 */ /* 0x000fea0003800000 */
[----:B------:R-:W-:-:S04]  /*7cc0*/  SHF.L.U32 R7, R9, 0x1f, RZ ;  /* 0x0000001f09077819 */ /* 0x000fc800000006ff */
[----:B------:R-:W2:Y:S02]  /*7cd0*/  SYNCS.PHASECHK.TRANS64.TRYWAIT P1, [R0+URZ+0x26840], R7 ;  /* 0x02684007000075a7 */ /* 0x000ea4000802017f */
[----:B--2---:R-:W-:Y:S05]  /*7ce0*/  @!P1 BRA `(.L_x_187) ;  /* 0x00000010000c9947 */ /* 0x004fea0003800000 */
.L_x_219:
[----:B------:R-:W-:Y:S05]  /*7cf0*/  @P0 BRA `(.L_x_188) ;  /* 0x0000000000140947 */ /* 0x000fea0003800000 */
[----:B------:R-:W-:Y:S01]  /*7d00*/  ISETP.NE.AND P1, PT, R13, RZ, PT ;  /* 0x000000ff0d00720c */ /* 0x000fe20003f25270 */
[----:B------:R-:W-:-:S04]  /*7d10*/  IMAD.MOV.U32 R5, RZ, RZ, 0x3100 ;  /* 0x00003100ff057424 */ /* 0x000fc800078e00ff */
[----:B------:R3:W-:Y:S08]  /*7d20*/  SYNCS.ARRIVE.TRANS64 RZ, [R0+URZ+0x26830], R5 ;  /* 0x0268300500ff79a7 */ /* 0x0007f0000800003f */
[----:B------:R-:W-:Y:S05]  /*7d30*/  @!P1 BRA `(.L_x_188) ;  /* 0x0000000000049947 */ /* 0x000fea0003800000 */
[----:B------:R-:W-:Y:S01]  /*7d40*/  BPT.TRAP 0x1 ;  /* 0x000000040000795c */ /* 0x000fe20000300000 */
.L_x_188:
        /* <DEDUP_REMOVED lines=40> */
.L_x_220:
[----:B------:R-:W-:Y:S05]  /*7fd0*/  @P0 BRA `(.L_x_190) ;  /* 0x0000000000140947 */ /* 0x000fea0003800000 */
[----:B------:R-:W-:Y:S01]  /*7fe0*/  ISETP.NE.AND P0, PT, R13, RZ, PT ;  /* 0x000000ff0d00720c */ /* 0x000fe20003f05270 */
[----:B------:R-:W-:-:S04]  /*7ff0*/  IMAD.MOV.U32 R5, RZ, RZ, 0x3100 ;  /* 0x00003100ff057424 */ /* 0x000fc800078e00ff */
[----:B------:R4:W-:Y:S08]  /*8000*/  SYNCS.ARRIVE.TRANS64 RZ, [R0+URZ+0x26818], R5 ;  /* 0x0268180500ff79a7 */ /* 0x0009f0000800003f */
[----:B------:R-:W-:Y:S05]  /*8010*/  @!P0 BRA `(.L_x_190) ;  /* 0x0000000000048947 */ /* 0x000fea0003800000 */
[----:B------:R-:W-:Y:S01]  /*8020*/  BPT.TRAP 0x1 ;  /* 0x000000040000795c */ /* 0x000fe20000300000 */
.L_x_190:
        /* <DEDUP_REMOVED lines=33> */
.L_x_176:
[----:B------:R-:W4:Y:S01]  /*8240*/  S2R R2, SR_TID.X ;  /* 0x0000000000027919 */ /* 0x000f220000002100 */
[----:B------:R-:W-:Y:S02]  /*8250*/  LEA R3, R12, R0, 0x3 ;  /* 0x000000000c037211 */ /* 0x000fe400078e18ff */
[----:B----4-:R-:W-:Y:S02]  /*8260*/  LOP3.LUT R4, R2, 0x7f, RZ, 0xc0, !PT ;  /* 0x0000007f02047812 */ /* 0x010fe400078ec0ff */
[----:B------:R-:W-:Y:S02]  /*8270*/  SHF.L.U32 R2, R9, 0x1f, RZ ;  /* 0x0000001f09027819 */ /* 0x000fe400000006ff */
[----:B------:R-:W-:Y:S02]  /*8280*/  ISETP.NE.AND P1, PT, R4, RZ, PT ;  /* 0x000000ff0400720c */ /* 0x000fe40003f25270 */
[----:B------:R-:W4:Y:S02]  /*8290*/  SYNCS.PHASECHK.TRANS64.TRYWAIT P0, [R3+URZ+0x26840], R2 ;  /* 0x02684002030075a7 */ /* 0x000f24000800017f */
[----:B----4-:R-:W-:Y:S09]  /*82a0*/  @!P0 BRA `(.L_x_191) ;  /* 0x0000000800c48947 */ /* 0x010ff20003800000 */
.L_x_221:
[----:B------:R-:W-:Y:S05]  /*82b0*/  @P1 BRA `(.L_x_192) ;  /* 0x0000000000181947 */ /* 0x000fea0003800000 */
[----:B------:R-:W5:Y:S01]  /*82c0*/  S2R R4, SR_TID.X ;  /* 0x0000000000047919 */ /* 0x000f620000002100 */
[----:B----4-:R-:W-:-:S04]  /*82d0*/  IMAD.MOV.U32 R2, RZ, RZ, 0x3100 ;  /* 0x00003100ff027424 */ /* 0x010fc800078e00ff */
[----:B------:R4:W-:Y:S01]  /*82e0*/  SYNCS.ARRIVE.TRANS64 RZ, [R3+URZ+0x26830], R2 ;  /* 0x0268300203ff79a7 */ /* 0x0009e2000800003f */
[----:B-----5:R-:W-:-:S13]  /*82f0*/  LOP3.LUT P0, RZ, R4, 0x1f, RZ, 0xc0, !PT ;  /* 0x0000001f04ff7812 */ /* 0x020fda000780c0ff */
[----:B----4-:R-:W-:Y:S05]  /*8300*/  @!P0 BRA `(.L_x_192) ;  /* 0x0000000000048947 */ /* 0x010fea0003800000 */
[----:B------:R-:W-:Y:S01]  /*8310*/  BPT.TRAP 0x1 ;  /* 0x000000040000795c */ /* 0x000fe20000300000 */
.L_x_192:
        /* <DEDUP_REMOVED lines=47> */
.L_x_173:
[----:B------:R-:W-:Y:S05]  /*8610*/  BSYNC B0 ;  /* 0x0000000000007941 */ /* 0x000fea0003800000 */
.L_x_172:
[----:B------:R-:W-:-:S03]  /*8620*/  UMOV UR5, 0xffffffff ;  /* 0xffffffff00057882 */ /* 0x000fc60000000000 */
[----:B------:R-:W-:Y:S05]  /*8630*/  BRA.DIV UR5, `(.L_x_193) ;  /* 0x0000000605f47947 */ /* 0x000fea000b800000 */
[----:B------:R-:W-:-:S13]  /*8640*/  ELECT P0, URZ, PT ;  /* 0x00000000003f782f */ /* 0x000fda0003800000 */
.L_x_224:
[----:B------:R-:W-:Y:S04]  /*8650*/  BSSY B0, `(.L_x_194) ;  /* 0x0000023000007945 */ /* 0x000fe80003800000 */
[----:B------:R-:W-:Y:S05]  /*8660*/  @!P0 BRA `(.L_x_195) ;  /* 0x0000000000848947 */ /* 0x000fea0003800000 */
[----:B------:R-:W-:-:S06]  /*8670*/  ULOP3.LUT UR5, UR38, 0x2, URZ, 0xfc, !UPT ;  /* 0x0000000226057892 */ /* 0x000fcc000f8efc3f */
[----:B------:R-:W-:-:S05]  /*8680*/  IMAD.U32 R2, RZ, RZ, UR5 ;  /* 0x00000005ff027e24 */ /* 0x000fca000f8e00ff */
[----:B------:R-:W-:-:S13]  /*8690*/  ISETP.NE.AND P0, PT, R2, 0x3, PT ;  /* 0x000000030200780c */ /* 0x000fda0003f05270 */
[----:B------:R-:W-:Y:S05]  /*86a0*/  @!P0 BRA `(.L_x_196) ;  /* 0x0000000000048947 */ /* 0x000fea0003800000 */
[----:B------:R-:W-:Y:S01]  /*86b0*/  BPT.TRAP 0x1 ;  /* 0x000000040000795c */ /* 0x000fe20000300000 */
.L_x_196:
        /* <DEDUP_REMOVED lines=15> */
.L_x_225:
[----:B------:R-:W2:Y:S02]  /*87b0*/  SYNCS.PHASECHK.TRANS64.TRYWAIT P1, [R3+URZ], R2 ;  /* 0x00000002030075a7 */ /* 0x000ea4000802017f */
[----:B--2---:R-:W-:Y:S05]  /*87c0*/  @!P1 BRA `(.L_x_198) ;  /* 0x0000000400c89947 */ /* 0x004fea0003800000 */
.L_x_226:
[----:B------:R-:W-:Y:S05]  /*87d0*/  @!P0 BRA `(.L_x_199) ;  /* 0x0000000000048947 */ /* 0x000fea0003800000 */
[----:B------:R-:W-:Y:S01]  /*87e0*/  BPT.TRAP 0x1 ;  /* 0x000000040000795c */ /* 0x000fe20000300000 */
.L_x_199:
[----:B--2---:R-:W-:-:S04]  /*87f0*/  VIADD R3, R7, 0x26840 ;  /* 0x0002684007037836 */ /* 0x004fc80000000000 */
[----:B------:R-:W-:-:S04]  /*8800*/  IMAD R0, R0, 0x8, R3 ;  /* 0x0000000800007824 */ /* 0x000fc800078e0203 */
[----:B------:R-:W2:Y:S02]  /*8810*/  SYNCS.PHASECHK.TRANS64.TRYWAIT P0, [R0+URZ], R5 ;  /* 0x00000005000075a7 */ /* 0x000ea4000800017f */
[----:B--2---:R-:W-:Y:S05]  /*8820*/  @!P0 BRA `(.L_x_200) ;  /* 0x0000000400c48947 */ /* 0x004fea0003800000 */
.L_x_227:
[----:B------:R-:W-:-:S07]  /*8830*/  LEA R3, R4, R3, 0x3 ;  /* 0x0000000304037211 */ /* 0x000fce00078e18ff */
.L_x_201:
[----:B---3--:R3:W4:Y:S02]  /*8840*/  SYNCS.PHASECHK.TRANS64.TRYWAIT P0, [R3+URZ], R2 ;  /* 0x00000002030075a7 */ /* 0x008724000800017f */
[----:B----4-:R-:W-:Y:S05]  /*8850*/  @!P0 NANOSLEEP.SYNCS 0x989680 ;  /* 0x009896800000895d */ /* 0x010fea0003900000 */
[----:B------:R-:W4:Y:S02]  /*8860*/  @!P0 SYNCS.PHASECHK.TRANS64 P0, [R3+URZ], R2 ;  /* 0x00000002030085a7 */ /* 0x000f24000800007f */
[----:B----4-:R-:W-:Y:S05]  /*8870*/  @!P0 BRA `(.L_x_201) ;  /* 0xfffffffc00f08947 */ /* 0x010fea000383ffff */
.L_x_195:
[----:B------:R-:W-:Y:S05]  /*8880*/  BSYNC B0 ;  /* 0x0000000000007941 */ /* 0x000fea0003800000 */
.L_x_194:
[----:B------:R-:W-:Y:S05]  /*8890*/  EXIT ;  /* 0x000000000000794d */ /* 0x000fea0003800000 */
.L_x_111:
[----:B------:R-:W-:Y:S02]  /*88a0*/  IMAD.MOV.U32 R13, RZ, RZ, R120 ;  /* 0x000000ffff0d7224 */ /* 0x000fe400078e0078 */
[----:B------:R-:W-:Y:S02]  /*88b0*/  IMAD.MOV.U32 R12, RZ, RZ, RZ ;  /* 0x000000ffff0c7224 */ /* 0x000fe400078e00ff */
[----:B------:R-:W-:Y:S02]  /*88c0*/  IMAD.MOV.U32 R11, RZ, RZ, 0x1f ;  /* 0x0000001fff0b7424 */ /* 0x000fe400078e00ff */
[----:B------:R-:W-:-:S07]  /*88d0*/  IMAD.MOV.U32 R15, RZ, RZ, -0x1 ;  /* 0xffffffffff0f7424 */ /* 0x000fce00078e00ff */
[----:B------:R-:W-:Y:S05]  /*88e0*/  WARPSYNC.COLLECTIVE R15, `(.L_x_202) ;  /* 0x000000000f087348 */ /* 0x000fea0003c00000 */
[----:B------:R1:W2:Y:S02]  /*88f0*/  SHFL.IDX P6, R14, R13, R12, R11 ;  /* 0x0000000c0d0e7389 */ /* 0x0002a400000c000b */
[----:B-12---:R-:W-:Y:S01]  /*8900*/  ENDCOLLECTIVE ;  /* 0x000000000000791b */ /* 0x006fe20003800000 */
.L_x_202:
[----:B------:R-:W-:Y:S05]  /*8910*/  BRA `(.L_x_203) ;  /* 0xffffff8000987947 */ /* 0x000fea000383ffff */
.L_x_113:
[----:B--2---:R2:W3:Y:S02]  /*8920*/  SYNCS.PHASECHK.TRANS64.TRYWAIT P0, [R16+URZ+0x26800], R7 ;  /* 0x02680007100075a7 */ /* 0x0044e4000800017f */
[----:B---3--:R-:W-:Y:S05]  /*8930*/  @!P0 NANOSLEEP.SYNCS 0x989680 ;  /* 0x009896800000895d */ /* 0x008fea0003900000 */
[----:B------:R-:W3:Y:S02]  /*8940*/  @!P0 SYNCS.PHASECHK.TRANS64 P0, [R16+URZ+0x26800], R7 ;  /* 0x02680007100085a7 */ /* 0x000ee4000800007f */
[----:B---3--:R-:W-:Y:S05]  /*8950*/  @!P0 BRA `(.L_x_113) ;  /* 0xfffffffc00f08947 */ /* 0x008fea000383ffff */
[----:B------:R-:W-:Y:S05]  /*8960*/  BRA `(.L_x_112) ;  /* 0xffffff8000d87947 */ /* 0x000fea000383ffff */
.L_x_119:
[----:B---3--:R-:W-:-:S04]  /*8970*/  IMAD.U32 R5, RZ, RZ, UR8 ;  /* 0x00000008ff057e24 */ /* 0x008fc8000f8e00ff */
[----:B------:R3:W1:Y:S03]  /*8980*/  SYNCS.PHASECHK.TRANS64.TRYWAIT P1, [R5+URZ+0x26810], R6 ;  /* 0x02681006050075a7 */ /* 0x000666000802017f */
[----:B-1----:R-:W-:Y:S05]  /*8990*/  @!P1 NANOSLEEP.SYNCS 0x989680 ;  /* 0x009896800000995d */ /* 0x002fea0003900000 */
[----:B------:R-:W1:Y:S02]  /*89a0*/  @!P1 SYNCS.PHASECHK.TRANS64 P1, [R5+URZ+0x26810], R6 ;  /* 0x02681006050095a7 */ /* 0x000e64000802007f */
[----:B-1----:R-:W-:Y:S05]  /*89b0*/  @!P1 BRA `(.L_x_119) ;  /* 0xfffffffc00ec9947 */ /* 0x002fea000383ffff */
[----:B------:R-:W-:Y:S05]  /*89c0*/  BRA `(.L_x_118) ;  /* 0xffffff8c00407947 */ /* 0x000fea000383ffff */
.L_x_123:
[----:B------:R-:W-:-:S04]  /*89d0*/  IMAD.U32 R7, RZ, RZ, UR8 ;  /* 0x00000008ff077e24 */ /* 0x000fc8000f8e00ff */
[----:B------:R1:W1:Y:S03]  /*89e0*/  SYNCS.PHASECHK.TRANS64.TRYWAIT P1, [R7+URZ+0x26830], R6 ;  /* 0x02683006070075a7 */ /* 0x000266000802017f */
[----:B-1----:R-:W-:Y:S05]  /*89f0*/  @!P1 NANOSLEEP.SYNCS 0x989680 ;  /* 0x009896800000995d */ /* 0x002fea0003900000 */
[----:B------:R-:W1:Y:S02]  /*8a00*/  @!P1 SYNCS.PHASECHK.TRANS64 P1, [R7+URZ+0x26830], R6 ;  /* 0x02683006070095a7 */ /* 0x000e64000802007f */
[----:B-1----:R-:W-:Y:S05]  /*8a10*/  @!P1 BRA `(.L_x_123) ;  /* 0xfffffffc00ec9947 */ /* 0x002fea000383ffff */
[----:B------:R-:W-:Y:S05]  /*8a20*/  BRA `(.L_x_122) ;  /* 0xffffff90004c7947 */ /* 0x000fea000383ffff */
.L_x_138:
[----:B------:R-:W-:Y:S01]  /*8a30*/  BSSY B0, `(.L_x_204) ;  /* 0x0000005000007945 */ /* 0x000fe20003800000 */
[----:B------:R-:W-:-:S07]  /*8a40*/  IMAD.MOV.U32 R15, RZ, RZ, -0x1 ;  /* 0xffffffffff0f7424 */ /* 0x000fce00078e00ff */
[----:B------:R-:W-:Y:S05]  /*8a50*/  WARPSYNC.COLLECTIVE R15, `(.L_x_205) ;  /* 0x000000000f087348 */ /* 0x000fea0003c00000 */
[----:B------:R-:W-:Y:S01]  /*8a60*/  NOP ;  /* 0x0000000000007918 */ /* 0x000fe20000000000 */
[----:B------:R-:W-:Y:S01]  /*8a70*/  ENDCOLLECTIVE ;  /* 0x000000000000791b */ /* 0x000fe20003800000 */
.L_x_205:
[----:B------:R-:W-:Y:S05]  /*8a80*/  BSYNC B0 ;  /* 0x0000000000007941 */ /* 0x000fea0003800000 */
.L_x_204:
[----:B------:R-:W-:Y:S05]  /*8a90*/  BRA `(.L_x_206) ;  /* 0xffffffcc00407947 */ /* 0x000fea000383ffff */
.L_x_150:
[----:B------:R-:W-:Y:S01]  /*8aa0*/  BSSY B0, `(.L_x_207) ;  /* 0x0000005000007945 */ /* 0x000fe20003800000 */
[----:B------:R-:W-:-:S07]  /*8ab0*/  IMAD.MOV.U32 R15, RZ, RZ, -0x1 ;  /* 0xffffffffff0f7424 */ /* 0x000fce00078e00ff */
[----:B------:R-:W-:Y:S05]  /*8ac0*/  WARPSYNC.COLLECTIVE R15, `(.L_x_208) ;  /* 0x000000000f087348 */ /* 0x000fea0003c00000 */
[----:B------:R-:W-:Y:S01]  /*8ad0*/  NOP ;  /* 0x0000000000007918 */ /* 0x000fe20000000000 */
[----:B------:R-:W-:Y:S01]  /*8ae0*/  ENDCOLLECTIVE ;  /* 0x000000000000791b */ /* 0x000fe20003800000 */
.L_x_208:
[----:B------:R-:W-:Y:S05]  /*8af0*/  BSYNC B0 ;  /* 0x0000000000007941 */ /* 0x000fea0003800000 */
.L_x_207:
[----:B------:R-:W-:Y:S05]  /*8b00*/  BRA `(.L_x_209) ;  /* 0xffffffd000587947 */ /* 0x000fea000383ffff */
.L_x_163:
[----:B------:R-:W-:Y:S01]  /*8b10*/  BSSY B0, `(.L_x_210) ;  /* 0x0000005000007945 */ /* 0x000fe20003800000 */
[----:B------:R-:W-:-:S07]  /*8b20*/  IMAD.MOV.U32 R15, RZ, RZ, -0x1 ;  /* 0xffffffffff0f7424 */ /* 0x000fce00078e00ff */
[----:B------:R-:W-:Y:S05]  /*8b30*/  WARPSYNC.COLLECTIVE R15, `(.L_x_211) ;  /* 0x000000000f087348 */ /* 0x000fea0003c00000 */
[----:B------:R-:W-:Y:S01]  /*8b40*/  NOP ;  /* 0x0000000000007918 */ /* 0x000fe20000000000 */
[----:B------:R-:W-:Y:S01]  /*8b50*/  ENDCOLLECTIVE ;  /* 0x000000000000791b */ /* 0x000fe20003800000 */
.L_x_211:
[----:B------:R-:W-:Y:S05]  /*8b60*/  BSYNC B0 ;  /* 0x0000000000007941 */ /* 0x000fea0003800000 */
.L_x_210:
[----:B------:R-:W-:Y:S05]  /*8b70*/  BRA `(.L_x_212) ;  /* 0xffffffd400747947 */ /* 0x000fea000383ffff */
.L_x_174:
[----:B-1----:R1:W2:Y:S02]  /*8b80*/  SYNCS.PHASECHK.TRANS64.TRYWAIT P0, [R0+URZ+0x26820], R3 ;  /* 0x02682003000075a7 */ /* 0x0022a4000800017f */
[----:B--2---:R-:W-:Y:S05]  /*8b90*/  @!P0 NANOSLEEP.SYNCS 0x989680 ;  /* 0x009896800000895d */ /* 0x004fea0003900000 */
[----:B------:R-:W2:Y:S02]  /*8ba0*/  @!P0 SYNCS.PHASECHK.TRANS64 P0, [R0+URZ+0x26820], R3 ;  /* 0x02682003000085a7 */ /* 0x000ea4000800007f */
[----:B--2---:R-:W-:Y:S05]  /*8bb0*/  @!P0 BRA `(.L_x_174) ;  /* 0xfffffffc00f08947 */ /* 0x004fea000383ffff */
[----:B------:R-:W-:Y:S05]  /*8bc0*/  BRA `(.L_x_213) ;  /* 0xffffffdc00387947 */ /* 0x000fea000383ffff */
.L_x_178:
[----:B-1----:R1:W2:Y:S02]  /*8bd0*/  SYNCS.PHASECHK.TRANS64.TRYWAIT P1, [R0+URZ+0x26840], R20 ;  /* 0x02684014000075a7 */ /* 0x0022a4000802017f */
[----:B--2---:R-:W-:Y:S05]  /*8be0*/  @!P1 NANOSLEEP.SYNCS 0x989680 ;  /* 0x009896800000995d */ /* 0x004fea0003900000 */
[----:B------:R-:W2:Y:S02]  /*8bf0*/  @!P1 SYNCS.PHASECHK.TRANS64 P1, [R0+URZ+0x26840], R20 ;  /* 0x02684014000095a7 */ /* 0x000ea4000802007f */
[----:B--2---:R-:W-:Y:S05]  /*8c00*/  @!P1 BRA `(.L_x_178) ;  /* 0xfffffffc00f09947 */ /* 0x004fea000383ffff */
[----:B------:R-:W-:Y:S05]  /*8c10*/  BRA `(.L_x_214) ;  /* 0xffffffe400647947 */ /* 0x000fea000383ffff */
.L_x_180:
[----:B--2---:R2:W3:Y:S02]  /*8c20*/  SYNCS.PHASECHK.TRANS64.TRYWAIT P1, [R0+URZ+0x26828], R20 ;  /* 0x02682814000075a7 */ /* 0x0044e4000802017f */
[----:B---3--:R-:W-:Y:S05]  /*8c30*/  @!P1 NANOSLEEP.SYNCS 0x989680 ;  /* 0x009896800000995d */ /* 0x008fea0003900000 */
[----:B------:R-:W3:Y:S02]  /*8c40*/  @!P1 SYNCS.PHASECHK.TRANS64 P1, [R0+URZ+0x26828], R20 ;  /* 0x02682814000095a7 */ /* 0x000ee4000802007f */
[----:B---3--:R-:W-:Y:S05]  /*8c50*/  @!P1 BRA `(.L_x_180) ;  /* 0xfffffffc00f09947 */ /* 0x008fea000383ffff */
[----:B------:R-:W-:Y:S05]  /*8c60*/  BRA `(.L_x_215) ;  /* 0xffffffe800107947 */ /* 0x000fea000383ffff */
.L_x_182:
[----:B---3--:R3:W4:Y:S02]  /*8c70*/  SYNCS.PHASECHK.TRANS64.TRYWAIT P1, [R0+URZ+0x26848], R20 ;  /* 0x02684814000075a7 */ /* 0x008724000802017f */
[----:B----4-:R-:W-:Y:S05]  /*8c80*/  @!P1 NANOSLEEP.SYNCS 0x989680 ;  /* 0x009896800000995d */ /* 0x010fea0003900000 */
[----:B------:R-:W4:Y:S02]  /*8c90*/  @!P1 SYNCS.PHASECHK.TRANS64 P1, [R0+URZ+0x26848], R20 ;  /* 0x02684814000095a7 */ /* 0x000f24000802007f */
[----:B----4-:R-:W-:Y:S05]  /*8ca0*/  @!P1 BRA `(.L_x_182) ;  /* 0xfffffffc00f09947 */ /* 0x010fea000383ffff */
[----:B------:R-:W-:Y:S05]  /*8cb0*/  BRA `(.L_x_216) ;  /* 0xffffffe8009c7947 */ /* 0x000fea000383ffff */
.L_x_184:
[----:B------:R-:W-:-:S07]  /*8cc0*/  SHF.L.U32 R5, R9, 0x1f, RZ ;  /* 0x0000001f09057819 */ /* 0x000fce00000006ff */
.L_x_217:
[----:B--2---:R2:W3:Y:S02]  /*8cd0*/  SYNCS.PHASECHK.TRANS64.TRYWAIT P1, [R0+URZ+0x26820], R5 ;  /* 0x02682005000075a7 */ /* 0x0044e4000802017f */
[----:B---3--:R-:W-:Y:S05]  /*8ce0*/  @!P1 NANOSLEEP.SYNCS 0x989680 ;  /* 0x009896800000995d */ /* 0x008fea0003900000 */
[----:B------:R-:W3:Y:S02]  /*8cf0*/  @!P1 SYNCS.PHASECHK.TRANS64 P1, [R0+URZ+0x26820], R5 ;  /* 0x02682005000095a7 */ /* 0x000ee4000802007f */
[----:B---3--:R-:W-:Y:S05]  /*8d00*/  @!P1 BRA `(.L_x_217) ;  /* 0xfffffffc00f09947 */ /* 0x008fea000383ffff */
[----:B------:R-:W-:Y:S05]  /*8d10*/  BRA `(.L_x_218) ;  /* 0xffffffec00387947 */ /* 0x000fea000383ffff */
.L_x_187:
[----:B--2---:R2:W3:Y:S02]  /*8d20*/  SYNCS.PHASECHK.TRANS64.TRYWAIT P1, [R0+URZ+0x26840], R7 ;  /* 0x02684007000075a7 */ /* 0x0044e4000802017f */
[----:B---3--:R-:W-:Y:S05]  /*8d30*/  @!P1 NANOSLEEP.SYNCS 0x989680 ;  /* 0x009896800000995d */ /* 0x008fea0003900000 */
[----:B------:R-:W3:Y:S02]  /*8d40*/  @!P1 SYNCS.PHASECHK.TRANS64 P1, [R0+URZ+0x26840], R7 ;  /* 0x02684007000095a7 */ /* 0x000ee4000802007f */
[----:B---3--:R-:W-:Y:S05]  /*8d50*/  @!P1 BRA `(.L_x_187) ;  /* 0xfffffffc00f09947 */ /* 0x008fea000383ffff */
[----:B------:R-:W-:Y:S05]  /*8d60*/  BRA `(.L_x_219) ;  /* 0xffffffec00e07947 */ /* 0x000fea000383ffff */
.L_x_189:
[----:B---3--:R3:W4:Y:S02]  /*8d70*/  SYNCS.PHASECHK.TRANS64.TRYWAIT P1, [R0+URZ+0x26828], R7 ;  /* 0x02682807000075a7 */ /* 0x008724000802017f */
[----:B----4-:R-:W-:Y:S05]  /*8d80*/  @!P1 NANOSLEEP.SYNCS 0x989680 ;  /* 0x009896800000995d */ /* 0x010fea0003900000 */
[----:B------:R-:W4:Y:S02]  /*8d90*/  @!P1 SYNCS.PHASECHK.TRANS64 P1, [R0+URZ+0x26828], R7 ;  /* 0x02682807000095a7 */ /* 0x000f24000802007f */
[----:B----4-:R-:W-:Y:S05]  /*8da0*/  @!P1 BRA `(.L_x_189) ;  /* 0xfffffffc00f09947 */ /* 0x010fea000383ffff */
[----:B------:R-:W-:Y:S05]  /*8db0*/  BRA `(.L_x_220) ;  /* 0xfffffff000847947 */ /* 0x000fea000383ffff */
.L_x_191:
[----:B----4-:R4:W1:Y:S02]  /*8dc0*/  SYNCS.PHASECHK.TRANS64.TRYWAIT P0, [R3+URZ+0x26840], R2 ;  /* 0x02684002030075a7 */ /* 0x010864000800017f */
[----:B-1----:R-:W-:Y:S05]  /*8dd0*/  @!P0 NANOSLEEP.SYNCS 0x989680 ;  /* 0x009896800000895d */ /* 0x002fea0003900000 */
[----:B------:R-:W1:Y:S02]  /*8de0*/  @!P0 SYNCS.PHASECHK.TRANS64 P0, [R3+URZ+0x26840], R2 ;  /* 0x02684002030085a7 */ /* 0x000e64000800007f */
[----:B-1----:R-:W-:Y:S05]  /*8df0*/  @!P0 BRA `(.L_x_191) ;  /* 0xfffffffc00f08947 */ /* 0x002fea000383ffff */
[----:B------:R-:W-:Y:S05]  /*8e00*/  BRA `(.L_x_221) ;  /* 0xfffffff400287947 */ /* 0x000fea000383ffff */
.L_x_193:
[----:B------:R-:W-:Y:S01]  /*8e10*/  BSSY B0, `(.L_x_222) ;  /* 0x0000006000007945 */ /* 0x000fe20003800000 */
[----:B------:R-:W-:-:S07]  /*8e20*/  IMAD.MOV.U32 R15, RZ, RZ, -0x1 ;  /* 0xffffffffff0f7424 */ /* 0x000fce00078e00ff */
[----:B------:R-:W-:Y:S05]  /*8e30*/  WARPSYNC.COLLECTIVE R15, `(.L_x_223) ;  /* 0x000000000f0c7348 */ /* 0x000fea0003c00000 */
[----:B------:R-:W-:Y:S02]  /*8e40*/  ELECT P6, UR62, PT ;  /* 0x00000000003e782f */ /* 0x000fe400038c0000 */
[----:B------:R-:W-:Y:S01]  /*8e50*/  MOV R14, UR62 ;  /* 0x0000003e000e7c02 */ /* 0x000fe20008000f00 */
[----:B------:R-:W-:Y:S10]  /*8e60*/  ENDCOLLECTIVE ;  /* 0x000000000000791b */ /* 0x000ff40003800000 */
.L_x_223:
[----:B------:R-:W-:Y:S05]  /*8e70*/  BSYNC B0 ;  /* 0x0000000000007941 */ /* 0x000fea0003800000 */
.L_x_222:
[----:B------:R-:W-:Y:S01]  /*8e80*/  PLOP3.LUT P0, PT, P6, PT, PT, 0x80, 0x0 ;  /* 0x000000000000781c */ /* 0x000fe2000370f070 */
[----:B------:R-:W-:-:S12]  /*8e90*/  BRA `(.L_x_224) ;  /* 0xfffffff400ec7947 */ /* 0x000fd8000383ffff */
.L_x_197:
[----:B-1----:R1:W2:Y:S02]  /*8ea0*/  SYNCS.PHASECHK.TRANS64.TRYWAIT P1, [R6+URZ], R5 ;  /* 0x00000005060075a7 */ /* 0x0022a4000802017f */
[----:B--2---:R-:W-:Y:S05]  /*8eb0*/  @!P1 NANOSLEEP.SYNCS 0x989680 ;  /* 0x009896800000995d */ /* 0x004fea0003900000 */
[----:B------:R-:W2:Y:S02]  /*8ec0*/  @!P1 SYNCS.PHASECHK.TRANS64 P1, [R6+URZ], R5 ;  /* 0x00000005060095a7 */ /* 0x000ea4000802007f */
[----:B--2---:R-:W-:Y:S05]  /*8ed0*/  @!P1 BRA `(.L_x_197) ;  /* 0xfffffffc00f09947 */ /* 0x004fea000383ffff */
[----:B------:R-:W-:Y:S05]  /*8ee0*/  BRA `(.L_x_225) ;  /* 0xfffffff800307947 */ /* 0x000fea000383ffff */
.L_x_198:
[----:B--2---:R2:W3:Y:S02]  /*8ef0*/  SYNCS.PHASECHK.TRANS64.TRYWAIT P1, [R3+URZ], R2 ;  /* 0x00000002030075a7 */ /* 0x0044e4000802017f */
[----:B---3--:R-:W-:Y:S05]  /*8f00*/  @!P1 NANOSLEEP.SYNCS 0x989680 ;  /* 0x009896800000995d */ /* 0x008fea0003900000 */
[----:B------:R-:W3:Y:S02]  /*8f10*/  @!P1 SYNCS.PHASECHK.TRANS64 P1, [R3+URZ], R2 ;  /* 0x00000002030095a7 */ /* 0x000ee4000802007f */
[----:B---3--:R-:W-:Y:S05]  /*8f20*/  @!P1 BRA `(.L_x_198) ;  /* 0xfffffffc00f09947 */ /* 0x008fea000383ffff */
[----:B------:R-:W-:Y:S05]  /*8f30*/  BRA `(.L_x_226) ;  /* 0xfffffff800247947 */ /* 0x000fea000383ffff */
.L_x_200:
[----:B--2---:R2:W3:Y:S02]  /*8f40*/  SYNCS.PHASECHK.TRANS64.TRYWAIT P0, [R0+URZ], R5 ;  /* 0x00000005000075a7 */ /* 0x0044e4000800017f */
[----:B---3--:R-:W-:Y:S05]  /*8f50*/  @!P0 NANOSLEEP.SYNCS 0x989680 ;  /* 0x009896800000895d */ /* 0x008fea0003900000 */
[----:B------:R-:W3:Y:S02]  /*8f60*/  @!P0 SYNCS.PHASECHK.TRANS64 P0, [R0+URZ], R5 ;  /* 0x00000005000085a7 */ /* 0x000ee4000800007f */
[----:B---3--:R-:W-:Y:S05]  /*8f70*/  @!P0 BRA `(.L_x_200) ;  /* 0xfffffffc00f08947 */ /* 0x008fea000383ffff */
[----:B------:R-:W-:Y:S05]  /*8f80*/  BRA `(.L_x_227) ;  /* 0xfffffff800287947 */ /* 0x000fea000383ffff */
.L_x_228:
        /* <DEDUP_REMOVED lines=15> */
.L_x_6554:


//--------------------- .text._ZN7cutlass13device_kernelIN5flash11enable_sm90INS1_16FlashAttnBwdSm90INS1_25CollectiveMainloopBwdSm90ILi2ELi2ELi2EN4cute5tupleIJNS5_1CILi1EEES8_S8_EEENS6_IJNS7_ILi64EEENS7_ILi128EEENS7_ILi96EEEEEENS_6half_tEfNS_4arch4Sm90ELb0ELb0ELb1ELb0ELb0ELb1ELb0ELb0ELi2ELi1ELi2ELi1ELb1EEENS1_24CollectiveEpilogueBwdGQAISD_fSG_Li256ELb0ELb0EEENS1_19SingleTileSchedulerILb0ELb0ELb0ELi128EEEEEEEEEvNT_6ParamsE --------------------------
	.section	.text._ZN7cutlass13device_kernelIN5flash11enable_sm90INS1_16FlashAttnBwdSm90INS1_25CollectiveMainloopBwdSm90ILi2ELi2ELi2EN4cute5tupleIJNS5_1CILi1EEES8_S8_EEENS6_IJNS7_ILi64EEENS7_ILi128EEENS7_ILi96EEEEEENS_6half_tEfNS_4arch4Sm90ELb0ELb0ELb1ELb0ELb0ELb1ELb0ELb0ELi2ELi1ELi2ELi1ELb1EEENS1_24CollectiveEpilogueBwdGQAISD_fSG_Li256ELb0ELb0EEENS1_19SingleTileSchedulerILb0ELb0ELb0ELi128EEEEEEEEEvNT_6ParamsE,"ax",@progbits
	.align	128
.text._ZN7cutlass13device_kernelIN5flash11enable_sm90INS1_16FlashAttnBwdSm90INS1_25CollectiveMainloopBwdSm90ILi2ELi2ELi2EN4cute5tupleIJNS5_1CILi1EEES8_S8_EEENS6_IJNS7_ILi64EEENS7_ILi128EEENS7_ILi96EEEEEENS_6half_tEfNS_4arch4Sm90ELb0ELb0ELb1ELb0ELb0ELb1ELb0ELb0ELi2ELi1ELi2ELi1ELb1EEENS1_24CollectiveEpilogueBwdGQAISD_fSG_Li256ELb0ELb0EEENS1_19SingleTileSchedulerILb0ELb0ELb0ELi128EEEEEEEEEvNT_6ParamsE:
        .type           _ZN7cutlass13device_kernelIN5flash11enable_sm90INS1_16FlashAttnBwdSm90INS1_25CollectiveMainloopBwdSm90ILi2ELi2ELi2EN4cute5tupleIJNS5_1CILi1EEES8_S8_EEENS6_IJNS7_ILi64EEENS7_ILi128EEENS7_ILi96EEEEEENS_6half_tEfNS_4arch4Sm90ELb0ELb0ELb1ELb0ELb0ELb1ELb0ELb0ELi2ELi1ELi2ELi1ELb1EEENS1_24CollectiveEpilogueBwdGQAISD_fSG_Li256ELb0ELb0EEENS1_19SingleTileSchedulerILb0ELb0ELb0ELi128EEEEEEEEEvNT_6ParamsE,@function
        .size           _ZN7cutlass13device_kernelIN5flash11enable_sm90INS1_16FlashAttnBwdSm90INS1_25CollectiveMainloopBwdSm90ILi2ELi2ELi2EN4cute5tupleIJNS5_1CILi1EEES8_S8_EEENS6_IJNS7_ILi64EEENS7_ILi128EEENS7_ILi96EEEEEENS_6half_tEfNS_4arch4Sm90ELb0ELb0ELb1ELb0ELb0ELb1ELb0ELb0ELi2ELi1ELi2ELi1ELb1EEENS1_24CollectiveEpilogueBwdGQAISD_fSG_Li256ELb0ELb0EEENS1_19SingleTileSchedulerILb0ELb0ELb0ELi128EEEEEEEEEvNT_6ParamsE,(.L_x_6555 - _ZN7cutlass13device_kernelIN5flash11enable_sm90INS1_16FlashAttnBwdSm90INS1_25CollectiveMainloopBwdSm90ILi2ELi2ELi2EN4cute5tupleIJNS5_1CILi1EEES8_S8_EEENS6_IJNS7_ILi64EEENS7_ILi128EEENS7_ILi96EEEEEENS_6half_tEfNS_4arch4Sm90ELb0ELb0ELb1ELb0ELb0ELb1ELb0ELb0ELi2ELi1ELi2ELi1ELb1EEENS1_24CollectiveEpilogueBwdGQAISD_fSG_Li256ELb0ELb0EEENS1_19SingleTileSchedulerILb0ELb0ELb0ELi128EEEEEEEEEvNT_6ParamsE)
        .other          _ZN7cutlass13device_kernelIN5flash11enable_sm90INS1_16FlashAttnBwdSm90INS1_25CollectiveMainloopBwdSm90ILi2ELi2ELi2EN4cute5tupleIJNS5_1CILi1EEES8_S8_EEENS6_IJNS7_ILi64EEENS7_ILi128EEENS7_ILi96EEEEEENS_6half_tEfNS_4arch4Sm90ELb0ELb0ELb1ELb0ELb0ELb1ELb0ELb0ELi2ELi1ELi2ELi1ELb1EEENS1_24CollectiveEpilogueBwdGQAISD_fSG_Li256ELb0ELb0EEENS1_19SingleTileSchedulerILb0ELb0ELb0ELi128EEEEEEEEEvNT_6ParamsE,@"STO_CUDA_ENTRY STV_DEFAULT"
_ZN7cutlass13device_kernelIN5flash11enable_sm90INS1_16FlashAttnBwdSm90INS1_25CollectiveMainloopBwdSm90ILi2ELi2ELi2EN4cute5tupleIJNS5_1CILi1EEES8_S8_EEENS6_IJNS7_ILi64EEENS7_ILi128EEENS7_ILi96EEEEEENS_6half_tEfNS_4arch4Sm90ELb0ELb0ELb1ELb0ELb0ELb1ELb0ELb0ELi2ELi1ELi2ELi1ELb1EEENS1_24CollectiveEpilogueBwdGQAISD_fSG_Li256ELb0ELb0EEENS1_19SingleTileSchedulerILb0ELb0ELb0ELi128EEEEEEEEEvNT_6ParamsE:
        /* <DEDUP_REMOVED lines=14> */
[----:B------:R-:W-:-:S02]  /*00e0*/  UIADD3.X UR7, URZ, UR5, URZ, UP0, !UPT ;  /* 0x000000053f077290 */ /* 0x000fc400087fe43f */
[----:B------:R-:W-:Y:S02]  /*00f0*/  UIADD3.X UR9, URZ, UR5, URZ, UP1, !UPT ;  /* 0x000000053f097290 */ /* 0x000fe40008ffe43f */
[----:B------:R-:W-:Y:S02]  /*0100*/  UIADD3.X UR11, URZ, UR5, URZ, UP2, !UPT ;  /* 0x000000053f0b7290 */ /* 0x000fe400097fe43f */
[----:B------:R-:W-:-:S03]  /*0110*/  UIADD3.X UR5, URZ, UR5, URZ, UP3, !UPT ;  /* 0x000000053f057290 */ /* 0x000fc60009ffe43f */
[----:B------:R1:W-:Y:S02]  /*0120*/  UTMACCTL.PF [UR6] ;  /* 0x00000000060079b9 */ /* 0x0003e40008040000 */
[----:B------:R1:W-:Y:S02]  /*0130*/  UTMACCTL.PF [UR8] ;  /* 0x00000000080079b9 */ /* 0x0003e40008040000 */
[----:B------:R1:W-:Y:S02]  /*0140*/  UTMACCTL.PF [UR10] ;  /* 0x000000000a0079b9 */ /* 0x0003e40008040000 */
[----:B------:R1:W-:Y:S02]  /*0150*/  UTMACCTL.PF [UR4] ;  /* 0x00000000040079b9 */ /* 0x0003e40008040000 */
[----:B-1----:R-:W-:Y:S01]  /*0160*/  NOP ;  /* 0x0000000000007918 */ /* 0x002fe20000000000 */
.L_x_230:
[----:B------:R-:W-:Y:S05]  /*0170*/  BSYNC B0 ;  /* 0x0000000000007941 */ /* 0x000fea0003800000 */
.L_x_229:
        /* <DEDUP_REMOVED lines=37> */
.L_x_231:
        /* <DEDUP_REMOVED lines=22> */
.L_x_232:
[----:B------:R-:W-:Y:S01]  /*0530*/  PLOP3.LUT P0, PT, PT, PT, UP0, 0x80, 0x0 ;  /* 0x000000000000781c */ /* 0x000fe20003f0f008 */
[----:B------:R-:W-:Y:S01]  /*0540*/  NOP ;  /* 0x0000000000007918 */ /* 0x000fe20000000000 */
[----:B------:R-:W-:Y:S01]  /*0550*/  BSSY B6, `(.L_x_233) ;  /* 0x000078d000067945 */ /* 0x000fe20003800000 */
[----:B-12-45:R-:W-:Y:S10]  /*0560*/  BAR.SYNC.DEFER_BLOCKING 0x0 ;  /* 0x0000000000007b1d */ /* 0x036ff40000010000 */
[----:B------:R-:W-:Y:S05]  /*0570*/  @!P0 BRA `(.L_x_234) ;  /* 0x0000004800988947 */ /* 0x000fea0003800000 */
.L_x_235:
        /* <DEDUP_REMOVED lines=11> */
[----:B--2---:R-:W-:Y:S05]  /*0630*/  @!P0 BRA `(.L_x_236) ;  /* 0x0000007400f88947 */ /* 0x004fea0003800000 */
        /* <DEDUP_REMOVED lines=21> */
.L_x_238:
        /* <DEDUP_REMOVED lines=15> */
.L_x_237:
        /* <DEDUP_REMOVED lines=22> */
.L_x_240:
        /* <DEDUP_REMOVED lines=15> */
.L_x_239:
[----:B------:R-:W-:Y:S01]  /*0ad0*/  SHF.R.S32.HI R41, RZ, 0x1f, R22 ;  /* 0x0000001fff297819 */ /* 0x000fe20000011416 */
[----:B------:R-:W-:-:S03]  /*0ae0*/  UMOV UR4, 0xffffffff ;  /* 0xffffffff00047882 */ /* 0x000fc60000000000 */
[----:B------:R-:W-:-:S04]  /*0af0*/  LEA.HI R0, R41, R22, RZ, 0x7 ;  /* 0x0000001629007211 */ /* 0x000fc800078f38ff */
[----:B------:R-:W-:Y:S01]  /*0b00*/  SHF.R.S32.HI R16, RZ, 0x7, R0 ;  /* 0x00000007ff107819 */ /* 0x000fe20000011400 */
[----:B------:R-:W-:Y:S06]  /*0b10*/  BRA.DIV UR4, `(.L_x_241) ;  /* 0x0000007204c87947 */ /* 0x000fec000b800000 */
[----:B------:R1:W2:Y:S02]  /*0b20*/  SHFL.IDX PT, R14, R16, RZ, 0x1f ;  /* 0x00001fff100e7589 */ /* 0x0002a400000e0000 */
.L_x_311:
[----:B------:R-:W-:Y:S02]  /*0b30*/  SHF.L.U32 R5, RZ, 0x1f, RZ ;  /* 0x0000001fff057819 */ /* 0x000fe400000006ff */
[----:B------:R-:W-:Y:S02]  /*0b40*/  LOP3.LUT R3, R0, 0xffffff80, RZ, 0xc0, !PT ;  /* 0xffffff8000037812 */ /* 0x000fe400078ec0ff */
[----:B------:R-:W3:Y:S01]  /*0b50*/  SYNCS.PHASECHK.TRANS64.TRYWAIT P1, [R18+URZ+0x26800], R5 ;  /* 0x02680005120075a7 */ /* 0x000ee2000802017f */
[----:B--2---:R-:W-:Y:S02]  /*0b60*/  LEA.HI R0, R14, R14, RZ, 0x1 ;  /* 0x0000000e0e007211 */ /* 0x004fe400078f08ff */
[----:B------:R-:W-:Y:S02]  /*0b70*/  IMAD.IADD R40, R22, 0x1, -R3 ;  /* 0x0000000116287824 */ /* 0x000fe400078e0a03 */
[----:B------:R-:W-:Y:S01]  /*0b80*/  VIADD R3, R18, 0x6000 ;  /* 0x0000600012037836 */ /* 0x000fe20000000000 */
[----:B------:R-:W-:-:S02]  /*0b90*/  LOP3.LUT R209, R0, 0xfffffffe, RZ, 0xc0, !PT ;  /* 0xfffffffe00d17812 */ /* 0x000fc400078ec0ff */
[----:B------:R-:W-:Y:S02]  /*0ba0*/  SHF.R.S32.HI R43, RZ, 0x1f, R40 ;  /* 0x0000001fff2b7819 */ /* 0x000fe40000011428 */
[----:B------:R-:W-:Y:S01]  /*0bb0*/  LOP3.LUT P0, RZ, R3, 0x1bf, RZ, 0xc0, !PT ;  /* 0x000001bf03ff7812 */ /* 0x000fe2000780c0ff */
[----:B------:R-:W-:Y:S01]  /*0bc0*/  IMAD.IADD R209, R14, 0x1, -R209 ;  /* 0x000000010ed17824 */ /* 0x000fe200078e0ad1 */
[----:B------:R-:W-:-:S04]  /*0bd0*/  LEA.HI R42, R43, R40, RZ, 0x2 ;  /* 0x000000282b2a7211 */ /* 0x000fc800078f10ff */
[----:B------:R-:W-:Y:S01]  /*0be0*/  LOP3.LUT R17, R42, 0x7ffffffc, RZ, 0xc0, !PT ;  /* 0x7ffffffc2a117812 */ /* 0x000fe200078ec0ff */
[----:B---3--:R-:W-:Y:S06]  /*0bf0*/  @P1 BRA `(.L_x_242) ;  /* 0x0000000000081947 */ /* 0x008fec0003800000 */
[----:B------:R-:W2:Y:S02]  /*0c00*/  SYNCS.PHASECHK.TRANS64.TRYWAIT P1, [R18+URZ+0x26800], R5 ;  /* 0x02680005120075a7 */ /* 0x000ea4000802017f */
[----:B--2---:R-:W-:Y:S05]  /*0c10*/  @!P1 BRA `(.L_x_243) ;  /* 0x0000007000a89947 */ /* 0x004fea0003800000 */
.L_x_242:
[C---:B------:R-:W-:Y:S02]  /*0c20*/  IMAD.SHL.U32 R23, R40.reuse, 0x4, RZ ;  /* 0x0000000428177824 */ /* 0x040fe400078e00ff */
[----:B------:R-:W-:Y:S01]  /*0c30*/  IMAD.IADD R17, R40, 0x1, -R17 ;  /* 0x0000000128117824 */ /* 0x000fe200078e0a11 */
[----:B------:R-:W-:Y:S06]  /*0c40*/  @!P0 BRA `(.L_x_244) ;  /* 0x0000000000408947 */ /* 0x000fec0003800000 */
[----:B------:R-:W-:Y:S01]  /*0c50*/  MOV R0, 0x0 ;  /* 0x0000000000007802 */ /* 0x000fe20000000f00 */
[----:B------:R-:W-:Y:S01]  /*0c60*/  ULDC.64 UR4, c[0x4][0x88] ;  /* 0x0100220000047ab9 */ /* 0x000fe20000000a00 */
[----:B------:R-:W-:Y:S01]  /*0c70*/  ULDC.64 UR6, c[0x4][0x90] ;  /* 0x0100240000067ab9 */ /* 0x000fe20000000a00 */
[----:B------:R-:W-:Y:S01]  /*0c80*/  IMAD.U32 R4, RZ, RZ, UR4 ;  /* 0x00000004ff047e24 */ /* 0x000fe2000f8e00ff */
[----:B------:R3:W4:Y:S01]  /*0c90*/  LDC.64 R14, c[0x4][R0] ;  /* 0x01000000000e7b82 */ /* 0x0007220000000a00 */
[----:B--2---:R-:W-:Y:S01]  /*0ca0*/  IMAD.U32 R5, RZ, RZ, UR5 ;  /* 0x00000005ff057e24 */ /* 0x004fe2000f8e00ff */
[----:B------:R-:W-:Y:S01]  /*0cb0*/  ULDC.64 UR4, c[0x4][0x18] ;  /* 0x0100060000047ab9 */ /* 0x000fe20000000a00 */
[----:B------:R-:W-:Y:S02]  /*0cc0*/  IMAD.U32 R6, RZ, RZ, UR6 ;  /* 0x00000006ff067e24 */ /* 0x000fe4000f8e00ff */
[----:B------:R-:W-:Y:S02]  /*0cd0*/  IMAD.U32 R7, RZ, RZ, UR7 ;  /* 0x00000007ff077e24 */ /* 0x000fe4000f8e00ff */
[----:B------:R-:W-:-:S02]  /*0ce0*/  IMAD.U32 R10, RZ, RZ, UR4 ;  /* 0x00000004ff0a7e24 */ /* 0x000fc4000f8e00ff */
[----:B------:R-:W-:Y:S02]  /*0cf0*/  IMAD.U32 R11, RZ, RZ, UR5 ;  /* 0x00000005ff0b7e24 */ /* 0x000fe4000f8e00ff */
[----:B------:R-:W-:Y:S02]  /*0d00*/  IMAD.MOV.U32 R8, RZ, RZ, 0x70 ;  /* 0x00000070ff087424 */ /* 0x000fe400078e00ff */
[----:B------:R-:W-:Y:S02]  /*0d10*/  IMAD.MOV.U32 R12, RZ, RZ, 0x1 ;  /* 0x00000001ff0c7424 */ /* 0x000fe400078e00ff */
[----:B---3--:R-:W-:-:S07]  /*0d20*/  IMAD.MOV.U32 R13, RZ, RZ, RZ ;  /* 0x000000ffff0d7224 */ /* 0x008fce00078e00ff */
[----:B------:R-:W-:-:S07]  /*0d30*/  LEPC R20, `(.L_x_244) ;  /* 0x000000001014794e */ /* 0x000fce0000000000 */
[----:B-1--4-:R-:W-:Y:S05]  /*0d40*/  CALL.ABS.NOINC R14 ;  /* 0x000000000e007343 */ /* 0x012fea0003c00000 */
.L_x_244:
[----:B------:R-:W-:Y:S01]  /*0d50*/  LEA.HI R0, R41, R22, RZ, 0x4 ;  /* 0x0000001629007211 */ /* 0x000fe200078f20ff */
[----:B------:R-:W-:Y:S05]  /*0d60*/  WARPSYNC.ALL ;  /* 0x0000000000007948 */ /* 0x000fea0003800000 */
[----:B------:R-:W-:Y:S01]  /*0d70*/  LOP3.LUT R3, R0, 0xfffffff0, RZ, 0xc0, !PT ;  /* 0xfffffff000037812 */ /* 0x000fe200078ec0ff */
[----:B------:R-:W-:Y:S01]  /*0d80*/  ULDC UR7, c[0x0][0x280] ;  /* 0x0000a00000077ab9 */ /* 0x000fe20000000800 */
[----:B------:R-:W-:Y:S01]  /*0d90*/  CS2R R24, SRZ ;  /* 0x0000000000187805 */ /* 0x000fe2000001ff00 */
[----:B------:R-:W-:Y:S01]  /*0da0*/  UISETP.GE.AND UP0, UPT, UR7, 0x1, UPT ;  /* 0x000000010700788c */ /* 0x000fe2000bf06270 */
[----:B------:R-:W-:Y:S01]  /*0db0*/  CS2R R72, SRZ ;  /* 0x0000000000487805 */ /* 0x000fe2000001ff00 */
[----:B--2---:R-:W-:Y:S01]  /*0dc0*/  IMAD.IADD R5, R22, 0x1, -R3 ;  /* 0x0000000116057824 */ /* 0x004fe200078e0a03 */
[----:B------:R-:W-:-:S02]  /*0dd0*/  SHF.R.S32.HI R3, RZ, 0x4, R0 ;  /* 0x00000004ff037819 */ /* 0x000fc40000011400 */
[----:B------:R-:W-:Y:S02]  /*0de0*/  CS2R R74, SRZ ;  /* 0x00000000004a7805 */ /* 0x000fe4000001ff00 */
[----:B------:R-:W-:Y:S02]  /*0df0*/  CS2R R76, SRZ ;  /* 0x00000000004c7805 */ /* 0x000fe4000001ff00 */
[----:B------:R-:W-:Y:S02]  /*0e00*/  CS2R R78, SRZ ;  /* 0x00000000004e7805 */ /* 0x000fe4000001ff00 */
[----:B------:R-:W-:Y:S02]  /*0e10*/  LEA.HI R6, R5, R5, RZ, 0x1 ;  /* 0x0000000505067211 */ /* 0x000fe400078f08ff */
[----:B------:R-:W-:Y:S02]  /*0e20*/  CS2R R80, SRZ ;  /* 0x0000000000507805 */ /* 0x000fe4000001ff00 */
[----:B------:R-:W-:-:S02]  /*0e30*/  LEA.HI R0, R0, R3, RZ, 0x1 ;  /* 0x0000000300007211 */ /* 0x000fc400078f08ff */
[----:B------:R-:W-:Y:S02]  /*0e40*/  CS2R R82, SRZ ;  /* 0x0000000000527805 */ /* 0x000fe4000001ff00 */
[--C-:B------:R-:W-:Y:S02]  /*0e50*/  SHF.R.S32.HI R7, RZ, 0x1, R6.reuse ;  /* 0x00000001ff077819 */ /* 0x100fe40000011406 */
[----:B------:R-:W-:Y:S02]  /*0e60*/  CS2R R84, SRZ ;  /* 0x0000000000547805 */ /* 0x000fe4000001ff00 */
[----:B------:R-:W-:Y:S02]  /*0e70*/  SHF.R.S32.HI R4, RZ, 0x1f, R6 ;  /* 0x0000001fff047819 */ /* 0x000fe40000011406 */
[----:B------:R-:W-:Y:S02]  /*0e80*/  CS2R R86, SRZ ;  /* 0x0000000000567805 */ /* 0x000fe4000001ff00 */
[----:B------:R-:W-:-:S02]  /*0e90*/  SHF.R.S32.HI R10, RZ, 0x1f, R5 ;  /* 0x0000001fff0a7819 */ /* 0x000fc40000011405 */
[----:B------:R-:W-:Y:S02]  /*0ea0*/  CS2R R88, SRZ ;  /* 0x0000000000587805 */ /* 0x000fe4000001ff00 */
[----:B------:R-:W-:Y:S02]  /*0eb0*/  LEA.HI R4, R4, R7, RZ, 0x2 ;  /* 0x0000000704047211 */ /* 0x000fe400078f10ff */
[----:B------:R-:W-:Y:S02]  /*0ec0*/  CS2R R90, SRZ ;  /* 0x00000000005a7805 */ /* 0x000fe4000001ff00 */
[----:B------:R-:W-:Y:S02]  /*0ed0*/  LEA.HI R10, R10, R5, RZ, 0x3 ;  /* 0x000000050a0a7211 */ /* 0x000fe400078f18ff */
[----:B------:R-:W-:Y:S02]  /*0ee0*/  CS2R R92, SRZ ;  /* 0x00000000005c7805 */ /* 0x000fe4000001ff00 */
[----:B------:R-:W-:-:S02]  /*0ef0*/  LOP3.LUT R8, R4, 0xfffffffc, RZ, 0xc0, !PT ;  /* 0xfffffffc04087812 */ /* 0x000fc400078ec0ff */
[----:B------:R-:W-:Y:S02]  /*0f00*/  CS2R R94, SRZ ;  /* 0x00000000005e7805 */ /* 0x000fe4000001ff00 */
[----:B------:R-:W-:Y:S01]  /*0f10*/  LOP3.LUT R4, R0, 0xfffffffe, RZ, 0xc0, !PT ;  /* 0xfffffffe00047812 */ /* 0x000fe200078ec0ff */
[----:B------:R-:W-:Y:S01]  /*0f20*/  IMAD.SHL.U32 R10, R10, 0x20, RZ ;  /* 0x000000200a0a7824 */ /* 0x000fe200078e00ff */
[----:B------:R-:W-:Y:S01]  /*0f30*/  LEA.HI R0, R41, R22, RZ, 0x5 ;  /* 0x0000001629007211 */ /* 0x000fe200078f28ff */
[----:B------:R-:W-:Y:S01]  /*0f40*/  IMAD.IADD R8, R7, 0x1, -R8 ;  /* 0x0000000107087824 */ /* 0x000fe200078e0a08 */
[----:B------:R-:W-:Y:S01]  /*0f50*/  LOP3.LUT R6, R6, 0x3fffffe, RZ, 0xc0, !PT ;  /* 0x03fffffe06067812 */ /* 0x000fe200078ec0ff */
[----:B------:R-:W-:Y:S01]  /*0f60*/  IMAD.IADD R3, R3, 0x1, -R4 ;  /* 0x0000000103037824 */ /* 0x000fe200078e0a04 */
[----:B------:R-:W-:Y:S01]  /*0f70*/  SHF.R.S32.HI R0, RZ, 0x5, R0 ;  /* 0x00000005ff007819 */ /* 0x000fe20000011400 */
[----:B------:R-:W-:Y:S01]  /*0f80*/  IMAD.SHL.U32 R4, R8, 0x40, RZ ;  /* 0x0000004008047824 */ /* 0x000fe200078e00ff */
[----:B------:R-:W-:Y:S01]  /*0f90*/  LOP3.LUT R9, R10, 0x7fffff00, RZ, 0xc0, !PT ;  /* 0x7fffff000a097812 */ /* 0x000fe200078ec0ff */
[----:B------:R-:W-:Y:S01]  /*0fa0*/  IMAD.SHL.U32 R7, R3, 0x8, RZ ;  /* 0x0000000803077824 */ /* 0x000fe200078e00ff */
[----:B------:R-:W-:Y:S01]  /*0fb0*/  LOP3.LUT P0, RZ, R8, 0x2, RZ, 0xc0, !PT ;  /* 0x0000000208ff7812 */ /* 0x000fe2000780c0ff */
[----:B------:R-:W-:Y:S01]  /*0fc0*/  IMAD.IADD R6, R5, 0x1, -R6 ;  /* 0x0000000105067824 */ /* 0x000fe200078e0a06 */
[----:B------:R-:W-:Y:S01]  /*0fd0*/  LOP3.LUT R4, R4, 0xc0, RZ, 0xc0, !PT ;  /* 0x000000c004047812 */ /* 0x000fe200078ec0ff */
[----:B------:R-:W-:Y:S01]  /*0fe0*/  IMAD R9, R0, 0x200, R9 ;  /* 0x0000020000097824 */ /* 0x000fe200078e0209 */
[----:B------:R-:W-:-:S02]  /*0ff0*/  CS2R R96, SRZ ;  /* 0x0000000000607805 */ /* 0x000fc4000001ff00 */
[----:B------:R-:W-:Y:S02]  /*1000*/  CS2R R98, SRZ ;  /* 0x0000000000627805 */ /* 0x000fe4000001ff00 */
[----:B------:R-:W-:Y:S01]  /*1010*/  LOP3.LUT R7, R4, 0x8, R7, 0xf8, !PT ;  /* 0x0000000804077812 */ /* 0x000fe200078ef807 */
[----:B------:R-:W-:Y:S01]  /*1020*/  IMAD R9, R6, 0x20, R9 ;  /* 0x0000002006097824 */ /* 0x000fe200078e0209 */
[----:B------:R-:W-:Y:S02]  /*1030*/  SHF.R.U32.HI R4, RZ, 0x3, R4 ;  /* 0x00000003ff047819 */ /* 0x000fe40000011604 */
[----:B------:R-:W-:Y:S02]  /*1040*/  CS2R R100, SRZ ;  /* 0x0000000000647805 */ /* 0x000fe4000001ff00 */
[----:B------:R-:W-:Y:S02]  /*1050*/  CS2R R102, SRZ ;  /* 0x0000000000667805 */ /* 0x000fe4000001ff00 */
[----:B------:R-:W-:-:S02]  /*1060*/  CS2R R104, SRZ ;  /* 0x0000000000687805 */ /* 0x000fc4000001ff00 */
[----:B------:R-:W-:Y:S02]  /*1070*/  LOP3.LUT R4, R7, R4, RZ, 0x3c, !PT ;  /* 0x0000000407047212 */ /* 0x000fe400078e3cff */
[----:B------:R-:W-:Y:S02]  /*1080*/  CS2R R106, SRZ ;  /* 0x00000000006a7805 */ /* 0x000fe4000001ff00 */
[----:B------:R-:W-:Y:S02]  /*1090*/  CS2R R108, SRZ ;  /* 0x00000000006c7805 */ /* 0x000fe4000001ff00 */
[----:B------:R-:W-:Y:S02]  /*10a0*/  CS2R R110, SRZ ;  /* 0x00000000006e7805 */ /* 0x000fe4000001ff00 */
[----:B------:R-:W-:Y:S01]  /*10b0*/  CS2R R112, SRZ ;  /* 0x0000000000707805 */ /* 0x000fe2000001ff00 */
[----:B------:R-:W-:Y:S01]  /*10c0*/  IMAD.IADD R9, R4, 0x1, R9 ;  /* 0x0000000104097824 */ /* 0x000fe200078e0209 */
[----:B------:R-:W-:Y:S01]  /*10d0*/  CS2R R114, SRZ ;  /* 0x0000000000727805 */ /* 0x000fe2000001ff00 */
[----:B------:R-:W-:Y:S01]  /*10e0*/  IMAD.MOV.U32 R4, RZ, RZ, 0x20 ;  /* 0x00000020ff047424 */ /* 0x000fe200078e00ff */
[----:B------:R-:W-:Y:S01]  /*10f0*/  CS2R R116, SRZ ;  /* 0x0000000000747805 */ /* 0x000fe2000001ff00 */
[----:B------:R-:W-:Y:S01]  /*1100*/  IMAD R9, R9, 0x2, R18 ;  /* 0x0000000209097824 */ /* 0x000fe200078e0212 */
[----:B------:R-:W-:-:S02]  /*1110*/  CS2R R118, SRZ ;  /* 0x0000000000767805 */ /* 0x000fc4000001ff00 */
[----:B------:R-:W-:Y:S02]  /*1120*/  CS2R R26, SRZ ;  /* 0x00000000001a7805 */ /* 0x000fe4000001ff00 */
[----:B------:R-:W-:Y:S02]  /*1130*/  SEL R4, R4, 0xffffffe0, !P0 ;  /* 0xffffffe004047807 */ /* 0x000fe40004000000 */
[----:B------:R-:W-:Y:S02]  /*1140*/  CS2R R28, SRZ ;  /* 0x00000000001c7805 */ /* 0x000fe4000001ff00 */
[----:B------:R-:W-:Y:S01]  /*1150*/  PLOP3.LUT P0, PT, PT, PT, UP0, 0x80, 0x0 ;  /* 0x000000000000781c */ /* 0x000fe20003f0f008 */
[----:B------:R2:W3:Y:S01]  /*1160*/  LDSM.16.M88.4 R184, [R9+0x6000] ;  /* 0x0060000009b8783b */ /* 0x0004e20000000200 */
[----:B------:R-:W-:Y:S01]  /*1170*/  CS2R R30, SRZ ;  /* 0x00000000001e7805 */ /* 0x000fe2000001ff00 */
[----:B------:R-:W-:Y:S01]  /*1180*/  IMAD.IADD R8, R9, 0x1, R4 ;  /* 0x0000000109087824 */ /* 0x000fe200078e0204 */
        /* <DEDUP_REMOVED lines=22> */
[----:B------:R-:W-:Y:S02]  /*12f0*/  CS2R R66, SRZ ;  /* 0x0000000000427805 */ /* 0x000fe4000001ff00 */
[----:B------:R-:W-:Y:S02]  /*1300*/  CS2R R68, SRZ ;  /* 0x0000000000447805 */ /* 0x000fe4000001ff00 */
[----:B------:R-:W-:Y:S01]  /*1310*/  CS2R R70, SRZ ;  /* 0x0000000000467805 */ /* 0x000fe2000001ff00 */
[----:B--23--:R-:W-:Y:S06]  /*1320*/  @!P0 BRA `(.L_x_245) ;  /* 0x00000030009c8947 */ /* 0x00cfec0003800000 */
[----:B------:R-:W2:Y:S01]  /*1330*/  S2R R7, SR_CTAID.X ;  /* 0x0000000000077919 */ /* 0x000ea20000002500 */
[----:B------:R-:W2:Y:S01]  /*1340*/  LDC R8, c[0x0][0x290] ;  /* 0x0000a400ff087b82 */ /* 0x000ea20000000800 */
[----:B------:R-:W-:Y:S01]  /*1350*/  LEA.HI R6, R41, R22, RZ, 0x3 ;  /* 0x0000001629067211 */ /* 0x000fe200078f18ff */
[----:B------:R-:W-:Y:S01]  /*1360*/  IMAD.SHL.U32 R22, R22, 0x40, RZ ;  /* 0x0000004016167824 */ /* 0x000fe200078e00ff */
[----:B------:R-:W-:Y:S01]  /*1370*/  LEA.HI R40, R43, R40, RZ, 0x5 ;  /* 0x000000282b287211 */ /* 0x000fe200078f28ff */
[----:B------:R-:W-:Y:S01]  /*1380*/  IMAD.SHL.U32 R9, R0, 0x10, RZ ;  /* 0x0000001000097824 */ /* 0x000fe200078e00ff */
[--C-:B------:R-:W-:Y:S01]  /*1390*/  SHF.R.S32.HI R4, RZ, 0x2, R42.reuse ;  /* 0x00000002ff047819 */ /* 0x100fe2000001142a */
[----:B------:R-:W-:Y:S01]  /*13a0*/  UIADD3 UR7, UR7, 0x3f, URZ ;  /* 0x0000003f07077890 */ /* 0x000fe2000fffe03f */
[----:B------:R-:W-:Y:S02]  /*13b0*/  SHF.R.S32.HI R5, RZ, 0x1f, R42 ;  /* 0x0000001fff057819 */ /* 0x000fe4000001142a */
[----:B------:R-:W-:-:S02]  /*13c0*/  CS2R R118, SRZ ;  /* 0x0000000000767805 */ /* 0x000fc4000001ff00 */
[----:B------:R-:W-:Y:S01]  /*13d0*/  LOP3.LUT R22, R22, 0x1c0, RZ, 0xc0, !PT ;  /* 0x000001c016167812 */ /* 0x000fe200078ec0ff */
[----:B------:R-:W-:Y:S01]  /*13e0*/  USHF.R.S32.HI UR8, URZ, 0x1f, UR7 ;  /* 0x0000001f3f087899 */ /* 0x000fe20008011407 */
[----:B------:R-:W-:Y:S02]  /*13f0*/  SHF.R.S32.HI R40, RZ, 0x5, R40 ;  /* 0x00000005ff287819 */ /* 0x000fe40000011428 */
[----:B------:R-:W-:Y:S02]  /*1400*/  CS2R R116, SRZ ;  /* 0x0000000000747805 */ /* 0x000fe4000001ff00 */
[----:B------:R-:W-:Y:S01]  /*1410*/  LEA.HI R5, R5, R4, RZ, 0x3 ;  /* 0x0000000405057211 */ /* 0x000fe200078f18ff */
[----:B------:R-:W-:Y:S01]  /*1420*/  ULEA.HI UR7, UR8, UR7, URZ, 0x6 ;  /* 0x0000000708077291 */ /* 0x000fe2000f8f303f */
[----:B------:R-:W-:Y:S02]  /*1430*/  LEA.HI R0, R16, R16, RZ, 0x1 ;  /* 0x0000001010007211 */ /* 0x000fe400078f08ff */
[----:B------:R-:W-:-:S02]  /*1440*/  CS2R R114, SRZ ;  /* 0x0000000000727805 */ /* 0x000fc4000001ff00 */
[----:B------:R-:W-:Y:S02]  /*1450*/  LOP3.LUT R9, R22, 0x30, R9, 0xf8, !PT ;  /* 0x0000003016097812 */ /* 0x000fe400078ef809 */
[----:B------:R-:W-:Y:S02]  /*1460*/  CS2R R112, SRZ ;  /* 0x0000000000707805 */ /* 0x000fe4000001ff00 */
[----:B------:R-:W-:Y:S02]  /*1470*/  LOP3.LUT R5, R5, 0xfffffff8, RZ, 0xc0, !PT ;  /* 0xfffffff805057812 */ /* 0x000fe400078ec0ff */
[----:B------:R-:W-:Y:S02]  /*1480*/  CS2R R110, SRZ ;  /* 0x00000000006e7805 */ /* 0x000fe4000001ff00 */
[----:B------:R-:W-:Y:S02]  /*1490*/  LOP3.LUT R9, R9, 0x8, R6, 0xf8, !PT ;  /* 0x0000000809097812 */ /* 0x000fe400078ef806 */
[----:B------:R-:W-:-:S02]  /*14a0*/  CS2R R108, SRZ ;  /* 0x00000000006c7805 */ /* 0x000fc4000001ff00 */
[----:B------:R-:W-:Y:S02]  /*14b0*/  SHF.R.U32.HI R22, RZ, 0x3, R22 ;  /* 0x00000003ff167819 */ /* 0x000fe40000011616 */
[----:B------:R-:W-:Y:S02]  /*14c0*/  CS2R R106, SRZ ;  /* 0x00000000006a7805 */ /* 0x000fe4000001ff00 */
[----:B------:R-:W-:Y:S02]  /*14d0*/  CS2R R104, SRZ ;  /* 0x0000000000687805 */ /* 0x000fe4000001ff00 */
[----:B------:R-:W-:Y:S02]  /*14e0*/  CS2R R102, SRZ ;  /* 0x0000000000667805 */ /* 0x000fe4000001ff00 */
[----:B------:R-:W-:Y:S02]  /*14f0*/  CS2R R100, SRZ ;  /* 0x0000000000647805 */ /* 0x000fe4000001ff00 */
[----:B------:R-:W-:-:S02]  /*1500*/  CS2R R98, SRZ ;  /* 0x0000000000627805 */ /* 0x000fc4000001ff00 */
[----:B------:R-:W-:Y:S02]  /*1510*/  CS2R R96, SRZ ;  /* 0x0000000000607805 */ /* 0x000fe4000001ff00 */
[----:B------:R-:W-:Y:S01]  /*1520*/  CS2R R94, SRZ ;  /* 0x00000000005e7805 */ /* 0x000fe2000001ff00 */
[----:B--2---:R-:W-:Y:S01]  /*1530*/  IMAD R7, R7, -0x80, R8 ;  /* 0xffffff8007077824 */ /* 0x004fe200078e0208 */
[----:B------:R-:W-:Y:S02]  /*1540*/  CS2R R92, SRZ ;  /* 0x00000000005c7805 */ /* 0x000fe4000001ff00 */
[----:B------:R-:W-:Y:S02]  /*1550*/  CS2R R90, SRZ ;  /* 0x00000000005a7805 */ /* 0x000fe4000001ff00 */
[----:B------:R-:W-:Y:S01]  /*1560*/  CS2R R88, SRZ ;  /* 0x0000000000587805 */ /* 0x000fe2000001ff00 */
[----:B------:R-:W-:Y:S01]  /*1570*/  IMAD R40, R40, -0x10, R7 ;  /* 0xfffffff028287824 */ /* 0x000fe200078e0207 */
[----:B------:R-:W-:-:S02]  /*1580*/  LOP3.LUT R7, R0, 0xfffffffe, RZ, 0xc0, !PT ;  /* 0xfffffffe00077812 */ /* 0x000fc400078ec0ff */
[----:B------:R-:W-:Y:S02]  /*1590*/  CS2R R86, SRZ ;  /* 0x0000000000567805 */ /* 0x000fe4000001ff00 */
[----:B------:R-:W-:Y:S02]  /*15a0*/  LOP3.LUT R0, R9, R22, RZ, 0x3c, !PT ;  /* 0x0000001609007212 */ /* 0x000fe400078e3cff */
[----:B------:R-:W-:Y:S02]  /*15b0*/  CS2R R84, SRZ ;  /* 0x0000000000547805 */ /* 0x000fe4000001ff00 */
[----:B------:R-:W-:Y:S01]  /*15c0*/  IADD3 R40, R40, R5, -R4 ;  /* 0x0000000528287210 */ /* 0x000fe20007ffe804 */
[C---:B------:R-:W-:Y:S01]  /*15d0*/  IMAD.IADD R7, R16.reuse, 0x1, -R7 ;  /* 0x0000000110077824 */ /* 0x040fe200078e0a07 */
[----:B------:R-:W-:Y:S01]  /*15e0*/  CS2R R82, SRZ ;  /* 0x0000000000527805 */ /* 0x000fe2000001ff00 */
[----:B------:R-:W-:Y:S01]  /*15f0*/  IMAD R5, R16, 0x8, R3 ;  /* 0x0000000810057824 */ /* 0x000fe200078e0203 */
[----:B------:R-:W-:Y:S01]  /*1600*/  CS2R R80, SRZ ;  /* 0x0000000000507805 */ /* 0x000fe2000001ff00 */
[----:B------:R-:W-:Y:S01]  /*1610*/  IMAD R3, R7, -0x40, R40 ;  /* 0xffffffc007037824 */ /* 0x000fe200078e0228 */
[----:B------:R-:W-:Y:S01]  /*1620*/  CS2R R78, SRZ ;  /* 0x00000000004e7805 */ /* 0x000fe2000001ff00 */
[----:B------:R-:W-:Y:S01]  /*1630*/  IMAD.U32 R0, R5, 0x200, R0 ;  /* 0x0000020005007824 */ /* 0x000fe200078e0000 */
[----:B------:R-:W-:-:S02]  /*1640*/  CS2R R76, SRZ ;  /* 0x00000000004c7805 */ /* 0x000fc4000001ff00 */
[----:B------:R-:W-:Y:S02]  /*1650*/  CS2R R74, SRZ ;  /* 0x00000000004a7805 */ /* 0x000fe4000001ff00 */
[----:B------:R-:W-:Y:S02]  /*1660*/  CS2R R72, SRZ ;  /* 0x0000000000487805 */ /* 0x000fe4000001ff00 */
[----:B------:R-:W-:Y:S02]  /*1670*/  CS2R R70, SRZ ;  /* 0x0000000000467805 */ /* 0x000fe4000001ff00 */
[----:B------:R-:W-:Y:S02]  /*1680*/  CS2R R68, SRZ ;  /* 0x0000000000447805 */ /* 0x000fe4000001ff00 */
[----:B------:R-:W-:Y:S02]  /*1690*/  CS2R R66, SRZ ;  /* 0x0000000000427805 */ /* 0x000fe4000001ff00 */
        /* <DEDUP_REMOVED lines=20> */
[----:B------:R-:W-:Y:S01]  /*17e0*/  CS2R R24, SRZ ;  /* 0x0000000000187805 */ /* 0x000fe2000001ff00 */
[----:B------:R-:W-:Y:S01]  /*17f0*/  ULOP3.LUT UR11, UR38, 0x1, URZ, 0xfc, !UPT ;  /* 0x00000001260b7892 */ /* 0x000fe2000f8efc3f */
[----:B------:R-:W-:Y:S01]  /*1800*/  UMOV UR4, URZ ;  /* 0x0000003f00047c82 */ /* 0x000fe20008000000 */
[----:B------:R-:W-:Y:S01]  /*1810*/  UMOV UR5, URZ ;  /* 0x0000003f00057c82 */ /* 0x000fe20008000000 */
[----:B------:R-:W-:Y:S01]  /*1820*/  UMOV UR6, URZ ;  /* 0x0000003f00067c82 */ /* 0x000fe20008000000 */
[----:B------:R-:W-:Y:S01]  /*1830*/  USHF.R.S32.HI UR7, URZ, 0x6, UR7 ;  /* 0x000000063f077899 */ /* 0x000fe20008011407 */
[----:B------:R-:W-:Y:S01]  /*1840*/  ULDC UR13, c[0x0][0x75c] ;  /* 0x0001d700000d7ab9 */ /* 0x000fe20000000800 */
[----:B------:R-:W-:-:S10]  /*1850*/  ULDC UR14, c[0x0][0x744] ;  /* 0x0001d100000e7ab9 */ /* 0x000fd40000000800 */
.L_x_256:
[----:B------:R-:W-:-:S06]  /*1860*/  UISETP.NE.AND UP0, UPT, UR11, 0x3, UPT ;  /* 0x000000030b00788c */ /* 0x000fcc000bf05270 */
[----:B------:R-:W-:-:S13]  /*1870*/  PLOP3.LUT P0, PT, PT, PT, UP0, 0x80, 0x0 ;  /* 0x000000000000781c */ /* 0x000fda0003f0f008 */
[----:B-1----:R-:W-:Y:S05]  /*1880*/  @!P0 BRA `(.L_x_246) ;  /* 0x0000000000048947 */ /* 0x002fea0003800000 */
[----:B------:R-:W-:Y:S01]  /*1890*/  BPT.TRAP 0x1 ;  /* 0x000000040000795c */ /* 0x000fe20000300000 */
.L_x_246:
[----:B------:R-:W-:Y:S01]  /*18a0*/  R2UR UR8, R18 ;  /* 0x00000000120872ca */ /* 0x000fe200000e0000 */
[----:B------:R-:W-:-:S05]  /*18b0*/  IMAD.U32 R120, RZ, RZ, UR5 ;  /* 0x00000005ff787e24 */ /* 0x000fca000f8e00ff */
[----:B------:R-:W-:-:S07]  /*18c0*/  SHF.L.U32 R120, R120, 0x1f, RZ ;  /* 0x0000001f78787819 */ /* 0x000fce00000006ff */
[----:B------:R-:W-:-:S09]  /*18d0*/  ULEA UR8, UR6, UR8, 0x3 ;  /* 0x0000000806087291 */ /* 0x000fd2000f8e183f */
[----:B------:R2:W3:Y:S01]  /*18e0*/  SYNCS.PHASECHK.TRANS64.TRYWAIT P1, [UR8+0x26810], R120 ;  /* 0x02681078ff0075a7 */ /* 0x0004e20008020148 */
[----:B------:R-:W-:Y:S05]  /*18f0*/  @!P0 BRA `(.L_x_247) ;  /* 0x0000000000048947 */ /* 0x000fea0003800000 */
[----:B------:R-:W-:Y:S01]  /*1900*/  BPT.TRAP 0x1 ;  /* 0x000000040000795c */ /* 0x000fe20000300000 */
.L_x_247:
[----:B---3--:R-:W-:Y:S05]  /*1910*/  @P1 BRA `(.L_x_248) ;  /* 0x0000000000081947 */ /* 0x008fea0003800000 */
[----:B------:R-:W3:Y:S02]  /*1920*/  SYNCS.PHASECHK.TRANS64.TRYWAIT P1, [UR8+0x26810], R120 ;  /* 0x02681078ff0075a7 */ /* 0x000ee40008020148 */
[----:B---3--:R-:W-:Y:S05]  /*1930*/  @!P1 BRA `(.L_x_249) ;  /* 0x0000006400749947 */ /* 0x008fea0003800000 */
.L_x_248:
[----:B------:R-:W-:Y:S01]  /*1940*/  R2UR UR9, R18 ;  /* 0x00000000120972ca */ /* 0x000fe200000e0000 */
[----:B------:R-:W-:Y:S01]  /*1950*/  IMAD R4, R209, 0x800, R18 ;  /* 0x00000800d1047824 */ /* 0x000fe200078e0212 */
[----:B------:R-:W-:Y:S01]  /*1960*/  WARPGROUP.ARRIVE ;  /* 0x00000000000079c5 */ /* 0x000fe20000000000 */
[----:B------:R-:W-:Y:S01]  /*1970*/  UMOV UR17, 0xc0000010 ;  /* 0xc000001000117882 */ /* 0x000fe20000000000 */
[----:B------:R-:W-:Y:S02]  /*1980*/  UMOV UR19, 0x80000020 ;  /* 0x8000002000137882 */ /* 0x000fe40000000000 */
[----:B------:R-:W-:Y:S01]  /*1990*/  R2UR UR10, R4 ;  /* 0x00000000040a72ca */ /* 0x000fe200000e0000 */
[----:B------:R-:W-:-:S04]  /*19a0*/  IMAD.U32 R4, RZ, RZ, UR6 ;  /* 0x00000006ff047e24 */ /* 0x000fc8000f8e00ff */
[----:B---3--:R-:W-:Y:S02]  /*19b0*/  IMAD R5, R4, 0x20, R17 ;  /* 0x0000002004057824 */ /* 0x008fe400078e0211 */
[----:B------:R-:W-:Y:S02]  /*19c0*/  UIADD3 UR9, UR9, 0x12000, URZ ;  /* 0x0001200009097890 */ /* 0x000fe4000fffe03f */
[----:B------:R-:W-:Y:S02]  /*19d0*/  IMAD.SHL.U32 R5, R5, 0x2, RZ ;  /* 0x0000000205057824 */ /* 0x000fe400078e00ff */
[----:B------:R-:W-:Y:S02]  /*19e0*/  USHF.R.U32.HI UR9, URZ, 0x4, UR9 ;  /* 0x000000043f097899 */ /* 0x000fe40008011609 */
[----:B------:R-:W-:Y:S01]  /*19f0*/  USHF.R.U32.HI UR10, URZ, 0x4, UR10 ;  /* 0x000000043f0a7899 */ /* 0x000fe2000801160a */
[----:B------:R-:W-:Y:S01]  /*1a00*/  IMAD R22, R5, 0x4, R18 ;  /* 0x0000000405167824 */ /* 0x000fe200078e0212 */
[----:B------:R-:W-:-:S02]  /*1a10*/  ULOP3.LUT UR9, UR9, 0x3fff, URZ, 0xc0, !UPT ;  /* 0x00003fff09097892 */ /* 0x000fc4000f8ec03f */
[----:B------:R-:W-:Y:S02]  /*1a20*/  ULOP3.LUT UR10, UR10, 0x3fff, URZ, 0xc0, !UPT ;  /* 0x00003fff0a0a7892 */ /* 0x000fe4000f8ec03f */
[----:B------:R-:W-:Y:S02]  /*1a30*/  ULOP3.LUT UR15, UR9, 0x10000, URZ, 0xfc, !UPT ;  /* 0x00010000090f7892 */ /* 0x000fe4000f8efc3f */
[----:B------:R-:W-:Y:S02]  /*1a40*/  ULOP3.LUT UR12, UR10, 0x10000, URZ, 0xfc, !UPT ;  /* 0x000100000a0c7892 */ /* 0x000fe4000f8efc3f */
        /* <DEDUP_REMOVED lines=50> */
.L_x_250:
[----:B------:R1:W1:Y:S01]  /*1d70*/  SYNCS.PHASECHK.TRANS64.TRYWAIT P1, [UR8+0x26830], R120 ;  /* 0x02683078ff0075a7 */ /* 0x0002620008020148 */
[----:B------:R-:W-:Y:S05]  /*1d80*/  @!P0 BRA `(.L_x_251) ;  /* 0x0000000000048947 */ /* 0x000fea0003800000 */
[----:B------:R-:W-:Y:S01]  /*1d90*/  BPT.TRAP 0x1 ;  /* 0x000000040000795c */ /* 0x000fe20000300000 */
.L_x_251:
[----:B-1----:R-:W-:Y:S05]  /*1da0*/  @P1 BRA `(.L_x_252) ;  /* 0x0000000000081947 */ /* 0x002fea0003800000 */
[----:B------:R-:W1:Y:S02]  /*1db0*/  SYNCS.PHASECHK.TRANS64.TRYWAIT P1, [UR8+0x26830], R120 ;  /* 0x02683078ff0075a7 */ /* 0x000e640008020148 */
[----:B-1----:R-:W-:Y:S05]  /*1dc0*/  @!P1 BRA `(.L_x_253) ;  /* 0x0000006000689947 */ /* 0x002fea0003800000 */
.L_x_252:
[----:B------:R-:W-:Y:S01]  /*1dd0*/  R2UR UR10, R18 ;  /* 0x00000000120a72ca */ /* 0x000fe200000e0000 */
[----:B--2---:R-:W-:Y:S01]  /*1de0*/  WARPGROUP.ARRIVE ;  /* 0x00000000000079c5 */ /* 0x004fe20000000000 */
[----:B------:R-:W-:Y:S01]  /*1df0*/  UMOV UR19, 0x80000020 ;  /* 0x8000002000137882 */ /* 0x000fe20000000000 */
[----:B------:R-:W-:Y:S01]  /*1e00*/  FMUL.FTZ R208, R152, UR13 ;  /* 0x0000000d98d07c20 */ /* 0x000fe20008410000 */
[----:B------:R-:W-:Y:S01]  /*1e10*/  FMUL.FTZ R213, R154, UR13 ;  /* 0x0000000d9ad57c20 */ /* 0x000fe20008410000 */
[----:B------:R-:W-:Y:S01]  /*1e20*/  FMUL.FTZ R212, R153, UR13 ;  /* 0x0000000d99d47c20 */ /* 0x000fe20008410000 */
[----:B------:R-:W-:Y:S01]  /*1e30*/  FMUL.FTZ R154, R156, UR13 ;  /* 0x0000000d9c9a7c20 */ /* 0x000fe20008410000 */
[----:B------:R-:W-:Y:S01]  /*1e40*/  ISETP.GT.AND P2, PT, R3, RZ, PT ;  /* 0x000000ff0300720c */ /* 0x000fe20003f44270 */
[----:B------:R-:W-:Y:S01]  /*1e50*/  FMUL.FTZ R214, R155, UR13 ;  /* 0x0000000d9bd67c20 */ /* 0x000fe20008410000 */
[----:B------:R-:W1:Y:S01]  /*1e60*/  MUFU.TANH R208, R208 ;  /* 0x000000d000d07308 */ /* 0x000e620000002400 */
[----:B------:R-:W-:Y:S01]  /*1e70*/  FMUL.FTZ R155, R157, UR13 ;  /* 0x0000000d9d9b7c20 */ /* 0x000fe20008410000 */
[----:B------:R-:W-:Y:S01]  /*1e80*/  FMUL.FTZ R157, R158, UR13 ;  /* 0x0000000d9e9d7c20 */ /* 0x000fe20008410000 */
[----:B------:R-:W-:Y:S01]  /*1e90*/  FMUL.FTZ R156, R160, UR13 ;  /* 0x0000000da09c7c20 */ /* 0x000fe20008410000 */
[----:B------:R-:W-:Y:S01]  /*1ea0*/  UIADD3 UR10, UR10, 0x18000, URZ ;  /* 0x000180000a0a7890 */ /* 0x000fe2000fffe03f */
[----:B------:R-:W-:Y:S01]  /*1eb0*/  FMUL.FTZ R160, R162, UR13 ;  /* 0x0000000da2a07c20 */ /* 0x000fe20008410000 */
[----:B------:R-:W-:Y:S01]  /*1ec0*/  FMUL.FTZ R158, R159, UR13 ;  /* 0x0000000d9f9e7c20 */ /* 0x000fe20008410000 */
[----:B------:R-:W-:Y:S01]  /*1ed0*/  FMUL.FTZ R162, R164, UR13 ;  /* 0x0000000da4a27c20 */ /* 0x000fe20008410000 */
[----:B------:R-:W-:Y:S01]  /*1ee0*/  USHF.R.U32.HI UR10, URZ, 0x4, UR10 ;  /* 0x000000043f0a7899 */ /* 0x000fe2000801160a */
[----:B------:R-:W2:Y:S01]  /*1ef0*/  MUFU.TANH R212, R212 ;  /* 0x000000d400d47308 */ /* 0x000ea20000002400 */
[----:B------:R-:W-:Y:S01]  /*1f00*/  FMUL.FTZ R223, R183, UR13 ;  /* 0x0000000db7df7c20 */ /* 0x000fe20008410000 */
[----:B------:R-:W-:Y:S01]  /*1f10*/  ISETP.GT.AND P1, PT, R3, 0x8, PT ;  /* 0x000000080300780c */ /* 0x000fe20003f24270 */
        /* <DEDUP_REMOVED lines=23> */
[--C-:B------:R-:W-:Y:S01]  /*2090*/  FFMA.FTZ R183, R152, UR14, -R21.reuse ;  /* 0x0000000e98b77c23 */ /* 0x100fe20008010815 */
[----:B------:R-:W-:Y:S01]  /*20a0*/  FMUL.FTZ R219, R172, UR13 ;  /* 0x0000000dacdb7c20 */ /* 0x000fe20008410000 */
[----:B------:R-:W-:Y:S01]  /*20b0*/  FMUL.FTZ R166, R166, UR13 ;  /* 0x0000000da6a67c20 */ /* 0x000fe20008410000 */
[----:B------:R-:W-:Y:S01]  /*20c0*/  FMUL.FTZ R167, R167, UR13 ;  /* 0x0000000da7a77c20 */ /* 0x000fe20008410000 */
[----:B------:R-:W-:Y:S01]  /*20d0*/  FFMA.FTZ R164, R153, UR14, -R210 ;  /* 0x0000000e99a47c23 */ /* 0x000fe200080108d2 */
[----:B------:R-:W-:Y:S01]  /*20e0*/  FFMA.FTZ R208, -R208, R208, 1 ;  /* 0x3f800000d0d07423 */ /* 0x000fe200000101d0 */
[----:B------:R-:W3:Y:S01]  /*20f0*/  MUFU.TANH R157, R157 ;  /* 0x0000009d009d7308 */ /* 0x000ee20000002400 */
[----:B-1----:R-:W-:Y:S01]  /*2100*/  FSEL R169, R213, -INF , P1 ;  /* 0xff800000d5a97808 */ /* 0x002fe20000800000 */
[----:B------:R-:W-:Y:S01]  /*2110*/  FMUL.FTZ R220, R177, UR13 ;  /* 0x0000000db1dc7c20 */ /* 0x000fe20008410000 */
[----:B------:R-:W-:Y:S01]  /*2120*/  FMUL.FTZ R174, R174, UR13 ;  /* 0x0000000daeae7c20 */ /* 0x000fe20008410000 */
[----:B------:R-:W-:Y:S01]  /*2130*/  FMUL.FTZ R221, R178, UR13 ;  /* 0x0000000db2dd7c20 */ /* 0x000fe20008410000 */
[----:B------:R-:W-:Y:S01]  /*2140*/  FMUL.FTZ R222, R182, UR13 ;  /* 0x0000000db6de7c20 */ /* 0x000fe20008410000 */
[----:B------:R-:W-:Y:S01]  /*2150*/  FFMA.FTZ R170, R169, UR14, -R20 ;  /* 0x0000000ea9aa7c23 */ /* 0x000fe20008010814 */
[----:B------:R-:W-:Y:S01]  /*2160*/  FMUL.FTZ R173, R173, UR13 ;  /* 0x0000000dadad7c20 */ /* 0x000fe20008410000 */
[----:B------:R-:W1:Y:S01]  /*2170*/  MUFU.TANH R155, R155 ;  /* 0x0000009b009b7308 */ /* 0x000e620000002400 */
[----:B--2---:R-:W-:Y:S01]  /*2180*/  FSEL R20, R214, -INF , P1 ;  /* 0xff800000d6147808 */ /* 0x004fe20000800000 */
[----:B------:R-:W-:Y:S01]  /*2190*/  FMUL.FTZ R175, R175, UR13 ;  /* 0x0000000dafaf7c20 */ /* 0x000fe20008410000 */
[----:B------:R-:W-:Y:S01]  /*21a0*/  FMUL.FTZ R176, R176, UR13 ;  /* 0x0000000db0b07c20 */ /* 0x000fe20008410000 */
[----:B------:R-:W-:Y:S01]  /*21b0*/  FFMA.FTZ R154, -R154, R154, 1 ;  /* 0x3f8000009a9a7423 */ /* 0x000fe2000001019a */
[----:B------:R-:W-:Y:S01]  /*21c0*/  FMUL.FTZ R179, R179, UR13 ;  /* 0x0000000db3b37c20 */ /* 0x000fe20008410000 */
[----:B------:R-:W-:Y:S01]  /*21d0*/  FFMA.FTZ R171, R20, UR14, -R21 ;  /* 0x0000000e14ab7c23 */ /* 0x000fe20008010815 */
[----:B------:R-:W-:Y:S01]  /*21e0*/  FMUL.FTZ R180, R180, UR13 ;  /* 0x0000000db4b47c20 */ /* 0x000fe20008410000 */
[----:B------:R-:W2:Y:S01]  /*21f0*/  MUFU.TANH R158, R158 ;  /* 0x0000009e009e7308 */ /* 0x000ea20000002400 */
[C---:B---3--:R-:W-:Y:S01]  /*2200*/  FSEL R21, R157.reuse, -INF , P1 ;  /* 0xff8000009d157808 */ /* 0x048fe20000800000 */
[----:B------:R-:W-:Y:S01]  /*2210*/  FFMA.FTZ R157, -R157, R157, 1 ;  /* 0x3f8000009d9d7423 */ /* 0x000fe2000001019d */
[----:B------:R-:W-:Y:S01]  /*2220*/  FMUL.FTZ R181, R181, UR13 ;  /* 0x0000000db5b57c20 */ /* 0x000fe20008410000 */
[----:B------:R-:W-:-:S02]  /*2230*/  ULOP3.LUT UR10, UR10, 0x1000000, URZ, 0xfc, !UPT ;  /* 0x010000000a0a7892 */ /* 0x000fc4000f8efc3f */
[----:B------:R-:W-:Y:S02]  /*2240*/  FFMA.FTZ R169, R21, UR14, -R210 ;  /* 0x0000000e15a97c23 */ /* 0x000fe400080108d2 */
[----:B------:R-:W3:Y:S01]  /*2250*/  MUFU.TANH R156, R156 ;  /* 0x0000009c009c7308 */ /* 0x000ee20000002400 */
[----:B-1----:R-:W-:Y:S01]  /*2260*/  FSEL R168, R155, -INF , P2 ;  /* 0xff8000009ba87808 */ /* 0x002fe20001000000 */
[----:B------:R-:W-:-:S04]  /*2270*/  UIMAD UR10, UR6, 0x300, UR10 ;  /* 0x00000300060a78a4 */ /* 0x000fc8000f8e020a */
[----:B------:R-:W-:Y:S02]  /*2280*/  FFMA.FTZ R165, R168, UR14, -R211 ;  /* 0x0000000ea8a57c23 */ /* 0x000fe400080108d3 */
[----:B------:R-:W-:Y:S01]  /*2290*/  MUFU.TANH R159, R159 ;  /* 0x0000009f009f7308 */ /* 0x000fe20000002400 */
[----:B--2---:R-:W-:-:S05]  /*22a0*/  FSEL R20, R158, -INF , P1 ;  /* 0xff8000009e147808 */ /* 0x004fca0000800000 */
[----:B------:R-:W-:Y:S02]  /*22b0*/  FFMA.FTZ R172, R20, UR14, -R211 ;  /* 0x0000000e14ac7c23 */ /* 0x000fe400080108d3 */
[----:B------:R-:W-:Y:S01]  /*22c0*/  MUFU.EX2 R224, R224 ;  /* 0x000000e000e07308 */ /* 0x000fe20000000800 */
[----:B---3--:R-:W-:-:S05]  /*22d0*/  FSEL R21, R156, -INF , P2 ;  /* 0xff8000009c157808 */ /* 0x008fca0001000000 */
[----:B------:R-:W-:Y:S02]  /*22e0*/  FFMA.FTZ R168, R21, UR14, -R14 ;  /* 0x0000000e15a87c23 */ /* 0x000fe4000801080e */
[----:B------:R-:W1:Y:S08]  /*22f0*/  MUFU.TANH R160, R160 ;  /* 0x000000a000a07308 */ /* 0x000e700000002400 */
[----:B------:R-:W2:Y:S08]  /*2300*/  MUFU.TANH R161, R161 ;  /* 0x000000a100a17308 */ /* 0x000eb00000002400 */
[----:B------:R-:W3:Y:S01]  /*2310*/  MUFU.TANH R162, R162 ;  /* 0x000000a200a27308 */ /* 0x000ee20000002400 */
[----:B-1----:R-:W-:Y:S01]  /*2320*/  FSEL R177, R160, -INF , P1 ;  /* 0xff800000a0b17808 */ /* 0x002fe20000800000 */
[----:B------:R-:W-:-:S02]  /*2330*/  WARPGROUP.DEPBAR.LE gsb0, 0x0 ;  /* 0x00008000000079c5 */ /* 0x000fc40000010000 */
[----:B------:R-:W-:Y:S01]  /*2340*/  WARPGROUP.ARRIVE ;  /* 0x00000000000079c5 */ /* 0x000fe20000000000 */
[----:B------:R-:W-:Y:S01]  /*2350*/  FFMA.FTZ R160, -R160, R160, 1 ;  /* 0x3f800000a0a07423 */ /* 0x000fe200000101a0 */
[----:B------:R-:W-:Y:S02]  /*2360*/  FFMA.FTZ R14, R177, UR14, -R14 ;  /* 0x0000000eb10e7c23 */ /* 0x000fe4000801080e */
[----:B------:R-:W-:Y:S02]  /*2370*/  MUFU.TANH R163, R163 ;  /* 0x000000a300a37308 */ /* 0x000fe40000002400 */
[----:B------:R-:W-:Y:S01]  /*2380*/  HGMMA.64x64x16.F32 R120, R196, gdesc[UR16], R120, gsb0 ;  /* 0x00e00010c4787df0 */ /* 0x000fe20008000878 */
[----:B------:R-:W-:Y:S01]  /*2390*/  UMOV UR18, UR16 ;  /* 0x0000001000127c82 */ /* 0x000fe20008000000 */
[----:B------:R-:W-:Y:S01]  /*23a0*/  UMOV UR19, 0x80000020 ;  /* 0x8000002000137882 */ /* 0x000fe20000000000 */
[----:B------:R-:W-:-:S03]  /*23b0*/  UIADD3 UR16, UR12, 0x102, URZ ;  /* 0x000001020c107890 */ /* 0x000fc6000fffe03f */
[----:B------:R-:W1:Y:S08]  /*23c0*/  MUFU.TANH R166, R166 ;  /* 0x000000a600a67308 */ /* 0x000e700000002400 */
[----:B------:R-:W1:Y:S08]  /*23d0*/  MUFU.TANH R167, R167 ;  /* 0x000000a700a77308 */ /* 0x000e700000002400 */
[----:B------:R-:W-:Y:S08]  /*23e0*/  MUFU.EX2 R183, R183 ;  /* 0x000000b700b77308 */ /* 0x000ff00000000800 */
[----:B------:R-:W1:Y:S08]  /*23f0*/  MUFU.EX2 R170, R170 ;  /* 0x000000aa00aa7308 */ /* 0x000e700000000800 */
[----:B------:R-:W1:Y:S08]  /*2400*/  MUFU.EX2 R171, R171 ;  /* 0x000000ab00ab7308 */ /* 0x000e700000000800 */
[----:B------:R-:W1:Y:S08]  /*2410*/  MUFU.TANH R216, R216 ;  /* 0x000000d800d87308 */ /* 0x000e700000002400 */
[----:B------:R-:W1:Y:S08]  /*2420*/  MUFU.TANH R218, R218 ;  /* 0x000000da00da7308 */ /* 0x000e700000002400 */
[----:B------:R-:W1:Y:S08]  /*2430*/  MUFU.TANH R215, R215 ;  /* 0x000000d700d77308 */ /* 0x000e700000002400 */
[----:B------:R-:W1:Y:S01]  /*2440*/  MUFU.TANH R217, R217 ;  /* 0x000000d900d97308 */ /* 0x000e620000002400 */
[----:B------:R-:W-:-:S02]  /*2450*/  WARPGROUP.DEPBAR.LE gsb0, 0x0 ;  /* 0x00008000000079c5 */ /* 0x000fc40000010000 */
[----:B----4-:R-:W-:-:S05]  /*2460*/  WARPGROUP.ARRIVE ;  /* 0x00000000000079c5 */ /* 0x010fca0000000000 */
[----:B------:R-:W-:Y:S01]  /*2470*/  MUFU.TANH R174, R174 ;  /* 0x000000ae00ae7308 */ /* 0x000fe20000002400 */
[----:B------:R-:W-:Y:S01]  /*2480*/  HGMMA.64x64x16.F32 R120, R188, gdesc[UR16], R120, gsb0 ;  /* 0x00e00010bc787df0 */ /* 0x000fe20008000878 */
[----:B------:R-:W-:Y:S01]  /*2490*/  UMOV UR18, UR16 ;  /* 0x0000001000127c82 */ /* 0x000fe20008000000 */
[----:B------:R-:W-:Y:S01]  /*24a0*/  UMOV UR19, 0x80000020 ;  /* 0x8000002000137882 */ /* 0x000fe20000000000 */
[----:B------:R-:W-:-:S04]  /*24b0*/  UIADD3 UR16, UR12, 0x200, URZ ;  /* 0x000002000c107890 */ /* 0x000fc8000fffe03f */
[----:B------:R-:W4:Y:S01]  /*24c0*/  MUFU.EX2 R164, R164 ;  /* 0x000000a400a47308 */ /* 0x000f220000000800 */
[----:B------:R-:W-:-:S07]  /*24d0*/  UIADD3 UR12, UR12, 0x202, URZ ;  /* 0x000002020c0c7890 */ /* 0x000fce000fffe03f */
[----:B------:R-:W-:Y:S08]  /*24e0*/  MUFU.EX2 R165, R165 ;  /* 0x000000a500a57308 */ /* 0x000ff00000000800 */
[----:B------:R-:W4:Y:S08]  /*24f0*/  MUFU.EX2 R169, R169 ;  /* 0x000000a900a97308 */ /* 0x000f300000000800 */
[----:B------:R-:W-:Y:S08]  /*2500*/  MUFU.EX2 R172, R172 ;  /* 0x000000ac00ac7308 */ /* 0x000ff00000000800 */
[----:B------:R-:W-:Y:S08]  /*2510*/  MUFU.TANH R173, R173 ;  /* 0x000000ad00ad7308 */ /* 0x000ff00000002400 */
[----:B------:R-:W4:Y:S08]  /*2520*/  MUFU.TANH R175, R175 ;  /* 0x000000af00af7308 */ /* 0x000f300000002400 */
[----:B------:R-:W4:Y:S08]  /*2530*/  MUFU.TANH R176, R176 ;  /* 0x000000b000b07308 */ /* 0x000f300000002400 */
        /* <DEDUP_REMOVED lines=11> */
[----:B------:R-:W4:Y:S08]  /*25f0*/  MUFU.EX2 R168, R168 ;  /* 0x000000a800a87308 */ /* 0x000f300000000800 */
[----:B------:R-:W-:Y:S08]  /*2600*/  MUFU.TANH R180, R180 ;  /* 0x000000b400b47308 */ /* 0x000ff00000002400 */
[----:B------:R-:W-:Y:S08]  /*2610*/  MUFU.TANH R222, R222 ;  /* 0x000000de00de7308 */ /* 0x000ff00000002400 */
[----:B------:R-:W-:Y:S08]  /*2620*/  MUFU.TANH R181, R181 ;  /* 0x000000b500b57308 */ /* 0x000ff00000002400 */
[----:B------:R-:W-:Y:S01]  /*2630*/  MUFU.TANH R223, R223 ;  /* 0x000000df00df7308 */ /* 0x000fe20000002400 */
        /* <DEDUP_REMOVED lines=13> */
[----:B------:R-:W1:Y:S01]  /*2710*/  LDS.64 R20, [R22+0x1e220] ;  /* 0x01e2200016147984 */ /* 0x000e620000000a00 */
[--C-:B-----5:R-:W-:Y:S01]  /*2720*/  FADD.FTZ R225, R120, -R152.reuse ;  /* 0x8000009878e17221 */ /* 0x120fe20000010000 */
[----:B------:R-:W-:Y:S01]  /*2730*/  FSEL R120, R159, -INF , P2 ;  /* 0xff8000009f787808 */ /* 0x000fe20001000000 */
[----:B------:R-:W-:Y:S01]  /*2740*/  FADD.FTZ R211, R122, -R152 ;  /* 0x800000987ad37221 */ /* 0x000fe20000010000 */
[--C-:B------:R-:W-:Y:S01]  /*2750*/  FADD.FTZ R210, R121, -R153.reuse ;  /* 0x8000009979d27221 */ /* 0x100fe20000010000 */
[----:B------:R-:W-:Y:S01]  /*2760*/  FMUL.FTZ R225, R224, R225 ;  /* 0x000000e1e0e17220 */ /* 0x000fe20000410000 */
[----:B------:R-:W-:Y:S01]  /*2770*/  FADD.FTZ R226, R123, -R153 ;  /* 0x800000997be27221 */ /* 0x000fe20000010000 */
[--C-:B------:R-:W-:Y:S01]  /*2780*/  FFMA.FTZ R152, R120, UR14, -R15.reuse ;  /* 0x0000000e78987c23 */ /* 0x100fe2000801080f */
[----:B--2---:R-:W-:Y:S01]  /*2790*/  FSEL R122, R161, -INF , P1 ;  /* 0xff800000a17a7808 */ /* 0x004fe20000800000 */
[----:B------:R-:W-:Y:S01]  /*27a0*/  FMUL.FTZ R121, R208, R225 ;  /* 0x000000e1d0797220 */ /* 0x000fe20000410000 */
[----:B---3--:R-:W-:Y:S01]  /*27b0*/  FSEL R123, R162, -INF , P2 ;  /* 0xff800000a27b7808 */ /* 0x008fe20001000000 */
[----:B-1----:R-:W-:Y:S01]  /*27c0*/  FADD.FTZ R126, R126, -R20 ;  /* 0x800000147e7e7221 */ /* 0x002fe20000010000 */
[----:B------:R-:W-:Y:S01]  /*27d0*/  FSEL R153, R166, -INF , P1 ;  /* 0xff800000a6997808 */ /* 0x000fe20000800000 */
[----:B------:R-:W-:Y:S01]  /*27e0*/  FFMA.FTZ R177, R122, UR14, -R15 ;  /* 0x0000000e7ab17c23 */ /* 0x000fe2000801080f */
[----:B------:R-:W-:Y:S01]  /*27f0*/  FSEL R120, R163, -INF , P2 ;  /* 0xff800000a3787808 */ /* 0x000fe20001000000 */
[--C-:B------:R-:W-:Y:S01]  /*2800*/  FFMA.FTZ R178, R123, UR14, -R12.reuse ;  /* 0x0000000e7bb27c23 */ /* 0x100fe2000801080c */
[----:B------:R-:W-:Y:S01]  /*2810*/  FSEL R208, R167, -INF , P1 ;  /* 0xff800000a7d07808 */ /* 0x000fe20000800000 */
[----:B------:R-:W-:Y:S01]  /*2820*/  FFMA.FTZ R182, R153, UR14, -R12 ;  /* 0x0000000e99b67c23 */ /* 0x000fe2000801080c */
[----:B------:R1:W2:Y:S01]  /*2830*/  MUFU.EX2 R15, R152 ;  /* 0x00000098000f7308 */ /* 0x0002a20000000800 */
[--C-:B------:R-:W-:Y:S01]  /*2840*/  FFMA.FTZ R120, R120, UR14, -R13.reuse ;  /* 0x0000000e78787c23 */ /* 0x100fe2000801080d */
[----:B------:R-:W-:Y:S01]  /*2850*/  FMUL.FTZ R12, R170, R211 ;  /* 0x000000d3aa0c7220 */ /* 0x000fe20000410000 */
[----:B------:R-:W-:Y:S01]  /*2860*/  FFMA.FTZ R208, R208, UR14, -R13 ;  /* 0x0000000ed0d07c23 */ /* 0x000fe2000801080d */
[----:B------:R-:W-:Y:S01]  /*2870*/  FMUL.FTZ R13, R183, R210 ;  /* 0x000000d2b70d7220 */ /* 0x000fe20000410000 */
[----:B------:R-:W-:Y:S01]  /*2880*/  FFMA.FTZ R123, -R213, R213, 1 ;  /* 0x3f800000d57b7423 */ /* 0x000fe200000101d5 */
[----:B------:R-:W-:Y:S01]  /*2890*/  FFMA.FTZ R122, -R214, R214, 1 ;  /* 0x3f800000d67a7423 */ /* 0x000fe200000101d6 */
[----:B------:R-:W-:Y:S01]  /*28a0*/  FMUL.FTZ R153, R171, R226 ;  /* 0x000000e2ab997220 */ /* 0x000fe20000410000 */
[----:B------:R-:W-:Y:S01]  /*28b0*/  FSEL R210, R216, -INF , P2 ;  /* 0xff800000d8d27808 */ /* 0x000fe20001000000 */
[----:B-1----:R-:W-:Y:S01]  /*28c0*/  FFMA.FTZ R152, -R212, R212, 1 ;  /* 0x3f800000d4987423 */ /* 0x002fe200000101d4 */
[----:B------:R-:W-:Y:S01]  /*28d0*/  FMUL.FTZ R123, R123, R12 ;  /* 0x0000000c7b7b7220 */ /* 0x000fe20000410000 */
[----:B------:R-:W-:Y:S01]  /*28e0*/  FMUL.FTZ R122, R122, R153 ;  /* 0x000000997a7a7220 */ /* 0x000fe20000410000 */
[----:B------:R-:W-:Y:S01]  /*28f0*/  FADD.FTZ R153, R124, -R20 ;  /* 0x800000147c997221 */ /* 0x000fe20000010000 */
[----:B------:R-:W-:Y:S01]  /*2900*/  FMUL.FTZ R152, R152, R13 ;  /* 0x0000000d98987220 */ /* 0x000fe20000410000 */
[----:B------:R-:W-:Y:S01]  /*2910*/  FSEL R20, R218, -INF , P1 ;  /* 0xff800000da147808 */ /* 0x000fe20000800000 */
[----:B------:R-:W1:Y:S01]  /*2920*/  LDS.64 R12, [R22+0x1e240] ;  /* 0x01e24000160c7984 */ /* 0x000e620000000a00 */
[--C-:B------:R-:W-:Y:S01]  /*2930*/  FADD.FTZ R226, R125, -R21.reuse ;  /* 0x800000157de27221 */ /* 0x100fe20000010000 */
[----:B------:R-:W-:Y:S01]  /*2940*/  FADD.FTZ R125, R127, -R21 ;  /* 0x800000157f7d7221 */ /* 0x000fe20000010000 */
[--C-:B------:R-:W-:Y:S01]  /*2950*/  FFMA.FTZ R210, R210, UR14, -R7.reuse ;  /* 0x0000000ed2d27c23 */ /* 0x100fe20008010807 */
[----:B------:R-:W-:Y:S01]  /*2960*/  FFMA.FTZ R127, R20, UR14, -R7 ;  /* 0x0000000e147f7c23 */ /* 0x000fe20008010807 */
[----:B------:R-:W-:Y:S01]  /*2970*/  FSEL R213, R215, -INF , P2 ;  /* 0xff800000d7d57808 */ /* 0x000fe20001000000 */
[----:B------:R3:W-:Y:S01]  /*2980*/  MUFU.EX2 R211, R120 ;  /* 0x0000007800d37308 */ /* 0x0007e20000000800 */
[----:B------:R-:W-:Y:S01]  /*2990*/  FSEL R225, R217, -INF , P1 ;  /* 0xff800000d9e17808 */ /* 0x000fe20000800000 */
[----:B----4-:R-:W-:Y:S01]  /*29a0*/  FMUL.FTZ R153, R164, R153 ;  /* 0x00000099a4997220 */ /* 0x010fe20000410000 */
[----:B------:R-:W-:Y:S01]  /*29b0*/  FSEL R7, R174, -INF , P1 ;  /* 0xff800000ae077808 */ /* 0x000fe20000800000 */
[--C-:B------:R-:W-:Y:S01]  /*29c0*/  FFMA.FTZ R214, R213, UR14, -R6.reuse ;  /* 0x0000000ed5d67c23 */ /* 0x100fe20008010806 */
[----:B------:R-:W-:Y:S01]  /*29d0*/  FMUL.FTZ R126, R169, R126 ;  /* 0x0000007ea97e7220 */ /* 0x000fe20000410000 */
[----:B------:R-:W-:Y:S01]  /*29e0*/  FFMA.FTZ R124, R225, UR14, -R6 ;  /* 0x0000000ee17c7c23 */ /* 0x000fe20008010806 */
[----:B------:R-:W-:Y:S01]  /*29f0*/  FFMA.FTZ R6, -R155, R155, 1 ;  /* 0x3f8000009b067423 */ /* 0x000fe2000001019b */
[----:B------:R-:W-:Y:S01]  /*2a00*/  FMUL.FTZ R155, R154, R153 ;  /* 0x000000999a9b7220 */ /* 0x000fe20000410000 */
[----:B---3--:R-:W-:Y:S01]  /*2a10*/  FFMA.FTZ R120, R7, UR14, -R8 ;  /* 0x0000000e07787c23 */ /* 0x008fe20008010808 */
[----:B------:R-:W-:Y:S01]  /*2a20*/  FMUL.FTZ R7, R165, R226 ;  /* 0x000000e2a5077220 */ /* 0x000fe20000410000 */
[----:B------:R3:W-:Y:S01]  /*2a30*/  MUFU.EX2 R21, R208 ;  /* 0x000000d000157308 */ /* 0x0007e20000000800 */
[----:B------:R-:W-:Y:S01]  /*2a40*/  FMUL.FTZ R153, R157, R126 ;  /* 0x0000007e9d997220 */ /* 0x000fe20000410000 */
[----:B------:R-:W-:Y:S01]  /*2a50*/  FSEL R126, R175, -INF , P1 ;  /* 0xff800000af7e7808 */ /* 0x000fe20000800000 */
[----:B------:R-:W-:Y:S01]  /*2a60*/  FMUL.FTZ R154, R6, R7 ;  /* 0x00000007069a7220 */ /* 0x000fe20000410000 */
[----:B------:R-:W-:Y:S01]  /*2a70*/  FMUL.FTZ R7, R172, R125 ;  /* 0x0000007dac077220 */ /* 0x000fe20000410000 */
[----:B------:R-:W-:Y:S01]  /*2a80*/  FSEL R157, R176, -INF , P2 ;  /* 0xff800000b09d7808 */ /* 0x000fe20001000000 */
[----:B------:R-:W-:Y:S01]  /*2a90*/  FFMA.FTZ R161, -R161, R161, 1 ;  /* 0x3f800000a1a17423 */ /* 0x000fe200000101a1 */
[----:B------:R-:W-:Y:S01]  /*2aa0*/  FFMA.FTZ R126, R126, UR14, -R9 ;  /* 0x0000000e7e7e7c23 */ /* 0x000fe20008010809 */
[----:B------:R4:W-:Y:S01]  /*2ab0*/  MUFU.EX2 R20, R214 ;  /* 0x000000d600147308 */ /* 0x0009e20000000800 */
[----:B---3--:R-:W-:Y:S01]  /*2ac0*/  FFMA.FTZ R208, -R158, R158, 1 ;  /* 0x3f8000009ed07423 */ /* 0x008fe2000001019e */
[----:B------:R-:W-:Y:S01]  /*2ad0*/  FFMA.FTZ R158, R157, UR14, -R10 ;  /* 0x0000000e9d9e7c23 */ /* 0x000fe2000801080a */
[----:B------:R-:W-:Y:S01]  /*2ae0*/  FSEL R213, R219, -INF , P2 ;  /* 0xff800000dbd57808 */ /* 0x000fe20001000000 */
[----:B------:R-:W-:Y:S01]  /*2af0*/  FFMA.FTZ R162, -R162, R162, 1 ;  /* 0x3f800000a2a27423 */ /* 0x000fe200000101a2 */
[----:B------:R-:W-:Y:S01]  /*2b00*/  FMUL.FTZ R208, R208, R7 ;  /* 0x00000007d0d07220 */ /* 0x000fe20000410000 */
[----:B------:R-:W-:Y:S01]  /*2b10*/  FFMA.FTZ R176, -R176, R176, 1 ;  /* 0x3f800000b0b07423 */ /* 0x000fe200000101b0 */
[----:B------:R-:W3:Y:S01]  /*2b20*/  LDS.64 R6, [R22+0x1e260] ;  /* 0x01e2600016067984 */ /* 0x000ee20000000a00 */
[----:B------:R-:W-:Y:S01]  /*2b30*/  FFMA.FTZ R212, R213, UR14, -R8 ;  /* 0x0000000ed5d47c23 */ /* 0x000fe20008010808 */
[----:B----4-:R-:W-:Y:S01]  /*2b40*/  FSEL R214, R173, -INF , P2 ;  /* 0xff800000add67808 */ /* 0x010fe20001000000 */
[----:B------:R-:W4:Y:S01]  /*2b50*/  MUFU.EX2 R177, R177 ;  /* 0x000000b100b17308 */ /* 0x000f220000000800 */
[----:B------:R-:W-:-:S03]  /*2b60*/  FFMA.FTZ R219, -R219, R219, 1 ;  /* 0x3f800000dbdb7423 */ /* 0x000fc600000101db */
[----:B------:R-:W-:Y:S01]  /*2b70*/  FFMA.FTZ R214, R214, UR14, -R9 ;  /* 0x0000000ed6d67c23 */ /* 0x000fe20008010809 */
[----:B------:R-:W-:Y:S01]  /*2b80*/  FSEL R9, R221, -INF , P1 ;  /* 0xff800000dd097808 */ /* 0x000fe20000800000 */
[----:B-1----:R-:W-:Y:S01]  /*2b90*/  FADD.FTZ R213, R128, -R12 ;  /* 0x8000000c80d57221 */ /* 0x002fe20000010000 */
[----:B------:R-:W-:Y:S01]  /*2ba0*/  FSEL R128, R179, -INF , P1 ;  /* 0xff800000b3807808 */ /* 0x000fe20000800000 */
[----:B------:R1:W-:Y:S01]  /*2bb0*/  MUFU.EX2 R125, R210 ;  /* 0x000000d2007d7308 */ /* 0x0003e20000000800 */
[----:B------:R-:W-:Y:S01]  /*2bc0*/  FFMA.FTZ R221, -R221, R221, 1 ;  /* 0x3f800000dddd7423 */ /* 0x000fe200000101dd */
[----:B------:R-:W-:Y:S01]  /*2bd0*/  FFMA.FTZ R157, R9, UR14, -R10 ;  /* 0x0000000e099d7c23 */ /* 0x000fe2000801080a */
[----:B------:R-:W-:Y:S01]  /*2be0*/  FADD.FTZ R9, R130, -R12 ;  /* 0x8000000c82097221 */ /* 0x000fe20000010000 */
[--C-:B------:R-:W-:Y:S01]  /*2bf0*/  FADD.FTZ R130, R129, -R13.reuse ;  /* 0x8000000d81827221 */ /* 0x100fe20000010000 */
[----:B------:R-:W-:Y:S01]  /*2c00*/  FMUL.FTZ R213, R168, R213 ;  /* 0x000000d5a8d57220 */ /* 0x000fe20000410000 */
[----:B------:R-:W-:Y:S01]  /*2c10*/  FSEL R10, R220, -INF , P2 ;  /* 0xff800000dc0a7808 */ /* 0x000fe20001000000 */
[----:B------:R-:W-:Y:S01]  /*2c20*/  FMUL.FTZ R129, R14, R9 ;  /* 0x000000090e817220 */ /* 0x000fe20000410000 */
[----:B------:R-:W5:Y:S01]  /*2c30*/  MUFU.EX2 R178, R178 ;  /* 0x000000b200b27308 */ /* 0x000f620000000800 */
[----:B------:R-:W5:Y:S01]  /*2c40*/  LDS.64 R8, [R22+0x1e280] ;  /* 0x01e2800016087984 */ /* 0x000f620000000a00 */
[----:B-1----:R-:W-:Y:S01]  /*2c50*/  FFMA.FTZ R210, -R156, R156, 1 ;  /* 0x3f8000009cd27423 */ /* 0x002fe2000001019c */
[----:B------:R-:W-:Y:S01]  /*2c60*/  FADD.FTZ R156, R131, -R13 ;  /* 0x8000000d839c7221 */ /* 0x000fe20000010000 */
[--C-:B------:R-:W-:Y:S01]  /*2c70*/  FFMA.FTZ R131, R10, UR14, -R11.reuse ;  /* 0x0000000e0a837c23 */ /* 0x100fe2000801080b */
[----:B--2---:R-:W-:Y:S01]  /*2c80*/  FMUL.FTZ R130, R15, R130 ;  /* 0x000000820f827220 */ /* 0x004fe20000410000 */
[----:B------:R-:W-:Y:S01]  /*2c90*/  FMUL.FTZ R210, R210, R213 ;  /* 0x000000d5d2d27220 */ /* 0x000fe20000410000 */
[----:B------:R-:W-:Y:S01]  /*2ca0*/  FFMA.FTZ R213, -R159, R159, 1 ;  /* 0x3f8000009fd57423 */ /* 0x000fe2000001019f */
[----:B------:R1:W-:Y:S01]  /*2cb0*/  MUFU.EX2 R12, R212 ;  /* 0x000000d4000c7308 */ /* 0x0003e20000000800 */
[----:B------:R-:W-:Y:S01]  /*2cc0*/  FSEL R159, R222, -INF , P1 ;  /* 0xff800000de9f7808 */ /* 0x000fe20000800000 */
[----:B----4-:R-:W-:Y:S01]  /*2cd0*/  FMUL.FTZ R10, R177, R156 ;  /* 0x0000009cb10a7220 */ /* 0x010fe20000410000 */
[----:B------:R-:W-:Y:S01]  /*2ce0*/  FMUL.FTZ R213, R213, R130 ;  /* 0x00000082d5d57220 */ /* 0x000fe20000410000 */
[----:B------:R-:W-:Y:S01]  /*2cf0*/  FMUL.FTZ R160, R160, R129 ;  /* 0x00000081a0a07220 */ /* 0x000fe20000410000 */
[----:B------:R-:W-:Y:S01]  /*2d00*/  FFMA.FTZ R220, -R220, R220, 1 ;  /* 0x3f800000dcdc7423 */ /* 0x000fe200000101dc */
[----:B------:R-:W-:Y:S01]  /*2d10*/  FFMA.FTZ R156, R159, UR14, -R4 ;  /* 0x0000000e9f9c7c23 */ /* 0x000fe20008010804 */
[----:B------:R-:W-:Y:S01]  /*2d20*/  FMUL.FTZ R161, R161, R10 ;  /* 0x0000000aa1a17220 */ /* 0x000fe20000410000 */
[----:B------:R2:W-:Y:S01]  /*2d30*/  MUFU.EX2 R13, R120 ;  /* 0x00000078000d7308 */ /* 0x0005e20000000800 */
[----:B-1----:R-:W-:Y:S01]  /*2d40*/  FFMA.FTZ R212, R128, UR14, -R11 ;  /* 0x0000000e80d47c23 */ /* 0x002fe2000801080b */
[C---:B------:R-:W-:Y:S01]  /*2d50*/  FSEL R11, R180.reuse, -INF , P2 ;  /* 0xff800000b40b7808 */ /* 0x040fe20001000000 */
[----:B------:R-:W-:Y:S01]  /*2d60*/  FFMA.FTZ R180, -R180, R180, 1 ;  /* 0x3f800000b4b47423 */ /* 0x000fe200000101b4 */
[----:B------:R-:W-:Y:S01]  /*2d70*/  FSEL R128, R223, -INF , P1 ;  /* 0xff800000df807808 */ /* 0x000fe20000800000 */
[--C-:B---3--:R-:W-:Y:S01]  /*2d80*/  FADD.FTZ R225, R132, -R6.reuse ;  /* 0x8000000684e17221 */ /* 0x108fe20000010000 */
[----:B------:R-:W-:Y:S01]  /*2d90*/  FADD.FTZ R227, R134, -R6 ;  /* 0x8000000686e37221 */ /* 0x000fe20000010000 */
[----:B------:R-:W-:Y:S01]  /*2da0*/  FADD.FTZ R6, R135, -R7 ;  /* 0x8000000787067221 */ /* 0x000fe20000010000 */
[----:B------:R-:W-:Y:S01]  /*2db0*/  FFMA.FTZ R135, -R167, R167, 1 ;  /* 0x3f800000a7877423 */ /* 0x000fe200000101a7 */
[----:B--2---:R-:W-:Y:S01]  /*2dc0*/  FFMA.FTZ R120, R11, UR14, -R4 ;  /* 0x0000000e0b787c23 */ /* 0x004fe20008010804 */
[----:B------:R-:W-:Y:S01]  /*2dd0*/  FSEL R4, R181, -INF , P2 ;  /* 0xff800000b5047808 */ /* 0x000fe20001000000 */
[----:B------:R-:W1:Y:S01]  /*2de0*/  LDS.64 R10, [R22+0x1e2a0] ;  /* 0x01e2a000160a7984 */ /* 0x000e620000000a00 */
[----:B-----5:R-:W-:Y:S01]  /*2df0*/  FMUL.FTZ R225, R178, R225 ;  /* 0x000000e1b2e17220 */ /* 0x020fe20000410000 */
[--C-:B------:R-:W-:Y:S01]  /*2e00*/  FFMA.FTZ R159, R128, UR14, -R5.reuse ;  /* 0x0000000e809f7c23 */ /* 0x100fe20008010805 */
[----:B------:R-:W-:Y:S01]  /*2e10*/  FMUL.FTZ R6, R21, R6 ;  /* 0x0000000615067220 */ /* 0x000fe20000410000 */
[----:B------:R-:W-:Y:S01]  /*2e20*/  FFMA.FTZ R134, R4, UR14, -R5 ;  /* 0x0000000e04867c23 */ /* 0x000fe20008010805 */
[----:B------:R-:W-:Y:S01]  /*2e30*/  FADD.FTZ R4, R133, -R7 ;  /* 0x8000000785047221 */ /* 0x000fe20000010000 */
[----:B------:R-:W-:Y:S01]  /*2e40*/  FMUL.FTZ R133, R162, R225 ;  /* 0x000000e1a2857220 */ /* 0x000fe20000410000 */
[----:B------:R-:W-:Y:S01]  /*2e50*/  FFMA.FTZ R162, -R163, R163, 1 ;  /* 0x3f800000a3a27423 */ /* 0x000fe200000101a3 */
[----:B------:R-:W-:Y:S01]  /*2e60*/  FMUL.FTZ R135, R135, R6 ;  /* 0x0000000687877220 */ /* 0x000fe20000410000 */
[----:B------:R-:W-:Y:S01]  /*2e70*/  FMUL.FTZ R5, R211, R4 ;  /* 0x00000004d3057220 */ /* 0x000fe20000410000 */
[----:B------:R2:W-:Y:S01]  /*2e80*/  MUFU.EX2 R128, R158 ;  /* 0x0000009e00807308 */ /* 0x0005e20000000800 */
[----:B------:R-:W-:Y:S01]  /*2e90*/  FFMA.FTZ R132, -R166, R166, 1 ;  /* 0x3f800000a6847423 */ /* 0x000fe200000101a6 */
[----:B------:R-:W-:Y:S01]  /*2ea0*/  FFMA.FTZ R181, -R181, R181, 1 ;  /* 0x3f800000b5b57423 */ /* 0x000fe200000101b5 */
[----:B------:R-:W-:Y:S01]  /*2eb0*/  FMUL.FTZ R162, R162, R5 ;  /* 0x00000005a2a27220 */ /* 0x000fe20000410000 */
[--C-:B------:R-:W-:Y:S01]  /*2ec0*/  FADD.FTZ R7, R136, -R8.reuse ;  /* 0x8000000888077221 */ /* 0x100fe20000010000 */
[----:B------:R-:W3:Y:S01]  /*2ed0*/  LDS.64 R4, [R22+0x1e2c0] ;  /* 0x01e2c00016047984 */ /* 0x000ee20000000a00 */
[--C-:B------:R-:W-:Y:S01]  /*2ee0*/  FADD.FTZ R6, R137, -R9.reuse ;  /* 0x8000000989067221 */ /* 0x100fe20000010000 */
[----:B------:R-:W-:Y:S01]  /*2ef0*/  FFMA.FTZ R136, -R215, R215, 1 ;  /* 0x3f800000d7887423 */ /* 0x000fe200000101d7 */
[----:B------:R-:W-:Y:S01]  /*2f00*/  FMUL.FTZ R7, R20, R7 ;  /* 0x0000000714077220 */ /* 0x000fe20000410000 */
[----:B------:R-:W4:Y:S01]  /*2f10*/  MUFU.EX2 R124, R124 ;  /* 0x0000007c007c7308 */ /* 0x000f220000000800 */
[----:B--2---:R-:W-:Y:S01]  /*2f20*/  FMUL.FTZ R158, R125, R6 ;  /* 0x000000067d9e7220 */ /* 0x004fe20000410000 */
[----:B------:R-:W-:Y:S01]  /*2f30*/  FADD.FTZ R163, R138, -R8 ;  /* 0x800000088aa37221 */ /* 0x000fe20000010000 */
[----:B------:R-:W-:Y:S01]  /*2f40*/  FMUL.FTZ R136, R136, R7 ;  /* 0x0000000788887220 */ /* 0x000fe20000410000 */
[----:B------:R-:W-:Y:S01]  /*2f50*/  FADD.FTZ R166, R139, -R9 ;  /* 0x800000098ba67221 */ /* 0x000fe20000010000 */
[----:B------:R2:W5:Y:S01]  /*2f60*/  LDS.64 R6, [R22+0x1e2e0] ;  /* 0x01e2e00016067984 */ /* 0x0005620000000a00 */
[----:B------:R-:W-:Y:S01]  /*2f70*/  FFMA.FTZ R139, -R216, R216, 1 ;  /* 0x3f800000d88b7423 */ /* 0x000fe200000101d8 */
[----:B------:R-:W-:Y:S01]  /*2f80*/  FFMA.FTZ R137, -R217, R217, 1 ;  /* 0x3f800000d9897423 */ /* 0x000fe200000101d9 */
[----:B------:R-:W2:Y:S01]  /*2f90*/  MUFU.EX2 R127, R127 ;  /* 0x0000007f007f7308 */ /* 0x000ea20000000800 */
[----:B------:R-:W-:Y:S01]  /*2fa0*/  FFMA.FTZ R138, -R218, R218, 1 ;  /* 0x3f800000da8a7423 */ /* 0x000fe200000101da */
[----:B------:R-:W-:Y:S01]  /*2fb0*/  FMUL.FTZ R139, R139, R158 ;  /* 0x0000009e8b8b7220 */ /* 0x000fe20000410000 */
[----:B------:R-:W-:Y:S01]  /*2fc0*/  FFMA.FTZ R179, -R179, R179, 1 ;  /* 0x3f800000b3b37423 */ /* 0x000fe200000101b3 */
[----:B------:R-:W-:Y:S01]  /*2fd0*/  FFMA.FTZ R222, -R222, R222, 1 ;  /* 0x3f800000dede7423 */ /* 0x000fe200000101de */
[----:B------:R-:W-:Y:S01]  /*2fe0*/  FFMA.FTZ R223, -R223, R223, 1 ;  /* 0x3f800000dfdf7423 */ /* 0x000fe200000101df */
[----:B------:R-:W-:-:S02]  /*2ff0*/  F2FP.F16.F32.PACK_AB R177, R177, R14 ;  /* 0x0000000eb1b1723e */ /* 0x000fc400000000ff */
[----:B------:R-:W3:Y:S01]  /*3000*/  MUFU.EX2 R126, R126 ;  /* 0x0000007e007e7308 */ /* 0x000ee20000000800 */
[----:B----4-:R-:W-:Y:S01]  /*3010*/  FMUL.FTZ R8, R124, R163 ;  /* 0x000000a37c087220 */ /* 0x010fe20000410000 */
[----:B------:R-:W-:Y:S01]  /*3020*/  F2FP.F16.F32.PACK_AB R178, R211, R178 ;  /* 0x000000b2d3b2723e */ /* 0x000fe200000000ff */
[----:B-1----:R-:W-:Y:S01]  /*3030*/  FADD.FTZ R142, R142, -R10 ;  /* 0x8000000a8e8e7221 */ /* 0x002fe20000010000 */
[----:B------:R-:W-:Y:S01]  /*3040*/  FADD.FTZ R163, R143, -R11 ;  /* 0x8000000b8fa37221 */ /* 0x000fe20000010000 */
[----:B------:R-:W-:-:S03]  /*3050*/  FMUL.FTZ R137, R137, R8 ;  /* 0x0000000889897220 */ /* 0x000fc60000410000 */
[----:B------:R2:W-:Y:S01]  /*3060*/  MUFU.EX2 R130, R157 ;  /* 0x0000009d00827308 */ /* 0x0005e20000000800 */
[----:B------:R-:W-:Y:S01]  /*3070*/  FADD.FTZ R158, R141, -R11 ;  /* 0x8000000b8d9e7221 */ /* 0x000fe20000010000 */
[----:B------:R-:W-:Y:S01]  /*3080*/  FMUL.FTZ R11, R13, R142 ;  /* 0x0000008e0d0b7220 */ /* 0x000fe20000410000 */
[----:B------:R-:W-:Y:S01]  /*3090*/  FFMA.FTZ R143, -R175, R175, 1 ;  /* 0x3f800000af8f7423 */ /* 0x000fe200000101af */
[----:B------:R-:W-:-:S04]  /*30a0*/  FFMA.FTZ R141, -R173, R173, 1 ;  /* 0x3f800000ad8d7423 */ /* 0x000fc800000101ad */
[----:B------:R1:W4:Y:S01]  /*30b0*/  MUFU.EX2 R8, R120 ;  /* 0x0000007800087308 */ /* 0x0003220000000800 */
[----:B--2---:R-:W-:Y:S01]  /*30c0*/  FMUL.FTZ R157, R127, R166 ;  /* 0x000000a67f9d7220 */ /* 0x004fe20000410000 */
[----:B---3--:R-:W-:-:S03]  /*30d0*/  FADD.FTZ R142, R147, -R5 ;  /* 0x80000005938e7221 */ /* 0x008fc60000010000 */
[----:B------:R-:W-:Y:S01]  /*30e0*/  FMUL.FTZ R138, R138, R157 ;  /* 0x0000009d8a8a7220 */ /* 0x000fe20000410000 */
[----:B------:R-:W-:Y:S01]  /*30f0*/  FADD.FTZ R157, R140, -R10 ;  /* 0x8000000a8c9d7221 */ /* 0x000fe20000010000 */
[----:B------:R-:W-:Y:S01]  /*3100*/  FFMA.FTZ R140, -R174, R174, 1 ;  /* 0x3f800000ae8c7423 */ /* 0x000fe200000101ae */
[----:B------:R-:W2:Y:S01]  /*3110*/  MUFU.EX2 R131, R131 ;  /* 0x0000008300837308 */ /* 0x000ea20000000800 */
[----:B-1----:R-:W-:Y:S01]  /*3120*/  FMUL.FTZ R120, R126, R163 ;  /* 0x000000a37e787220 */ /* 0x002fe20000410000 */
[----:B------:R-:W-:Y:S01]  /*3130*/  FMUL.FTZ R22, R12, R157 ;  /* 0x0000009d0c167220 */ /* 0x000fe20000410000 */
[----:B------:R-:W-:Y:S01]  /*3140*/  FMUL.FTZ R140, R140, R11 ;  /* 0x0000000b8c8c7220 */ /* 0x000fe20000410000 */
[----:B------:R-:W-:Y:S01]  /*3150*/  FADD.FTZ R157, R144, -R4 ;  /* 0x80000004909d7221 */ /* 0x000fe20000010000 */
[----:B------:R-:W-:Y:S01]  /*3160*/  FMUL.FTZ R143, R143, R120 ;  /* 0x000000788f8f7220 */ /* 0x000fe20000410000 */
[----:B------:R-:W-:Y:S01]  /*3170*/  FADD.FTZ R120, R145, -R5 ;  /* 0x8000000591787221 */ /* 0x000fe20000010000 */
[----:B-----5:R-:W-:Y:S01]  /*3180*/  FADD.FTZ R147, R148, -R6 ;  /* 0x8000000694937221 */ /* 0x020fe20000010000 */
[----:B------:R-:W1:Y:S01]  /*3190*/  MUFU.EX2 R182, R182 ;  /* 0x000000b600b67308 */ /* 0x000e620000000800 */
[----:B------:R-:W-:Y:S01]  /*31a0*/  FMUL.FTZ R157, R128, R157 ;  /* 0x0000009d809d7220 */ /* 0x000fe20000410000 */
[----:B------:R-:W-:Y:S01]  /*31b0*/  FADD.FTZ R163, R146, -R4 ;  /* 0x8000000492a37221 */ /* 0x000fe20000010000 */
[----:B----4-:R-:W-:Y:S01]  /*31c0*/  FMUL.FTZ R147, R8, R147 ;  /* 0x0000009308937220 */ /* 0x010fe20000410000 */
[----:B------:R-:W-:Y:S01]  /*31d0*/  FMUL.FTZ R22, R219, R22 ;  /* 0x00000016db167220 */ /* 0x000fe20000410000 */
[----:B------:R-:W-:Y:S01]  /*31e0*/  FMUL.FTZ R144, R176, R157 ;  /* 0x0000009db0907220 */ /* 0x000fe20000410000 */
[----:B------:R-:W-:Y:S01]  /*31f0*/  FADD.FTZ R157, R150, -R6 ;  /* 0x80000006969d7221 */ /* 0x000fe20000010000 */
[--C-:B------:R-:W-:Y:S01]  /*3200*/  FADD.FTZ R6, R149, -R7.reuse ;  /* 0x8000000795067221 */ /* 0x100fe20000010000 */
[----:B------:R-:W3:Y:S01]  /*3210*/  MUFU.EX2 R129, R214 ;  /* 0x000000d600817308 */ /* 0x000ee20000000800 */
[----:B--2---:R-:W-:Y:S01]  /*3220*/  FMUL.FTZ R145, R131, R120 ;  /* 0x0000007883917220 */ /* 0x004fe20000410000 */
[----:B------:R-:W-:Y:S01]  /*3230*/  FADD.FTZ R120, R151, -R7 ;  /* 0x8000000797787221 */ /* 0x000fe20000010000 */
[----:B------:R-:W-:-:S02]  /*3240*/  IMAD.U32 R7, RZ, RZ, UR6 ;  /* 0x00000006ff077e24 */ /* 0x000fc4000f8e00ff */
[----:B------:R-:W-:Y:S01]  /*3250*/  FMUL.FTZ R4, R130, R163 ;  /* 0x000000a382047220 */ /* 0x000fe20000410000 */
[----:B------:R-:W-:Y:S01]  /*3260*/  FMUL.FTZ R145, R220, R145 ;  /* 0x00000091dc917220 */ /* 0x000fe20000410000 */
[----:B------:R-:W-:Y:S01]  /*3270*/  FMUL.FTZ R146, R180, R147 ;  /* 0x00000093b4927220 */ /* 0x000fe20000410000 */
[----:B------:R-:W-:Y:S01]  /*3280*/  F2FP.F16.F32.PACK_AB R148, R139, R136 ;  /* 0x000000888b94723e */ /* 0x000fe200000000ff */
[----:B------:R-:W2:Y:S01]  /*3290*/  MUFU.EX2 R11, R134 ;  /* 0x00000086000b7308 */ /* 0x000ea20000000800 */
[----:B-1----:R-:W-:Y:S01]  /*32a0*/  FMUL.FTZ R227, R182, R227 ;  /* 0x000000e3b6e37220 */ /* 0x002fe20000410000 */
[----:B------:R-:W-:Y:S01]  /*32b0*/  LEA R7, R7, R0, 0xd ;  /* 0x0000000007077211 */ /* 0x000fe200078e68ff */
[----:B------:R-:W-:Y:S01]  /*32c0*/  FMUL.FTZ R4, R221, R4 ;  /* 0x00000004dd047220 */ /* 0x000fe20000410000 */
[----:B------:R-:W-:Y:S01]  /*32d0*/  F2FP.F16.F32.PACK_AB R149, R138, R137 ;  /* 0x000000898a95723e */ /* 0x000fe200000000ff */
[----:B------:R-:W-:Y:S01]  /*32e0*/  FMUL.FTZ R132, R132, R227 ;  /* 0x000000e384847220 */ /* 0x000fe20000410000 */
[----:B------:R-:W-:Y:S01]  /*32f0*/  F2FP.F16.F32.PACK_AB R151, R143, R140 ;  /* 0x0000008c8f97723e */ /* 0x000fe200000000ff */
[----:B------:R-:W-:Y:S01]  /*3300*/  IMAD R7, R7, 0x2, R18 ;  /* 0x0000000207077824 */ /* 0x000fe200078e0212 */
[----:B------:R-:W1:Y:S01]  /*3310*/  MUFU.EX2 R9, R212 ;  /* 0x000000d400097308 */ /* 0x000e620000000800 */
[----:B---3--:R-:W-:Y:S01]  /*3320*/  FMUL.FTZ R158, R129, R158 ;  /* 0x0000009e819e7220 */ /* 0x008fe20000410000 */
[----:B------:R-:W-:-:S02]  /*3330*/  F2FP.F16.F32.PACK_AB R144, R145, R144 ;  /* 0x000000909190723e */ /* 0x000fc400000000ff */
[----:B------:R-:W-:Y:S01]  /*3340*/  F2FP.F16.F32.PACK_AB R176, R15, R168 ;  /* 0x000000a80fb0723e */ /* 0x000fe200000000ff */
[----:B------:R-:W-:Y:S01]  /*3350*/  FMUL.FTZ R141, R141, R158 ;  /* 0x0000009e8d8d7220 */ /* 0x000fe20000410000 */
[----:B------:R-:W-:Y:S02]  /*3360*/  F2FP.F16.F32.PACK_AB R158, R154, R155 ;  /* 0x0000009b9a9e723e */ /* 0x000fe400000000ff */
[----:B------:R3:W4:Y:S01]  /*3370*/  MUFU.EX2 R10, R156 ;  /* 0x0000009c000a7308 */ /* 0x0007220000000800 */
[----:B--2---:R-:W-:Y:S01]  /*3380*/  FMUL.FTZ R6, R11, R6 ;  /* 0x000000060b067220 */ /* 0x004fe20000410000 */
[----:B------:R-:W-:Y:S02]  /*3390*/  F2FP.F16.F32.PACK_AB R154, R162, R133 ;  /* 0x00000085a29a723e */ /* 0x000fe400000000ff */
[----:B------:R-:W-:Y:S01]  /*33a0*/  F2FP.F16.F32.PACK_AB R155, R135, R132 ;  /* 0x00000084879b723e */ /* 0x000fe200000000ff */
[----:B------:R-:W-:Y:S01]  /*33b0*/  FMUL.FTZ R181, R181, R6 ;  /* 0x00000006b5b57220 */ /* 0x000fe20000410000 */
[----:B------:R-:W-:-:S02]  /*33c0*/  F2FP.F16.F32.PACK_AB R150, R141, R22 ;  /* 0x000000168d96723e */ /* 0x000fc400000000ff */
[----:B------:R2:W5:Y:S01]  /*33d0*/  MUFU.EX2 R5, R159 ;  /* 0x0000009f00057308 */ /* 0x0005620000000800 */
[----:B-1----:R-:W-:Y:S01]  /*33e0*/  FMUL.FTZ R142, R9, R142 ;  /* 0x0000008e098e7220 */ /* 0x002fe20000410000 */
[----:B---3--:R-:W-:Y:S02]  /*33f0*/  F2FP.F16.F32.PACK_AB R156, R152, R121 ;  /* 0x00000079989c723e */ /* 0x008fe400000000ff */
[----:B------:R-:W-:Y:S01]  /*3400*/  F2FP.F16.F32.PACK_AB R152, R213, R210 ;  /* 0x000000d2d598723e */ /* 0x000fe200000000ff */
[----:B------:R-:W-:Y:S01]  /*3410*/  FMUL.FTZ R179, R179, R142 ;  /* 0x0000008eb3b37220 */ /* 0x000fe20000410000 */
[----:B------:R-:W-:Y:S02]  /*3420*/  F2FP.F16.F32.PACK_AB R146, R181, R146 ;  /* 0x00000092b592723e */ /* 0x000fe400000000ff */
[----:B------:R-:W-:Y:S01]  /*3430*/  F2FP.F16.F32.PACK_AB R121, R171, R170 ;  /* 0x000000aaab79723e */ /* 0x000fe200000000ff */
[----:B----4-:R-:W-:Y:S01]  /*3440*/  FMUL.FTZ R157, R10, R157 ;  /* 0x0000009d0a9d7220 */ /* 0x010fe20000410000 */
[----:B--2---:R-:W-:-:S02]  /*3450*/  F2FP.F16.F32.PACK_AB R159, R208, R153 ;  /* 0x00000099d09f723e */ /* 0x004fc400000000ff */
[----:B------:R-:W-:Y:S01]  /*3460*/  F2FP.F16.F32.PACK_AB R153, R161, R160 ;  /* 0x000000a0a199723e */ /* 0x000fe200000000ff */
[----:B------:R-:W-:Y:S01]  /*3470*/  FMUL.FTZ R147, R222, R157 ;  /* 0x0000009dde937220 */ /* 0x000fe20000410000 */
[----:B------:R-:W-:Y:S02]  /*3480*/  F2FP.F16.F32.PACK_AB R157, R122, R123 ;  /* 0x0000007b7a9d723e */ /* 0x000fe400000000ff */
[----:B------:R-:W-:Y:S01]  /*3490*/  F2FP.F16.F32.PACK_AB R145, R179, R4 ;  /* 0x00000004b391723e */ /* 0x000fe200000000ff */
[----:B-----5:R-:W-:Y:S01]  /*34a0*/  FMUL.FTZ R120, R5, R120 ;  /* 0x0000007805787220 */ /* 0x020fe20000410000 */
[----:B------:R-:W-:Y:S01]  /*34b0*/  F2FP.F16.F32.PACK_AB R122, R165, R164 ;  /* 0x000000a4a57a723e */ /* 0x000fe200000000ff */
[----:B------:R1:W-:Y:S01]  /*34c0*/  STSM.16.MT88.4 [R7+0x1e800], R156 ;  /* 0x01e8009c07007844 */ /* 0x0003e20000004200 */
[----:B------:R-:W-:Y:S01]  /*34d0*/  F2FP.F16.F32.PACK_AB R123, R172, R169 ;  /* 0x000000a9ac7b723e */ /* 0x000fe200000000ff */
[----:B------:R-:W-:Y:S01]  /*34e0*/  FMUL.FTZ R6, R223, R120 ;  /* 0x00000078df067220 */ /* 0x000fe20000410000 */
[----:B------:R-:W-:Y:S01]  /*34f0*/  F2FP.F16.F32.PACK_AB R120, R183, R224 ;  /* 0x000000e0b778723e */ /* 0x000fe200000000ff */
[----:B------:R1:W-:Y:S01]  /*3500*/  STSM.16.MT88.4 [R7+0x1f000], R152 ;  /* 0x01f0009807007844 */ /* 0x0003e20000004200 */
[----:B------:R-:W-:Y:S01]  /*3510*/  F2FP.F16.F32.PACK_AB R179, R21, R182 ;  /* 0x000000b615b3723e */ /* 0x000fe200000000ff */
[----:B------:R-:W-:Y:S01]  /*3520*/  IMAD R4, R209, 0x1000, R18 ;  /* 0x00001000d1047824 */ /* 0x000fe200078e0212 */
[----:B------:R-:W-:Y:S01]  /*3530*/  F2FP.F16.F32.PACK_AB R147, R6, R147 ;  /* 0x000000930693723e */ /* 0x000fe200000000ff */
[----:B------:R1:W-:Y:S01]  /*3540*/  STSM.16.MT88.4 [R7+0x1f800], R148 ;  /* 0x01f8009407007844 */ /* 0x0003e20000004200 */
[----:B------:R-:W-:-:S02]  /*3550*/  F2FP.F16.F32.PACK_AB R128, R131, R128 ;  /* 0x000000808380723e */ /* 0x000fc400000000ff */
[----:B------:R-:W-:Y:S01]  /*3560*/  F2FP.F16.F32.PACK_AB R131, R5, R10 ;  /* 0x0000000a0583723e */ /* 0x000fe200000000ff */
[----:B------:R1:W-:Y:S01]  /*3570*/  STSM.16.MT88.4 [R7+0x20000], R144 ;  /* 0x0200009007007844 */ /* 0x0003e20000004200 */
[----:B------:R-:W-:Y:S01]  /*3580*/  WARPGROUP.ARRIVE ;  /* 0x00000000000079c5 */ /* 0x000fe20000000000 */
[----:B------:R-:W-:-:S05]  /*3590*/  R2UR UR15, R4 ;  /* 0x00000000040f72ca */ /* 0x000fca00000e0000 */
[----:B------:R-:W-:Y:S01]  /*35a0*/  HGMMA.64x96x16.F32 R24, R120, gdesc[UR16].tnspB, R24, gsb0 ;  /* 0x4160001078187df0 */ /* 0x000fe20008000818 */
[----:B------:R-:W-:Y:S01]  /*35b0*/  UMOV UR18, UR12 ;  /* 0x0000000c00127c82 */ /* 0x000fe20008000000 */
[----:B------:R-:W-:Y:S01]  /*35c0*/  UMOV UR19, 0x80000020 ;  /* 0x8000002000137882 */ /* 0x000fe20000000000 */
[----:B------:R-:W-:-:S05]  /*35d0*/  UIADD3 UR12, UR10, 0x80, URZ ;  /* 0x000000800a0c7890 */ /* 0x000fca000fffe03f */
        /* <DEDUP_REMOVED lines=10> */
[----:B------:R-:W-:-:S02]  /*3680*/  F2FP.F16.F32.PACK_AB R129, R9, R130 ;  /* 0x000000820981723e */ /* 0x000fc400000000ff */
[----:B------:R-:W-:Y:S02]  /*3690*/  F2FP.F16.F32.PACK_AB R130, R11, R8 ;  /* 0x000000080b82723e */ /* 0x000fe400000000ff */
        /* <DEDUP_REMOVED lines=26> */
[----:B--2---:R-:W2:Y:S02]  /*3840*/  FENCE.VIEW.ASYNC.S ;  /* 0x00000000000073c6 */ /* 0x004ea40000000000 */
[----:B--2---:R-:W-:Y:S06]  /*3850*/  BAR.SYNC.DEFER_BLOCKING 0x9, 0x100 ;  /* 0x0244000000007b1d */ /* 0x004fec0000010000 */
        /* <DEDUP_REMOVED lines=146> */
[----:B-1----:R-:W-:Y:S05]  /*4180*/  @!P0 BRA `(.L_x_254) ;  /* 0x0000000000048947 */ /* 0x002fea0003800000 */
[----:B------:R-:W-:Y:S01]  /*4190*/  BPT.TRAP 0x1 ;  /* 0x000000040000795c */ /* 0x000fe20000300000 */
.L_x_254:
[----:B------:R-:W-:Y:S01]  /*41a0*/  UIADD3 UR10, UR8, 0x26840, URZ ;  /* 0x00026840080a7890 */ /* 0x000fe2000fffe03f */
[----:B------:R-:W-:Y:S01]  /*41b0*/  VIADD R6, R2, 0x9 ;  /* 0x0000000902067836 */ /* 0x000fe20000000000 */
[----:B------:R-:W-:Y:S01]  /*41c0*/  ULOP3.LUT UR12, UR9, 0x1000000, URZ, 0xfc, !UPT ;  /* 0x01000000090c7892 */ /* 0x000fe2000f8efc3f */
[----:B------:R-:W-:Y:S01]  /*41d0*/  IMAD R5, R16, 0xc00, R23 ;  /* 0x00000c0010057824 */ /* 0x000fe200078e0217 */
[----:B------:R-:W-:Y:S01]  /*41e0*/  UPRMT UR10, URZ, 0x654, UR10 ;  /* 0x000006543f0a7896 */ /* 0x000fe2000800000a */
[----:B------:R-:W-:Y:S01]  /*41f0*/  VIADD R4, R2, 0xc ;  /* 0x0000000c02047836 */ /* 0x000fe20000000000 */
[----:B------:R-:W-:Y:S01]  /*4200*/  UIMAD UR12, UR6, 0x300, UR12 ;  /* 0x00000300060c78a4 */ /* 0x000fe2000f8e020c */
[----:B------:R-:W-:Y:S01]  /*4210*/  IMAD R5, R5, 0x4, R18 ;  /* 0x0000000405057824 */ /* 0x000fe200078e0212 */
[----:B------:R-:W-:-:S05]  /*4220*/  UMOV UR19, 0x80000020 ;  /* 0x8000002000137882 */ /* 0x000fca0000000000 */
        /* <DEDUP_REMOVED lines=39> */
.L_x_255:
        /* <DEDUP_REMOVED lines=12> */
[----:B-1----:R-:W-:Y:S02]  /*4560*/  IMAD.MOV.U32 R4, RZ, RZ, R40 ;  /* 0x000000ffff047224 */ /* 0x002fe400078e0028 */
[----:B------:R-:W-:Y:S02]  /*4570*/  IMAD.MOV.U32 R5, RZ, RZ, R41 ;  /* 0x000000ffff057224 */ /* 0x000fe400078e0029 */
[----:B------:R-:W-:Y:S02]  /*4580*/  IMAD.MOV.U32 R6, RZ, RZ, R42 ;  /* 0x000000ffff067224 */ /* 0x000fe400078e002a */
[----:B------:R-:W-:-:S07]  /*4590*/  IMAD.MOV.U32 R7, RZ, RZ, R43 ;  /* 0x000000ffff077224 */ /* 0x000fce00078e002b */
.L_x_245:
[----:B------:R-:W2:Y:S01]  /*45a0*/  S2UR UR8, SR_CTAID.Y ;  /* 0x00000000000879c3 */ /* 0x000ea20000002600 */
[----:B------:R-:W-:Y:S01]  /*45b0*/  ULDC UR4, c[0x0][0x850] ;  /* 0x0002140000047ab9 */ /* 0x000fe20000000800 */
[----:B------:R-:W3:Y:S01]  /*45c0*/  S2R R0, SR_TID.X ;  /* 0x0000000000007919 */ /* 0x000ee20000002100 */
[----:B------:R-:W-:Y:S01]  /*45d0*/  UISETP.NE.AND UP0, UPT, UR4, 0x1, UPT ;  /* 0x000000010400788c */ /* 0x000fe2000bf05270 */
[----:B------:R-:W-:Y:S01]  /*45e0*/  IMAD R23, R16, 0x1800, R23 ;  /* 0x0000180010177824 */ /* 0x000fe200078e0217 */
[----:B------:R-:W-:Y:S01]  /*45f0*/  ULDC.64 UR12, c[0x0][0x818] ;  /* 0x00020600000c7ab9 */ /* 0x000fe20000000a00 */
[----:B------:R-:W-:Y:S01]  /*4600*/  ULDC.64 UR14, c[0x0][0x848] ;  /* 0x00021200000e7ab9 */ /* 0x000fe20000000a00 */
[----:B------:R-:W-:Y:S01]  /*4610*/  BSSY B0, `(.L_x_257) ;  /* 0x0000078000007945 */ /* 0x000fe20003800000 */
[----:B------:R-:W4:Y:S01]  /*4620*/  S2UR UR6, SR_CTAID.X ;  /* 0x00000000000679c3 */ /* 0x000f220000002500 */
[----:B------:R-:W-:-:S07]  /*4630*/  IMAD R23, R23, 0x4, R18 ;  /* 0x0000000417177824 */ /* 0x000fce00078e0212 */
[----:B------:R-:W-:Y:S06]  /*4640*/  BAR.SYNC.DEFER_BLOCKING 0x1, 0x100 ;  /* 0x0044000000007b1d */ /* 0x000fec0000010000 */
[----:B------:R-:W-:Y:S02]  /*4650*/  @UP0 ULDC UR4, c[0x0][0x854] ;  /* 0x0002150000040ab9 */ /* 0x000fe40000000800 */
[----:B------:R-:W5:Y:S01]  /*4660*/  S2UR UR16, SR_CTAID.Z ;  /* 0x00000000001079c3 */ /* 0x000f620000002700 */
[----:B------:R-:W-:Y:S01]  /*4670*/  @UP0 ULDC UR7, c[0x0][0x858] ;  /* 0x0002160000070ab9 */ /* 0x000fe20000000800 */
[----:B--2---:R-:W-:-:S04]  /*4680*/  UIMAD.WIDE.U32 UR4, UR8, UR4, URZ ;  /* 0x00000004080472a5 */ /* 0x004fc8000f8e003f */
[----:B------:R-:W-:Y:S02]  /*4690*/  @UP0 USHF.R.U32.HI UR8, URZ, UR7, UR5 ;  /* 0x000000073f080299 */ /* 0x000fe40008011605 */
[----:B----4-:R-:W-:Y:S02]  /*46a0*/  UIMAD UR6, UR6, 0x3000, URZ ;  /* 0x00003000060678a4 */ /* 0x010fe4000f8e023f */
[----:B------:R-:W-:Y:S01]  /*46b0*/  USHF.R.S32.HI UR9, URZ, 0x1f, UR8 ;  /* 0x0000001f3f097899 */ /* 0x000fe20008011408 */
[----:B------:R2:W-:Y:S01]  /*46c0*/  STS.128 [R23], R24 ;  /* 0x0000001817007388 */ /* 0x0005e20000000c00 */
[----:B------:R-:W-:Y:S01]  /*46d0*/  USHF.R.S32.HI UR7, URZ, 0x1f, UR6 ;  /* 0x0000001f3f077899 */ /* 0x000fe20008011406 */
[----:B---3--:R-:W-:Y:S01]  /*46e0*/  ISETP.NE.AND P1, PT, R0, 0x80, PT ;  /* 0x000000800000780c */ /* 0x008fe20003f25270 */
[----:B------:R-:W-:Y:S01]  /*46f0*/  UIMAD UR10, UR9, UR12, URZ ;  /* 0x0000000c090a72a4 */ /* 0x000fe2000f8e023f */
[----:B------:R2:W-:Y:S01]  /*4700*/  STS.128 [R23+0x800], R28 ;  /* 0x0008001c17007388 */ /* 0x0005e20000000c00 */
[----:B------:R-:W-:-:S02]  /*4710*/  UIMAD.WIDE.U32 UR4, UR8, UR12, UR6 ;  /* 0x0000000c080472a5 */ /* 0x000fc4000f8e0006 */
[----:B------:R-:W-:Y:S01]  /*4720*/  UIMAD UR10, UR8, UR13, UR10 ;  /* 0x0000000d080a72a4 */ /* 0x000fe2000f8e020a */
[----:B------:R2:W-:Y:S02]  /*4730*/  STS.128 [R23+0x1000], R32 ;  /* 0x0010002017007388 */ /* 0x0005e40000000c00 */
[----:B------:R-:W-:Y:S01]  /*4740*/  ULDC.64 UR12, c[0x0][0x840] ;  /* 0x00021000000c7ab9 */ /* 0x000fe20000000a00 */
[----:B------:R-:W-:Y:S01]  /*4750*/  UIADD3 UR5, UR5, UR10, URZ ;  /* 0x0000000a05057290 */ /* 0x000fe2000fffe03f */
[----:B------:R2:W-:Y:S01]  /*4760*/  STS.128 [R23+0x1800], R36 ;  /* 0x0018002417007388 */ /* 0x0005e20000000c00 */
[----:B------:R-:W-:Y:S02]  /*4770*/  UIMAD UR9, UR9, UR12, URZ ;  /* 0x0000000c090972a4 */ /* 0x000fe4000f8e023f */
[----:B------:R-:W-:Y:S01]  /*4780*/  UIMAD.WIDE.U32 UR6, UR8, UR12, UR6 ;  /* 0x0000000c080672a5 */ /* 0x000fe2000f8e0006 */
[----:B------:R2:W-:Y:S01]  /*4790*/  STS.128 [R23+0x2000], R4 ;  /* 0x0020000417007388 */ /* 0x0005e20000000c00 */
[----:B------:R-:W-:-:S02]  /*47a0*/  UIMAD UR11, UR8, UR13, UR9 ;  /* 0x0000000d080b72a4 */ /* 0x000fc4000f8e0209 */
[----:B-----5:R-:W-:Y:S01]  /*47b0*/  USHF.R.S32.HI UR8, URZ, 0x1f, UR16 ;  /* 0x0000001f3f087899 */ /* 0x020fe20008011410 */
[----:B------:R2:W-:Y:S01]  /*47c0*/  STS.128 [R23+0x2800], R44 ;  /* 0x0028002c17007388 */ /* 0x0005e20000000c00 */
[----:B------:R-:W-:Y:S01]  /*47d0*/  ULDC.64 UR12, c[0x0][0x820] ;  /* 0x00020800000c7ab9 */ /* 0x000fe20000000a00 */
[----:B------:R-:W-:Y:S02]  /*47e0*/  UIADD3 UR7, UR7, UR11, URZ ;  /* 0x0000000b07077290 */ /* 0x000fe4000fffe03f */
[----:B------:R2:W-:Y:S01]  /*47f0*/  STS.128 [R23+0x3000], R48 ;  /* 0x0030003017007388 */ /* 0x0005e20000000c00 */
[----:B------:R-:W-:Y:S02]  /*4800*/  UIMAD UR9, UR8, UR12, URZ ;  /* 0x0000000c080972a4 */ /* 0x000fe4000f8e023f */
[----:B------:R-:W-:Y:S01]  /*4810*/  UIMAD UR10, UR8, UR14, URZ ;  /* 0x0000000e080a72a4 */ /* 0x000fe2000f8e023f */
[----:B------:R2:W-:Y:S01]  /*4820*/  STS.128 [R23+0x3800], R52 ;  /* 0x0038003417007388 */ /* 0x0005e20000000c00 */
[----:B------:R-:W-:-:S02]  /*4830*/  UIMAD UR8, UR16, UR13, UR9 ;  /* 0x0000000d100872a4 */ /* 0x000fc4000f8e0209 */
[----:B------:R-:W-:Y:S01]  /*4840*/  UIMAD.WIDE.U32 UR4, UR16, UR12, UR4 ;  /* 0x0000000c100472a5 */ /* 0x000fe2000f8e0004 */
[----:B------:R2:W-:Y:S01]  /*4850*/  STS.128 [R23+0x4000], R56 ;  /* 0x0040003817007388 */ /* 0x0005e20000000c00 */
[----:B------:R-:W-:Y:S01]  /*4860*/  UIMAD UR10, UR16, UR15, UR10 ;  /* 0x0000000f100a72a4 */ /* 0x000fe2000f8e020a */
[----:B------:R-:W-:Y:S02]  /*4870*/  ULDC.64 UR12, c[0x0][0x800] ;  /* 0x00020000000c7ab9 */ /* 0x000fe40000000a00 */
[----:B------:R2:W-:Y:S01]  /*4880*/  STS.128 [R23+0x4800], R60 ;  /* 0x0048003c17007388 */ /* 0x0005e20000000c00 */
[----:B------:R-:W-:Y:S02]  /*4890*/  UIMAD.WIDE.U32 UR6, UR16, UR14, UR6 ;  /* 0x0000000e100672a5 */ /* 0x000fe4000f8e0006 */
[----:B------:R-:W-:Y:S01]  /*48a0*/  UIADD3 UR8, UR5, UR8, URZ ;  /* 0x0000000805087290 */ /* 0x000fe2000fffe03f */
[----:B------:R2:W-:Y:S01]  /*48b0*/  STS.128 [R23+0x5000], R64 ;  /* 0x0050004017007388 */ /* 0x0005e20000000c00 */
[----:B------:R-:W-:Y:S01]  /*48c0*/  ULEA UR12, UP0, UR4, UR12, 0x2 ;  /* 0x0000000c040c7291 */ /* 0x000fe2000f80103f */
[----:B------:R-:W-:-:S02]  /*48d0*/  ULDC.64 UR14, c[0x0][0x828] ;  /* 0x00020a00000e7ab9 */ /* 0x000fc40000000a00 */
[----:B------:R2:W-:Y:S01]  /*48e0*/  STS.128 [R23+0x5800], R68 ;  /* 0x0058004417007388 */ /* 0x0005e20000000c00 */
[----:B------:R-:W-:Y:S02]  /*48f0*/  UIADD3 UR5, UR7, UR10, URZ ;  /* 0x0000000a07057290 */ /* 0x000fe4000fffe03f */
[----:B------:R-:W-:Y:S01]  /*4900*/  ULEA UR14, UP1, UR6, UR14, 0x2 ;  /* 0x0000000e060e7291 */ /* 0x000fe2000f82103f */
[----:B------:R-:W-:Y:S01]  /*4910*/  @!PT LDS RZ, [RZ] ;  /* 0x00000000fffff984 */ /* 0x000fe20000000800 */
[----:B------:R-:W-:Y:S01]  /*4920*/  @!PT LDS RZ, [RZ] ;  /* 0x00000000fffff984 */ /* 0x000fe20000000800 */
[----:B------:R-:W-:Y:S01]  /*4930*/  @!PT LDS RZ, [RZ] ;  /* 0x00000000fffff984 */ /* 0x000fe20000000800 */
[----:B------:R-:W-:Y:S01]  /*4940*/  @!PT LDS RZ, [RZ] ;  /* 0x00000000fffff984 */ /* 0x000fe20000000800 */
[----:B------:R3:W-:Y:S06]  /*4950*/  MEMBAR.ALL.CTA ;  /* 0x0000000000007992 */ /* 0x0007ec0000008000 */
[----:B---3--:R-:W3:Y:S01]  /*4960*/  FENCE.VIEW.ASYNC.S ;  /* 0x00000000000073c6 */ /* 0x008ee20000000000 */
[----:B------:R-:W-:-:S02]  /*4970*/  ULEA.HI.X UR13, UR4, UR13, UR8, 0x2, UP0 ;  /* 0x0000000d040d7291 */ /* 0x000fc400080f1408 */
[----:B------:R-:W-:Y:S01]  /*4980*/  ULEA.HI.X UR5, UR6, UR15, UR5, 0x2, UP1 ;  /* 0x0000000f06057291 */ /* 0x000fe200088f1405 */
        /* <DEDUP_REMOVED lines=49> */
[----:B---3--:R-:W-:Y:S06]  /*4ca0*/  BAR.SYNC.DEFER_BLOCKING 0x1, 0x100 ;  /* 0x0044000000007b1d */ /* 0x008fec0000010000 */
[----:B--2---:R-:W-:Y:S05]  /*4cb0*/  @P1 BRA `(.L_x_258) ;  /* 0x0000000000341947 */ /* 0x004fea0003800000 */
[----:B------:R-:W-:Y:S01]  /*4cc0*/  R2UR UR6, R18 ;  /* 0x00000000120672ca */ /* 0x000fe200000e0000 */
[----:B------:R-:W-:Y:S01]  /*4cd0*/  UMOV UR7, 0xc00 ;  /* 0x00000c0000077882 */ /* 0x000fe20000000000 */
[----:B------:R-:W-:Y:S01]  /*4ce0*/  PLOP3.LUT P0, PT, PT, PT, PT, 0x80, 0x0 ;  /* 0x000000000000781c */ /* 0x000fe20003f0f070 */
[----:B------:R-:W-:Y:S01]  /*4cf0*/  UMOV UR8, 0x0 ;  /* 0x0000000000087882 */ /* 0x000fe20000000000 */
[----:B------:R-:W-:Y:S01]  /*4d00*/  UMOV UR9, 0x14f00000 ;  /* 0x14f0000000097882 */ /* 0x000fe20000000000 */
[----:B------:R-:W-:-:S10]  /*4d10*/  UMOV UR4, UR14 ;  /* 0x0000000e00047c82 */ /* 0x000fd40008000000 */
.L_x_259:
[----:B------:R-:W-:Y:S01]  /*4d20*/  @P0 ELECT P2, URZ, PT ;  /* 0x00000000003f082f */ /* 0x000fe20003840000 */
[----:B------:R2:W-:-:S12]  /*4d30*/  UBLKRED.G.S.ADD.F32.RN [UR4], [UR6], UR7, desc[UR8] ;  /* 0x00000804060073bb */ /* 0x0005d800080a1407 */
[----:B------:R-:W-:Y:S02]  /*4d40*/  @P2 PLOP3.LUT P0, PT, P2, PT, PT, 0x8, 0x0 ;  /* 0x000000000000281c */ /* 0x000fe4000170e170 */
[----:B------:R-:W-:-:S11]  /*4d50*/  PLOP3.LUT P2, PT, PT, PT, PT, 0x8, 0x0 ;  /* 0x000000000000781c */ /* 0x000fd60003f4e170 */
[----:B--2---:R-:W-:Y:S05]  /*4d60*/  @P0 BRA.U.ANY `(.L_x_259) ;  /* 0xfffffffd00ec0947 */ /* 0x004fea000393ffff */
[----:B------:R0:W-:Y:S01]  /*4d70*/  UTMACMDFLUSH ;  /* 0x00000000000079b7 */ /* 0x0001e20000000000 */
[----:B------:R-:W-:-:S04]  /*4d80*/  DEPBAR.LE SB0, 0x0 ;  /* 0x000080000000791a */ /* 0x000fc80000000000 */
.L_x_258:
[----:B------:R-:W-:Y:S05]  /*4d90*/  BSYNC B0 ;  /* 0x0000000000007941 */ /* 0x000fea0003800000 */
.L_x_257:
[----:B------:R-:W-:Y:S06]  /*4da0*/  BAR.SYNC.DEFER_BLOCKING 0x1, 0x100 ;  /* 0x0044000000007b1d */ /* 0x000fec0000010000 */
[----:B------:R2:W-:Y:S04]  /*4db0*/  STS.128 [R23], R72 ;  /* 0x0000004817007388 */ /* 0x0005e80000000c00 */
[----:B------:R2:W-:Y:S04]  /*4dc0*/  STS.128 [R23+0x800], R76 ;  /* 0x0008004c17007388 */ /* 0x0005e80000000c00 */
        /* <DEDUP_REMOVED lines=15> */
[----:B---3--:R-:W3:Y:S02]  /*4ec0*/  FENCE.VIEW.ASYNC.S ;  /* 0x00000000000073c6 */ /* 0x008ee40000000000 */
[----:B---3--:R-:W-:Y:S06]  /*4ed0*/  BAR.SYNC.DEFER_BLOCKING 0x1, 0x100 ;  /* 0x0044000000007b1d */ /* 0x008fec0000010000 */
[----:B------:R-:W-:Y:S05]  /*4ee0*/  @P1 BRA `(.L_x_236) ;  /* 0x0000002c00cc1947 */ /* 0x000fea0003800000 */
[----:B------:R-:W-:Y:S01]  /*4ef0*/  R2UR UR6, R18 ;  /* 0x00000000120672ca */ /* 0x000fe200000e0000 */
[----:B------:R-:W-:Y:S01]  /*4f00*/  UMOV UR7, 0xc00 ;  /* 0x00000c0000077882 */ /* 0x000fe20000000000 */
[----:B------:R-:W-:Y:S01]  /*4f10*/  PLOP3.LUT P0, PT, PT, PT, PT, 0x80, 0x0 ;  /* 0x000000000000781c */ /* 0x000fe20003f0f070 */
[----:B------:R-:W-:Y:S01]  /*4f20*/  UMOV UR8, 0x0 ;  /* 0x0000000000087882 */ /* 0x000fe20000000000 */
[----:B------:R-:W-:Y:S01]  /*4f30*/  UMOV UR9, 0x14f00000 ;  /* 0x14f0000000097882 */ /* 0x000fe20000000000 */
[----:B------:R-:W-:Y:S01]  /*4f40*/  UMOV UR4, UR12 ;  /* 0x0000000c00047c82 */ /* 0x000fe20008000000 */
[----:B------:R-:W-:-:S09]  /*4f50*/  UMOV UR5, UR13 ;  /* 0x0000000d00057c82 */ /* 0x000fd20008000000 */
.L_x_260:
[----:B------:R-:W-:Y:S01]  /*4f60*/  @P0 ELECT P1, URZ, PT ;  /* 0x00000000003f082f */ /* 0x000fe20003820000 */
[----:B------:R3:W-:-:S12]  /*4f70*/  UBLKRED.G.S.ADD.F32.RN [UR4], [UR6], UR7, desc[UR8] ;  /* 0x00000804060073bb */ /* 0x0007d800080a1407 */
[----:B------:R-:W-:Y:S02]  /*4f80*/  @P1 PLOP3.LUT P0, PT, P1, PT, PT, 0x8, 0x0 ;  /* 0x000000000000181c */ /* 0x000fe40000f0e170 */
[----:B------:R-:W-:-:S11]  /*4f90*/  PLOP3.LUT P1, PT, PT, PT, PT, 0x8, 0x0 ;  /* 0x000000000000781c */ /* 0x000fd60003f2e170 */
[----:B---3--:R-:W-:Y:S05]  /*4fa0*/  @P0 BRA.U.ANY `(.L_x_260) ;  /* 0xfffffffd00ec0947 */ /* 0x008fea000393ffff */
[----:B------:R0:W-:Y:S01]  /*4fb0*/  UTMACMDFLUSH ;  /* 0x00000000000079b7 */ /* 0x0001e20000000000 */
[----:B------:R-:W-:-:S04]  /*4fc0*/  DEPBAR.LE SB0, 0x0 ;  /* 0x000080000000791a */ /* 0x000fc80000000000 */
[----:B------:R-:W-:Y:S05]  /*4fd0*/  BRA `(.L_x_236) ;  /* 0x0000002c00907947 */ /* 0x000fea0003800000 */
.L_x_234:
        /* <DEDUP_REMOVED lines=8> */
[----:B------:R-:W-:Y:S05]  /*5060*/  @P0 BRA `(.L_x_236) ;  /* 0x0000002c006c0947 */ /* 0x000fea0003800000 */
[----:B------:R-:W1:Y:S02]  /*5070*/  S2UR UR7, SR_CTAID.Z ;  /* 0x00000000000779c3 */ /* 0x000e640000002700 */
[----:B-1----:R-:W-:-:S13]  /*5080*/  ISETP.LE.AND P0, PT, RZ, UR7, PT ;  /* 0x00000007ff007c0c */ /* 0x002fda000bf03270 */
[----:B------:R-:W-:Y:S05]  /*5090*/  @!P0 BRA `(.L_x_236) ;  /* 0x0000002c00608947 */ /* 0x000fea0003800000 */
        /* <DEDUP_REMOVED lines=15> */
[----:B------:R-:W-:Y:S11]  /*5190*/  @!P1 BRA `(.L_x_236) ;  /* 0x0000002c00209947 */ /* 0x000ff60003800000 */
        /* <DEDUP_REMOVED lines=23> */
.L_x_275:
        /* <DEDUP_REMOVED lines=21> */
.L_x_264:
[----:B------:R-:W-:Y:S05]  /*5460*/  BSYNC B0 ;  /* 0x0000000000007941 */ /* 0x000fea0003800000 */
.L_x_263:
        /* <DEDUP_REMOVED lines=13> */
.L_x_266:
[----:B------:R-:W-:Y:S05]  /*5540*/  BSYNC B0 ;  /* 0x0000000000007941 */ /* 0x000fea0003800000 */
.L_x_265:
[----:B------:R-:W-:Y:S06]  /*5550*/  BAR.ARV 0xa, 0xa0 ;  /* 0x0282800000007b1d */ /* 0x000fec0000002000 */
[----:B------:R-:W-:Y:S04]  /*5560*/  BSSY B0, `(.L_x_267) ;  /* 0x0000003000007945 */ /* 0x000fe80003800000 */
[----:B------:R-:W-:Y:S05]  /*5570*/  @!P0 BRA `(.L_x_268) ;  /* 0x0000000000048947 */ /* 0x000fea0003800000 */
[----:B------:R-:W-:-:S04]  /*5580*/  DEPBAR.LE SB0, 0x0 ;  /* 0x000080000000791a */ /* 0x000fc80000000000 */
.L_x_268:
[----:B------:R-:W-:Y:S05]  /*5590*/  BSYNC B0 ;  /* 0x0000000000007941 */ /* 0x000fea0003800000 */
.L_x_267:
        /* <DEDUP_REMOVED lines=13> */
.L_x_270:
[----:B------:R-:W-:Y:S05]  /*5670*/  BSYNC B0 ;  /* 0x0000000000007941 */ /* 0x000fea0003800000 */
.L_x_269:
        /* <DEDUP_REMOVED lines=13> */
.L_x_272:
[----:B------:R-:W-:Y:S05]  /*5750*/  BSYNC B0 ;  /* 0x0000000000007941 */ /* 0x000fea0003800000 */
.L_x_271:
[----:B------:R-:W-:Y:S01]  /*5760*/  VIADD R0, R0, 0xfffffffe ;  /* 0xfffffffe00007836 */ /* 0x000fe20000000000 */
[----:B------:R-:W-:Y:S06]  /*5770*/  BAR.ARV 0xa, 0xa0 ;  /* 0x0282800000007b1d */ /* 0x000fec0000002000 */
[----:B------:R-:W-:Y:S01]  /*5780*/  BSSY B0, `(.L_x_273) ;  /* 0x0000004000007945 */ /* 0x000fe20003800000 */
[----:B------:R-:W-:-:S03]  /*5790*/  ISETP.NE.AND P1, PT, R0, RZ, PT ;  /* 0x000000ff0000720c */ /* 0x000fc60003f25270 */
[----:B------:R-:W-:Y:S10]  /*57a0*/  @!P0 BRA `(.L_x_274) ;  /* 0x0000000000048947 */ /* 0x000ff40003800000 */
[----:B------:R-:W-:-:S04]  /*57b0*/  DEPBAR.LE SB0, 0x0 ;  /* 0x000080000000791a */ /* 0x000fc80000000000 */
.L_x_274:
[----:B------:R-:W-:Y:S05]  /*57c0*/  BSYNC B0 ;  /* 0x0000000000007941 */ /* 0x000fea0003800000 */
.L_x_273:
[----:B------:R-:W-:Y:S06]  /*57d0*/  BAR.ARV 0xb, 0xa0 ;  /* 0x02c2800000007b1d */ /* 0x000fec0000002000 */
[----:B------:R-:W-:Y:S02]  /*57e0*/  UIADD3 UR5, UR5, 0x2, URZ ;  /* 0x0000000205057890 */ /* 0x000fe4000fffe03f */
[----:B------:R-:W-:Y:S01]  /*57f0*/  UIADD3 UR4, UR4, 0x1, URZ ;  /* 0x0000000104047890 */ /* 0x000fe2000fffe03f */
[----:B------:R-:W-:Y:S11]  /*5800*/  @P1 BRA `(.L_x_275) ;  /* 0xfffffff800c01947 */ /* 0x000ff6000383ffff */
[----:B------:R-:W-:-:S12]  /*5810*/  UIADD3 UR4, UR11, 0x3000, URZ ;  /* 0x000030000b047890 */ /* 0x000fd8000fffe03f */
.L_x_262:
[----:B------:R-:W-:-:S13]  /*5820*/  ISETP.NE.AND P1, PT, R3, RZ, PT ;  /* 0x000000ff0300720c */ /* 0x000fda0003f25270 */
[----:B------:R-:W-:Y:S05]  /*5830*/  @!P1 BRA `(.L_x_236) ;  /* 0x0000002400789947 */ /* 0x000fea0003800000 */
        /* <DEDUP_REMOVED lines=17> */
.L_x_277:
[----:B------:R-:W-:Y:S05]  /*5950*/  BSYNC B0 ;  /* 0x0000000000007941 */ /* 0x000fea0003800000 */
.L_x_276:
        /* <DEDUP_REMOVED lines=19> */
.L_x_279:
[----:B------:R-:W-:Y:S05]  /*5a90*/  BSYNC B0 ;  /* 0x0000000000007941 */ /* 0x000fea0003800000 */
.L_x_278:
[----:B------:R-:W-:Y:S06]  /*5aa0*/  BAR.ARV 0xa, 0xa0 ;  /* 0x0282800000007b1d */ /* 0x000fec0000002000 */
[----:B------:R-:W-:Y:S04]  /*5ab0*/  BSSY B0, `(.L_x_280) ;  /* 0x0000003000007945 */ /* 0x000fe80003800000 */
[----:B------:R-:W-:Y:S05]  /*5ac0*/  @!P0 BRA `(.L_x_281) ;  /* 0x0000000000048947 */ /* 0x000fea0003800000 */
[----:B------:R-:W-:-:S04]  /*5ad0*/  DEPBAR.LE SB0, 0x0 ;  /* 0x000080000000791a */ /* 0x000fc80000000000 */
.L_x_281:
[----:B------:R-:W-:Y:S05]  /*5ae0*/  BSYNC B0 ;  /* 0x0000000000007941 */ /* 0x000fea0003800000 */
.L_x_280:
[----:B------:R-:W-:Y:S06]  /*5af0*/  BAR.ARV 0xb, 0xa0 ;  /* 0x02c2800000007b1d */ /* 0x000fec0000002000 */
[----:B------:R-:W-:Y:S05]  /*5b00*/  BRA `(.L_x_236) ;  /* 0x0000002000c47947 */ /* 0x000fea0003800000 */
.L_x_261:
        /* <DEDUP_REMOVED lines=48> */
.L_x_312:
        /* <DEDUP_REMOVED lines=14> */
.L_x_285:
        /* <DEDUP_REMOVED lines=38> */
[--C-:B------:R-:W-:Y:S01]  /*6150*/  IMAD.X R2, RZ, RZ, R11.reuse, P1 ;  /* 0x000000ffff027224 */ /* 0x100fe200008e060b */
[----:B------:R-:W-:Y:S01]  /*6160*/  UMOV UR46, 0x0 ;  /* 0x00000000002e7882 */ /* 0x000fe20000000000 */
[----:B------:R-:W-:Y:S01]  /*6170*/  UMOV UR47, 0x10000000 ;  /* 0x10000000002f7882 */ /* 0x000fe20000000000 */
[----:B------:R-:W-:Y:S01]  /*6180*/  UIADD3 UR48, UR8, 0x2000, URZ ;  /* 0x0000200008307890 */ /* 0x000fe2000fffe03f */
[----:B------:R-:W-:Y:S01]  /*6190*/  MOV R14, UR53 ;  /* 0x00000035000e7c02 */ /* 0x000fe20008000f00 */
[----:B------:R-:W-:Y:S01]  /*61a0*/  UMOV UR50, 0x40 ;  /* 0x0000004000327882 */ /* 0x000fe20000000000 */
[----:B------:R-:W-:Y:S01]  /*61b0*/  R2UR UR31, R2 ;  /* 0x00000000021f72ca */ /* 0x000fe200000e0000 */
[----:B------:R-:W-:Y:S01]  /*61c0*/  IMAD.X R2, RZ, RZ, R11, P2 ;  /* 0x000000ffff027224 */ /* 0x000fe200010e060b */
[----:B------:R-:W-:Y:S01]  /*61d0*/  UMOV UR52, UR12 ;  /* 0x0000000c00347c82 */ /* 0x000fe20008000000 */
[----:B------:R-:W-:Y:S01]  /*61e0*/  MOV R16, UR50 ;  /* 0x0000003200107c02 */ /* 0x000fe20008000f00 */
[----:B------:R-:W-:Y:S01]  /*61f0*/  UMOV UR50, 0x20 ;  /* 0x0000002000327882 */ /* 0x000fe20000000000 */
[----:B------:R-:W-:Y:S01]  /*6200*/  MOV R15, UR52 ;  /* 0x00000034000f7c02 */ /* 0x000fe20008000f00 */
[----:B------:R-:W-:Y:S01]  /*6210*/  UMOV UR51, UR11 ;  /* 0x0000000b00337c82 */ /* 0x000fe20008000000 */
[----:B------:R-:W-:Y:S01]  /*6220*/  R2UR UR23, R2 ;  /* 0x00000000021772ca */ /* 0x000fe200000e0000 */
[----:B------:R-:W-:Y:S01]  /*6230*/  UMOV UR49, UR9 ;  /* 0x0000000900317c82 */ /* 0x000fe20008000000 */
[----:B------:R-:W-:Y:S01]  /*6240*/  IADD3 R2, P1, R10, 0xf0, RZ ;  /* 0x000000f00a027810 */ /* 0x000fe20007f3e0ff */
[----:B------:R-:W-:Y:S01]  /*6250*/  UIADD3 UR56, UR8, 0x3000, URZ ;  /* 0x0000300008387890 */ /* 0x000fe2000fffe03f */
[----:B------:R-:W-:-:S02]  /*6260*/  UMOV UR58, 0x30 ;  /* 0x00000030003a7882 */ /* 0x000fc40000000000 */
[----:B------:R-:W-:Y:S01]  /*6270*/  R2UR UR40, R2 ;  /* 0x00000000022872ca */ /* 0x000fe200000e0000 */
[----:B-1----:R-:W-:Y:S01]  /*6280*/  IMAD.X R3, RZ, RZ, R11, P1 ;  /* 0x000000ffff037224 */ /* 0x002fe200008e060b */
[----:B------:R-:W-:Y:S01]  /*6290*/  UMOV UR60, UR12 ;  /* 0x0000000c003c7c82 */ /* 0x000fe20008000000 */
[----:B------:R-:W-:Y:S01]  /*62a0*/  UMOV UR59, UR11 ;  /* 0x0000000b003b7c82 */ /* 0x000fe20008000000 */
[----:B------:R-:W-:Y:S02]  /*62b0*/  UMOV UR57, UR9 ;  /* 0x0000000900397c82 */ /* 0x000fe40008000000 */
        /* <DEDUP_REMOVED lines=35> */
[----:B------:R4:W-:Y:S01]  /*64f0*/  UTMALDG.4D [UR56], [UR30], desc[UR46] ;  /* 0x00002e381e0075b4 */ /* 0x0009e20008019000 */
[----:B-1----:R-:W-:Y:S01]  /*6500*/  UMOV UR10, 0x40 ;  /* 0x00000040000a7882 */ /* 0x002fe20000000000 */
[----:B--2---:R-:W-:-:S02]  /*6510*/  R2UR UR20, R13 ;  /* 0x000000000d1472ca */ /* 0x004fc400000e0000 */
[----:B------:R-:W1:Y:S01]  /*6520*/  LDC R13, c[0x0][0x280] ;  /* 0x0000a000ff0d7b82 */ /* 0x000e620000000800 */
[----:B------:R-:W-:Y:S01]  /*6530*/  R2UR UR21, R12 ;  /* 0x000000000c1572ca */ /* 0x000fe200000e0000 */
[----:B------:R-:W-:Y:S01]  /*6540*/  IMAD.MOV.U32 R12, RZ, RZ, RZ ;  /* 0x000000ffff0c7224 */ /* 0x000fe200078e00ff */
[----:B---3--:R-:W-:Y:S01]  /*6550*/  R2UR UR53, R14 ;  /* 0x000000000e3572ca */ /* 0x008fe200000e0000 */
[----:B------:R-:W-:Y:S01]  /*6560*/  UIADD3 UR48, UR8, 0x4000, URZ ;  /* 0x0000400008307890 */ /* 0x000fe2000fffe03f */
[----:B------:R-:W-:Y:S01]  /*6570*/  R2UR UR52, R15 ;  /* 0x000000000f3472ca */ /* 0x000fe200000e0000 */
[----:B------:R-:W-:Y:S01]  /*6580*/  UIADD3 UR8, UR8, 0xa000, URZ ;  /* 0x0000a00008087890 */ /* 0x000fe2000fffe03f */
[----:B------:R-:W-:-:S07]  /*6590*/  R2UR UR50, R16 ;  /* 0x00000000103272ca */ /* 0x000fce00000e0000 */
[----:B------:R-:W-:Y:S01]  /*65a0*/  UMOV UR37, UR21 ;  /* 0x0000001500257c82 */ /* 0x000fe20008000000 */
[----:B------:R-:W-:-:S05]  /*65b0*/  UMOV UR13, UR21 ;  /* 0x00000015000d7c82 */ /* 0x000fca0008000000 */
[----:B------:R4:W-:Y:S01]  /*65c0*/  UTMALDG.4D [UR48], [UR30], desc[UR46] ;  /* 0x00002e301e0075b4 */ /* 0x0009e20008019000 */
[----:B-1----:R-:W-:Y:S01]  /*65d0*/  ISETP.GE.AND P1, PT, R13, 0x41, PT ;  /* 0x000000410d00780c */ /* 0x002fe20003f26270 */
[----:B------:R4:W-:Y:S01]  /*65e0*/  UTMALDG.4D [UR40], [UR30], desc[UR46] ;  /* 0x00002e281e0075b4 */ /* 0x0009e20008019000 */
[----:B------:R4:W-:Y:S01]  /*65f0*/  UTMALDG.4D [UR24], [UR22], desc[UR46] ;  /* 0x00002e18160075b4 */ /* 0x0009e20008019000 */
[----:B------:R4:W-:Y:S01]  /*6600*/  UTMALDG.4D [UR32], [UR22], desc[UR46] ;  /* 0x00002e20160075b4 */ /* 0x0009e20008019000 */
[----:B------:R4:W-:Y:S09]  /*6610*/  UTMALDG.4D [UR8], [UR22], desc[UR46] ;  /* 0x00002e08160075b4 */ /* 0x0009f20008019000 */
[----:B----4-:R-:W-:Y:S05]  /*6620*/  @!P1 BRA `(.L_x_286) ;  /* 0x0000001000709947 */ /* 0x010fea0003800000 */
        /* <DEDUP_REMOVED lines=9> */
[----:B------:R-:W-:Y:S02]  /*66c0*/  VIMNMX R4, R4, 0x1, !PT ;  /* 0x0000000104047848 */ /* 0x000fe40007fe0100 */
[----:B-1----:R-:W-:Y:S02]  /*66d0*/  LOP3.LUT R13, R17, 0x1f, RZ, 0xc0, !PT ;  /* 0x0000001f110d7812 */ /* 0x002fe400078ec0ff */
[----:B------:R-:W-:Y:S01]  /*66e0*/  LOP3.LUT R17, R4, 0x1, RZ, 0xc0, !PT ;  /* 0x0000000104117812 */ /* 0x000fe200078ec0ff */
[----:B------:R-:W-:Y:S06]  /*66f0*/  @!P1 BRA `(.L_x_287) ;  /* 0x0000000800d49947 */ /* 0x000fec0003800000 */
[----:B------:R-:W-:Y:S02]  /*6700*/  IMAD.IADD R18, R4, 0x1, -R17 ;  /* 0x0000000104127824 */ /* 0x000fe400078e0a11 */
[----:B------:R-:W-:Y:S02]  /*6710*/  IMAD.MOV.U32 R9, RZ, RZ, 0x1 ;  /* 0x00000001ff097424 */ /* 0x000fe400078e00ff */
[----:B------:R-:W-:-:S07]  /*6720*/  IMAD.MOV.U32 R16, RZ, RZ, RZ ;  /* 0x000000ffff107224 */ /* 0x000fce00078e00ff */
.L_x_296:
[----:B------:R-:W-:-:S04]  /*6730*/  SHF.L.U32 R20, R9, 0x1f, RZ ;  /* 0x0000001f09147819 */ /* 0x000fc800000006ff */
[----:B-1----:R-:W1:Y:S02]  /*6740*/  SYNCS.PHASECHK.TRANS64.TRYWAIT P1, [R0+URZ+0x26840], R20 ;  /* 0x02684014000075a7 */ /* 0x002e64000802017f */
[----:B-123--:R-:W-:Y:S05]  /*6750*/  @!P1 BRA `(.L_x_288) ;  /* 0x0000001800309947 */ /* 0x00efea0003800000 */
.L_x_313:
[----:B------:R-:W-:Y:S05]  /*6760*/  @P0 BRA `(.L_x_289) ;  /* 0x0000000000140947 */ /* 0x000fea0003800000 */
[----:B------:R-:W-:Y:S01]  /*6770*/  ISETP.NE.AND P1, PT, R13, RZ, PT ;  /* 0x000000ff0d00720c */ /* 0x000fe20003f25270 */
[----:B------:R-:W-:-:S04]  /*6780*/  IMAD.MOV.U32 R3, RZ, RZ, 0x3100 ;  /* 0x00003100ff037424 */ /* 0x000fc800078e00ff */
[----:B------:R2:W-:Y:S08]  /*6790*/  SYNCS.ARRIVE.TRANS64 RZ, [R0+URZ+0x26830], R3 ;  /* 0x0268300300ff79a7 */ /* 0x0005f0000800003f */
[----:B------:R-:W-:Y:S05]  /*67a0*/  @!P1 BRA `(.L_x_289) ;  /* 0x0000000000049947 */ /* 0x000fea0003800000 */
[----:B------:R-:W-:Y:S01]  /*67b0*/  BPT.TRAP 0x1 ;  /* 0x000000040000795c */ /* 0x000fe20000300000 */
.L_x_289:
[----:B------:R-:W2:Y:S01]  /*67c0*/  LDC.64 R14, c[0x0][0x728] ;  /* 0x0001ca00ff0e7b82 */ /* 0x000ea20000000a00 */
[----:B------:R-:W-:Y:S01]  /*67d0*/  IMAD.SHL.U32 R19, R16, 0x40, RZ ;  /* 0x0000004010137824 */ /* 0x000fe200078e00ff */
[----:B------:R-:W-:Y:S01]  /*67e0*/  MOV R10, R6 ;  /* 0x00000006000a7202 */ /* 0x000fe20000000f00 */
[----:B------:R-:W-:Y:S01]  /*67f0*/  IMAD.MOV.U32 R11, RZ, RZ, R7 ;  /* 0x000000ffff0b7224 */ /* 0x000fe200078e0007 */
[----:B------:R-:W-:Y:S01]  /*6800*/  R2UR UR22, R0 ;  /* 0x00000000001672ca */ /* 0x000fe200000e0000 */
[----:B------:R-:W-:Y:S01]  /*6810*/  UMOV UR10, 0x0 ;  /* 0x00000000000a7882 */ /* 0x000fe20000000000 */
        /* <DEDUP_REMOVED lines=9> */
[----:B------:R-:W-:Y:S01]  /*68b0*/  UMOV UR29, UR21 ;  /* 0x00000015001d7c82 */ /* 0x000fe20008000000 */
[----:B------:R-:W-:Y:S01]  /*68c0*/  UMOV UR5, 0x10 ;  /* 0x0000001000057882 */ /* 0x000fe20000000000 */
        /* <DEDUP_REMOVED lines=25> */
.L_x_314:
[----:B------:R-:W-:Y:S05]  /*6a60*/  @P0 BRA `(.L_x_291) ;  /* 0x0000000000140947 */ /* 0x000fea0003800000 */
[----:B------:R-:W-:Y:S01]  /*6a70*/  ISETP.NE.AND P1, PT, R13, RZ, PT ;  /* 0x000000ff0d00720c */ /* 0x000fe20003f25270 */
[----:B------:R-:W-:-:S04]  /*6a80*/  IMAD.MOV.U32 R3, RZ, RZ, 0x3100 ;  /* 0x00003100ff037424 */ /* 0x000fc800078e00ff */
[----:B------:R3:W-:Y:S08]  /*6a90*/  SYNCS.ARRIVE.TRANS64 RZ, [R0+URZ+0x26818], R3 ;  /* 0x0268180300ff79a7 */ /* 0x0007f0000800003f */
[----:B------:R-:W-:Y:S05]  /*6aa0*/  @!P1 BRA `(.L_x_291) ;  /* 0x0000000000049947 */ /* 0x000fea0003800000 */
[----:B------:R-:W-:Y:S01]  /*6ab0*/  BPT.TRAP 0x1 ;  /* 0x000000040000795c */ /* 0x000fe20000300000 */
.L_x_291:
        /* <DEDUP_REMOVED lines=34> */
.L_x_315:
[----:B-123--:R-:W-:Y:S01]  /*6ce0*/  SHF.R.S32.HI R20, RZ, 0x1f, R19 ;  /* 0x0000001fff147819 */ /* 0x00efe20000011413 */
[----:B------:R-:W-:Y:S06]  /*6cf0*/  @P0 BRA `(.L_x_293) ;  /* 0x0000000000140947 */ /* 0x000fec0003800000 */
[----:B------:R-:W-:Y:S01]  /*6d00*/  ISETP.NE.AND P1, PT, R13, RZ, PT ;  /* 0x000000ff0d00720c */ /* 0x000fe20003f25270 */
[----:B------:R-:W-:-:S04]  /*6d10*/  IMAD.MOV.U32 R21, RZ, RZ, 0x3100 ;  /* 0x00003100ff157424 */ /* 0x000fc800078e00ff */
[----:B------:R1:W-:Y:S08]  /*6d20*/  SYNCS.ARRIVE.TRANS64 RZ, [R0+URZ+0x26838], R21 ;  /* 0x0268381500ff79a7 */ /* 0x0003f0000800003f */
[----:B------:R-:W-:Y:S05]  /*6d30*/  @!P1 BRA `(.L_x_293) ;  /* 0x0000000000049947 */ /* 0x000fea0003800000 */
[----:B------:R-:W-:Y:S01]  /*6d40*/  BPT.TRAP 0x1 ;  /* 0x000000040000795c */ /* 0x000fe20000300000 */
.L_x_293:
        /* <DEDUP_REMOVED lines=38> */
.L_x_317:
[----:B------:R-:W-:Y:S05]  /*6fb0*/  @P0 BRA `(.L_x_295) ;  /* 0x0000000000140947 */ /* 0x000fea0003800000 */
[----:B------:R-:W-:Y:S01]  /*6fc0*/  ISETP.NE.AND P1, PT, R13, RZ, PT ;  /* 0x000000ff0d00720c */ /* 0x000fe20003f25270 */
[----:B--2---:R-:W-:-:S04]  /*6fd0*/  IMAD.MOV.U32 R5, RZ, RZ, 0x3100 ;  /* 0x00003100ff057424 */ /* 0x004fc800078e00ff */
[----:B------:R3:W-:Y:S08]  /*6fe0*/  SYNCS.ARRIVE.TRANS64 RZ, [R0+URZ+0x26810], R5 ;  /* 0x0268100500ff79a7 */ /* 0x0007f0000800003f */
[----:B------:R-:W-:Y:S05]  /*6ff0*/  @!P1 BRA `(.L_x_295) ;  /* 0x0000000000049947 */ /* 0x000fea0003800000 */
[----:B------:R-:W-:Y:S01]  /*7000*/  BPT.TRAP 0x1 ;  /* 0x000000040000795c */ /* 0x000fe20000300000 */
.L_x_295:
        /* <DEDUP_REMOVED lines=36> */
.L_x_287:
[----:B------:R-:W-:-:S13]  /*7250*/  ISETP.NE.AND P1, PT, R17, RZ, PT ;  /* 0x000000ff1100720c */ /* 0x000fda0003f25270 */
[----:B------:R-:W-:Y:S05]  /*7260*/  @!P1 BRA `(.L_x_286) ;  /* 0x0000000400609947 */ /* 0x000fea0003800000 */
[----:B------:R-:W-:-:S04]  /*7270*/  SHF.L.U32 R7, R9, 0x1f, RZ ;  /* 0x0000001f09077819 */ /* 0x000fc800000006ff */
[----:B------:R-:W2:Y:S02]  /*7280*/  SYNCS.PHASECHK.TRANS64.TRYWAIT P1, [R0+URZ+0x26840], R7 ;  /* 0x02684007000075a7 */ /* 0x000ea4000802017f */
[----:B--2---:R-:W-:Y:S05]  /*7290*/  @!P1 BRA `(.L_x_297) ;  /* 0x0000000c00b49947 */ /* 0x004fea0003800000 */
.L_x_318:
[----:B------:R-:W-:Y:S05]  /*72a0*/  @P0 BRA `(.L_x_298) ;  /* 0x0000000000140947 */ /* 0x000fea0003800000 */
[----:B------:R-:W-:Y:S01]  /*72b0*/  ISETP.NE.AND P1, PT, R13, RZ, PT ;  /* 0x000000ff0d00720c */ /* 0x000fe20003f25270 */
[----:B------:R-:W-:-:S04]  /*72c0*/  IMAD.MOV.U32 R5, RZ, RZ, 0x3100 ;  /* 0x00003100ff057424 */ /* 0x000fc800078e00ff */
[----:B------:R3:W-:Y:S08]  /*72d0*/  SYNCS.ARRIVE.TRANS64 RZ, [R0+URZ+0x26830], R5 ;  /* 0x0268300500ff79a7 */ /* 0x0007f0000800003f */
[----:B------:R-:W-:Y:S05]  /*72e0*/  @!P1 BRA `(.L_x_298) ;  /* 0x0000000000049947 */ /* 0x000fea0003800000 */
[----:B------:R-:W-:Y:S01]  /*72f0*/  BPT.TRAP 0x1 ;  /* 0x000000040000795c */ /* 0x000fe20000300000 */
.L_x_298:
        /* <DEDUP_REMOVED lines=40> */
.L_x_319:
[----:B------:R-:W-:Y:S05]  /*7580*/  @P0 BRA `(.L_x_300) ;  /* 0x0000000000140947 */ /* 0x000fea0003800000 */
[----:B------:R-:W-:Y:S01]  /*7590*/  ISETP.NE.AND P0, PT, R13, RZ, PT ;  /* 0x000000ff0d00720c */ /* 0x000fe20003f05270 */
[----:B------:R-:W-:-:S04]  /*75a0*/  IMAD.MOV.U32 R5, RZ, RZ, 0x3100 ;  /* 0x00003100ff057424 */ /* 0x000fc800078e00ff */
[----:B------:R4:W-:Y:S08]  /*75b0*/  SYNCS.ARRIVE.TRANS64 RZ, [R0+URZ+0x26818], R5 ;  /* 0x0268180500ff79a7 */ /* 0x0009f0000800003f */
[----:B------:R-:W-:Y:S05]  /*75c0*/  @!P0 BRA `(.L_x_300) ;  /* 0x0000000000048947 */ /* 0x000fea0003800000 */
[----:B------:R-:W-:Y:S01]  /*75d0*/  BPT.TRAP 0x1 ;  /* 0x000000040000795c */ /* 0x000fe20000300000 */
.L_x_300:
        /* <DEDUP_REMOVED lines=33> */
.L_x_286:
[----:B------:R-:W4:Y:S01]  /*77f0*/  S2R R2, SR_TID.X ;  /* 0x0000000000027919 */ /* 0x000f220000002100 */
[----:B------:R-:W-:Y:S01]  /*7800*/  IMAD R3, R12, 0x8, R0 ;  /* 0x000000080c037824 */ /* 0x000fe200078e0200 */
[----:B----4-:R-:W-:Y:S02]  /*7810*/  LOP3.LUT R4, R2, 0x7f, RZ, 0xc0, !PT ;  /* 0x0000007f02047812 */ /* 0x010fe400078ec0ff */
[----:B------:R-:W-:Y:S02]  /*7820*/  SHF.L.U32 R2, R9, 0x1f, RZ ;  /* 0x0000001f09027819 */ /* 0x000fe400000006ff */
[----:B------:R-:W-:Y:S02]  /*7830*/  ISETP.NE.AND P1, PT, R4, RZ, PT ;  /* 0x000000ff0400720c */ /* 0x000fe40003f25270 */
[----:B------:R-:W4:Y:S02]  /*7840*/  SYNCS.PHASECHK.TRANS64.TRYWAIT P0, [R3+URZ+0x26840], R2 ;  /* 0x02684002030075a7 */ /* 0x000f24000800017f */
[----:B----4-:R-:W-:Y:S09]  /*7850*/  @!P0 BRA `(.L_x_301) ;  /* 0x00000008006c8947 */ /* 0x010ff20003800000 */
.L_x_320:
[----:B------:R-:W-:Y:S05]  /*7860*/  @P1 BRA `(.L_x_302) ;  /* 0x0000000000181947 */ /* 0x000fea0003800000 */
[----:B------:R-:W5:Y:S01]  /*7870*/  S2R R4, SR_TID.X ;  /* 0x0000000000047919 */ /* 0x000f620000002100 */
[----:B----4-:R-:W-:-:S04]  /*7880*/  IMAD.MOV.U32 R2, RZ, RZ, 0x3100 ;  /* 0x00003100ff027424 */ /* 0x010fc800078e00ff */
[----:B------:R4:W-:Y:S01]  /*7890*/  SYNCS.ARRIVE.TRANS64 RZ, [R3+URZ+0x26830], R2 ;  /* 0x0268300203ff79a7 */ /* 0x0009e2000800003f */
[----:B-----5:R-:W-:-:S13]  /*78a0*/  LOP3.LUT P0, RZ, R4, 0x1f, RZ, 0xc0, !PT ;  /* 0x0000001f04ff7812 */ /* 0x020fda000780c0ff */
[----:B----4-:R-:W-:Y:S05]  /*78b0*/  @!P0 BRA `(.L_x_302) ;  /* 0x0000000000048947 */ /* 0x010fea0003800000 */
[----:B------:R-:W-:Y:S01]  /*78c0*/  BPT.TRAP 0x1 ;  /* 0x000000040000795c */ /* 0x000fe20000300000 */
.L_x_302:
        /* <DEDUP_REMOVED lines=47> */
.L_x_283:
[----:B------:R-:W-:Y:S05]  /*7bc0*/  BSYNC B0 ;  /* 0x0000000000007941 */ /* 0x000fea0003800000 */
.L_x_282:
[----:B------:R-:W-:-:S03]  /*7bd0*/  UMOV UR5, 0xffffffff ;  /* 0xffffffff00057882 */ /* 0x000fc60000000000 */
[----:B------:R-:W-:Y:S05]  /*7be0*/  BRA.DIV UR5, `(.L_x_303) ;  /* 0x00000006059c7947 */ /* 0x000fea000b800000 */
[----:B------:R-:W-:-:S13]  /*7bf0*/  ELECT P0, URZ, PT ;  /* 0x00000000003f782f */ /* 0x000fda0003800000 */
.L_x_323:
[----:B------:R-:W-:Y:S05]  /*7c00*/  @!P0 BRA `(.L_x_236) ;  /* 0x0000000000848947 */ /* 0x000fea0003800000 */
[----:B------:R-:W-:-:S06]  /*7c10*/  ULOP3.LUT UR5, UR38, 0x2, URZ, 0xfc, !UPT ;  /* 0x0000000226057892 */ /* 0x000fcc000f8efc3f */
[----:B------:R-:W-:-:S05]  /*7c20*/  IMAD.U32 R2, RZ, RZ, UR5 ;  /* 0x00000005ff027e24 */ /* 0x000fca000f8e00ff */
[----:B------:R-:W-:-:S13]  /*7c30*/  ISETP.NE.AND P0, PT, R2, 0x3, PT ;  /* 0x000000030200780c */ /* 0x000fda0003f05270 */
[----:B------:R-:W-:Y:S05]  /*7c40*/  @!P0 BRA `(.L_x_304) ;  /* 0x0000000000048947 */ /* 0x000fea0003800000 */
[----:B------:R-:W-:Y:S01]  /*7c50*/  BPT.TRAP 0x1 ;  /* 0x000000040000795c */ /* 0x000fe20000300000 */
.L_x_304:
        /* <DEDUP_REMOVED lines=15> */
.L_x_324:
[----:B------:R-:W2:Y:S02]  /*7d50*/  SYNCS.PHASECHK.TRANS64.TRYWAIT P1, [R3+URZ], R2 ;  /* 0x00000002030075a7 */ /* 0x000ea4000802017f */
[----:B--2---:R-:W-:Y:S05]  /*7d60*/  @!P1 BRA `(.L_x_306) ;  /* 0x0000000400749947 */ /* 0x004fea0003800000 */
.L_x_325:
[----:B------:R-:W-:Y:S05]  /*7d70*/  @!P0 BRA `(.L_x_307) ;  /* 0x0000000000048947 */ /* 0x000fea0003800000 */
[----:B------:R-:W-:Y:S01]  /*7d80*/  BPT.TRAP 0x1 ;  /* 0x000000040000795c */ /* 0x000fe20000300000 */
.L_x_307:
[----:B--2---:R-:W-:-:S04]  /*7d90*/  VIADD R3, R7, 0x26840 ;  /* 0x0002684007037836 */ /* 0x004fc80000000000 */
[----:B------:R-:W-:-:S04]  /*7da0*/  IMAD R0, R0, 0x8, R3 ;  /* 0x0000000800007824 */ /* 0x000fc800078e0203 */
[----:B------:R-:W2:Y:S02]  /*7db0*/  SYNCS.PHASECHK.TRANS64.TRYWAIT P0, [R0+URZ], R5 ;  /* 0x00000005000075a7 */ /* 0x000ea4000800017f */
[----:B--2---:R-:W-:Y:S05]  /*7dc0*/  @!P0 BRA `(.L_x_308) ;  /* 0x0000000400708947 */ /* 0x004fea0003800000 */
.L_x_326:
[----:B------:R-:W-:-:S07]  /*7dd0*/  IMAD R3, R4, 0x8, R3 ;  /* 0x0000000804037824 */ /* 0x000fce00078e0203 */
.L_x_309:
[----:B---3--:R3:W4:Y:S02]  /*7de0*/  SYNCS.PHASECHK.TRANS64.TRYWAIT P0, [R3+URZ], R2 ;  /* 0x00000002030075a7 */ /* 0x008724000800017f */
[----:B----4-:R-:W-:Y:S05]  /*7df0*/  @!P0 NANOSLEEP.SYNCS 0x989680 ;  /* 0x009896800000895d */ /* 0x010fea0003900000 */
[----:B------:R-:W4:Y:S02]  /*7e00*/  @!P0 SYNCS.PHASECHK.TRANS64 P0, [R3+URZ], R2 ;  /* 0x00000002030085a7 */ /* 0x000f24000800007f */
[----:B----4-:R-:W-:Y:S05]  /*7e10*/  @!P0 BRA `(.L_x_309) ;  /* 0xfffffffc00f08947 */ /* 0x010fea000383ffff */
.L_x_236:
[----:B------:R-:W-:Y:S05]  /*7e20*/  BSYNC B6 ;  /* 0x0000000000067941 */ /* 0x000fea0003800000 */
.L_x_233:
[----:B------:R-:W-:Y:S05]  /*7e30*/  EXIT ;  /* 0x000000000000794d */ /* 0x000fea0003800000 */
.L_x_241:
[----:B------:R-:W-:Y:S02]  /*7e40*/  IMAD.MOV.U32 R13, RZ, RZ, R16 ;  /* 0x000000ffff0d7224 */ /* 0x000fe400078e0010 */
[----:B------:R-:W-:Y:S02]  /*7e50*/  IMAD.MOV.U32 R12, RZ, RZ, RZ ;  /* 0x000000ffff0c7224 */ /* 0x000fe400078e00ff */
[----:B------:R-:W-:Y:S02]  /*7e60*/  IMAD.MOV.U32 R11, RZ, RZ, 0x1f ;  /* 0x0000001fff0b7424 */ /* 0x000fe400078e00ff */
[----:B------:R-:W-:-:S07]  /*7e70*/  IMAD.MOV.U32 R15, RZ, RZ, -0x1 ;  /* 0xffffffffff0f7424 */ /* 0x000fce00078e00ff */
[----:B------:R-:W-:Y:S05]  /*7e80*/  WARPSYNC.COLLECTIVE R15, `(.L_x_310) ;  /* 0x000000000f087348 */ /* 0x000fea0003c00000 */
[----:B------:R1:W2:Y:S02]  /*7e90*/  SHFL.IDX P6, R14, R13, R12, R11 ;  /* 0x0000000c0d0e7389 */ /* 0x0002a400000c000b */
[----:B-12---:R-:W-:Y:S01]  /*7ea0*/  ENDCOLLECTIVE ;  /* 0x000000000000791b */ /* 0x006fe20003800000 */
.L_x_310:
[----:B------:R-:W-:Y:S05]  /*7eb0*/  BRA `(.L_x_311) ;  /* 0xffffff8c001c7947 */ /* 0x000fea000383ffff */
.L_x_243:
[----:B--2---:R2:W3:Y:S02]  /*7ec0*/  SYNCS.PHASECHK.TRANS64.TRYWAIT P1, [R18+URZ+0x26800], R5 ;  /* 0x02680005120075a7 */ /* 0x0044e4000802017f */
[----:B---3--:R-:W-:Y:S05]  /*7ed0*/  @!P1 NANOSLEEP.SYNCS 0x989680 ;  /* 0x009896800000995d */ /* 0x008fea0003900000 */
[----:B------:R-:W3:Y:S02]  /*7ee0*/  @!P1 SYNCS.PHASECHK.TRANS64 P1, [R18+URZ+0x26800], R5 ;  /* 0x02680005120095a7 */ /* 0x000ee4000802007f */
[----:B---3--:R-:W-:Y:S05]  /*7ef0*/  @!P1 BRA `(.L_x_243) ;  /* 0xfffffffc00f09947 */ /* 0x008fea000383ffff */
[----:B------:R-:W-:Y:S05]  /*7f00*/  BRA `(.L_x_242) ;  /* 0xffffff8c00447947 */ /* 0x000fea000383ffff */
.L_x_249:
[----:B---3--:R-:W-:-:S04]  /*7f10*/  IMAD.U32 R5, RZ, RZ, UR8 ;  /* 0x00000008ff057e24 */ /* 0x008fc8000f8e00ff */
[----:B------:R3:W1:Y:S03]  /*7f20*/  SYNCS.PHASECHK.TRANS64.TRYWAIT P1, [R5+URZ+0x26810], R120 ;  /* 0x02681078050075a7 */ /* 0x000666000802017f */
[----:B-1----:R-:W-:Y:S05]  /*7f30*/  @!P1 NANOSLEEP.SYNCS 0x989680 ;  /* 0x009896800000995d */ /* 0x002fea0003900000 */
[----:B------:R-:W1:Y:S02]  /*7f40*/  @!P1 SYNCS.PHASECHK.TRANS64 P1, [R5+URZ+0x26810], R120 ;  /* 0x02681078050095a7 */ /* 0x000e64000802007f */
[----:B-1----:R-:W-:Y:S05]  /*7f50*/  @!P1 BRA `(.L_x_249) ;  /* 0xfffffffc00ec9947 */ /* 0x002fea000383ffff */
[----:B------:R-:W-:Y:S05]  /*7f60*/  BRA `(.L_x_248) ;  /* 0xffffff9800747947 */ /* 0x000fea000383ffff */
.L_x_253:
[----:B------:R-:W-:-:S04]  /*7f70*/  IMAD.U32 R121, RZ, RZ, UR8 ;  /* 0x00000008ff797e24 */ /* 0x000fc8000f8e00ff */
[----:B------:R1:W1:Y:S03]  /*7f80*/  SYNCS.PHASECHK.TRANS64.TRYWAIT P1, [R121+URZ+0x26830], R120 ;  /* 0x02683078790075a7 */ /* 0x000266000802017f */
[----:B-1----:R-:W-:Y:S05]  /*7f90*/  @!P1 NANOSLEEP.SYNCS 0x989680 ;  /* 0x009896800000995d */ /* 0x002fea0003900000 */
[----:B------:R-:W1:Y:S02]  /*7fa0*/  @!P1 SYNCS.PHASECHK.TRANS64 P1, [R121+URZ+0x26830], R120 ;  /* 0x02683078790095a7 */ /* 0x000e64000802007f */
[----:B-1----:R-:W-:Y:S05]  /*7fb0*/  @!P1 BRA `(.L_x_253) ;  /* 0xfffffffc00ec9947 */ /* 0x002fea000383ffff */
[----:B------:R-:W-:Y:S05]  /*7fc0*/  BRA `(.L_x_252) ;  /* 0xffffff9c00807947 */ /* 0x000fea000383ffff */
.L_x_284:
[----:B-1----:R1:W2:Y:S02]  /*7fd0*/  SYNCS.PHASECHK.TRANS64.TRYWAIT P0, [R0+URZ+0x26820], R3 ;  /* 0x02682003000075a7 */ /* 0x0022a4000800017f */
[----:B--2---:R-:W-:Y:S05]  /*7fe0*/  @!P0 NANOSLEEP.SYNCS 0x989680 ;  /* 0x009896800000895d */ /* 0x004fea0003900000 */
[----:B------:R-:W2:Y:S02]  /*7ff0*/  @!P0 SYNCS.PHASECHK.TRANS64 P0, [R0+URZ+0x26820], R3 ;  /* 0x02682003000085a7 */ /* 0x000ea4000800007f */
[----:B--2---:R-:W-:Y:S05]  /*8000*/  @!P0 BRA `(.L_x_284) ;  /* 0xfffffffc00f08947 */ /* 0x004fea000383ffff */
[----:B------:R-:W-:Y:S05]  /*8010*/  BRA `(.L_x_312) ;  /* 0xffffffdc007c7947 */ /* 0x000fea000383ffff */
.L_x_288:
[----:B-1----:R1:W2:Y:S02]  /*8020*/  SYNCS.PHASECHK.TRANS64.TRYWAIT P1, [R0+URZ+0x26840], R20 ;  /* 0x02684014000075a7 */ /* 0x0022a4000802017f */
[----:B--2---:R-:W-:Y:S05]  /*8030*/  @!P1 NANOSLEEP.SYNCS 0x989680 ;  /* 0x009896800000995d */ /* 0x004fea0003900000 */
[----:B------:R-:W2:Y:S02]  /*8040*/  @!P1 SYNCS.PHASECHK.TRANS64 P1, [R0+URZ+0x26840], R20 ;  /* 0x02684014000095a7 */ /* 0x000ea4000802007f */
[----:B--2---:R-:W-:Y:S05]  /*8050*/  @!P1 BRA `(.L_x_288) ;  /* 0xfffffffc00f09947 */ /* 0x004fea000383ffff */
[----:B------:R-:W-:Y:S05]  /*8060*/  BRA `(.L_x_313) ;  /* 0xffffffe400bc7947 */ /* 0x000fea000383ffff */
.L_x_290:
[----:B--2---:R2:W3:Y:S02]  /*8070*/  SYNCS.PHASECHK.TRANS64.TRYWAIT P1, [R0+URZ+0x26828], R20 ;  /* 0x02682814000075a7 */ /* 0x0044e4000802017f */
[----:B---3--:R-:W-:Y:S05]  /*8080*/  @!P1 NANOSLEEP.SYNCS 0x989680 ;  /* 0x009896800000995d */ /* 0x008fea0003900000 */
[----:B------:R-:W3:Y:S02]  /*8090*/  @!P1 SYNCS.PHASECHK.TRANS64 P1, [R0+URZ+0x26828], R20 ;  /* 0x02682814000095a7 */ /* 0x000ee4000802007f */
[----:B---3--:R-:W-:Y:S05]  /*80a0*/  @!P1 BRA `(.L_x_290) ;  /* 0xfffffffc00f09947 */ /* 0x008fea000383ffff */
[----:B------:R-:W-:Y:S05]  /*80b0*/  BRA `(.L_x_314) ;  /* 0xffffffe800687947 */ /* 0x000fea000383ffff */
.L_x_292:
[----:B---3--:R3:W4:Y:S02]  /*80c0*/  SYNCS.PHASECHK.TRANS64.TRYWAIT P1, [R0+URZ+0x26848], R20 ;  /* 0x02684814000075a7 */ /* 0x008724000802017f */
[----:B----4-:R-:W-:Y:S05]  /*80d0*/  @!P1 NANOSLEEP.SYNCS 0x989680 ;  /* 0x009896800000995d */ /* 0x010fea0003900000 */
[----:B------:R-:W4:Y:S02]  /*80e0*/  @!P1 SYNCS.PHASECHK.TRANS64 P1, [R0+URZ+0x26848], R20 ;  /* 0x02684814000095a7 */ /* 0x000f24000802007f */
[----:B----4-:R-:W-:Y:S05]  /*80f0*/  @!P1 BRA `(.L_x_292) ;  /* 0xfffffffc00f09947 */ /* 0x010fea000383ffff */
[----:B------:R-:W-:Y:S05]  /*8100*/  BRA `(.L_x_315) ;  /* 0xffffffe800f47947 */ /* 0x000fea000383ffff */
.L_x_294:
[----:B------:R-:W-:-:S07]  /*8110*/  SHF.L.U32 R5, R9, 0x1f, RZ ;  /* 0x0000001f09057819 */ /* 0x000fce00000006ff */
.L_x_316:
[----:B--2---:R2:W3:Y:S02]  /*8120*/  SYNCS.PHASECHK.TRANS64.TRYWAIT P1, [R0+URZ+0x26820], R5 ;  /* 0x02682005000075a7 */ /* 0x0044e4000802017f */
[----:B---3--:R-:W-:Y:S05]  /*8130*/  @!P1 NANOSLEEP.SYNCS 0x989680 ;  /* 0x009896800000995d */ /* 0x008fea0003900000 */
[----:B------:R-:W3:Y:S02]  /*8140*/  @!P1 SYNCS.PHASECHK.TRANS64 P1, [R0+URZ+0x26820], R5 ;  /* 0x02682005000095a7 */ /* 0x000ee4000802007f */
[----:B---3--:R-:W-:Y:S05]  /*8150*/  @!P1 BRA `(.L_x_316) ;  /* 0xfffffffc00f09947 */ /* 0x008fea000383ffff */
[----:B------:R-:W-:Y:S05]  /*8160*/  BRA `(.L_x_317) ;  /* 0xffffffec00907947 */ /* 0x000fea000383ffff */
.L_x_297:
[----:B--2---:R2:W3:Y:S02]  /*8170*/  SYNCS.PHASECHK.TRANS64.TRYWAIT P1, [R0+URZ+0x26840], R7 ;  /* 0x02684007000075a7 */ /* 0x0044e4000802017f */
[----:B---3--:R-:W-:Y:S05]  /*8180*/  @!P1 NANOSLEEP.SYNCS 0x989680 ;  /* 0x009896800000995d */ /* 0x008fea0003900000 */
[----:B------:R-:W3:Y:S02]  /*8190*/  @!P1 SYNCS.PHASECHK.TRANS64 P1, [R0+URZ+0x26840], R7 ;  /* 0x02684007000095a7 */ /* 0x000ee4000802007f */
[----:B---3--:R-:W-:Y:S05]  /*81a0*/  @!P1 BRA `(.L_x_297) ;  /* 0xfffffffc00f09947 */ /* 0x008fea000383ffff */
[----:B------:R-:W-:Y:S05]  /*81b0*/  BRA `(.L_x_318) ;  /* 0xfffffff000387947 */ /* 0x000fea000383ffff */
.L_x_299:
[----:B---3--:R3:W4:Y:S02]  /*81c0*/  SYNCS.PHASECHK.TRANS64.TRYWAIT P1, [R0+URZ+0x26828], R7 ;  /* 0x02682807000075a7 */ /* 0x008724000802017f */
[----:B----4-:R-:W-:Y:S05]  /*81d0*/  @!P1 NANOSLEEP.SYNCS 0x989680 ;  /* 0x009896800000995d */ /* 0x010fea0003900000 */
[----:B------:R-:W4:Y:S02]  /*81e0*/  @!P1 SYNCS.PHASECHK.TRANS64 P1, [R0+URZ+0x26828], R7 ;  /* 0x02682807000095a7 */ /* 0x000f24000802007f */
[----:B----4-:R-:W-:Y:S05]  /*81f0*/  @!P1 BRA `(.L_x_299) ;  /* 0xfffffffc00f09947 */ /* 0x010fea000383ffff */
[----:B------:R-:W-:Y:S05]  /*8200*/  BRA `(.L_x_319) ;  /* 0xfffffff000dc7947 */ /* 0x000fea000383ffff */
.L_x_301:
[----:B----4-:R4:W5:Y:S02]  /*8210*/  SYNCS.PHASECHK.TRANS64.TRYWAIT P0, [R3+URZ+0x26840], R2 ;  /* 0x02684002030075a7 */ /* 0x010964000800017f */
[----:B-----5:R-:W-:Y:S05]  /*8220*/  @!P0 NANOSLEEP.SYNCS 0x989680 ;  /* 0x009896800000895d */ /* 0x020fea0003900000 */
[----:B------:R-:W5:Y:S02]  /*8230*/  @!P0 SYNCS.PHASECHK.TRANS64 P0, [R3+URZ+0x26840], R2 ;  /* 0x02684002030085a7 */ /* 0x000f64000800007f */
[----:B-----5:R-:W-:Y:S05]  /*8240*/  @!P0 BRA `(.L_x_301) ;  /* 0xfffffffc00f08947 */ /* 0x020fea000383ffff */
[----:B------:R-:W-:Y:S05]  /*8250*/  BRA `(.L_x_320) ;  /* 0xfffffff400807947 */ /* 0x000fea000383ffff */
.L_x_303:
[----:B------:R-:W-:Y:S01]  /*8260*/  BSSY B0, `(.L_x_321) ;  /* 0x0000006000007945 */ /* 0x000fe20003800000 */
[----:B------:R-:W-:-:S07]  /*8270*/  IMAD.MOV.U32 R15, RZ, RZ, -0x1 ;  /* 0xffffffffff0f7424 */ /* 0x000fce00078e00ff */
[----:B------:R-:W-:Y:S05]  /*8280*/  WARPSYNC.COLLECTIVE R15, `(.L_x_322) ;  /* 0x000000000f0c7348 */ /* 0x000fea0003c00000 */
[----:B------:R-:W-:Y:S02]  /*8290*/  ELECT P6, UR62, PT ;  /* 0x00000000003e782f */ /* 0x000fe400038c0000 */
[----:B------:R-:W-:Y:S01]  /*82a0*/  MOV R14, UR62 ;  /* 0x0000003e000e7c02 */ /* 0x000fe20008000f00 */
[----:B------:R-:W-:Y:S10]  /*82b0*/  ENDCOLLECTIVE ;  /* 0x000000000000791b */ /* 0x000ff40003800000 */
.L_x_322:
[----:B------:R-:W-:Y:S05]  /*82c0*/  BSYNC B0 ;  /* 0x0000000000007941 */ /* 0x000fea0003800000 */
.L_x_321:
[----:B------:R-:W-:Y:S01]  /*82d0*/  PLOP3.LUT P0, PT, P6, PT, PT, 0x80, 0x0 ;  /* 0x000000000000781c */ /* 0x000fe2000370f070 */
[----:B------:R-:W-:-:S12]  /*82e0*/  BRA `(.L_x_323) ;  /* 0xfffffff800447947 */ /* 0x000fd8000383ffff */
.L_x_305:
[----:B-1----:R1:W2:Y:S02]  /*82f0*/  SYNCS.PHASECHK.TRANS64.TRYWAIT P1, [R6+URZ], R5 ;  /* 0x00000005060075a7 */ /* 0x0022a4000802017f */
[----:B--2---:R-:W-:Y:S05]  /*8300*/  @!P1 NANOSLEEP.SYNCS 0x989680 ;  /* 0x009896800000995d */ /* 0x004fea0003900000 */
[----:B------:R-:W2:Y:S02]  /*8310*/  @!P1 SYNCS.PHASECHK.TRANS64 P1, [R6+URZ], R5 ;  /* 0x00000005060095a7 */ /* 0x000ea4000802007f */
[----:B--2---:R-:W-:Y:S05]  /*8320*/  @!P1 BRA `(.L_x_305) ;  /* 0xfffffffc00f09947 */ /* 0x004fea000383ffff */
[----:B------:R-:W-:Y:S05]  /*8330*/  BRA `(.L_x_324) ;  /* 0xfffffff800847947 */ /* 0x000fea000383ffff */
.L_x_306:
[----:B--2---:R2:W3:Y:S02]  /*8340*/  SYNCS.PHASECHK.TRANS64.TRYWAIT P1, [R3+URZ], R2 ;  /* 0x00000002030075a7 */ /* 0x0044e4000802017f */
[----:B---3--:R-:W-:Y:S05]  /*8350*/  @!P1 NANOSLEEP.SYNCS 0x989680 ;  /* 0x009896800000995d */ /* 0x008fea0003900000 */
[----:B------:R-:W3:Y:S02]  /*8360*/  @!P1 SYNCS.PHASECHK.TRANS64 P1, [R3+URZ], R2 ;  /* 0x00000002030095a7 */ /* 0x000ee4000802007f */
[----:B---3--:R-:W-:Y:S05]  /*8370*/  @!P1 BRA `(.L_x_306) ;  /* 0xfffffffc00f09947 */ /* 0x008fea000383ffff */
[----:B------:R-:W-:Y:S05]  /*8380*/  BRA `(.L_x_325) ;  /* 0xfffffff800787947 */ /* 0x000fea000383ffff */
.L_x_308:
[----:B--2---:R2:W3:Y:S02]  /*8390*/  SYNCS.PHASECHK.TRANS64.TRYWAIT P0, [R0+URZ], R5 ;  /* 0x00000005000075a7 */ /* 0x0044e4000800017f */
[----:B---3--:R-:W-:Y:S05]  /*83a0*/  @!P0 NANOSLEEP.SYNCS 0x989680 ;  /* 0x009896800000895d */ /* 0x008fea0003900000 */
[----:B------:R-:W3:Y:S02]  /*83b0*/  @!P0 SYNCS.PHASECHK.TRANS64 P0, [R0+URZ], R5 ;  /* 0x00000005000085a7 */ /* 0x000ee4000800007f */
[----:B---3--:R-:W-:Y:S05]  /*83c0*/  @!P0 BRA `(.L_x_308) ;  /* 0xfffffffc00f08947 */ /* 0x008fea000383ffff */
[----:B------:R-:W-:Y:S05]  /*83d0*/  BRA `(.L_x_326) ;  /* 0xfffffff8007c7947 */ /* 0x000fea000383ffff */
.L_x_327:
        /* <DEDUP_REMOVED lines=10> */
.L_x_6555:


//--------------------- .text._ZN7cutlass13device_kernelIN5flash11enable_sm90INS1_16FlashAttnBwdSm90INS1_25CollectiveMainloopBwdSm90ILi2ELi2ELi2EN4cute5tupleIJNS5_1CILi1EEES8_S8_EEENS6_IJNS7_ILi64EEENS7_ILi128EEENS7_ILi96EEEEEENS_6half_tEfNS_4arch4Sm90ELb0ELb0ELb1ELb0ELb1ELb1ELb0ELb0ELi2ELi1ELi2ELi1ELb1EEENS1_24CollectiveEpilogueBwdGQAISD_fSG_Li256ELb0ELb1EEENS1_19SingleTileSchedulerILb0ELb0ELb0ELi128EEEEEEEEEvNT_6ParamsE --------------------------
	.section	.text._ZN7cutlass13device_kernelIN5flash11enable_sm90INS1_16FlashAttnBwdSm90INS1_25CollectiveMainloopBwdSm90ILi2ELi2ELi2EN4cute5tupleIJNS5_1CILi1EEES8_S8_EEENS6_IJNS7_ILi64EEENS7_ILi128EEENS7_ILi96EEEEEENS_6half_tEfNS_4arch4Sm90ELb0ELb0ELb1ELb0ELb1ELb1ELb0ELb0ELi2ELi1ELi2ELi1ELb1EEENS1_24CollectiveEpilogueBwdGQAISD_fSG_Li256ELb0ELb1EEENS1_19SingleTileSchedulerILb0ELb0ELb0ELi128EEEEEEEEEvNT_6ParamsE,"ax",@progbits
	.align	128
.text._ZN7cutlass13device_kernelIN5flash11enable_sm90INS1_16FlashAttnBwdSm90INS1_25CollectiveMainloopBwdSm90ILi2ELi2ELi2EN4cute5tupleIJNS5_1CILi1EEES8_S8_EEENS6_IJNS7_ILi64EEENS7_ILi128EEENS7_ILi96EEEEEENS_6half_tEfNS_4arch4Sm90ELb0ELb0ELb1ELb0ELb1ELb1ELb0ELb0ELi2ELi1ELi2ELi1ELb1EEENS1_24CollectiveEpilogueBwdGQAISD_fSG_Li256ELb0ELb1EEENS1_19SingleTileSchedulerILb0ELb0ELb0ELi128EEEEEEEEEvNT_6ParamsE:
        .type           _ZN7cutlass13device_kernelIN5flash11enable_sm90INS1_16FlashAttnBwdSm90INS1_25CollectiveMainloopBwdSm90ILi2ELi2ELi2EN4cute5tupleIJNS5_1CILi1EEES8_S8_EEENS6_IJNS7_ILi64EEENS7_ILi128EEENS7_ILi96EEEEEENS_6half_tEfNS_4arch4Sm90ELb0ELb0ELb1ELb0ELb1ELb1ELb0ELb0ELi2ELi1ELi2ELi1ELb1EEENS1_24CollectiveEpilogueBwdGQAISD_fSG_Li256ELb0ELb1EEENS1_19SingleTileSchedulerILb0ELb0ELb0ELi128EEEEEEEEEvNT_6ParamsE,@function
        .size           _ZN7cutlass13device_kernelIN5flash11enable_sm90INS1_16FlashAttnBwdSm90INS1_25CollectiveMainloopBwdSm90ILi2ELi2ELi2EN4cute5tupleIJNS5_1CILi1EEES8_S8_EEENS6_IJNS7_ILi64EEENS7_ILi128EEENS7_ILi96EEEEEENS_6half_tEfNS_4arch4Sm90ELb0ELb0ELb1ELb0ELb1ELb1ELb0ELb0ELi2ELi1ELi2ELi1ELb1EEENS1_24CollectiveEpilogueBwdGQAISD_fSG_Li256ELb0ELb1EEENS1_19SingleTileSchedulerILb0ELb0ELb0ELi128EEEEEEEEEvNT_6ParamsE,(.L_x_6556 - _ZN7cutlass13device_kernelIN5flash11enable_sm90INS1_16FlashAttnBwdSm90INS1_25CollectiveMainloopBwdSm90ILi2ELi2ELi2EN4cute5tupleIJNS5_1CILi1EEES8_S8_EEENS6_IJNS7_ILi64EEENS7_ILi128EEENS7_ILi96EEEEEENS_6half_tEfNS_4arch4Sm90ELb0ELb0ELb1ELb0ELb1ELb1ELb0ELb0ELi2ELi1ELi2ELi1ELb1EEENS1_24CollectiveEpilogueBwdGQAISD_fSG_Li256ELb0ELb1EEENS1_19SingleTileSchedulerILb0ELb0ELb0ELi128EEEEEEEEEvNT_6ParamsE)
        .other          _ZN7cutlass13device_kernelIN5flash11enable_sm90INS1_16FlashAttnBwdSm90INS1_25CollectiveMainloopBwdSm90ILi2ELi2ELi2EN4cute5tupleIJNS5_1CILi1EEES8_S8_EEENS6_IJNS7_ILi64EEENS7_ILi128EEENS7_ILi96EEEEEENS_6half_tEfNS_4arch4Sm90ELb0ELb0ELb1ELb0ELb1ELb1ELb0ELb0ELi2ELi1ELi2ELi1ELb1EEENS1_24CollectiveEpilogueBwdGQAISD_fSG_Li256ELb0ELb1EEENS1_19SingleTileSchedulerILb0ELb0ELb0ELi128EEEEEEEEEvNT_6ParamsE,@"STO_CUDA_ENTRY STV_DEFAULT"
_ZN7cutlass13device_kernelIN5flash11enable_sm90INS1_16FlashAttnBwdSm90INS1_25CollectiveMainloopBwdSm90ILi2ELi2ELi2EN4cute5tupleIJNS5_1CILi1EEES8_S8_EEENS6_IJNS7_ILi64EEENS7_ILi128EEENS7_ILi96EEEEEENS_6half_tEfNS_4arch4Sm90ELb0ELb0ELb1ELb0ELb1ELb1ELb0ELb0ELi2ELi1ELi2ELi1ELb1EEENS1_24CollectiveEpilogueBwdGQAISD_fSG_Li256ELb0ELb1EEENS1_19SingleTileSchedulerILb0ELb0ELb0ELi128EEEEEEEEEvNT_6ParamsE:
        /* <DEDUP_REMOVED lines=23> */
.L_x_329:
[----:B------:R-:W-:Y:S05]  /*0170*/  BSYNC B0 ;  /* 0x0000000000007941 */ /* 0x000fea0003800000 */
.L_x_328:
        /* <DEDUP_REMOVED lines=37> */
.L_x_330:
        /* <DEDUP_REMOVED lines=22> */
.L_x_331:
[----:B------:R-:W-:Y:S01]  /*0530*/  PLOP3.LUT P0, PT, PT, PT, UP0, 0x80, 0x0 ;  /* 0x000000000000781c */ /* 0x000fe20003f0f008 */
[----:B------:R-:W-:Y:S01]  /*0540*/  NOP ;  /* 0x0000000000007918 */ /* 0x000fe20000000000 */
[----:B------:R-:W-:Y:S01]  /*0550*/  ULDC.64 UR46, c[0x0][0x208] ;  /* 0x00008200002e7ab9 */ /* 0x000fe20000000a00 */
[----:B------:R-:W-:Y:S01]  /*0560*/  BSSY B6, `(.L_x_332) ;  /* 0x0000863000067945 */ /* 0x000fe20003800000 */
[----:B-12-4-:R-:W-:Y:S09]  /*0570*/  BAR.SYNC.DEFER_BLOCKING 0x0 ;  /* 0x0000000000007b1d */ /* 0x016ff20000010000 */
[----:B------:R-:W-:Y:S05]  /*0580*/  @!P0 BRA `(.L_x_333) ;  /* 0x0000004c00d08947 */ /* 0x000fea0003800000 */
.L_x_334:
        /* <DEDUP_REMOVED lines=33> */
.L_x_337:
        /* <DEDUP_REMOVED lines=15> */
.L_x_336:
        /* <DEDUP_REMOVED lines=22> */
.L_x_339:
        /* <DEDUP_REMOVED lines=15> */
.L_x_338:
[----:B------:R-:W-:Y:S01]  /*0ae0*/  SHF.R.S32.HI R41, RZ, 0x1f, R22 ;  /* 0x0000001fff297819 */ /* 0x000fe20000011416 */
[----:B------:R-:W-:-:S03]  /*0af0*/  UMOV UR4, 0xffffffff ;  /* 0xffffffff00047882 */ /* 0x000fc60000000000 */
[----:B------:R-:W-:-:S04]  /*0b00*/  LEA.HI R0, R41, R22, RZ, 0x7 ;  /* 0x0000001629007211 */ /* 0x000fc800078f38ff */
[----:B------:R-:W-:Y:S01]  /*0b10*/  SHF.R.S32.HI R16, RZ, 0x7, R0 ;  /* 0x00000007ff107819 */ /* 0x000fe20000011400 */
[----:B------:R-:W-:Y:S06]  /*0b20*/  BRA.DIV UR4, `(.L_x_340) ;  /* 0x0000008204207947 */ /* 0x000fec000b800000 */
[----:B------:R1:W2:Y:S02]  /*0b30*/  SHFL.IDX PT, R14, R16, RZ, 0x1f ;  /* 0x00001fff100e7589 */ /* 0x0002a400000e0000 */
.L_x_438:
        /* <DEDUP_REMOVED lines=15> */
.L_x_341:
        /* <DEDUP_REMOVED lines=19> */
.L_x_343:
        /* <DEDUP_REMOVED lines=177> */
.L_x_355:
[----:B------:R-:W-:-:S06]  /*1870*/  UISETP.NE.AND UP0, UPT, UR11, 0x3, UPT ;  /* 0x000000030b00788c */ /* 0x000fcc000bf05270 */
[----:B------:R-:W-:-:S13]  /*1880*/  PLOP3.LUT P0, PT, PT, PT, UP0, 0x80, 0x0 ;  /* 0x000000000000781c */ /* 0x000fda0003f0f008 */
[----:B-1----:R-:W-:Y:S05]  /*1890*/  @!P0 BRA `(.L_x_345) ;  /* 0x0000000000048947 */ /* 0x002fea0003800000 */
[----:B------:R-:W-:Y:S01]  /*18a0*/  BPT.TRAP 0x1 ;  /* 0x000000040000795c */ /* 0x000fe20000300000 */
.L_x_345:
[----:B------:R-:W-:Y:S01]  /*18b0*/  R2UR UR8, R18 ;  /* 0x00000000120872ca */ /* 0x000fe200000e0000 */
[----:B------:R-:W-:-:S05]  /*18c0*/  IMAD.U32 R120, RZ, RZ, UR5 ;  /* 0x00000005ff787e24 */ /* 0x000fca000f8e00ff */
[----:B------:R-:W-:-:S07]  /*18d0*/  SHF.L.U32 R120, R120, 0x1f, RZ ;  /* 0x0000001f78787819 */ /* 0x000fce00000006ff */
[----:B------:R-:W-:-:S09]  /*18e0*/  ULEA UR8, UR6, UR8, 0x3 ;  /* 0x0000000806087291 */ /* 0x000fd2000f8e183f */
[----:B------:R2:W3:Y:S01]  /*18f0*/  SYNCS.PHASECHK.TRANS64.TRYWAIT P1, [UR8+0x26810], R120 ;  /* 0x02681078ff0075a7 */ /* 0x0004e20008020148 */
[----:B------:R-:W-:Y:S05]  /*1900*/  @!P0 BRA `(.L_x_346) ;  /* 0x0000000000048947 */ /* 0x000fea0003800000 */
[----:B------:R-:W-:Y:S01]  /*1910*/  BPT.TRAP 0x1 ;  /* 0x000000040000795c */ /* 0x000fe20000300000 */
.L_x_346:
[----:B---3--:R-:W-:Y:S05]  /*1920*/  @P1 BRA `(.L_x_347) ;  /* 0x0000000000081947 */ /* 0x008fea0003800000 */
[----:B------:R-:W3:Y:S02]  /*1930*/  SYNCS.PHASECHK.TRANS64.TRYWAIT P1, [UR8+0x26810], R120 ;  /* 0x02681078ff0075a7 */ /* 0x000ee40008020148 */
[----:B---3--:R-:W-:Y:S05]  /*1940*/  @!P1 BRA `(.L_x_348) ;  /* 0x0000007000cc9947 */ /* 0x008fea0003800000 */
.L_x_347:
        /* <DEDUP_REMOVED lines=67> */
.L_x_349:
[----:B------:R1:W1:Y:S01]  /*1d80*/  SYNCS.PHASECHK.TRANS64.TRYWAIT P1, [UR8+0x26830], R120 ;  /* 0x02683078ff0075a7 */ /* 0x0002620008020148 */
[----:B------:R-:W-:Y:S05]  /*1d90*/  @!P0 BRA `(.L_x_350) ;  /* 0x0000000000048947 */ /* 0x000fea0003800000 */
[----:B------:R-:W-:Y:S01]  /*1da0*/  BPT.TRAP 0x1 ;  /* 0x000000040000795c */ /* 0x000fe20000300000 */
.L_x_350:
[----:B-1----:R-:W-:Y:S05]  /*1db0*/  @P1 BRA `(.L_x_351) ;  /* 0x0000000000081947 */ /* 0x002fea0003800000 */
[----:B------:R-:W1:Y:S02]  /*1dc0*/  SYNCS.PHASECHK.TRANS64.TRYWAIT P1, [UR8+0x26830], R120 ;  /* 0x02683078ff0075a7 */ /* 0x000e640008020148 */
[----:B-1----:R-:W-:Y:S05]  /*1dd0*/  @!P1 BRA `(.L_x_352) ;  /* 0x0000006c00c09947 */ /* 0x002fea0003800000 */
.L_x_351:
[----:B------:R-:W-:Y:S01]  /*1de0*/  R2UR UR10, R18 ;  /* 0x00000000120a72ca */ /* 0x000fe200000e0000 */
[----:B--2---:R-:W-:Y:S01]  /*1df0*/  WARPGROUP.ARRIVE ;  /* 0x00000000000079c5 */ /* 0x004fe20000000000 */
[----:B------:R-:W-:Y:S01]  /*1e00*/  UMOV UR19, 0x80000020 ;  /* 0x8000002000137882 */ /* 0x000fe20000000000 */
[----:B------:R-:W-:Y:S01]  /*1e10*/  FMUL.FTZ R208, R152, UR13 ;  /* 0x0000000d98d07c20 */ /* 0x000fe20008410000 */
[----:B------:R-:W-:Y:S01]  /*1e20*/  FMUL.FTZ R212, R153, UR13 ;  /* 0x0000000d99d47c20 */ /* 0x000fe20008410000 */
[----:B------:R-:W-:Y:S01]  /*1e30*/  FMUL.FTZ R213, R154, UR13 ;  /* 0x0000000d9ad57c20 */ /* 0x000fe20008410000 */
[----:B------:R-:W-:Y:S01]  /*1e40*/  FMUL.FTZ R214, R155, UR13 ;  /* 0x0000000d9bd67c20 */ /* 0x000fe20008410000 */
[----:B------:R-:W-:Y:S01]  /*1e50*/  FMUL.FTZ R154, R156, UR13 ;  /* 0x0000000d9c9a7c20 */ /* 0x000fe20008410000 */
[----:B------:R-:W-:Y:S01]  /*1e60*/  FMUL.FTZ R155, R157, UR13 ;  /* 0x0000000d9d9b7c20 */ /* 0x000fe20008410000 */
[----:B------:R-:W1:Y:S01]  /*1e70*/  MUFU.TANH R208, R208 ;  /* 0x000000d000d07308 */ /* 0x000e620000002400 */
[----:B------:R-:W-:Y:S01]  /*1e80*/  ISETP.GT.AND P2, PT, R3, RZ, PT ;  /* 0x000000ff0300720c */ /* 0x000fe20003f44270 */
        /* <DEDUP_REMOVED lines=9> */
[----:B------:R-:W-:Y:S01]  /*1f20*/  FMUL.FTZ R216, R167, UR13 ;  /* 0x0000000da7d87c20 */ /* 0x000fe20008410000 */
[----:B------:R-:W-:Y:S01]  /*1f30*/  ULOP3.LUT UR10, UR10, 0x3fff, URZ, 0xc0, !UPT ;  /* 0x00003fff0a0a7892 */ /* 0x000fe2000f8ec03f */
[----:B------:R-:W-:Y:S01]  /*1f40*/  ISETP.GT.AND P1, PT, R3, 0x8, PT ;  /* 0x000000080300780c */ /* 0x000fe20003f24270 */
        /* <DEDUP_REMOVED lines=20> */
[----:B------:R-:W-:Y:S01]  /*2090*/  FFMA.FTZ R183, R152, UR14, -R21 ;  /* 0x0000000e98b77c23 */ /* 0x000fe20008010815 */
[----:B-----5:R-:W-:Y:S01]  /*20a0*/  FSEL R153, R154, -INF , P2 ;  /* 0xff8000009a997808 */ /* 0x020fe20001000000 */
[----:B------:R-:W-:Y:S01]  /*20b0*/  FMUL.FTZ R165, R165, UR13 ;  /* 0x0000000da5a57c20 */ /* 0x000fe20008410000 */
[----:B------:R-:W-:Y:S01]  /*20c0*/  FMUL.FTZ R220, R171, UR13 ;  /* 0x0000000dabdc7c20 */ /* 0x000fe20008410000 */
[----:B------:R-:W-:Y:S01]  /*20d0*/  FMUL.FTZ R221, R174, UR13 ;  /* 0x0000000daedd7c20 */ /* 0x000fe20008410000 */
[----:B------:R-:W-:Y:S01]  /*20e0*/  FMUL.FTZ R222, R177, UR13 ;  /* 0x0000000db1de7c20 */ /* 0x000fe20008410000 */
[----:B------:R-:W-:Y:S01]  /*20f0*/  FFMA.FTZ R166, R153, UR14, -R210 ;  /* 0x0000000e99a67c23 */ /* 0x000fe200080108d2 */
[----:B------:R-:W5:Y:S01]  /*2100*/  MUFU.TANH R214, R214 ;  /* 0x000000d600d67308 */ /* 0x000f620000002400 */
[----:B-1----:R-:W-:Y:S01]  /*2110*/  FSEL R152, R155, -INF , P2 ;  /* 0xff8000009b987808 */ /* 0x002fe20001000000 */
[----:B------:R-:W-:Y:S01]  /*2120*/  FMUL.FTZ R172, R172, UR13 ;  /* 0x0000000dacac7c20 */ /* 0x000fe20008410000 */
[----:B------:R-:W-:Y:S01]  /*2130*/  FMUL.FTZ R173, R173, UR13 ;  /* 0x0000000dadad7c20 */ /* 0x000fe20008410000 */
[----:B------:R-:W-:Y:S01]  /*2140*/  FMUL.FTZ R175, R175, UR13 ;  /* 0x0000000dafaf7c20 */ /* 0x000fe20008410000 */
[----:B------:R-:W-:Y:S01]  /*2150*/  FFMA.FTZ R208, -R208, R208, 1 ;  /* 0x3f800000d0d07423 */ /* 0x000fe200000101d0 */
[----:B------:R-:W-:Y:S01]  /*2160*/  FFMA.FTZ R167, R152, UR14, -R211 ;  /* 0x0000000e98a77c23 */ /* 0x000fe200080108d3 */
[----:B------:R-:W-:Y:S01]  /*2170*/  FFMA.FTZ R154, -R154, R154, 1 ;  /* 0x3f8000009a9a7423 */ /* 0x000fe2000001019a */
        /* <DEDUP_REMOVED lines=11> */
[----:B------:R-:W-:Y:S01]  /*2230*/  FMUL.FTZ R181, R181, UR13 ;  /* 0x0000000db5b57c20 */ /* 0x000fe20008410000 */
[----:B------:R-:W-:-:S02]  /*2240*/  ULOP3.LUT UR10, UR10, 0x1000000, URZ, 0xfc, !UPT ;  /* 0x010000000a0a7892 */ /* 0x000fc4000f8efc3f */
[----:B------:R-:W-:Y:S02]  /*2250*/  FFMA.FTZ R170, R20, UR14, -R21 ;  /* 0x0000000e14aa7c23 */ /* 0x000fe40008010815 */
[----:B------:R-:W5:Y:S01]  /*2260*/  MUFU.TANH R157, R157 ;  /* 0x0000009d009d7308 */ /* 0x000f620000002400 */
[C---:B-1----:R-:W-:Y:S01]  /*2270*/  FSEL R163, R156.reuse, -INF , P2 ;  /* 0xff8000009ca37808 */ /* 0x042fe20001000000 */
[----:B------:R-:W-:Y:S01]  /*2280*/  FFMA.FTZ R156, -R156, R156, 1 ;  /* 0x3f8000009c9c7423 */ /* 0x000fe2000001019c */
[----:B------:R-:W-:-:S03]  /*2290*/  UIMAD UR10, UR6, 0x300, UR10 ;  /* 0x00000300060a78a4 */ /* 0x000fc6000f8e020a */
[----:B------:R-:W-:Y:S02]  /*22a0*/  FFMA.FTZ R162, R163, UR14, -R12 ;  /* 0x0000000ea3a27c23 */ /* 0x000fe4000801080c */
[----:B------:R-:W1:Y:S01]  /*22b0*/  MUFU.TANH R159, R159 ;  /* 0x0000009f009f7308 */ /* 0x000e620000002400 */
[----:B--2---:R-:W-:-:S05]  /*22c0*/  FSEL R168, R158, -INF , P2 ;  /* 0xff8000009ea87808 */ /* 0x004fca0001000000 */
[----:B------:R-:W-:Y:S02]  /*22d0*/  FFMA.FTZ R163, R168, UR14, -R13 ;  /* 0x0000000ea8a37c23 */ /* 0x000fe4000801080d */
[----:B------:R-:W2:Y:S01]  /*22e0*/  MUFU.TANH R160, R160 ;  /* 0x000000a000a07308 */ /* 0x000ea20000002400 */
[C---:B-----5:R-:W-:Y:S01]  /*22f0*/  FSEL R21, R157.reuse, -INF , P1 ;  /* 0xff8000009d157808 */ /* 0x060fe20000800000 */
[----:B------:R-:W-:-:S04]  /*2300*/  FFMA.FTZ R157, -R157, R157, 1 ;  /* 0x3f8000009d9d7423 */ /* 0x000fc8000001019d */
[----:B------:R-:W-:Y:S02]  /*2310*/  FFMA.FTZ R168, R21, UR14, -R210 ;  /* 0x0000000e15a87c23 */ /* 0x000fe400080108d2 */
[----:B------:R-:W5:Y:S01]  /*2320*/  MUFU.TANH R161, R161 ;  /* 0x000000a100a17308 */ /* 0x000f620000002400 */
[----:B-1----:R-:W-:-:S05]  /*2330*/  FSEL R20, R159, -INF , P1 ;  /* 0xff8000009f147808 */ /* 0x002fca0000800000 */
[----:B------:R-:W-:Y:S02]  /*2340*/  FFMA.FTZ R211, R20, UR14, -R211 ;  /* 0x0000000e14d37c23 */ /* 0x000fe400080108d3 */
[----:B------:R-:W1:Y:S01]  /*2350*/  MUFU.TANH R164, R164 ;  /* 0x000000a400a47308 */ /* 0x000e620000002400 */
[C---:B--2---:R-:W-:Y:S01]  /*2360*/  FSEL R171, R160.reuse, -INF , P1 ;  /* 0xff800000a0ab7808 */ /* 0x044fe20000800000 */
[----:B------:R-:W-:-:S04]  /*2370*/  FFMA.FTZ R160, -R160, R160, 1 ;  /* 0x3f800000a0a07423 */ /* 0x000fc800000101a0 */
[----:B------:R-:W-:Y:S02]  /*2380*/  FFMA.FTZ R174, R171, UR14, -R12 ;  /* 0x0000000eabae7c23 */ /* 0x000fe4000801080c */
[----:B------:R-:W-:Y:S01]  /*2390*/  MUFU.TANH R215, R215 ;  /* 0x000000d700d77308 */ /* 0x000fe20000002400 */
[----:B-----5:R-:W-:Y:S01]  /*23a0*/  FSEL R12, R161, -INF , P1 ;  /* 0xff800000a10c7808 */ /* 0x020fe20000800000 */
[----:B------:R-:W-:Y:S02]  /*23b0*/  WARPGROUP.DEPBAR.LE gsb0, 0x0 ;  /* 0x00008000000079c5 */ /* 0x000fe40000010000 */
[----:B------:R-:W-:Y:S02]  /*23c0*/  WARPGROUP.ARRIVE ;  /* 0x00000000000079c5 */ /* 0x000fe40000000000 */
[----:B------:R-:W-:Y:S02]  /*23d0*/  FFMA.FTZ R177, R12, UR14, -R13 ;  /* 0x0000000e0cb17c23 */ /* 0x000fe4000801080d */
[----:B------:R-:W2:Y:S01]  /*23e0*/  MUFU.TANH R165, R165 ;  /* 0x000000a500a57308 */ /* 0x000ea20000002400 */
[----:B-1----:R-:W-:Y:S01]  /*23f0*/  FSEL R13, R164, -INF , P2 ;  /* 0xff800000a40d7808 */ /* 0x002fe20001000000 */
[----:B------:R-:W-:Y:S01]  /*2400*/  HGMMA.64x64x16.F32 R120, R196, gdesc[UR16], R120, gsb0 ;  /* 0x00e00010c4787df0 */ /* 0x000fe20008000878 */
[----:B------:R-:W-:Y:S01]  /*2410*/  UMOV UR18, UR16 ;  /* 0x0000001000127c82 */ /* 0x000fe20008000000 */
[----:B------:R-:W-:Y:S01]  /*2420*/  UMOV UR19, 0x80000020 ;  /* 0x8000002000137882 */ /* 0x000fe20000000000 */
[----:B------:R-:W-:Y:S01]  /*2430*/  UIADD3 UR16, UR12, 0x102, URZ ;  /* 0x000001020c107890 */ /* 0x000fe2000fffe03f */
[----:B------:R-:W-:-:S02]  /*2440*/  FFMA.FTZ R13, R13, UR14, -R14 ;  /* 0x0000000e0d0d7c23 */ /* 0x000fc4000801080e */
[----:B------:R-:W1:Y:S08]  /*2450*/  MUFU.EX2 R183, R183 ;  /* 0x000000b700b77308 */ /* 0x000e700000000800 */
[----:B------:R-:W5:Y:S01]  /*2460*/  MUFU.EX2 R224, R224 ;  /* 0x000000e000e07308 */ /* 0x000f620000000800 */
[----:B--2---:R-:W-:-:S07]  /*2470*/  FSEL R12, R165, -INF , P2 ;  /* 0xff800000a50c7808 */ /* 0x004fce0001000000 */
[----:B------:R-:W-:Y:S08]  /*2480*/  MUFU.TANH R218, R218 ;  /* 0x000000da00da7308 */ /* 0x000ff00000002400 */
[----:B------:R-:W-:Y:S08]  /*2490*/  MUFU.TANH R220, R220 ;  /* 0x000000dc00dc7308 */ /* 0x000ff00000002400 */
[----:B------:R-:W2:Y:S08]  /*24a0*/  MUFU.EX2 R169, R169 ;  /* 0x000000a900a97308 */ /* 0x000eb00000000800 */
[----:B------:R-:W3:Y:S08]  /*24b0*/  MUFU.EX2 R170, R170 ;  /* 0x000000aa00aa7308 */ /* 0x000ef00000000800 */
[----:B------:R4:W-:Y:S08]  /*24c0*/  MUFU.EX2 R171, R211 ;  /* 0x000000d300ab7308 */ /* 0x0009f00000000800 */
[----:B------:R-:W3:Y:S01]  /*24d0*/  MUFU.TANH R216, R216 ;  /* 0x000000d800d87308 */ /* 0x000ee20000002400 */
[----:B----4-:R-:W-:-:S07]  /*24e0*/  FFMA.FTZ R211, R12, UR14, -R15 ;  /* 0x0000000e0cd37c23 */ /* 0x010fce000801080f */
[----:B------:R-:W4:Y:S01]  /*24f0*/  MUFU.TANH R217, R217 ;  /* 0x000000d900d97308 */ /* 0x000f220000002400 */
[----:B------:R-:W-:Y:S02]  /*2500*/  WARPGROUP.DEPBAR.LE gsb0, 0x0 ;  /* 0x00008000000079c5 */ /* 0x000fe40000010000 */
[----:B------:R-:W-:-:S05]  /*2510*/  WARPGROUP.ARRIVE ;  /* 0x00000000000079c5 */ /* 0x000fca0000000000 */
[----:B------:R-:W4:Y:S01]  /*2520*/  MUFU.TANH R219, R219 ;  /* 0x000000db00db7308 */ /* 0x000f220000002400 */
[----:B------:R-:W-:Y:S01]  /*2530*/  HGMMA.64x64x16.F32 R120, R188, gdesc[UR16], R120, gsb0 ;  /* 0x00e00010bc787df0 */ /* 0x000fe20008000878 */
[----:B------:R-:W-:Y:S01]  /*2540*/  UMOV UR18, UR16 ;  /* 0x0000001000127c82 */ /* 0x000fe20008000000 */
[----:B------:R-:W-:Y:S01]  /*2550*/  UMOV UR19, 0x80000020 ;  /* 0x8000002000137882 */ /* 0x000fe20000000000 */
[----:B------:R-:W-:-:S04]  /*2560*/  UIADD3 UR16, UR12, 0x200, URZ ;  /* 0x000002000c107890 */ /* 0x000fc8000fffe03f */
[----:B------:R-:W4:Y:S01]  /*2570*/  MUFU.TANH R221, R221 ;  /* 0x000000dd00dd7308 */ /* 0x000f220000002400 */
[----:B------:R-:W-:-:S07]  /*2580*/  UIADD3 UR12, UR12, 0x202, URZ ;  /* 0x000002020c0c7890 */ /* 0x000fce000fffe03f */
[----:B------:R-:W4:Y:S08]  /*2590*/  MUFU.TANH R172, R172 ;  /* 0x000000ac00ac7308 */ /* 0x000f300000002400 */
[----:B------:R-:W4:Y:S08]  /*25a0*/  MUFU.EX2 R166, R166 ;  /* 0x000000a600a67308 */ /* 0x000f300000000800 */
[----:B------:R-:W-:Y:S08]  /*25b0*/  MUFU.EX2 R167, R167 ;  /* 0x000000a700a77308 */ /* 0x000ff00000000800 */
[----:B------:R-:W-:Y:S08]  /*25c0*/  MUFU.EX2 R168, R168 ;  /* 0x000000a800a87308 */ /* 0x000ff00000000800 */
[----:B------:R-:W-:Y:S08]  /*25d0*/  MUFU.TANH R173, R173 ;  /* 0x000000ad00ad7308 */ /* 0x000ff00000002400 */
[----:B------:R-:W-:Y:S08]  /*25e0*/  MUFU.TANH R175, R175 ;  /* 0x000000af00af7308 */ /* 0x000ff00000002400 */
[----:B------:R-:W-:Y:S08]  /*25f0*/  MUFU.EX2 R162, R162 ;  /* 0x000000a200a27308 */ /* 0x000ff00000000800 */
[----:B------:R-:W-:Y:S08]  /*2600*/  MUFU.EX2 R163, R163 ;  /* 0x000000a300a37308 */ /* 0x000ff00000000800 */
[----:B------:R-:W-:Y:S01]  /*2610*/  MUFU.TANH R176, R176 ;  /* 0x000000b000b07308 */ /* 0x000fe20000002400 */
        /* <DEDUP_REMOVED lines=9> */
[----:B------:R-:W4:Y:S08]  /*26b0*/  MUFU.TANH R180, R180 ;  /* 0x000000b400b47308 */ /* 0x000f300000002400 */
[----:B------:R-:W4:Y:S08]  /*26c0*/  MUFU.TANH R182, R182 ;  /* 0x000000b600b67308 */ /* 0x000f300000002400 */
[----:B------:R-:W-:Y:S08]  /*26d0*/  MUFU.TANH R223, R223 ;  /* 0x000000df00df7308 */ /* 0x000ff00000002400 */
[----:B------:R-:W4:Y:S08]  /*26e0*/  MUFU.EX2 R174, R174 ;  /* 0x000000ae00ae7308 */ /* 0x000f300000000800 */
[----:B------:R-:W4:Y:S08]  /*26f0*/  MUFU.EX2 R177, R177 ;  /* 0x000000b100b17308 */ /* 0x000f300000000800 */
[----:B------:R-:W4:Y:S08]  /*2700*/  MUFU.TANH R181, R181 ;  /* 0x000000b500b57308 */ /* 0x000f300000002400 */
        /* <DEDUP_REMOVED lines=14> */
[----:B------:R-:W2:Y:S01]  /*27f0*/  LDS.64 R20, [R22+0x1e220] ;  /* 0x01e2200016147984 */ /* 0x000ea20000000a00 */
[--C-:B-1----:R-:W-:Y:S01]  /*2800*/  FADD.FTZ R227, R123, -R153.reuse ;  /* 0x800000997be37221 */ /* 0x102fe20000010000 */
[----:B------:R-:W-:Y:S01]  /*2810*/  FSEL R123, R215, -INF , P1 ;  /* 0xff800000d77b7808 */ /* 0x000fe20000800000 */
[--C-:B------:R-:W-:Y:S01]  /*2820*/  FADD.FTZ R225, R120, -R152.reuse ;  /* 0x8000009878e17221 */ /* 0x100fe20000010000 */
[----:B------:R-:W-:Y:S01]  /*2830*/  FADD.FTZ R210, R121, -R153 ;  /* 0x8000009979d27221 */ /* 0x000fe20000010000 */
[----:B------:R-:W-:Y:S01]  /*2840*/  FADD.FTZ R122, R122, -R152 ;  /* 0x800000987a7a7221 */ /* 0x000fe20000010000 */
[----:B------:R-:W-:Y:S01]  /*2850*/  FFMA.FTZ R152, -R212, R212, 1 ;  /* 0x3f800000d4987423 */ /* 0x000fe200000101d4 */
[----:B------:R-:W-:Y:S01]  /*2860*/  FFMA.FTZ R120, R123, UR14, -R14 ;  /* 0x0000000e7b787c23 */ /* 0x000fe2000801080e */
[----:B------:R-:W-:Y:S01]  /*2870*/  FMUL.FTZ R153, R183, R210 ;  /* 0x000000d2b7997220 */ /* 0x000fe20000410000 */
[----:B------:R1:W-:Y:S01]  /*2880*/  MUFU.EX2 R14, R13 ;  /* 0x0000000d000e7308 */ /* 0x0003e20000000800 */
[----:B------:R-:W-:Y:S01]  /*2890*/  FFMA.FTZ R123, -R213, R213, 1 ;  /* 0x3f800000d57b7423 */ /* 0x000fe200000101d5 */
[----:B-----5:R-:W-:Y:S01]  /*28a0*/  FMUL.FTZ R225, R224, R225 ;  /* 0x000000e1e0e17220 */ /* 0x020fe20000410000 */
[----:B------:R-:W-:Y:S01]  /*28b0*/  FMUL.FTZ R152, R152, R153 ;  /* 0x0000009998987220 */ /* 0x000fe20000410000 */
[--C-:B--2---:R-:W-:Y:S01]  /*28c0*/  FADD.FTZ R153, R124, -R20.reuse ;  /* 0x800000147c997221 */ /* 0x104fe20000010000 */
[----:B------:R-:W-:Y:S01]  /*28d0*/  FADD.FTZ R213, R126, -R20 ;  /* 0x800000147ed57221 */ /* 0x000fe20000010000 */
[----:B------:R-:W-:Y:S01]  /*28e0*/  FMUL.FTZ R122, R169, R122 ;  /* 0x0000007aa97a7220 */ /* 0x000fe20000410000 */
[----:B------:R-:W-:Y:S01]  /*28f0*/  FSEL R20, R218, -INF , P2 ;  /* 0xff800000da147808 */ /* 0x000fe20001000000 */
[----:B---3--:R-:W-:Y:S01]  /*2900*/  FMUL.FTZ R227, R170, R227 ;  /* 0x000000e3aae37220 */ /* 0x008fe20000410000 */
[----:B-1----:R-:W1:Y:S01]  /*2910*/  LDS.64 R12, [R22+0x1e240] ;  /* 0x01e24000160c7984 */ /* 0x002e620000000a00 */
[----:B------:R-:W-:Y:S01]  /*2920*/  FSEL R126, R220, -INF , P1 ;  /* 0xff800000dc7e7808 */ /* 0x000fe20000800000 */
[----:B------:R-:W-:Y:S01]  /*2930*/  FMUL.FTZ R121, R208, R225 ;  /* 0x000000e1d0797220 */ /* 0x000fe20000410000 */
[----:B------:R-:W-:Y:S01]  /*2940*/  FSEL R208, R216, -INF , P1 ;  /* 0xff800000d8d07808 */ /* 0x000fe20000800000 */
[----:B------:R-:W-:Y:S01]  /*2950*/  FMUL.FTZ R123, R123, R122 ;  /* 0x0000007a7b7b7220 */ /* 0x000fe20000410000 */
[----:B------:R-:W-:Y:S01]  /*2960*/  FADD.FTZ R212, R125, -R21 ;  /* 0x800000157dd47221 */ /* 0x000fe20000010000 */
[----:B------:R-:W-:Y:S01]  /*2970*/  FMUL.FTZ R122, R214, R227 ;  /* 0x000000e3d67a7220 */ /* 0x000fe20000410000 */
[--C-:B------:R-:W-:Y:S01]  /*2980*/  FFMA.FTZ R125, R20, UR14, -R7.reuse ;  /* 0x0000000e147d7c23 */ /* 0x100fe20008010807 */
[----:B------:R-:W-:Y:S01]  /*2990*/  FFMA.FTZ R126, R126, UR14, -R7 ;  /* 0x0000000e7e7e7c23 */ /* 0x000fe20008010807 */
[----:B----4-:R-:W-:Y:S01]  /*29a0*/  FSEL R225, R217, -INF , P2 ;  /* 0xff800000d9e17808 */ /* 0x010fe20001000000 */
[----:B------:R-:W-:Y:S01]  /*29b0*/  FFMA.FTZ R208, R208, UR14, -R15 ;  /* 0x0000000ed0d07c23 */ /* 0x000fe2000801080f */
[----:B------:R-:W-:Y:S01]  /*29c0*/  FSEL R227, R219, -INF , P1 ;  /* 0xff800000dbe37808 */ /* 0x000fe20000800000 */
[----:B------:R-:W-:Y:S01]  /*29d0*/  FADD.FTZ R210, R127, -R21 ;  /* 0x800000157fd27221 */ /* 0x000fe20000010000 */
[----:B------:R-:W-:Y:S01]  /*29e0*/  FSEL R7, R221, -INF , P1 ;  /* 0xff800000dd077808 */ /* 0x000fe20000800000 */
[----:B------:R2:W-:Y:S01]  /*29f0*/  MUFU.EX2 R15, R120 ;  /* 0x00000078000f7308 */ /* 0x0005e20000000800 */
[----:B------:R-:W-:Y:S01]  /*2a00*/  FSEL R127, R172, -INF , P2 ;  /* 0xff800000ac7f7808 */ /* 0x000fe20001000000 */
[--C-:B------:R-:W-:Y:S01]  /*2a10*/  FFMA.FTZ R225, R225, UR14, -R6.reuse ;  /* 0x0000000ee1e17c23 */ /* 0x100fe20008010806 */
[----:B------:R-:W-:Y:S01]  /*2a20*/  FFMA.FTZ R21, R227, UR14, -R6 ;  /* 0x0000000ee3157c23 */ /* 0x000fe20008010806 */
[----:B------:R-:W-:Y:S01]  /*2a30*/  FMUL.FTZ R153, R166, R153 ;  /* 0x00000099a6997220 */ /* 0x000fe20000410000 */
[----:B------:R-:W-:Y:S01]  /*2a40*/  FFMA.FTZ R6, -R155, R155, 1 ;  /* 0x3f8000009b067423 */ /* 0x000fe2000001019b */
[--C-:B------:R-:W-:Y:S01]  /*2a50*/  FFMA.FTZ R127, R127, UR14, -R10.reuse ;  /* 0x0000000e7f7f7c23 */ /* 0x100fe2000801080a */
[----:B------:R-:W-:Y:S01]  /*2a60*/  FSEL R214, R222, -INF , P2 ;  /* 0xff800000ded67808 */ /* 0x000fe20001000000 */
[----:B------:R-:W-:Y:S01]  /*2a70*/  FMUL.FTZ R155, R154, R153 ;  /* 0x000000999a9b7220 */ /* 0x000fe20000410000 */
[----:B--2---:R-:W-:Y:S01]  /*2a80*/  FFMA.FTZ R120, R7, UR14, -R10 ;  /* 0x0000000e07787c23 */ /* 0x004fe2000801080a */
[----:B------:R-:W-:Y:S01]  /*2a90*/  FMUL.FTZ R7, R167, R212 ;  /* 0x000000d4a7077220 */ /* 0x000fe20000410000 */
[----:B------:R-:W-:Y:S01]  /*2aa0*/  FMUL.FTZ R10, R168, R213 ;  /* 0x000000d5a80a7220 */ /* 0x000fe20000410000 */
[----:B------:R2:W3:Y:S01]  /*2ab0*/  MUFU.EX2 R124, R208 ;  /* 0x000000d0007c7308 */ /* 0x0004e20000000800 */
[----:B------:R-:W-:Y:S01]  /*2ac0*/  FSEL R212, R173, -INF , P2 ;  /* 0xff800000add47808 */ /* 0x000fe20001000000 */
[----:B------:R-:W-:Y:S01]  /*2ad0*/  FMUL.FTZ R154, R6, R7 ;  /* 0x00000007069a7220 */ /* 0x000fe20000410000 */
[----:B------:R-:W-:Y:S01]  /*2ae0*/  FMUL.FTZ R7, R171, R210 ;  /* 0x000000d2ab077220 */ /* 0x000fe20000410000 */
[----:B------:R-:W-:Y:S01]  /*2af0*/  FMUL.FTZ R153, R157, R10 ;  /* 0x0000000a9d997220 */ /* 0x000fe20000410000 */
[----:B------:R-:W-:Y:S01]  /*2b00*/  FSEL R10, R175, -INF , P1 ;  /* 0xff800000af0a7808 */ /* 0x000fe20000800000 */
[----:B------:R-:W-:Y:S01]  /*2b10*/  FFMA.FTZ R212, R212, UR14, -R11 ;  /* 0x0000000ed4d47c23 */ /* 0x000fe2000801080b */
[----:B------:R-:W-:Y:S01]  /*2b20*/  FSEL R157, R178, -INF , P1 ;  /* 0xff800000b29d7808 */ /* 0x000fe20000800000 */
[----:B------:R4:W5:Y:S01]  /*2b30*/  MUFU.EX2 R20, R225 ;  /* 0x000000e100147308 */ /* 0x0009620000000800 */
[----:B--2---:R-:W-:Y:S01]  /*2b40*/  FFMA.FTZ R208, -R159, R159, 1 ;  /* 0x3f8000009fd07423 */ /* 0x004fe2000001019f */
[----:B------:R-:W-:Y:S01]  /*2b50*/  FSEL R159, R176, -INF , P2 ;  /* 0xff800000b09f7808 */ /* 0x000fe20001000000 */
[----:B------:R-:W-:Y:S01]  /*2b60*/  FFMA.FTZ R210, -R158, R158, 1 ;  /* 0x3f8000009ed27423 */ /* 0x000fe2000001019e */
[--C-:B------:R-:W-:Y:S01]  /*2b70*/  FFMA.FTZ R157, R157, UR14, -R8.reuse ;  /* 0x0000000e9d9d7c23 */ /* 0x100fe20008010808 */
[----:B------:R-:W-:Y:S01]  /*2b80*/  FMUL.FTZ R208, R208, R7 ;  /* 0x00000007d0d07220 */ /* 0x000fe20000410000 */
[----:B------:R-:W-:Y:S01]  /*2b90*/  FFMA.FTZ R214, R214, UR14, -R9 ;  /* 0x0000000ed6d67c23 */ /* 0x000fe20008010809 */
[----:B------:R-:W2:Y:S01]  /*2ba0*/  LDS.64 R6, [R22+0x1e260] ;  /* 0x01e2600016067984 */ /* 0x000ea20000000a00 */
[----:B------:R-:W-:Y:S01]  /*2bb0*/  FFMA.FTZ R159, R159, UR14, -R8 ;  /* 0x0000000e9f9f7c23 */ /* 0x000fe20008010808 */
[----:B----4-:R-:W-:Y:S01]  /*2bc0*/  FFMA.FTZ R225, R10, UR14, -R11 ;  /* 0x0000000e0ae17c23 */ /* 0x010fe2000801080b */
[--C-:B-1----:R-:W-:Y:S01]  /*2bd0*/  FADD.FTZ R11, R128, -R12.reuse ;  /* 0x8000000c800b7221 */ /* 0x102fe20000010000 */
[--C-:B------:R-:W-:Y:S01]  /*2be0*/  FADD.FTZ R10, R129, -R13.reuse ;  /* 0x8000000d810a7221 */ /* 0x100fe20000010000 */
[----:B------:R-:W-:Y:S01]  /*2bf0*/  FADD.FTZ R128, R131, -R13 ;  /* 0x8000000d83807221 */ /* 0x000fe20000010000 */
[----:B------:R-:W-:Y:S01]  /*2c00*/  FSEL R8, R179, -INF , P1 ;  /* 0xff800000b3087808 */ /* 0x000fe20000800000 */
[----:B------:R-:W-:Y:S01]  /*2c10*/  FMUL.FTZ R11, R162, R11 ;  /* 0x0000000ba20b7220 */ /* 0x000fe20000410000 */
[----:B------:R-:W-:Y:S01]  /*2c20*/  FMUL.FTZ R129, R163, R10 ;  /* 0x0000000aa3817220 */ /* 0x000fe20000410000 */
[----:B------:R-:W-:Y:S01]  /*2c30*/  FADD.FTZ R227, R130, -R12 ;  /* 0x8000000c82e37221 */ /* 0x000fe20000010000 */
[----:B------:R1:W-:Y:S01]  /*2c40*/  MUFU.EX2 R13, R120 ;  /* 0x00000078000d7308 */ /* 0x0003e20000000800 */
[----:B------:R-:W-:Y:S01]  /*2c50*/  FMUL.FTZ R131, R156, R11 ;  /* 0x0000000b9c837220 */ /* 0x000fe20000410000 */
[----:B------:R-:W-:Y:S01]  /*2c60*/  FFMA.FTZ R213, R8, UR14, -R9 ;  /* 0x0000000e08d57c23 */ /* 0x000fe20008010809 */
[----:B------:R-:W4:Y:S01]  /*2c70*/  LDS.64 R10, [R22+0x1e280] ;  /* 0x01e28000160a7984 */ /* 0x000f220000000a00 */
[----:B------:R-:W-:Y:S01]  /*2c80*/  FMUL.FTZ R210, R210, R129 ;  /* 0x00000081d2d27220 */ /* 0x000fe20000410000 */
[----:B------:R-:W-:Y:S01]  /*2c90*/  FSEL R9, R180, -INF , P2 ;  /* 0xff800000b4097808 */ /* 0x000fe20001000000 */
[----:B------:R-:W-:Y:S01]  /*2ca0*/  FFMA.FTZ R8, -R161, R161, 1 ;  /* 0x3f800000a1087423 */ /* 0x000fe200000101a1 */
[----:B------:R-:W-:Y:S01]  /*2cb0*/  FSEL R129, R182, -INF , P1 ;  /* 0xff800000b6817808 */ /* 0x000fe20000800000 */
[----:B------:R-:W-:Y:S01]  /*2cc0*/  FMUL.FTZ R161, R174, R227 ;  /* 0x000000e3aea17220 */ /* 0x000fe20000410000 */
[----:B------:R-:W-:Y:S01]  /*2cd0*/  FMUL.FTZ R227, R177, R128 ;  /* 0x00000080b1e37220 */ /* 0x000fe20000410000 */
[--C-:B-1----:R-:W-:Y:S01]  /*2ce0*/  FFMA.FTZ R120, R9, UR14, -R4.reuse ;  /* 0x0000000e09787c23 */ /* 0x102fe20008010804 */
[----:B------:R-:W-:Y:S01]  /*2cf0*/  MUFU.EX2 R12, R127 ;  /* 0x0000007f000c7308 */ /* 0x000fe20000000800 */
[----:B------:R-:W-:Y:S01]  /*2d00*/  FFMA.FTZ R156, R129, UR14, -R4 ;  /* 0x0000000e819c7c23 */ /* 0x000fe20008010804 */
[----:B------:R-:W-:Y:S01]  /*2d10*/  FSEL R4, R223, -INF , P1 ;  /* 0xff800000df047808 */ /* 0x000fe20000800000 */
[----:B------:R-:W-:Y:S01]  /*2d20*/  FMUL.FTZ R161, R160, R161 ;  /* 0x000000a1a0a17220 */ /* 0x000fe20000410000 */
[----:B------:R-:W-:Y:S01]  /*2d30*/  FMUL.FTZ R160, R8, R227 ;  /* 0x000000e308a07220 */ /* 0x000fe20000410000 */
[----:B------:R-:W-:Y:S01]  /*2d40*/  FSEL R158, R181, -INF , P2 ;  /* 0xff800000b59e7808 */ /* 0x000fe20001000000 */
[----:B------:R-:W1:Y:S01]  /*2d50*/  LDS.64 R8, [R22+0x1e2a0] ;  /* 0x01e2a00016087984 */ /* 0x000e620000000a00 */
[----:B------:R-:W-:Y:S01]  /*2d60*/  FFMA.FTZ R215, -R215, R215, 1 ;  /* 0x3f800000d7d77423 */ /* 0x000fe200000101d7 */
[----:B------:R3:W-:Y:S01]  /*2d70*/  MUFU.EX2 R127, R212 ;  /* 0x000000d4007f7308 */ /* 0x0007e20000000800 */
[----:B------:R-:W-:Y:S01]  /*2d80*/  FFMA.FTZ R216, -R216, R216, 1 ;  /* 0x3f800000d8d87423 */ /* 0x000fe200000101d8 */
[--C-:B------:R-:W-:Y:S01]  /*2d90*/  FFMA.FTZ R158, R158, UR14, -R5.reuse ;  /* 0x0000000e9e9e7c23 */ /* 0x100fe20008010805 */
[----:B------:R-:W-:Y:S01]  /*2da0*/  FFMA.FTZ R217, -R217, R217, 1 ;  /* 0x3f800000d9d97423 */ /* 0x000fe200000101d9 */
[----:B------:R-:W-:Y:S01]  /*2db0*/  FFMA.FTZ R172, -R172, R172, 1 ;  /* 0x3f800000acac7423 */ /* 0x000fe200000101ac */
[----:B------:R-:W-:Y:S01]  /*2dc0*/  FFMA.FTZ R176, -R176, R176, 1 ;  /* 0x3f800000b0b07423 */ /* 0x000fe200000101b0 */
[----:B------:R-:W-:Y:S01]  /*2dd0*/  FFMA.FTZ R178, -R178, R178, 1 ;  /* 0x3f800000b2b27423 */ /* 0x000fe200000101b2 */
[----:B------:R-:W-:Y:S01]  /*2de0*/  FFMA.FTZ R222, -R222, R222, 1 ;  /* 0x3f800000dede7423 */ /* 0x000fe200000101de */
[----:B------:R-:W5:Y:S01]  /*2df0*/  MUFU.EX2 R21, R21 ;  /* 0x0000001500157308 */ /* 0x000f620000000800 */
[----:B---3--:R-:W-:Y:S01]  /*2e00*/  FFMA.FTZ R212, R4, UR14, -R5 ;  /* 0x0000000e04d47c23 */ /* 0x008fe20008010805 */
[----:B------:R-:W-:Y:S01]  /*2e10*/  FFMA.FTZ R179, -R179, R179, 1 ;  /* 0x3f800000b3b37423 */ /* 0x000fe200000101b3 */
[--C-:B--2---:R-:W-:Y:S01]  /*2e20*/  FADD.FTZ R4, R133, -R7.reuse ;  /* 0x8000000785047221 */ /* 0x104fe20000010000 */
[----:B------:R-:W-:Y:S01]  /*2e30*/  FADD.FTZ R7, R135, -R7 ;  /* 0x8000000787077221 */ /* 0x000fe20000010000 */
[----:B------:R-:W-:Y:S01]  /*2e40*/  FFMA.FTZ R135, -R165, R165, 1 ;  /* 0x3f800000a5877423 */ /* 0x000fe200000101a5 */
[--C-:B------:R-:W-:Y:S01]  /*2e50*/  FADD.FTZ R227, R132, -R6.reuse ;  /* 0x8000000684e37221 */ /* 0x100fe20000010000 */
[----:B------:R-:W-:Y:S01]  /*2e60*/  FMUL.FTZ R4, R211, R4 ;  /* 0x00000004d3047220 */ /* 0x000fe20000410000 */
[----:B------:R-:W2:Y:S01]  /*2e70*/  MUFU.EX2 R126, R126 ;  /* 0x0000007e007e7308 */ /* 0x000ea20000000800 */
[----:B------:R-:W-:Y:S01]  /*2e80*/  FADD.FTZ R6, R134, -R6 ;  /* 0x8000000686067221 */ /* 0x000fe20000010000 */
[----:B------:R-:W-:Y:S01]  /*2e90*/  FMUL.FTZ R7, R124, R7 ;  /* 0x000000077c077220 */ /* 0x000fe20000410000 */
[----:B------:R-:W-:Y:S01]  /*2ea0*/  FMUL.FTZ R135, R135, R4 ;  /* 0x0000000487877220 */ /* 0x000fe20000410000 */
[----:B------:R-:W-:Y:S01]  /*2eb0*/  FFMA.FTZ R134, -R164, R164, 1 ;  /* 0x3f800000a4867423 */ /* 0x000fe200000101a4 */
[----:B------:R-:W3:Y:S01]  /*2ec0*/  LDS.64 R4, [R22+0x1e2c0] ;  /* 0x01e2c00016047984 */ /* 0x000ee20000000a00 */
[----:B------:R-:W-:Y:S01]  /*2ed0*/  FMUL.FTZ R6, R15, R6 ;  /* 0x000000060f067220 */ /* 0x000fe20000410000 */
[----:B------:R-:W-:Y:S01]  /*2ee0*/  FFMA.FTZ R164, -R218, R218, 1 ;  /* 0x3f800000daa47423 */ /* 0x000fe200000101da */
[----:B------:R4:W-:Y:S01]  /*2ef0*/  MUFU.EX2 R129, R159 ;  /* 0x0000009f00817308 */ /* 0x0009e20000000800 */
[----:B------:R-:W-:Y:S01]  /*2f00*/  FMUL.FTZ R227, R14, R227 ;  /* 0x000000e30ee37220 */ /* 0x000fe20000410000 */
[----:B------:R-:W-:Y:S01]  /*2f10*/  FMUL.FTZ R133, R215, R6 ;  /* 0x00000006d7857220 */ /* 0x000fe20000410000 */
[----:B------:R-:W-:Y:S01]  /*2f20*/  FFMA.FTZ R180, -R180, R180, 1 ;  /* 0x3f800000b4b47423 */ /* 0x000fe200000101b4 */
[----:B------:R-:W-:Y:S01]  /*2f30*/  FFMA.FTZ R182, -R182, R182, 1 ;  /* 0x3f800000b6b67423 */ /* 0x000fe200000101b6 */
[----:B------:R-:W-:Y:S01]  /*2f40*/  FFMA.FTZ R181, -R181, R181, 1 ;  /* 0x3f800000b5b57423 */ /* 0x000fe200000101b5 */
[----:B------:R-:W-:Y:S01]  /*2f50*/  FFMA.FTZ R223, -R223, R223, 1 ;  /* 0x3f800000dfdf7423 */ /* 0x000fe200000101df */
[----:B------:R-:W-:Y:S01]  /*2f60*/  FMUL.FTZ R134, R134, R227 ;  /* 0x000000e386867220 */ /* 0x000fe20000410000 */
[----:B------:R2:W-:Y:S01]  /*2f70*/  MUFU.EX2 R130, R157 ;  /* 0x0000009d00827308 */ /* 0x0005e20000000800 */
[--C-:B----4-:R-:W-:Y:S01]  /*2f80*/  FADD.FTZ R159, R136, -R10.reuse ;  /* 0x8000000a889f7221 */ /* 0x110fe20000010000 */
[----:B------:R-:W-:Y:S01]  /*2f90*/  FMUL.FTZ R136, R216, R7 ;  /* 0x00000007d8887220 */ /* 0x000fe20000410000 */
[----:B------:R-:W-:Y:S01]  /*2fa0*/  FADD.FTZ R10, R138, -R10 ;  /* 0x8000000a8a0a7221 */ /* 0x000fe20000010000 */
[--C-:B------:R-:W-:Y:S01]  /*2fb0*/  FADD.FTZ R7, R139, -R11.reuse ;  /* 0x8000000b8b077221 */ /* 0x100fe20000010000 */
[----:B-----5:R-:W-:Y:S01]  /*2fc0*/  FMUL.FTZ R6, R20, R159 ;  /* 0x0000009f14067220 */ /* 0x020fe20000410000 */
[----:B------:R-:W-:Y:S01]  /*2fd0*/  FADD.FTZ R216, R137, -R11 ;  /* 0x8000000b89d87221 */ /* 0x000fe20000010000 */
[----:B------:R-:W-:Y:S01]  /*2fe0*/  FFMA.FTZ R138, -R219, R219, 1 ;  /* 0x3f800000db8a7423 */ /* 0x000fe200000101db */
[----:B------:R-:W4:Y:S01]  /*2ff0*/  MUFU.EX2 R125, R125 ;  /* 0x0000007d007d7308 */ /* 0x000f220000000800 */
[----:B--2---:R-:W-:Y:S01]  /*3000*/  FMUL.FTZ R157, R21, R10 ;  /* 0x0000000a159d7220 */ /* 0x004fe20000410000 */
[----:B------:R-:W-:Y:S01]  /*3010*/  FMUL.FTZ R137, R217, R6 ;  /* 0x00000006d9897220 */ /* 0x000fe20000410000 */
[----:B------:R-:W-:Y:S01]  /*3020*/  FMUL.FTZ R10, R126, R7 ;  /* 0x000000077e0a7220 */ /* 0x000fe20000410000 */
[--C-:B-1----:R-:W-:Y:S01]  /*3030*/  FADD.FTZ R142, R142, -R8.reuse ;  /* 0x800000088e8e7221 */ /* 0x102fe20000010000 */
[----:B------:R1:W2:Y:S01]  /*3040*/  LDS.64 R6, [R22+0x1e2e0] ;  /* 0x01e2e00016067984 */ /* 0x0002a20000000a00 */
[----:B------:R-:W-:Y:S01]  /*3050*/  FMUL.FTZ R138, R138, R157 ;  /* 0x0000009d8a8a7220 */ /* 0x000fe20000410000 */
[----:B------:R-:W-:Y:S01]  /*3060*/  FADD.FTZ R157, R140, -R8 ;  /* 0x800000088c9d7221 */ /* 0x000fe20000010000 */
[----:B------:R-:W5:Y:S01]  /*3070*/  MUFU.EX2 R128, R225 ;  /* 0x000000e100807308 */ /* 0x000f620000000800 */
[----:B------:R-:W-:Y:S01]  /*3080*/  FFMA.FTZ R139, -R220, R220, 1 ;  /* 0x3f800000dc8b7423 */ /* 0x000fe200000101dc */
[----:B------:R-:W-:Y:S01]  /*3090*/  FFMA.FTZ R140, -R221, R221, 1 ;  /* 0x3f800000dd8c7423 */ /* 0x000fe200000101dd */
[----:B------:R-:W-:Y:S01]  /*30a0*/  FMUL.FTZ R157, R12, R157 ;  /* 0x0000009d0c9d7220 */ /* 0x000fe20000410000 */
[----:B------:R-:W-:Y:S01]  /*30b0*/  F2FP.F16.F32.PACK_AB R177, R177, R174 ;  /* 0x000000aeb1b1723e */ /* 0x000fe200000000ff */
[----:B------:R-:W-:-:S02]  /*30c0*/  FMUL.FTZ R139, R139, R10 ;  /* 0x0000000a8b8b7220 */ /* 0x000fc40000410000 */
[----:B-1----:R-:W-:Y:S01]  /*30d0*/  FMUL.FTZ R22, R172, R157 ;  /* 0x0000009dac167220 */ /* 0x002fe20000410000 */
[----:B------:R1:W5:Y:S01]  /*30e0*/  MUFU.EX2 R132, R214 ;  /* 0x000000d600847308 */ /* 0x0003620000000800 */
[----:B----4-:R-:W-:-:S04]  /*30f0*/  FMUL.FTZ R159, R125, R216 ;  /* 0x000000d87d9f7220 */ /* 0x010fc80000410000 */
[----:B------:R-:W-:Y:S01]  /*3100*/  FMUL.FTZ R164, R164, R159 ;  /* 0x0000009fa4a47220 */ /* 0x000fe20000410000 */
[--C-:B------:R-:W-:Y:S01]  /*3110*/  FADD.FTZ R159, R143, -R9.reuse ;  /* 0x800000098f9f7221 */ /* 0x100fe20000010000 */
[--C-:B---3--:R-:W-:Y:S01]  /*3120*/  FADD.FTZ R144, R144, -R4.reuse ;  /* 0x8000000490907221 */ /* 0x108fe20000010000 */
[----:B------:R5:W-:Y:S01]  /*3130*/  MUFU.EX2 R10, R120 ;  /* 0x00000078000a7308 */ /* 0x000be20000000800 */
[----:B-1----:R-:W-:Y:S01]  /*3140*/  FADD.FTZ R214, R141, -R9 ;  /* 0x800000098dd67221 */ /* 0x002fe20000010000 */
[----:B------:R-:W-:Y:S01]  /*3150*/  FMUL.FTZ R9, R13, R142 ;  /* 0x0000008e0d097220 */ /* 0x000fe20000410000 */
[----:B------:R-:W-:Y:S01]  /*3160*/  FADD.FTZ R157, R146, -R4 ;  /* 0x80000004929d7221 */ /* 0x000fe20000010000 */
[--C-:B------:R-:W-:Y:S01]  /*3170*/  FADD.FTZ R4, R147, -R5.reuse ;  /* 0x8000000593047221 */ /* 0x100fe20000010000 */
[----:B------:R-:W-:Y:S01]  /*3180*/  FFMA.FTZ R143, -R175, R175, 1 ;  /* 0x3f800000af8f7423 */ /* 0x000fe200000101af */
[----:B------:R-:W-:Y:S01]  /*3190*/  FMUL.FTZ R140, R140, R9 ;  /* 0x000000098c8c7220 */ /* 0x000fe20000410000 */
[----:B------:R-:W-:Y:S01]  /*31a0*/  FMUL.FTZ R157, R130, R157 ;  /* 0x0000009d829d7220 */ /* 0x000fe20000410000 */
[----:B------:R-:W1:Y:S01]  /*31b0*/  MUFU.EX2 R11, R213 ;  /* 0x000000d5000b7308 */ /* 0x000e620000000800 */
[----:B-----5:R-:W-:Y:S01]  /*31c0*/  FMUL.FTZ R120, R128, R159 ;  /* 0x0000009f80787220 */ /* 0x020fe20000410000 */
[----:B------:R-:W-:Y:S01]  /*31d0*/  FADD.FTZ R159, R145, -R5 ;  /* 0x80000005919f7221 */ /* 0x000fe20000010000 */
[----:B------:R-:W-:Y:S01]  /*31e0*/  FMUL.FTZ R145, R129, R144 ;  /* 0x0000009081917220 */ /* 0x000fe20000410000 */
[----:B------:R-:W-:Y:S01]  /*31f0*/  FFMA.FTZ R141, -R173, R173, 1 ;  /* 0x3f800000ad8d7423 */ /* 0x000fe200000101ad */
[----:B------:R-:W-:Y:S01]  /*3200*/  FMUL.FTZ R143, R143, R120 ;  /* 0x000000788f8f7220 */ /* 0x000fe20000410000 */
[----:B------:R-:W-:Y:S01]  /*3210*/  FMUL.FTZ R159, R132, R159 ;  /* 0x0000009f849f7220 */ /* 0x000fe20000410000 */
[----:B------:R-:W-:Y:S01]  /*3220*/  FMUL.FTZ R144, R176, R145 ;  /* 0x00000091b0907220 */ /* 0x000fe20000410000 */
[----:B------:R-:W3:Y:S01]  /*3230*/  MUFU.EX2 R8, R156 ;  /* 0x0000009c00087308 */ /* 0x000ee20000000800 */
[----:B------:R-:W-:Y:S01]  /*3240*/  FMUL.FTZ R145, R178, R157 ;  /* 0x0000009db2917220 */ /* 0x000fe20000410000 */
[----:B------:R-:W-:Y:S01]  /*3250*/  FMUL.FTZ R147, R222, R159 ;  /* 0x0000009fde937220 */ /* 0x000fe20000410000 */
[----:B------:R-:W-:Y:S01]  /*3260*/  FMUL.FTZ R214, R127, R214 ;  /* 0x000000d67fd67220 */ /* 0x000fe20000410000 */
[----:B------:R-:W-:Y:S01]  /*3270*/  F2FP.F16.F32.PACK_AB R176, R163, R162 ;  /* 0x000000a2a3b0723e */ /* 0x000fe200000000ff */
[--C-:B--2---:R-:W-:Y:S01]  /*3280*/  FADD.FTZ R157, R148, -R6.reuse ;  /* 0x80000006949d7221 */ /* 0x104fe20000010000 */
[----:B------:R-:W-:Y:S01]  /*3290*/  FADD.FTZ R159, R150, -R6 ;  /* 0x80000006969f7221 */ /* 0x000fe20000010000 */
[--C-:B------:R-:W-:Y:S01]  /*32a0*/  FADD.FTZ R6, R149, -R7.reuse ;  /* 0x8000000795067221 */ /* 0x100fe20000010000 */
[----:B------:R2:W4:Y:S01]  /*32b0*/  MUFU.EX2 R9, R158 ;  /* 0x0000009e00097308 */ /* 0x0005220000000800 */
[----:B------:R-:W-:Y:S01]  /*32c0*/  FADD.FTZ R120, R151, -R7 ;  /* 0x8000000797787221 */ /* 0x000fe20000010000 */
[----:B------:R-:W-:-:S02]  /*32d0*/  IMAD.U32 R7, RZ, RZ, UR6 ;  /* 0x00000006ff077e24 */ /* 0x000fc4000f8e00ff */
[----:B-1----:R-:W-:Y:S01]  /*32e0*/  FMUL.FTZ R4, R11, R4 ;  /* 0x000000040b047220 */ /* 0x002fe20000410000 */
[----:B------:R-:W-:Y:S01]  /*32f0*/  FMUL.FTZ R157, R10, R157 ;  /* 0x0000009d0a9d7220 */ /* 0x000fe20000410000 */
[----:B------:R-:W-:Y:S01]  /*3300*/  FMUL.FTZ R141, R141, R214 ;  /* 0x000000d68d8d7220 */ /* 0x000fe20000410000 */
[----:B------:R-:W-:Y:S02]  /*3310*/  IMAD R7, R7, 0x2000, R0 ;  /* 0x0000200007077824 */ /* 0x000fe400078e0200 */
[----:B------:R-:W-:Y:S01]  /*3320*/  FMUL.FTZ R4, R179, R4 ;  /* 0x00000004b3047220 */ /* 0x000fe20000410000 */
[----:B------:R-:W1:Y:S01]  /*3330*/  MUFU.EX2 R5, R212 ;  /* 0x000000d400057308 */ /* 0x000e620000000800 */
[----:B---3--:R-:W-:Y:S01]  /*3340*/  FMUL.FTZ R159, R8, R159 ;  /* 0x0000009f089f7220 */ /* 0x008fe20000410000 */
[----:B------:R-:W-:Y:S01]  /*3350*/  FMUL.FTZ R146, R180, R157 ;  /* 0x0000009db4927220 */ /* 0x000fe20000410000 */
[----:B------:R-:W-:Y:S01]  /*3360*/  F2FP.F16.F32.PACK_AB R156, R152, R121 ;  /* 0x00000079989c723e */ /* 0x000fe200000000ff */
[----:B------:R-:W-:-:S02]  /*3370*/  IMAD R7, R7, 0x2, R18 ;  /* 0x0000000207077824 */ /* 0x000fc400078e0212 */
[----:B------:R-:W-:Y:S01]  /*3380*/  FMUL.FTZ R182, R182, R159 ;  /* 0x0000009fb6b67220 */ /* 0x000fe20000410000 */
[----:B------:R-:W-:Y:S02]  /*3390*/  F2FP.F16.F32.PACK_AB R157, R122, R123 ;  /* 0x0000007b7a9d723e */ /* 0x000fe400000000ff */
[----:B--2---:R-:W-:Y:S01]  /*33a0*/  F2FP.F16.F32.PACK_AB R158, R154, R155 ;  /* 0x0000009b9a9e723e */ /* 0x004fe200000000ff */
[----:B----4-:R-:W-:Y:S01]  /*33b0*/  FMUL.FTZ R6, R9, R6 ;  /* 0x0000000609067220 */ /* 0x010fe20000410000 */
[----:B------:R-:W-:Y:S02]  /*33c0*/  F2FP.F16.F32.PACK_AB R159, R208, R153 ;  /* 0x00000099d09f723e */ /* 0x000fe400000000ff */
[----:B------:R-:W-:Y:S01]  /*33d0*/  F2FP.F16.F32.PACK_AB R152, R210, R131 ;  /* 0x00000083d298723e */ /* 0x000fe200000000ff */
[----:B------:R-:W-:Y:S01]  /*33e0*/  FMUL.FTZ R181, R181, R6 ;  /* 0x00000006b5b57220 */ /* 0x000fe20000410000 */
[----:B------:R-:W-:Y:S01]  /*33f0*/  F2FP.F16.F32.PACK_AB R153, R160, R161 ;  /* 0x000000a1a099723e */ /* 0x000fe200000000ff */
[----:B------:R2:W-:Y:S01]  /*3400*/  STSM.16.MT88.4 [R7+0x1e800], R156 ;  /* 0x01e8009c07007844 */ /* 0x0005e20000004200 */
[----:B------:R-:W-:Y:S01]  /*3410*/  F2FP.F16.F32.PACK_AB R154, R135, R134 ;  /* 0x00000086879a723e */ /* 0x000fe200000000ff */
[----:B-1----:R-:W-:Y:S01]  /*3420*/  FMUL.FTZ R120, R5, R120 ;  /* 0x0000007805787220 */ /* 0x002fe20000410000 */
[----:B------:R-:W-:-:S02]  /*3430*/  F2FP.F16.F32.PACK_AB R155, R136, R133 ;  /* 0x00000085889b723e */ /* 0x000fc400000000ff */
[----:B------:R-:W-:Y:S01]  /*3440*/  F2FP.F16.F32.PACK_AB R148, R164, R137 ;  /* 0x00000089a494723e */ /* 0x000fe200000000ff */
[----:B------:R-:W-:Y:S01]  /*3450*/  FMUL.FTZ R223, R223, R120 ;  /* 0x00000078dfdf7220 */ /* 0x000fe20000410000 */
[----:B------:R-:W-:Y:S01]  /*3460*/  F2FP.F16.F32.PACK_AB R149, R139, R138 ;  /* 0x0000008a8b95723e */ /* 0x000fe200000000ff */
[----:B------:R2:W-:Y:S01]  /*3470*/  STSM.16.MT88.4 [R7+0x1f000], R152 ;  /* 0x01f0009807007844 */ /* 0x0005e20000004200 */
[----:B------:R-:W-:Y:S02]  /*3480*/  F2FP.F16.F32.PACK_AB R150, R141, R22 ;  /* 0x000000168d96723e */ /* 0x000fe400000000ff */
[----:B------:R-:W-:Y:S02]  /*3490*/  F2FP.F16.F32.PACK_AB R151, R143, R140 ;  /* 0x0000008c8f97723e */ /* 0x000fe400000000ff */
[----:B------:R-:W-:Y:S02]  /*34a0*/  F2FP.F16.F32.PACK_AB R144, R147, R144 ;  /* 0x000000909390723e */ /* 0x000fe400000000ff */
[----:B------:R-:W-:Y:S01]  /*34b0*/  F2FP.F16.F32.PACK_AB R145, R4, R145 ;  /* 0x000000910491723e */ /* 0x000fe200000000ff */
[----:B------:R2:W-:Y:S01]  /*34c0*/  STSM.16.MT88.4 [R7+0x1f800], R148 ;  /* 0x01f8009407007844 */ /* 0x0005e20000004200 */
[----:B------:R-:W-:Y:S01]  /*34d0*/  F2FP.F16.F32.PACK_AB R146, R181, R146 ;  /* 0x00000092b592723e */ /* 0x000fe200000000ff */
[----:B------:R-:W-:Y:S01]  /*34e0*/  IMAD R4, R209, 0x1000, R18 ;  /* 0x00001000d1047824 */ /* 0x000fe200078e0212 */
[----:B------:R-:W-:-:S02]  /*34f0*/  F2FP.F16.F32.PACK_AB R147, R223, R182 ;  /* 0x000000b6df93723e */ /* 0x000fc400000000ff */
[----:B------:R-:W-:Y:S02]  /*3500*/  F2FP.F16.F32.PACK_AB R120, R183, R224 ;  /* 0x000000e0b778723e */ /* 0x000fe400000000ff */
[----:B------:R-:W-:Y:S01]  /*3510*/  F2FP.F16.F32.PACK_AB R121, R170, R169 ;  /* 0x000000a9aa79723e */ /* 0x000fe200000000ff */
[----:B------:R2:W-:Y:S01]  /*3520*/  STSM.16.MT88.4 [R7+0x20000], R144 ;  /* 0x0200009007007844 */ /* 0x0005e20000004200 */
[----:B------:R-:W-:Y:S02]  /*3530*/  F2FP.F16.F32.PACK_AB R122, R167, R166 ;  /* 0x000000a6a77a723e */ /* 0x000fe400000000ff */
[----:B------:R-:W-:Y:S02]  /*3540*/  F2FP.F16.F32.PACK_AB R123, R171, R168 ;  /* 0x000000a8ab7b723e */ /* 0x000fe400000000ff */
[----:B------:R-:W-:Y:S02]  /*3550*/  F2FP.F16.F32.PACK_AB R178, R211, R14 ;  /* 0x0000000ed3b2723e */ /* 0x000fe400000000ff */
[----:B------:R-:W-:Y:S01]  /*3560*/  WARPGROUP.ARRIVE ;  /* 0x00000000000079c5 */ /* 0x000fe20000000000 */
[----:B------:R-:W-:-:S02]  /*3570*/  F2FP.F16.F32.PACK_AB R179, R124, R15 ;  /* 0x0000000f7cb3723e */ /* 0x000fc400000000ff */
[----:B------:R-:W-:Y:S02]  /*3580*/  F2FP.F16.F32.PACK_AB R132, R132, R129 ;  /* 0x000000818484723e */ /* 0x000fe400000000ff */
[----:B------:R-:W-:Y:S01]  /*3590*/  F2FP.F16.F32.PACK_AB R133, R11, R130 ;  /* 0x000000820b85723e */ /* 0x000fe200000000ff */
[----:B------:R-:W-:Y:S01]  /*35a0*/  HGMMA.64x96x16.F32 R24, R120, gdesc[UR16].tnspB, R24, gsb0 ;  /* 0x4160001078187df0 */ /* 0x000fe20008000818 */
[----:B------:R-:W-:Y:S01]  /*35b0*/  UMOV UR18, UR12 ;  /* 0x0000000c00127c82 */ /* 0x000fe20008000000 */
[----:B------:R-:W-:Y:S01]  /*35c0*/  UMOV UR19, 0x80000020 ;  /* 0x8000002000137882 */ /* 0x000fe20000000000 */
[----:B------:R-:W-:Y:S01]  /*35d0*/  UIADD3 UR12, UR10, 0x80, URZ ;  /* 0x000000800a0c7890 */ /* 0x000fe2000fffe03f */
[----:B------:R-:W-:Y:S02]  /*35e0*/  F2FP.F16.F32.PACK_AB R134, R9, R10 ;  /* 0x0000000a0986723e */ /* 0x000fe400000000ff */
[----:B------:R-:W-:Y:S02]  /*35f0*/  F2FP.F16.F32.PACK_AB R135, R5, R8 ;  /* 0x000000080587723e */ /* 0x000fe400000000ff */
        /* <DEDUP_REMOVED lines=185> */
[----:B--2---:R-:W-:Y:S05]  /*4190*/  @!P0 BRA `(.L_x_353) ;  /* 0x0000000000048947 */ /* 0x004fea0003800000 */
[----:B------:R-:W-:Y:S01]  /*41a0*/  BPT.TRAP 0x1 ;  /* 0x000000040000795c */ /* 0x000fe20000300000 */
.L_x_353:
        /* <DEDUP_REMOVED lines=48> */
.L_x_354:
        /* <DEDUP_REMOVED lines=16> */
.L_x_344:
[----:B------:R-:W2:Y:S01]  /*45b0*/  S2UR UR7, SR_CTAID.Y ;  /* 0x00000000000779c3 */ /* 0x000ea20000002600 */
[----:B------:R-:W-:Y:S01]  /*45c0*/  ULDC UR6, c[0x0][0x850] ;  /* 0x0002140000067ab9 */ /* 0x000fe20000000800 */
[----:B------:R-:W3:Y:S01]  /*45d0*/  S2R R0, SR_TID.X ;  /* 0x0000000000007919 */ /* 0x000ee20000002100 */
[----:B------:R-:W-:Y:S01]  /*45e0*/  UISETP.NE.AND UP0, UPT, UR6, 0x1, UPT ;  /* 0x000000010600788c */ /* 0x000fe2000bf05270 */
[----:B------:R-:W-:Y:S01]  /*45f0*/  IMAD R23, R16, 0x1800, R23 ;  /* 0x0000180010177824 */ /* 0x000fe200078e0217 */
[----:B------:R-:W-:Y:S01]  /*4600*/  ULDC.64 UR14, c[0x0][0x818] ;  /* 0x00020600000e7ab9 */ /* 0x000fe20000000a00 */
[----:B------:R-:W-:Y:S01]  /*4610*/  ULDC UR12, c[0x0][0x870] ;  /* 0x00021c00000c7ab9 */ /* 0x000fe20000000800 */
[----:B------:R-:W-:Y:S01]  /*4620*/  ULDC.64 UR18, c[0x0][0x840] ;  /* 0x0002100000127ab9 */ /* 0x000fe20000000a00 */
[----:B------:R-:W5:Y:S01]  /*4630*/  S2UR UR17, SR_CTAID.X ;  /* 0x00000000001179c3 */ /* 0x000f620000002500 */
[----:B------:R-:W-:Y:S01]  /*4640*/  ULDC.64 UR20, c[0x0][0x868] ;  /* 0x00021a0000147ab9 */ /* 0x000fe20000000a00 */
[----:B------:R-:W-:-:S06]  /*4650*/  IMAD R23, R23, 0x4, R18 ;  /* 0x0000000417177824 */ /* 0x000fcc00078e0212 */
[----:B------:R-:W-:Y:S08]  /*4660*/  BAR.SYNC.DEFER_BLOCKING 0x1, 0x100 ;  /* 0x0044000000007b1d */ /* 0x000ff00000010000 */
[----:B------:R-:W4:Y:S01]  /*4670*/  S2UR UR24, SR_CTAID.Z ;  /* 0x00000000001879c3 */ /* 0x000f220000002700 */
[----:B------:R-:W-:Y:S01]  /*4680*/  @UP0 ULDC UR4, c[0x0][0x854] ;  /* 0x0002150000040ab9 */ /* 0x000fe20000000800 */
[----:B------:R-:W-:Y:S01]  /*4690*/  @UP0 ULDC UR9, c[0x0][0x858] ;  /* 0x0002160000090ab9 */ /* 0x000fe20000000800 */
[----:B------:R-:W-:Y:S01]  /*46a0*/  ULDC.64 UR22, c[0x0][0x848] ;  /* 0x0002120000167ab9 */ /* 0x000fe20000000a00 */
[----:B------:R-:W-:Y:S01]  /*46b0*/  BSSY B0, `(.L_x_356) ;  /* 0x0000073000007945 */ /* 0x000fe20003800000 */
[----:B--2---:R-:W-:-:S02]  /*46c0*/  UIMAD.WIDE.U32 UR4, UR7, UR4, URZ ;  /* 0x00000004070472a5 */ /* 0x004fc4000f8e003f */
[----:B------:R-:W-:Y:S02]  /*46d0*/  UMOV UR8, UR7 ;  /* 0x0000000700087c82 */ /* 0x000fe40008000000 */
[----:B------:R-:W-:Y:S02]  /*46e0*/  @UP0 USHF.R.U32.HI UR8, URZ, UR9, UR5 ;  /* 0x000000093f080299 */ /* 0x000fe40008011605 */
[----:B-----5:R-:W-:Y:S02]  /*46f0*/  UIMAD UR10, UR17, 0x3000, URZ ;  /* 0x00003000110a78a4 */ /* 0x020fe4000f8e023f */
[----:B------:R-:W-:Y:S01]  /*4700*/  USHF.R.S32.HI UR13, URZ, 0x1f, UR8 ;  /* 0x0000001f3f0d7899 */ /* 0x000fe20008011408 */
[----:B------:R2:W-:Y:S01]  /*4710*/  STS.128 [R23], R24 ;  /* 0x0000001817007388 */ /* 0x0005e20000000c00 */
[----:B------:R-:W-:Y:S01]  /*4720*/  USHF.R.S32.HI UR11, URZ, 0x1f, UR10 ;  /* 0x0000001f3f0b7899 */ /* 0x000fe2000801140a */
[----:B---3--:R-:W-:Y:S01]  /*4730*/  ISETP.NE.AND P1, PT, R0, 0x80, PT ;  /* 0x000000800000780c */ /* 0x008fe20003f25270 */
[----:B------:R-:W-:Y:S01]  /*4740*/  UIMAD UR9, UR13, UR14, URZ ;  /* 0x0000000e0d0972a4 */ /* 0x000fe2000f8e023f */
[----:B------:R2:W-:Y:S01]  /*4750*/  STS.128 [R23+0x800], R28 ;  /* 0x0008001c17007388 */ /* 0x0005e20000000c00 */
[----:B------:R-:W-:-:S02]  /*4760*/  UIMAD UR12, UR17, UR12, URZ ;  /* 0x0000000c110c72a4 */ /* 0x000fc4000f8e023f */
[----:B------:R-:W-:Y:S01]  /*4770*/  UIMAD.WIDE.U32 UR4, UR8, UR14, UR10 ;  /* 0x0000000e080472a5 */ /* 0x000fe2000f8e000a */
[----:B------:R2:W-:Y:S01]  /*4780*/  STS.128 [R23+0x1000], R32 ;  /* 0x0010002017007388 */ /* 0x0005e20000000c00 */
[----:B------:R-:W-:Y:S01]  /*4790*/  UIMAD UR16, UR8, UR15, UR9 ;  /* 0x0000000f081072a4 */ /* 0x000fe2000f8e0209 */
[----:B------:R-:W-:Y:S01]  /*47a0*/  ULDC UR14, c[0x0][0x80c] ;  /* 0x00020300000e7ab9 */ /* 0x000fe20000000800 */
[----:B------:R-:W-:Y:S01]  /*47b0*/  UIMAD.WIDE.U32 UR10, UR8, UR18, UR10 ;  /* 0x00000012080a72a5 */ /* 0x000fe2000f8e000a */
[----:B------:R2:W-:Y:S01]  /*47c0*/  STS.128 [R23+0x1800], R36 ;  /* 0x0018002417007388 */ /* 0x0005e20000000c00 */
[----:B------:R-:W-:Y:S02]  /*47d0*/  UIMAD UR12, UR12, UR14, URZ ;  /* 0x0000000e0c0c72a4 */ /* 0x000fe4000f8e023f */
[----:B----4-:R-:W-:Y:S01]  /*47e0*/  UIMAD UR9, UR24, UR14, URZ ;  /* 0x0000000e180972a4 */ /* 0x010fe2000f8e023f */
[----:B------:R2:W-:Y:S01]  /*47f0*/  STS.128 [R23+0x2000], R4 ;  /* 0x0020000417007388 */ /* 0x0005e20000000c00 */
[----:B------:R-:W-:-:S02]  /*4800*/  USHF.R.S32.HI UR15, URZ, 0x1f, UR12 ;  /* 0x0000001f3f0f7899 */ /* 0x000fc4000801140c */
[----:B------:R-:W-:Y:S01]  /*4810*/  USHF.R.S32.HI UR14, URZ, 0x1f, UR9 ;  /* 0x0000001f3f0e7899 */ /* 0x000fe20008011409 */
[----:B------:R2:W-:Y:S01]  /*4820*/  STS.128 [R23+0x2800], R44 ;  /* 0x0028002c17007388 */ /* 0x0005e20000000c00 */
[----:B------:R-:W-:Y:S02]  /*4830*/  UIADD3 UR12, UP0, UP1, UR12, UR9, UR8 ;  /* 0x000000090c0c7290 */ /* 0x000fe4000f91e008 */
[----:B------:R-:W-:Y:S01]  /*4840*/  UIMAD UR17, UR13, UR18, URZ ;  /* 0x000000120d1172a4 */ /* 0x000fe2000f8e023f */
[----:B------:R2:W-:Y:S01]  /*4850*/  STS.128 [R23+0x3000], R48 ;  /* 0x0030003017007388 */ /* 0x0005e20000000c00 */
[----:B------:R-:W-:Y:S02]  /*4860*/  UIADD3.X UR14, UR15, UR14, UR13, UP0, UP1 ;  /* 0x0000000e0f0e7290 */ /* 0x000fe400087e240d */
[----:B------:R-:W-:Y:S01]  /*4870*/  USHF.L.U32 UR9, UR12, 0x2, URZ ;  /* 0x000000020c097899 */ /* 0x000fe2000800063f */
[----:B------:R2:W-:Y:S01]  /*4880*/  STS.128 [R23+0x3800], R52 ;  /* 0x0038003417007388 */ /* 0x0005e20000000c00 */
[----:B------:R-:W-:-:S02]  /*4890*/  USHF.L.U64.HI UR12, UR12, 0x2, UR14 ;  /* 0x000000020c0c7899 */ /* 0x000fc4000801020e */
[----:B------:R-:W-:Y:S01]  /*48a0*/  UIADD3 UR18, UP0, UR9, UR20, URZ ;  /* 0x0000001409127290 */ /* 0x000fe2000ff1e03f */
[----:B------:R2:W-:Y:S01]  /*48b0*/  STS.128 [R23+0x4000], R56 ;  /* 0x0040003817007388 */ /* 0x0005e20000000c00 */
[----:B------:R-:W-:Y:S02]  /*48c0*/  UIMAD UR17, UR8, UR19, UR17 ;  /* 0x00000013081172a4 */ /* 0x000fe4000f8e0211 */
[----:B------:R-:W-:Y:S01]  /*48d0*/  USHF.R.S32.HI UR13, URZ, 0x1f, UR24 ;  /* 0x0000001f3f0d7899 */ /* 0x000fe20008011418 */
[----:B------:R2:W-:Y:S01]  /*48e0*/  STS.128 [R23+0x4800], R60 ;  /* 0x0048003c17007388 */ /* 0x0005e20000000c00 */
[----:B------:R-:W-:Y:S01]  /*48f0*/  UIADD3.X UR19, UR12, UR21, URZ, UP0, !UPT ;  /* 0x000000150c137290 */ /* 0x000fe200087fe43f */
[----:B------:R-:W-:Y:S01]  /*4900*/  IMAD.U32 R2, RZ, RZ, UR18 ;  /* 0x00000012ff027e24 */ /* 0x000fe2000f8e00ff */
[----:B------:R-:W-:Y:S01]  /*4910*/  UIADD3 UR5, UR5, UR16, URZ ;  /* 0x0000001005057290 */ /* 0x000fe2000fffe03f */
[----:B------:R2:W-:Y:S01]  /*4920*/  STS.128 [R23+0x5000], R64 ;  /* 0x0050004017007388 */ /* 0x0005e20000000c00 */
[----:B------:R-:W-:Y:S01]  /*4930*/  ULDC.64 UR20, c[0x0][0x820] ;  /* 0x0002080000147ab9 */ /* 0x000fe20000000a00 */
[----:B------:R-:W-:Y:S01]  /*4940*/  UIMAD UR15, UR13, UR22, URZ ;  /* 0x000000160d0f72a4 */ /* 0x000fe2000f8e023f */
[----:B------:R-:W-:Y:S01]  /*4950*/  IMAD.U32 R3, RZ, RZ, UR19 ;  /* 0x00000013ff037e24 */ /* 0x000fe2000f8e00ff */
[----:B------:R-:W-:Y:S01]  /*4960*/  UIMAD UR14, UR13, UR20, URZ ;  /* 0x000000140d0e72a4 */ /* 0x000fe2000f8e023f */
[----:B------:R2:W-:Y:S01]  /*4970*/  STS.128 [R23+0x5800], R68 ;  /* 0x0058004417007388 */ /* 0x0005e20000000c00 */
[----:B------:R-:W-:-:S02]  /*4980*/  UIADD3 UR11, UR11, UR17, URZ ;  /* 0x000000110b0b7290 */ /* 0x000fc4000fffe03f */
[----:B------:R-:W-:Y:S02]  /*4990*/  UIMAD UR13, UR24, UR21, UR14 ;  /* 0x00000015180d72a4 */ /* 0x000fe4000f8e020e */
[----:B------:R-:W-:Y:S01]  /*49a0*/  UIMAD.WIDE.U32 UR4, UR24, UR20, UR4 ;  /* 0x00000014180472a5 */ /* 0x000fe2000f8e0004 */
[----:B------:R-:W-:Y:S01]  /*49b0*/  ULDC.64 UR16, c[0x0][0x800] ;  /* 0x0002000000107ab9 */ /* 0x000fe20000000a00 */
[----:B------:R-:W-:Y:S02]  /*49c0*/  UIMAD.WIDE.U32 UR10, UR24, UR22, UR10 ;  /* 0x00000016180a72a5 */ /* 0x000fe4000f8e000a */
[----:B------:R-:W-:Y:S02]  /*49d0*/  UIADD3 UR13, UR5, UR13, URZ ;  /* 0x0000000d050d7290 */ /* 0x000fe4000fffe03f */
[----:B------:R-:W-:Y:S02]  /*49e0*/  ULEA UR16, UP0, UR4, UR16, 0x2 ;  /* 0x0000001004107291 */ /* 0x000fe4000f80103f */
[----:B------:R-:W-:Y:S01]  /*49f0*/  UIMAD UR15, UR24, UR23, UR15 ;  /* 0x00000017180f72a4 */ /* 0x000fe2000f8e020f */
[----:B------:R-:W-:Y:S01]  /*4a00*/  ULDC.64 UR20, c[0x0][0x828] ;  /* 0x00020a0000147ab9 */ /* 0x000fe20000000a00 */
[----:B------:R-:W-:-:S02]  /*4a10*/  ULEA.HI.X UR17, UR4, UR17, UR13, 0x2, UP0 ;  /* 0x0000001104117291 */ /* 0x000fc400080f140d */
[----:B------:R-:W-:Y:S02]  /*4a20*/  UIADD3 UR5, UR11, UR15, URZ ;  /* 0x0000000f0b057290 */ /* 0x000fe4000fffe03f */
[----:B------:R-:W-:Y:S02]  /*4a30*/  ULEA UR20, UP1, UR10, UR20, 0x2 ;  /* 0x000000140a147291 */ /* 0x000fe4000f82103f */
[----:B------:R-:W-:Y:S01]  /*4a40*/  UIADD3 UR4, -UR8, URZ, URZ ;  /* 0x0000003f08047290 */ /* 0x000fe2000fffe13f */
[----:B------:R-:W-:Y:S01]  /*4a50*/  ULDC UR11, c[0x0][0x740] ;  /* 0x0001d000000b7ab9 */ /* 0x000fe20000000800 */
[----:B------:R-:W-:Y:S01]  /*4a60*/  ULEA.HI.X UR5, UR10, UR21, UR5, 0x2, UP1 ;  /* 0x000000150a057291 */ /* 0x000fe200088f1405 */
        /* <DEDUP_REMOVED lines=48> */
[----:B------:R-:W-:Y:S01]  /*4d70*/  UIMAD UR6, UR6, UR4, UR7 ;  /* 0x00000004060672a4 */ /* 0x000fe2000f8e0207 */
[----:B--2---:R-:W-:Y:S11]  /*4d80*/  @P1 BRA `(.L_x_357) ;  /* 0x0000000000141947 */ /* 0x004ff60003800000 */
.L_x_358:
[----:B------:R-:W2:Y:S04]  /*4d90*/  LDG.E.STRONG.GPU R0, desc[UR46][R2.64] ;  /* 0x0000002e02007981 */ /* 0x000ea8000c1ef900 */
[----:B--2---:R-:W-:Y:S01]  /*4da0*/  CCTL.IVALL ;  /* 0x00000000ff00798f */ /* 0x004fe20002000000 */
[----:B------:R-:W-:Y:S05]  /*4db0*/  YIELD ;  /* 0x0000000000007946 */ /* 0x000fea0003800000 */
[----:B------:R-:W-:-:S13]  /*4dc0*/  ISETP.NE.AND P0, PT, R0, UR6, PT ;  /* 0x0000000600007c0c */ /* 0x000fda000bf05270 */
[----:B------:R-:W-:Y:S05]  /*4dd0*/  @P0 BRA `(.L_x_358) ;  /* 0xfffffffc00ec0947 */ /* 0x000fea000383ffff */
.L_x_357:
[----:B------:R-:W-:Y:S05]  /*4de0*/  BSYNC B0 ;  /* 0x0000000000007941 */ /* 0x000fea0003800000 */
.L_x_356:
[----:B------:R-:W-:-:S03]  /*4df0*/  UMOV UR4, 0xffffffff ;  /* 0xffffffff00047882 */ /* 0x000fc60000000000 */
[----:B------:R-:W-:Y:S05]  /*4e00*/  BRA.DIV UR4, `(.L_x_359) ;  /* 0x0000003e04cc7947 */ /* 0x000fea000b800000 */
[----:B------:R-:W-:Y:S01]  /*4e10*/  NOP ;  /* 0x0000000000007918 */ /* 0x000fe20000000000 */
.L_x_441:
[----:B------:R-:W-:Y:S01]  /*4e20*/  @!PT LDS RZ, [RZ] ;  /* 0x00000000fffff984 */ /* 0x000fe20000000800 */
[----:B------:R-:W-:Y:S01]  /*4e30*/  @!PT LDS RZ, [RZ] ;  /* 0x00000000fffff984 */ /* 0x000fe20000000800 */
[----:B------:R-:W-:Y:S01]  /*4e40*/  @!PT LDS RZ, [RZ] ;  /* 0x00000000fffff984 */ /* 0x000fe20000000800 */
[----:B------:R-:W-:Y:S01]  /*4e50*/  @!PT LDS RZ, [RZ] ;  /* 0x00000000fffff984 */ /* 0x000fe20000000800 */
[----:B------:R2:W-:Y:S06]  /*4e60*/  MEMBAR.ALL.CTA ;  /* 0x0000000000007992 */ /* 0x0005ec0000008000 */
[----:B--2---:R-:W2:Y:S01]  /*4e70*/  FENCE.VIEW.ASYNC.S ;  /* 0x00000000000073c6 */ /* 0x004ea20000000000 */
[----:B------:R-:W-:Y:S05]  /*4e80*/  WARPSYNC.ALL ;  /* 0x0000000000007948 */ /* 0x000fea0003800000 */
[----:B------:R-:W-:Y:S01]  /*4e90*/  BSSY B0, `(.L_x_360) ;  /* 0x0000010000007945 */ /* 0x000fe20003800000 */
[----:B--2---:R-:W-:Y:S06]  /*4ea0*/  BAR.SYNC.DEFER_BLOCKING 0x1, 0x100 ;  /* 0x0044000000007b1d */ /* 0x004fec0000010000 */
[----:B------:R-:W-:Y:S05]  /*4eb0*/  @P1 BRA `(.L_x_361) ;  /* 0x0000000000341947 */ /* 0x000fea0003800000 */
[----:B------:R-:W-:Y:S01]  /*4ec0*/  R2UR UR7, R18 ;  /* 0x00000000120772ca */ /* 0x000fe200000e0000 */
[----:B------:R-:W-:Y:S01]  /*4ed0*/  UMOV UR8, 0xc00 ;  /* 0x00000c0000087882 */ /* 0x000fe20000000000 */
[----:B------:R-:W-:Y:S01]  /*4ee0*/  PLOP3.LUT P0, PT, PT, PT, PT, 0x80, 0x0 ;  /* 0x000000000000781c */ /* 0x000fe20003f0f070 */
[----:B------:R-:W-:Y:S01]  /*4ef0*/  UMOV UR10, 0x0 ;  /* 0x00000000000a7882 */ /* 0x000fe20000000000 */
[----:B------:R-:W-:Y:S01]  /*4f00*/  UMOV UR11, 0x14f00000 ;  /* 0x14f00000000b7882 */ /* 0x000fe20000000000 */
[----:B------:R-:W-:-:S10]  /*4f10*/  UMOV UR4, UR20 ;  /* 0x0000001400047c82 */ /* 0x000fd40008000000 */
.L_x_362:
[----:B------:R-:W-:Y:S01]  /*4f20*/  @P0 ELECT P2, URZ, PT ;  /* 0x00000000003f082f */ /* 0x000fe20003840000 */
[----:B------:R2:W-:-:S12]  /*4f30*/  UBLKRED.G.S.ADD.F32.RN [UR4], [UR7], UR8, desc[UR10] ;  /* 0x00000a04070073bb */ /* 0x0005d800080a1408 */
[----:B------:R-:W-:Y:S02]  /*4f40*/  @P2 PLOP3.LUT P0, PT, P2, PT, PT, 0x8, 0x0 ;  /* 0x000000000000281c */ /* 0x000fe4000170e170 */
[----:B------:R-:W-:-:S11]  /*4f50*/  PLOP3.LUT P2, PT, PT, PT, PT, 0x8, 0x0 ;  /* 0x000000000000781c */ /* 0x000fd60003f4e170 */
[----:B--2---:R-:W-:Y:S05]  /*4f60*/  @P0 BRA.U.ANY `(.L_x_362) ;  /* 0xfffffffd00ec0947 */ /* 0x004fea000393ffff */
[----:B------:R0:W-:Y:S01]  /*4f70*/  UTMACMDFLUSH ;  /* 0x00000000000079b7 */ /* 0x0001e20000000000 */
[----:B------:R-:W-:-:S04]  /*4f80*/  DEPBAR.LE SB0, 0x0 ;  /* 0x000080000000791a */ /* 0x000fc80000000000 */
.L_x_361:
[----:B------:R-:W-:Y:S05]  /*4f90*/  BSYNC B0 ;  /* 0x0000000000007941 */ /* 0x000fea0003800000 */
.L_x_360:
        /* <DEDUP_REMOVED lines=12> */
[----:B------:R-:W-:-:S05]  /*5060*/  IMAD.MOV.U32 R5, RZ, RZ, 0x1 ;  /* 0x00000001ff057424 */ /* 0x000fca00078e00ff */
[----:B------:R2:W-:Y:S02]  /*5070*/  REDG.E.ADD.S32.STRONG.GPU desc[UR46][R2.64], R5 ;  /* 0x000000050200798e */ /* 0x0005e4000c10e3ae */
.L_x_364:
[----:B------:R-:W-:Y:S05]  /*5080*/  BSYNC B0 ;  /* 0x0000000000007941 */ /* 0x000fea0003800000 */
.L_x_363:
[----:B------:R-:W-:Y:S06]  /*5090*/  BAR.SYNC.DEFER_BLOCKING 0x1, 0x100 ;  /* 0x0044000000007b1d */ /* 0x000fec0000010000 */
[----:B------:R-:W-:Y:S01]  /*50a0*/  ULDC.64 UR4, c[0x0][0x860] ;  /* 0x0002180000047ab9 */ /* 0x000fe20000000a00 */
[----:B------:R-:W-:Y:S01]  /*50b0*/  BSSY B0, `(.L_x_365) ;  /* 0x0000017000007945 */ /* 0x000fe20003800000 */
[----:B------:R-:W-:-:S04]  /*50c0*/  UIADD3 UR9, UP0, UR9, UR4, URZ ;  /* 0x0000000409097290 */ /* 0x000fc8000ff1e03f */
[----:B------:R-:W-:Y:S02]  /*50d0*/  UIADD3.X UR12, UR12, UR5, URZ, UP0, !UPT ;  /* 0x000000050c0c7290 */ /* 0x000fe400087fe43f */
[----:B--2---:R-:W-:-:S04]  /*50e0*/  IMAD.U32 R2, RZ, RZ, UR9 ;  /* 0x00000009ff027e24 */ /* 0x004fc8000f8e00ff */
[----:B------:R-:W-:Y:S01]  /*50f0*/  IMAD.U32 R3, RZ, RZ, UR12 ;  /* 0x0000000cff037e24 */ /* 0x000fe2000f8e00ff */
        /* <DEDUP_REMOVED lines=12> */
[----:B------:R-:W-:Y:S05]  /*51c0*/  @P1 BRA `(.L_x_366) ;  /* 0x0000000000141947 */ /* 0x000fea0003800000 */
.L_x_367:
[----:B------:R-:W3:Y:S04]  /*51d0*/  LDG.E.STRONG.GPU R0, desc[UR46][R2.64] ;  /* 0x0000002e02007981 */ /* 0x000ee8000c1ef900 */
[----:B---3--:R-:W-:Y:S01]  /*51e0*/  CCTL.IVALL ;  /* 0x00000000ff00798f */ /* 0x008fe20002000000 */
[----:B------:R-:W-:Y:S05]  /*51f0*/  YIELD ;  /* 0x0000000000007946 */ /* 0x000fea0003800000 */
[----:B------:R-:W-:-:S13]  /*5200*/  ISETP.NE.AND P0, PT, R0, UR6, PT ;  /* 0x0000000600007c0c */ /* 0x000fda000bf05270 */
[----:B------:R-:W-:Y:S05]  /*5210*/  @P0 BRA `(.L_x_367) ;  /* 0xfffffffc00ec0947 */ /* 0x000fea000383ffff */
.L_x_366:
[----:B------:R-:W-:Y:S05]  /*5220*/  BSYNC B0 ;  /* 0x0000000000007941 */ /* 0x000fea0003800000 */
.L_x_365:
[----:B------:R-:W-:-:S03]  /*5230*/  UMOV UR4, 0xffffffff ;  /* 0xffffffff00047882 */ /* 0x000fc60000000000 */
[----:B------:R-:W-:Y:S05]  /*5240*/  BRA.DIV UR4, `(.L_x_368) ;  /* 0x0000003a04d87947 */ /* 0x000fea000b800000 */
[----:B------:R-:W-:Y:S01]  /*5250*/  NOP ;  /* 0x0000000000007918 */ /* 0x000fe20000000000 */
.L_x_444:
[----:B------:R-:W-:Y:S01]  /*5260*/  @!PT LDS RZ, [RZ] ;  /* 0x00000000fffff984 */ /* 0x000fe20000000800 */
[----:B------:R-:W-:Y:S01]  /*5270*/  @!PT LDS RZ, [RZ] ;  /* 0x00000000fffff984 */ /* 0x000fe20000000800 */
[----:B------:R-:W-:Y:S01]  /*5280*/  @!PT LDS RZ, [RZ] ;  /* 0x00000000fffff984 */ /* 0x000fe20000000800 */
[----:B------:R-:W-:Y:S01]  /*5290*/  @!PT LDS RZ, [RZ] ;  /* 0x00000000fffff984 */ /* 0x000fe20000000800 */
[----:B------:R3:W-:Y:S06]  /*52a0*/  MEMBAR.ALL.CTA ;  /* 0x0000000000007992 */ /* 0x0007ec0000008000 */
[----:B---3--:R-:W3:Y:S01]  /*52b0*/  FENCE.VIEW.ASYNC.S ;  /* 0x00000000000073c6 */ /* 0x008ee20000000000 */
[----:B------:R-:W-:Y:S05]  /*52c0*/  WARPSYNC.ALL ;  /* 0x0000000000007948 */ /* 0x000fea0003800000 */
[----:B------:R-:W-:Y:S01]  /*52d0*/  BSSY B0, `(.L_x_369) ;  /* 0x0000011000007945 */ /* 0x000fe20003800000 */
        /* <DEDUP_REMOVED lines=9> */
.L_x_371:
[----:B------:R-:W-:Y:S01]  /*5370*/  @P0 ELECT P2, URZ, PT ;  /* 0x00000000003f082f */ /* 0x000fe20003840000 */
[----:B------:R3:W-:-:S12]  /*5380*/  UBLKRED.G.S.ADD.F32.RN [UR4], [UR7], UR8, desc[UR10] ;  /* 0x00000a04070073bb */ /* 0x0007d800080a1408 */
[----:B------:R-:W-:Y:S02]  /*5390*/  @P2 PLOP3.LUT P0, PT, P2, PT, PT, 0x8, 0x0 ;  /* 0x000000000000281c */ /* 0x000fe4000170e170 */
[----:B------:R-:W-:-:S11]  /*53a0*/  PLOP3.LUT P2, PT, PT, PT, PT, 0x8, 0x0 ;  /* 0x000000000000781c */ /* 0x000fd60003f4e170 */
[----:B---3--:R-:W-:Y:S05]  /*53b0*/  @P0 BRA.U.ANY `(.L_x_371) ;  /* 0xfffffffd00ec0947 */ /* 0x008fea000393ffff */
[----:B------:R0:W-:Y:S01]  /*53c0*/  UTMACMDFLUSH ;  /* 0x00000000000079b7 */ /* 0x0001e20000000000 */
[----:B------:R-:W-:-:S04]  /*53d0*/  DEPBAR.LE SB0, 0x0 ;  /* 0x000080000000791a */ /* 0x000fc80000000000 */
.L_x_370:
[----:B------:R-:W-:Y:S05]  /*53e0*/  BSYNC B0 ;  /* 0x0000000000007941 */ /* 0x000fea0003800000 */
.L_x_369:
[----:B------:R-:W-:Y:S01]  /*53f0*/  NOP ;  /* 0x0000000000007918 */ /* 0x000fe20000000000 */
[----:B------:R-:W-:Y:S05]  /*5400*/  @P1 BRA `(.L_x_335) ;  /* 0x0000003400e01947 */ /* 0x000fea0003800000 */
[----:B------:R-:W-:Y:S01]  /*5410*/  IMAD.MOV.U32 R5, RZ, RZ, 0x1 ;  /* 0x00000001ff057424 */ /* 0x000fe200078e00ff */
[----:B------:R-:W-:Y:S01]  /*5420*/  @!PT LDS RZ, [RZ] ;  /* 0x00000000fffff984 */ /* 0x000fe20000000800 */
[----:B------:R-:W-:Y:S01]  /*5430*/  @!PT LDS RZ, [RZ] ;  /* 0x00000000fffff984 */ /* 0x000fe20000000800 */
[----:B------:R-:W-:Y:S01]  /*5440*/  @!PT LDS RZ, [RZ] ;  /* 0x00000000fffff984 */ /* 0x000fe20000000800 */
[----:B------:R-:W-:Y:S01]  /*5450*/  @!PT LDS RZ, [RZ] ;  /* 0x00000000fffff984 */ /* 0x000fe20000000800 */
[----:B------:R3:W-:Y:S06]  /*5460*/  MEMBAR.ALL.CTA ;  /* 0x0000000000007992 */ /* 0x0007ec0000008000 */
[----:B---3--:R-:W-:Y:S06]  /*5470*/  MEMBAR.ALL.GPU ;  /* 0x0000000000007992 */ /* 0x008fec000000a000 */
[----:B------:R-:W-:-:S00]  /*5480*/  ERRBAR ;  /* 0x00000000000079ab */ /* 0x000fc00000000000 */
[----:B------:R-:W-:Y:S06]  /*5490*/  CGAERRBAR ;  /* 0x00000000000075ab */ /* 0x000fec0000000000 */
[----:B012345:R-:W-:Y:S04]  /*54a0*/  CCTL.IVALL ;  /* 0x00000000ff00798f */ /* 0x03ffe80002000000 */
[----:B------:R3:W-:Y:S01]  /*54b0*/  REDG.E.ADD.S32.STRONG.GPU desc[UR46][R2.64], R5 ;  /* 0x000000050200798e */ /* 0x0007e2000c10e3ae */
[----:B------:R-:W-:Y:S05]  /*54c0*/  BRA `(.L_x_335) ;  /* 0x0000003400b07947 */ /* 0x000fea0003800000 */
.L_x_333:
        /* <DEDUP_REMOVED lines=13> */
[----:B------:R-:W-:Y:S01]  /*55a0*/  ULDC UR16, c[0x0][0x280] ;  /* 0x0000a00000107ab9 */ /* 0x000fe20000000800 */
[----:B------:R-:W-:Y:S01]  /*55b0*/  ULDC.64 UR10, c[0x0][0x2d8] ;  /* 0x0000b600000a7ab9 */ /* 0x000fe20000000a00 */
[----:B------:R-:W-:Y:S01]  /*55c0*/  UISETP.GE.AND UP1, UPT, UR16, 0x1, UPT ;  /* 0x000000011000788c */ /* 0x000fe2000bf26270 */
[----:B------:R-:W-:Y:S01]  /*55d0*/  ULDC UR15, c[0x0][0x288] ;  /* 0x0000a200000f7ab9 */ /* 0x000fe20000000800 */
[----:B------:R-:W-:Y:S01]  /*55e0*/  USHF.R.S32.HI UR14, URZ, 0x1f, UR7 ;  /* 0x0000001f3f0e7899 */ /* 0x000fe20008011407 */
[----:B------:R-:W-:-:S03]  /*55f0*/  ULDC.64 UR12, c[0x0][0x2e0] ;  /* 0x0000b800000c7ab9 */ /* 0x000fc60000000a00 */
[----:B------:R-:W-:Y:S02]  /*5600*/  PLOP3.LUT P1, PT, PT, PT, UP1, 0x80, 0x0 ;  /* 0x000000000000781c */ /* 0x000fe40003f2f018 */
[----:B------:R-:W-:Y:S01]  /*5610*/  ELECT P0, URZ, PT ;  /* 0x00000000003f782f */ /* 0x000fe20003800000 */
[----:B-1----:R-:W-:Y:S02]  /*5620*/  USHF.R.S32.HI UR8, URZ, 0x1f, UR9 ;  /* 0x0000001f3f087899 */ /* 0x002fe40008011409 */
[----:B------:R-:W-:Y:S02]  /*5630*/  UIMAD.WIDE.U32 UR4, UR9, UR10, URZ ;  /* 0x0000000a090472a5 */ /* 0x000fe4000f8e003f */
[----:B------:R-:W-:-:S04]  /*5640*/  UIMAD UR6, UR8, UR10, URZ ;  /* 0x0000000a080672a4 */ /* 0x000fc8000f8e023f */
[----:B------:R-:W-:Y:S02]  /*5650*/  UIMAD UR6, UR9, UR11, UR6 ;  /* 0x0000000b090672a4 */ /* 0x000fe4000f8e0206 */
[----:B------:R-:W-:Y:S02]  /*5660*/  UIMAD UR11, UR7, UR15, URZ ;  /* 0x0000000f070b72a4 */ /* 0x000fe4000f8e023f */
[----:B------:R-:W-:Y:S02]  /*5670*/  UIADD3 UR5, UR5, UR6, URZ ;  /* 0x0000000605057290 */ /* 0x000fe4000fffe03f */
[----:B------:R-:W-:Y:S02]  /*5680*/  UIMAD UR6, UR14, UR12, URZ ;  /* 0x0000000c0e0672a4 */ /* 0x000fe4000f8e023f */
[----:B------:R-:W-:Y:S02]  /*5690*/  UIADD3 UR10, UP0, UR11, UR9, URZ ;  /* 0x000000090b0a7290 */ /* 0x000fe4000ff1e03f */
[----:B------:R-:W-:-:S02]  /*56a0*/  UIMAD UR14, UR7, UR13, UR6 ;  /* 0x0000000d070e72a4 */ /* 0x000fc4000f8e0206 */
[----:B------:R-:W-:Y:S02]  /*56b0*/  UIMAD.WIDE.U32 UR6, UR7, UR12, UR4 ;  /* 0x0000000c070672a5 */ /* 0x000fe4000f8e0004 */
[----:B------:R-:W-:Y:S01]  /*56c0*/  ULEA.HI.X.SX32 UR11, UR11, UR8, 0x1, UP0 ;  /* 0x000000080b0b7291 */ /* 0x000fe200080f0e3f */
[----:B------:R-:W-:Y:S11]  /*56d0*/  @!P1 BRA `(.L_x_335) ;  /* 0x00000034002c9947 */ /* 0x000ff60003800000 */
[----:B------:R-:W1:Y:S01]  /*56e0*/  S2R R3, SR_TID.X ;  /* 0x0000000000037919 */ /* 0x000e620000002100 */
[----:B------:R-:W-:Y:S01]  /*56f0*/  UIADD3 UR4, UR16, 0x3f, URZ ;  /* 0x0000003f10047890 */ /* 0x000fe2000fffe03f */
[----:B------:R-:W2:Y:S01]  /*5700*/  S2UR UR27, SR_CTAID.X ;  /* 0x00000000001b79c3 */ /* 0x000ea20000002500 */
[----:B------:R-:W-:Y:S02]  /*5710*/  UISETP.GE.AND UP0, UPT, UR16, 0x41, UPT ;  /* 0x000000411000788c */ /* 0x000fe4000bf06270 */
[----:B------:R-:W-:Y:S02]  /*5720*/  USHF.R.S32.HI UR5, URZ, 0x1f, UR4 ;  /* 0x0000001f3f057899 */ /* 0x000fe40008011404 */
[----:B------:R-:W-:Y:S02]  /*5730*/  UIADD3 UR14, UR7, UR14, URZ ;  /* 0x0000000e070e7290 */ /* 0x000fe4000fffe03f */
[----:B------:R-:W-:Y:S01]  /*5740*/  ULEA.HI UR5, UR5, UR4, URZ, 0x6 ;  /* 0x0000000405057291 */ /* 0x000fe2000f8f303f */
[----:B------:R-:W-:-:S02]  /*5750*/  PLOP3.LUT P1, PT, PT, PT, UP0, 0x80, 0x0 ;  /* 0x000000000000781c */ /* 0x000fc40003f2f008 */
[----:B------:R-:W-:Y:S01]  /*5760*/  ULDC UR4, c[0x0][0x760] ;  /* 0x0001d80000047ab9 */ /* 0x000fe20000000800 */
[----:B------:R-:W-:Y:S02]  /*5770*/  USHF.R.S32.HI UR5, URZ, 0x6, UR5 ;  /* 0x000000063f057899 */ /* 0x000fe40008011405 */
        /* <DEDUP_REMOVED lines=19> */
.L_x_398:
        /* <DEDUP_REMOVED lines=17> */
.L_x_376:
[----:B------:R-:W2:Y:S04]  /*59c0*/  LDG.E.STRONG.GPU R4, desc[UR46][R2.64] ;  /* 0x0000002e02047981 */ /* 0x000ea8000c1ef900 */
[----:B--2---:R-:W-:Y:S01]  /*59d0*/  CCTL.IVALL ;  /* 0x00000000ff00798f */ /* 0x004fe20002000000 */
[----:B------:R-:W-:Y:S05]  /*59e0*/  YIELD ;  /* 0x0000000000007946 */ /* 0x000fea0003800000 */
[----:B------:R-:W-:-:S13]  /*59f0*/  ISETP.NE.AND P3, PT, R4, UR27, PT ;  /* 0x0000001b04007c0c */ /* 0x000fda000bf65270 */
[----:B------:R-:W-:Y:S05]  /*5a00*/  @P3 BRA `(.L_x_376) ;  /* 0xfffffffc00ec3947 */ /* 0x000fea000383ffff */
.L_x_375:
[----:B------:R-:W-:Y:S05]  /*5a10*/  BSYNC B0 ;  /* 0x0000000000007941 */ /* 0x000fea0003800000 */
.L_x_374:
[----:B------:R-:W-:-:S03]  /*5a20*/  UMOV UR16, 0xffffffff ;  /* 0xffffffff00107882 */ /* 0x000fc60000000000 */
[----:B------:R-:W-:Y:S05]  /*5a30*/  BRA.DIV UR16, `(.L_x_377) ;  /* 0x0000003210f87947 */ /* 0x000fea000b800000 */
[----:B------:R-:W-:Y:S01]  /*5a40*/  NOP ;  /* 0x0000000000007918 */ /* 0x000fe20000000000 */
.L_x_447:
        /* <DEDUP_REMOVED lines=19> */
.L_x_379:
[----:B------:R-:W-:Y:S05]  /*5b80*/  BSYNC B0 ;  /* 0x0000000000007941 */ /* 0x000fea0003800000 */
.L_x_378:
        /* <DEDUP_REMOVED lines=13> */
.L_x_381:
[----:B------:R-:W-:Y:S05]  /*5c60*/  BSYNC B0 ;  /* 0x0000000000007941 */ /* 0x000fea0003800000 */
.L_x_380:
[----:B------:R-:W-:Y:S06]  /*5c70*/  BAR.ARV 0xa, 0xa0 ;  /* 0x0282800000007b1d */ /* 0x000fec0000002000 */
[----:B------:R-:W-:Y:S04]  /*5c80*/  BSSY B0, `(.L_x_382) ;  /* 0x0000003000007945 */ /* 0x000fe80003800000 */
[----:B------:R-:W-:Y:S05]  /*5c90*/  @!P0 BRA `(.L_x_383) ;  /* 0x0000000000048947 */ /* 0x000fea0003800000 */
[----:B------:R-:W-:-:S04]  /*5ca0*/  DEPBAR.LE SB0, 0x0 ;  /* 0x000080000000791a */ /* 0x000fc80000000000 */
.L_x_383:
[----:B------:R-:W-:Y:S05]  /*5cb0*/  BSYNC B0 ;  /* 0x0000000000007941 */ /* 0x000fea0003800000 */
.L_x_382:
        /* <DEDUP_REMOVED lines=19> */
.L_x_385:
[----:B------:R-:W-:Y:S05]  /*5df0*/  BSYNC B0 ;  /* 0x0000000000007941 */ /* 0x000fea0003800000 */
.L_x_384:
[----:B------:R-:W-:Y:S01]  /*5e00*/  UIADD3 UR19, UR15, UR19, URZ ;  /* 0x000000130f137290 */ /* 0x000fe2000fffe03f */
[----:B------:R-:W-:Y:S03]  /*5e10*/  BSSY B0, `(.L_x_386) ;  /* 0x000000d000007945 */ /* 0x000fe60003800000 */
[----:B------:R-:W-:-:S04]  /*5e20*/  UIADD3 UR16, UP0, UR19, UR10, URZ ;  /* 0x0000000a13107290 */ /* 0x000fc8000ff1e03f */
[----:B------:R-:W-:Y:S02]  /*5e30*/  ULEA.HI.X.SX32 UR19, UR19, UR11, 0x1, UP0 ;  /* 0x0000000b13137291 */ /* 0x000fe400080f0e3f */
[----:B------:R-:W-:-:S04]  /*5e40*/  ULEA UR8, UP0, UR16, UR8, 0x2 ;  /* 0x0000000810087291 */ /* 0x000fc8000f80103f */
[----:B------:R-:W-:Y:S02]  /*5e50*/  ULEA.HI.X UR19, UR16, UR9, UR19, 0x2, UP0 ;  /* 0x0000000910137291 */ /* 0x000fe400080f1413 */
[----:B-1----:R-:W-:-:S04]  /*5e60*/  IMAD.U32 R2, RZ, RZ, UR8 ;  /* 0x00000008ff027e24 */ /* 0x002fc8000f8e00ff */
[----:B------:R-:W-:Y:S01]  /*5e70*/  IMAD.U32 R3, RZ, RZ, UR19 ;  /* 0x00000013ff037e24 */ /* 0x000fe2000f8e00ff */
[----:B------:R-:W-:Y:S06]  /*5e80*/  @P1 BRA `(.L_x_387) ;  /* 0x0000000000141947 */ /* 0x000fec0003800000 */
.L_x_388:
[----:B------:R-:W2:Y:S04]  /*5e90*/  LDG.E.STRONG.GPU R4, desc[UR46][R2.64] ;  /* 0x0000002e02047981 */ /* 0x000ea8000c1ef900 */
[----:B--2---:R-:W-:Y:S01]  /*5ea0*/  CCTL.IVALL ;  /* 0x00000000ff00798f */ /* 0x004fe20002000000 */
[----:B------:R-:W-:Y:S05]  /*5eb0*/  YIELD ;  /* 0x0000000000007946 */ /* 0x000fea0003800000 */
[----:B------:R-:W-:-:S13]  /*5ec0*/  ISETP.NE.AND P3, PT, R4, UR27, PT ;  /* 0x0000001b04007c0c */ /* 0x000fda000bf65270 */
[----:B------:R-:W-:Y:S05]  /*5ed0*/  @P3 BRA `(.L_x_388) ;  /* 0xfffffffc00ec3947 */ /* 0x000fea000383ffff */
.L_x_387:
[----:B------:R-:W-:Y:S05]  /*5ee0*/  BSYNC B0 ;  /* 0x0000000000007941 */ /* 0x000fea0003800000 */
.L_x_386:
[----:B------:R-:W-:-:S03]  /*5ef0*/  UMOV UR8, 0xffffffff ;  /* 0xffffffff00087882 */ /* 0x000fc60000000000 */
[----:B------:R-:W-:Y:S05]  /*5f00*/  BRA.DIV UR8, `(.L_x_389) ;  /* 0x0000002e08e07947 */ /* 0x000fea000b800000 */
[----:B------:R-:W-:Y:S01]  /*5f10*/  NOP ;  /* 0x0000000000007918 */ /* 0x000fe20000000000 */
.L_x_450:
        /* <DEDUP_REMOVED lines=13> */
.L_x_391:
[----:B------:R-:W-:Y:S05]  /*5ff0*/  BSYNC B0 ;  /* 0x0000000000007941 */ /* 0x000fea0003800000 */
.L_x_390:
        /* <DEDUP_REMOVED lines=13> */
.L_x_393:
[----:B------:R-:W-:Y:S05]  /*60d0*/  BSYNC B0 ;  /* 0x0000000000007941 */ /* 0x000fea0003800000 */
.L_x_392:
[----:B------:R-:W-:Y:S06]  /*60e0*/  BAR.ARV 0xa, 0xa0 ;  /* 0x0282800000007b1d */ /* 0x000fec0000002000 */
[----:B------:R-:W-:Y:S04]  /*60f0*/  BSSY B0, `(.L_x_394) ;  /* 0x0000003000007945 */ /* 0x000fe80003800000 */
[----:B------:R-:W-:Y:S05]  /*6100*/  @!P0 BRA `(.L_x_395) ;  /* 0x0000000000048947 */ /* 0x000fea0003800000 */
[----:B------:R-:W-:-:S04]  /*6110*/  DEPBAR.LE SB0, 0x0 ;  /* 0x000080000000791a */ /* 0x000fc80000000000 */
.L_x_395:
[----:B------:R-:W-:Y:S05]  /*6120*/  BSYNC B0 ;  /* 0x0000000000007941 */ /* 0x000fea0003800000 */
.L_x_394:
        /* <DEDUP_REMOVED lines=19> */
.L_x_397:
[----:B------:R-:W-:Y:S05]  /*6260*/  BSYNC B0 ;  /* 0x0000000000007941 */ /* 0x000fea0003800000 */
.L_x_396:
[----:B------:R-:W-:Y:S02]  /*6270*/  UIADD3 UR4, UR4, 0x2, URZ ;  /* 0x0000000204047890 */ /* 0x000fe4000fffe03f */
[----:B------:R-:W-:Y:S01]  /*6280*/  UIADD3 UR5, UR5, 0x1, URZ ;  /* 0x0000000105057890 */ /* 0x000fe2000fffe03f */
[----:B------:R-:W-:Y:S11]  /*6290*/  @P2 BRA `(.L_x_398) ;  /* 0xfffffff400842947 */ /* 0x000ff6000383ffff */
.L_x_373:
[----:B------:R-:W-:-:S13]  /*62a0*/  ISETP.NE.AND P1, PT, RZ, UR33, PT ;  /* 0x00000021ff007c0c */ /* 0x000fda000bf25270 */
[----:B------:R-:W-:Y:S05]  /*62b0*/  @!P1 BRA `(.L_x_335) ;  /* 0x0000002800349947 */ /* 0x000fea0003800000 */
        /* <DEDUP_REMOVED lines=11> */
.L_x_401:
[----:B------:R-:W2:Y:S04]  /*6370*/  LDG.E.STRONG.GPU R0, desc[UR46][R2.64] ;  /* 0x0000002e02007981 */ /* 0x000ea8000c1ef900 */
[----:B--2---:R-:W-:Y:S01]  /*6380*/  CCTL.IVALL ;  /* 0x00000000ff00798f */ /* 0x004fe20002000000 */
[----:B------:R-:W-:Y:S05]  /*6390*/  YIELD ;  /* 0x0000000000007946 */ /* 0x000fea0003800000 */
[----:B------:R-:W-:-:S13]  /*63a0*/  ISETP.NE.AND P2, PT, R0, UR27, PT ;  /* 0x0000001b00007c0c */ /* 0x000fda000bf45270 */
[----:B------:R-:W-:Y:S05]  /*63b0*/  @P2 BRA `(.L_x_401) ;  /* 0xfffffffc00ec2947 */ /* 0x000fea000383ffff */
.L_x_400:
[----:B------:R-:W-:Y:S05]  /*63c0*/  BSYNC B0 ;  /* 0x0000000000007941 */ /* 0x000fea0003800000 */
.L_x_399:
[----:B------:R-:W-:-:S03]  /*63d0*/  UMOV UR5, 0xffffffff ;  /* 0xffffffff00057882 */ /* 0x000fc60000000000 */
[----:B------:R-:W-:Y:S05]  /*63e0*/  BRA.DIV UR5, `(.L_x_402) ;  /* 0x0000002a05c47947 */ /* 0x000fea000b800000 */
[----:B------:R-:W-:Y:S01]  /*63f0*/  NOP ;  /* 0x0000000000007918 */ /* 0x000fe20000000000 */
.L_x_453:
        /* <DEDUP_REMOVED lines=22> */
.L_x_404:
[----:B------:R-:W-:Y:S05]  /*6560*/  BSYNC B0 ;  /* 0x0000000000007941 */ /* 0x000fea0003800000 */
.L_x_403:
        /* <DEDUP_REMOVED lines=20> */
.L_x_406:
[----:B------:R-:W-:Y:S05]  /*66b0*/  BSYNC B0 ;  /* 0x0000000000007941 */ /* 0x000fea0003800000 */
.L_x_405:
[----:B------:R-:W-:Y:S06]  /*66c0*/  BAR.ARV 0xa, 0xa0 ;  /* 0x0282800000007b1d */ /* 0x000fec0000002000 */
[----:B------:R-:W-:Y:S04]  /*66d0*/  BSSY B0, `(.L_x_407) ;  /* 0x0000003000007945 */ /* 0x000fe80003800000 */
[----:B------:R-:W-:Y:S05]  /*66e0*/  @!P0 BRA `(.L_x_408) ;  /* 0x0000000000048947 */ /* 0x000fea0003800000 */
[----:B------:R-:W-:-:S04]  /*66f0*/  DEPBAR.LE SB0, 0x0 ;  /* 0x000080000000791a */ /* 0x000fc80000000000 */
.L_x_408:
[----:B------:R-:W-:Y:S05]  /*6700*/  BSYNC B0 ;  /* 0x0000000000007941 */ /* 0x000fea0003800000 */
.L_x_407:
[----:B------:R-:W-:Y:S06]  /*6710*/  BAR.ARV 0xb, 0xa0 ;  /* 0x02c2800000007b1d */ /* 0x000fec0000002000 */
[----:B------:R-:W-:Y:S01]  /*6720*/  NOP ;  /* 0x0000000000007918 */ /* 0x000fe20000000000 */
        /* <DEDUP_REMOVED lines=15> */
[----:B--2---:R4:W-:Y:S01]  /*6820*/  @P0 REDG.E.ADD.S32.STRONG.GPU desc[UR46][R2.64], R5 ;  /* 0x000000050200098e */ /* 0x0049e2000c10e3ae */
[----:B------:R-:W-:Y:S05]  /*6830*/  BRA `(.L_x_335) ;  /* 0x0000002000d47947 */ /* 0x000fea0003800000 */
.L_x_372:
        /* <DEDUP_REMOVED lines=48> */
.L_x_454:
        /* <DEDUP_REMOVED lines=14> */
.L_x_412:
        /* <DEDUP_REMOVED lines=23> */
[----:B------:R-:W-:Y:S01]  /*6d90*/  MOV R14, UR47 ;  /* 0x0000002f000e7c02 */ /* 0x000fe20008000f00 */
[----:B--2---:R-:W-:Y:S01]  /*6da0*/  IMAD.MOV.U32 R10, RZ, RZ, R6 ;  /* 0x000000ffff0a7224 */ /* 0x004fe200078e0006 */
[----:B------:R-:W-:Y:S01]  /*6db0*/  UIADD3 UR44, UR8, 0x1e000, URZ ;  /* 0x0001e000082c7890 */ /* 0x000fe2000fffe03f */
[----:B------:R-:W-:Y:S01]  /*6dc0*/  IMAD.MOV.U32 R11, RZ, RZ, R7 ;  /* 0x000000ffff0b7224 */ /* 0x000fe200078e0007 */
[----:B------:R-:W-:Y:S01]  /*6dd0*/  UMOV UR33, UR25 ;  /* 0x0000001900217c82 */ /* 0x000fe20008000000 */
[----:B------:R-:W-:Y:S01]  /*6de0*/  UMOV UR17, UR25 ;  /* 0x0000001900117c82 */ /* 0x000fe20008000000 */
[----:B------:R-:W-:Y:S01]  /*6df0*/  IADD3 R2, P1, R10, 0x2f0, RZ ;  /* 0x000002f00a027810 */ /* 0x000fe20007f3e0ff */
[----:B------:R-:W-:Y:S01]  /*6e00*/  UIADD3 UR9, UR8, 0x26800, URZ ;  /* 0x0002680008097890 */ /* 0x000fe2000fffe03f */
[----:B------:R-:W-:Y:S01]  /*6e10*/  MOV R15, UR46 ;  /* 0x0000002e000f7c02 */ /* 0x000fe20008000f00 */
[----:B------:R-:W-:Y:S01]  /*6e20*/  UMOV UR45, UR25 ;  /* 0x00000019002d7c82 */ /* 0x000fe20008000000 */
        /* <DEDUP_REMOVED lines=11> */
[----:B------:R-:W-:Y:S01]  /*6ee0*/  R2UR UR47, R14 ;  /* 0x000000000e2f72ca */ /* 0x000fe200000e0000 */
[----:B------:R-:W-:Y:S01]  /*6ef0*/  UIADD3 UR48, UR8, 0x4000, URZ ;  /* 0x0000400008307890 */ /* 0x000fe2000fffe03f */
[----:B------:R-:W-:Y:S01]  /*6f00*/  R2UR UR31, R2 ;  /* 0x00000000021f72ca */ /* 0x000fe200000e0000 */
[--C-:B------:R-:W-:Y:S01]  /*6f10*/  IMAD.X R2, RZ, RZ, R11.reuse, P2 ;  /* 0x000000ffff027224 */ /* 0x100fe200010e060b */
[----:B------:R-:W-:Y:S01]  /*6f20*/  UMOV UR58, 0x30 ;  /* 0x00000030003a7882 */ /* 0x000fe20000000000 */
[----:B------:R-:W-:Y:S01]  /*6f30*/  UMOV UR60, UR12 ;  /* 0x0000000c003c7c82 */ /* 0x000fe20008000000 */
[----:B------:R-:W-:Y:S01]  /*6f40*/  UMOV UR59, UR11 ;  /* 0x0000000b003b7c82 */ /* 0x000fe20008000000 */
[----:B------:R-:W-:Y:S01]  /*6f50*/  UMOV UR57, UR9 ;  /* 0x0000000900397c82 */ /* 0x000fe20008000000 */
[----:B------:R-:W-:Y:S01]  /*6f60*/  R2UR UR23, R2 ;  /* 0x00000000021772ca */ /* 0x000fe200000e0000 */
[----:B------:R-:W-:Y:S01]  /*6f70*/  UMOV UR50, 0x40 ;  /* 0x0000004000327882 */ /* 0x000fe20000000000 */
[----:B------:R-:W-:Y:S01]  /*6f80*/  IADD3 R2, P1, R10, 0xf0, RZ ;  /* 0x000000f00a027810 */ /* 0x000fe20007f3e0ff */
[----:B------:R-:W-:Y:S01]  /*6f90*/  UMOV UR52, UR12 ;  /* 0x0000000c00347c82 */ /* 0x000fe20008000000 */
[----:B------:R-:W-:Y:S01]  /*6fa0*/  UMOV UR51, UR11 ;  /* 0x0000000b00337c82 */ /* 0x000fe20008000000 */
[----:B------:R-:W-:Y:S01]  /*6fb0*/  UMOV UR49, UR9 ;  /* 0x0000000900317c82 */ /* 0x000fe20008000000 */
[----:B------:R-:W-:Y:S01]  /*6fc0*/  R2UR UR40, R2 ;  /* 0x00000000022872ca */ /* 0x000fe200000e0000 */
[----:B-1----:R-:W-:Y:S01]  /*6fd0*/  IMAD.X R3, RZ, RZ, R11, P1 ;  /* 0x000000ffff037224 */ /* 0x002fe200008e060b */
[----:B------:R-:W-:-:S04]  /*6fe0*/  R2UR UR46, R15 ;  /* 0x000000000f2e72ca */ /* 0x000fc800000e0000 */
        /* <DEDUP_REMOVED lines=21> */
[----:B------:R-:W-:Y:S01]  /*7140*/  MOV R16, UR45 ;  /* 0x0000002d00107c02 */ /* 0x000fe20008000f00 */
        /* <DEDUP_REMOVED lines=8> */
[----:B------:R-:W-:Y:S01]  /*71d0*/  MOV R17, UR44 ;  /* 0x0000002c00117c02 */ /* 0x000fe20008000f00 */
[----:B------:R-:W-:Y:S01]  /*71e0*/  UMOV UR42, 0x50 ;  /* 0x00000050002a7882 */ /* 0x000fe20000000000 */
[----:B------:R-:W-:Y:S01]  /*71f0*/  UMOV UR43, UR11 ;  /* 0x0000000b002b7c82 */ /* 0x000fe20008000000 */
[----:B------:R-:W-:Y:S01]  /*7200*/  MOV R18, UR42 ;  /* 0x0000002a00127c02 */ /* 0x000fe20008000f00 */
[----:B------:R-:W-:Y:S01]  /*7210*/  UMOV UR42, 0x20 ;  /* 0x00000020002a7882 */ /* 0x000fe20000000000 */
[----:B------:R-:W-:Y:S01]  /*7220*/  UMOV UR41, UR9 ;  /* 0x0000000900297c82 */ /* 0x000fe20008000000 */
[----:B------:R2:W-:Y:S01]  /*7230*/  UTMALDG.4D [UR16], [UR30], desc[UR54] ;  /* 0x000036101e0075b4 */ /* 0x0005e20008019000 */
[----:B------:R-:W-:Y:S01]  /*7240*/  IMAD.MOV.U32 R5, RZ, RZ, RZ ;  /* 0x000000ffff057224 */ /* 0x000fe200078e00ff */
[----:B------:R3:W-:Y:S01]  /*7250*/  UTMALDG.4D [UR40], [UR30], desc[UR54] ;  /* 0x000036281e0075b4 */ /* 0x0007e20008019000 */
[----:B------:R4:W-:Y:S01]  /*7260*/  UTMALDG.4D [UR56], [UR30], desc[UR54] ;  /* 0x000036381e0075b4 */ /* 0x0009e20008019000 */
[----:B-1----:R-:W-:Y:S01]  /*7270*/  UMOV UR10, 0x40 ;  /* 0x00000040000a7882 */ /* 0x002fe20000000000 */
[----:B------:R4:W-:Y:S01]  /*7280*/  UTMALDG.4D [UR48], [UR30], desc[UR54] ;  /* 0x000036301e0075b4 */ /* 0x0009e20008019000 */
        /* <DEDUP_REMOVED lines=15> */
[----:B------:R4:W-:Y:S10]  /*7380*/  UTMALDG.4D [UR8], [UR22], desc[UR54] ;  /* 0x00003608160075b4 */ /* 0x0009f40008019000 */
        /* <DEDUP_REMOVED lines=17> */
.L_x_423:
[----:B------:R-:W-:-:S04]  /*74a0*/  SHF.L.U32 R20, R9, 0x1f, RZ ;  /* 0x0000001f09147819 */ /* 0x000fc800000006ff */
[----:B-1----:R-:W1:Y:S02]  /*74b0*/  SYNCS.PHASECHK.TRANS64.TRYWAIT P1, [R0+URZ+0x26840], R20 ;  /* 0x02684014000075a7 */ /* 0x002e64000802017f */
[----:B-123--:R-:W-:Y:S05]  /*74c0*/  @!P1 BRA `(.L_x_415) ;  /* 0x0000001800bc9947 */ /* 0x00efea0003800000 */
.L_x_455:
[----:B------:R-:W-:Y:S05]  /*74d0*/  @P0 BRA `(.L_x_416) ;  /* 0x0000000000140947 */ /* 0x000fea0003800000 */
[----:B------:R-:W-:Y:S01]  /*74e0*/  ISETP.NE.AND P1, PT, R13, RZ, PT ;  /* 0x000000ff0d00720c */ /* 0x000fe20003f25270 */
[----:B------:R-:W-:-:S04]  /*74f0*/  IMAD.MOV.U32 R3, RZ, RZ, 0x3100 ;  /* 0x00003100ff037424 */ /* 0x000fc800078e00ff */
[----:B------:R2:W-:Y:S08]  /*7500*/  SYNCS.ARRIVE.TRANS64 RZ, [R0+URZ+0x26830], R3 ;  /* 0x0268300300ff79a7 */ /* 0x0005f0000800003f */
[----:B------:R-:W-:Y:S05]  /*7510*/  @!P1 BRA `(.L_x_416) ;  /* 0x0000000000049947 */ /* 0x000fea0003800000 */
[----:B------:R-:W-:Y:S01]  /*7520*/  BPT.TRAP 0x1 ;  /* 0x000000040000795c */ /* 0x000fe20000300000 */
.L_x_416:
        /* <DEDUP_REMOVED lines=42> */
.L_x_456:
[----:B------:R-:W-:Y:S05]  /*77d0*/  @P0 BRA `(.L_x_418) ;  /* 0x0000000000140947 */ /* 0x000fea0003800000 */
[----:B------:R-:W-:Y:S01]  /*77e0*/  ISETP.NE.AND P1, PT, R13, RZ, PT ;  /* 0x000000ff0d00720c */ /* 0x000fe20003f25270 */
[----:B------:R-:W-:-:S04]  /*77f0*/  IMAD.MOV.U32 R3, RZ, RZ, 0x3100 ;  /* 0x00003100ff037424 */ /* 0x000fc800078e00ff */
[----:B------:R3:W-:Y:S08]  /*7800*/  SYNCS.ARRIVE.TRANS64 RZ, [R0+URZ+0x26818], R3 ;  /* 0x0268180300ff79a7 */ /* 0x0007f0000800003f */
[----:B------:R-:W-:Y:S05]  /*7810*/  @!P1 BRA `(.L_x_418) ;  /* 0x0000000000049947 */ /* 0x000fea0003800000 */
[----:B------:R-:W-:Y:S01]  /*7820*/  BPT.TRAP 0x1 ;  /* 0x000000040000795c */ /* 0x000fe20000300000 */
.L_x_418:
        /* <DEDUP_REMOVED lines=34> */
.L_x_457:
[----:B-123--:R-:W-:Y:S01]  /*7a50*/  SHF.R.S32.HI R20, RZ, 0x1f, R19 ;  /* 0x0000001fff147819 */ /* 0x00efe20000011413 */
[----:B------:R-:W-:Y:S06]  /*7a60*/  @P0 BRA `(.L_x_420) ;  /* 0x0000000000140947 */ /* 0x000fec0003800000 */
[----:B------:R-:W-:Y:S01]  /*7a70*/  ISETP.NE.AND P1, PT, R13, RZ, PT ;  /* 0x000000ff0d00720c */ /* 0x000fe20003f25270 */
[----:B------:R-:W-:-:S04]  /*7a80*/  IMAD.MOV.U32 R21, RZ, RZ, 0x3100 ;  /* 0x00003100ff157424 */ /* 0x000fc800078e00ff */
[----:B------:R1:W-:Y:S08]  /*7a90*/  SYNCS.ARRIVE.TRANS64 RZ, [R0+URZ+0x26838], R21 ;  /* 0x0268381500ff79a7 */ /* 0x0003f0000800003f */
[----:B------:R-:W-:Y:S05]  /*7aa0*/  @!P1 BRA `(.L_x_420) ;  /* 0x0000000000049947 */ /* 0x000fea0003800000 */
[----:B------:R-:W-:Y:S01]  /*7ab0*/  BPT.TRAP 0x1 ;  /* 0x000000040000795c */ /* 0x000fe20000300000 */
.L_x_420:
        /* <DEDUP_REMOVED lines=38> */
.L_x_459:
[----:B------:R-:W-:Y:S05]  /*7d20*/  @P0 BRA `(.L_x_422) ;  /* 0x0000000000140947 */ /* 0x000fea0003800000 */
[----:B------:R-:W-:Y:S01]  /*7d30*/  ISETP.NE.AND P1, PT, R13, RZ, PT ;  /* 0x000000ff0d00720c */ /* 0x000fe20003f25270 */
[----:B--2---:R-:W-:-:S04]  /*7d40*/  IMAD.MOV.U32 R5, RZ, RZ, 0x3100 ;  /* 0x00003100ff057424 */ /* 0x004fc800078e00ff */
[----:B------:R3:W-:Y:S08]  /*7d50*/  SYNCS.ARRIVE.TRANS64 RZ, [R0+URZ+0x26810], R5 ;  /* 0x0268100500ff79a7 */ /* 0x0007f0000800003f */
[----:B------:R-:W-:Y:S05]  /*7d60*/  @!P1 BRA `(.L_x_422) ;  /* 0x0000000000049947 */ /* 0x000fea0003800000 */
[----:B------:R-:W-:Y:S01]  /*7d70*/  BPT.TRAP 0x1 ;  /* 0x000000040000795c */ /* 0x000fe20000300000 */
.L_x_422:
        /* <DEDUP_REMOVED lines=36> */
.L_x_414:
[----:B------:R-:W-:-:S13]  /*7fc0*/  ISETP.NE.AND P1, PT, R17, RZ, PT ;  /* 0x000000ff1100720c */ /* 0x000fda0003f25270 */
[----:B------:R-:W-:Y:S05]  /*7fd0*/  @!P1 BRA `(.L_x_413) ;  /* 0x0000000400609947 */ /* 0x000fea0003800000 */
[----:B------:R-:W-:-:S04]  /*7fe0*/  SHF.L.U32 R7, R9, 0x1f, RZ ;  /* 0x0000001f09077819 */ /* 0x000fc800000006ff */
[----:B------:R-:W2:Y:S02]  /*7ff0*/  SYNCS.PHASECHK.TRANS64.TRYWAIT P1, [R0+URZ+0x26840], R7 ;  /* 0x02684007000075a7 */ /* 0x000ea4000802017f */
[----:B--2---:R-:W-:Y:S05]  /*8000*/  @!P1 BRA `(.L_x_424) ;  /* 0x0000001000409947 */ /* 0x004fea0003800000 */
.L_x_460:
[----:B------:R-:W-:Y:S05]  /*8010*/  @P0 BRA `(.L_x_425) ;  /* 0x0000000000140947 */ /* 0x000fea0003800000 */
[----:B------:R-:W-:Y:S01]  /*8020*/  ISETP.NE.AND P1, PT, R13, RZ, PT ;  /* 0x000000ff0d00720c */ /* 0x000fe20003f25270 */
[----:B------:R-:W-:-:S04]  /*8030*/  IMAD.MOV.U32 R5, RZ, RZ, 0x3100 ;  /* 0x00003100ff057424 */ /* 0x000fc800078e00ff */
[----:B------:R3:W-:Y:S08]  /*8040*/  SYNCS.ARRIVE.TRANS64 RZ, [R0+URZ+0x26830], R5 ;  /* 0x0268300500ff79a7 */ /* 0x0007f0000800003f */
[----:B------:R-:W-:Y:S05]  /*8050*/  @!P1 BRA `(.L_x_425) ;  /* 0x0000000000049947 */ /* 0x000fea0003800000 */
[----:B------:R-:W-:Y:S01]  /*8060*/  BPT.TRAP 0x1 ;  /* 0x000000040000795c */ /* 0x000fe20000300000 */
.L_x_425:
        /* <DEDUP_REMOVED lines=40> */
.L_x_461:
[----:B------:R-:W-:Y:S05]  /*82f0*/  @P0 BRA `(.L_x_427) ;  /* 0x0000000000140947 */ /* 0x000fea0003800000 */
[----:B------:R-:W-:Y:S01]  /*8300*/  ISETP.NE.AND P0, PT, R13, RZ, PT ;  /* 0x000000ff0d00720c */ /* 0x000fe20003f05270 */
[----:B------:R-:W-:-:S04]  /*8310*/  IMAD.MOV.U32 R5, RZ, RZ, 0x3100 ;  /* 0x00003100ff057424 */ /* 0x000fc800078e00ff */
[----:B------:R4:W-:Y:S08]  /*8320*/  SYNCS.ARRIVE.TRANS64 RZ, [R0+URZ+0x26818], R5 ;  /* 0x0268180500ff79a7 */ /* 0x0009f0000800003f */
[----:B------:R-:W-:Y:S05]  /*8330*/  @!P0 BRA `(.L_x_427) ;  /* 0x0000000000048947 */ /* 0x000fea0003800000 */
[----:B------:R-:W-:Y:S01]  /*8340*/  BPT.TRAP 0x1 ;  /* 0x000000040000795c */ /* 0x000fe20000300000 */
.L_x_427:
        /* <DEDUP_REMOVED lines=33> */
.L_x_413:
[----:B------:R-:W4:Y:S01]  /*8560*/  S2R R2, SR_TID.X ;  /* 0x0000000000027919 */ /* 0x000f220000002100 */
[----:B------:R-:W-:Y:S01]  /*8570*/  IMAD R3, R12, 0x8, R0 ;  /* 0x000000080c037824 */ /* 0x000fe200078e0200 */
[----:B----4-:R-:W-:Y:S02]  /*8580*/  LOP3.LUT R4, R2, 0x7f, RZ, 0xc0, !PT ;  /* 0x0000007f02047812 */ /* 0x010fe400078ec0ff */
[----:B------:R-:W-:Y:S02]  /*8590*/  SHF.L.U32 R2, R9, 0x1f, RZ ;  /* 0x0000001f09027819 */ /* 0x000fe400000006ff */
[----:B------:R-:W-:Y:S02]  /*85a0*/  ISETP.NE.AND P1, PT, R4, RZ, PT ;  /* 0x000000ff0400720c */ /* 0x000fe40003f25270 */
[----:B------:R-:W4:Y:S02]  /*85b0*/  SYNCS.PHASECHK.TRANS64.TRYWAIT P0, [R3+URZ+0x26840], R2 ;  /* 0x02684002030075a7 */ /* 0x000f24000800017f */
[----:B----4-:R-:W-:Y:S09]  /*85c0*/  @!P0 BRA `(.L_x_428) ;  /* 0x0000000800f88947 */ /* 0x010ff20003800000 */
.L_x_462:
[----:B------:R-:W-:Y:S05]  /*85d0*/  @P1 BRA `(.L_x_429) ;  /* 0x0000000000181947 */ /* 0x000fea0003800000 */
[----:B------:R-:W5:Y:S01]  /*85e0*/  S2R R4, SR_TID.X ;  /* 0x0000000000047919 */ /* 0x000f620000002100 */
[----:B----4-:R-:W-:-:S04]  /*85f0*/  IMAD.MOV.U32 R2, RZ, RZ, 0x3100 ;  /* 0x00003100ff027424 */ /* 0x010fc800078e00ff */
[----:B------:R4:W-:Y:S01]  /*8600*/  SYNCS.ARRIVE.TRANS64 RZ, [R3+URZ+0x26830], R2 ;  /* 0x0268300203ff79a7 */ /* 0x0009e2000800003f */
[----:B-----5:R-:W-:-:S13]  /*8610*/  LOP3.LUT P0, RZ, R4, 0x1f, RZ, 0xc0, !PT ;  /* 0x0000001f04ff7812 */ /* 0x020fda000780c0ff */
[----:B----4-:R-:W-:Y:S05]  /*8620*/  @!P0 BRA `(.L_x_429) ;  /* 0x0000000000048947 */ /* 0x010fea0003800000 */
[----:B------:R-:W-:Y:S01]  /*8630*/  BPT.TRAP 0x1 ;  /* 0x000000040000795c */ /* 0x000fe20000300000 */
.L_x_429:
        /* <DEDUP_REMOVED lines=47> */
.L_x_410:
[----:B------:R-:W-:Y:S05]  /*8930*/  BSYNC B0 ;  /* 0x0000000000007941 */ /* 0x000fea0003800000 */
.L_x_409:
[----:B------:R-:W-:-:S03]  /*8940*/  UMOV UR5, 0xffffffff ;  /* 0xffffffff00057882 */ /* 0x000fc60000000000 */
[----:B------:R-:W-:Y:S05]  /*8950*/  BRA.DIV UR5, `(.L_x_430) ;  /* 0x0000000a05287947 */ /* 0x000fea000b800000 */
[----:B------:R-:W-:-:S13]  /*8960*/  ELECT P0, URZ, PT ;  /* 0x00000000003f782f */ /* 0x000fda0003800000 */
.L_x_465:
[----:B------:R-:W-:Y:S05]  /*8970*/  @!P0 BRA `(.L_x_335) ;  /* 0x0000000000848947 */ /* 0x000fea0003800000 */
[----:B------:R-:W-:-:S06]  /*8980*/  ULOP3.LUT UR5, UR38, 0x2, URZ, 0xfc, !UPT ;  /* 0x0000000226057892 */ /* 0x000fcc000f8efc3f */
[----:B------:R-:W-:-:S05]  /*8990*/  IMAD.U32 R2, RZ, RZ, UR5 ;  /* 0x00000005ff027e24 */ /* 0x000fca000f8e00ff */
[----:B------:R-:W-:-:S13]  /*89a0*/  ISETP.NE.AND P0, PT, R2, 0x3, PT ;  /* 0x000000030200780c */ /* 0x000fda0003f05270 */
[----:B------:R-:W-:Y:S05]  /*89b0*/  @!P0 BRA `(.L_x_431) ;  /* 0x0000000000048947 */ /* 0x000fea0003800000 */
[----:B------:R-:W-:Y:S01]  /*89c0*/  BPT.TRAP 0x1 ;  /* 0x000000040000795c */ /* 0x000fe20000300000 */
.L_x_431:
        /* <DEDUP_REMOVED lines=15> */
.L_x_466:
[----:B------:R-:W2:Y:S02]  /*8ac0*/  SYNCS.PHASECHK.TRANS64.TRYWAIT P1, [R3+URZ], R2 ;  /* 0x00000002030075a7 */ /* 0x000ea4000802017f */
[----:B--2---:R-:W-:Y:S05]  /*8ad0*/  @!P1 BRA `(.L_x_433) ;  /* 0x0000000800009947 */ /* 0x004fea0003800000 */
.L_x_467:
[----:B------:R-:W-:Y:S05]  /*8ae0*/  @!P0 BRA `(.L_x_434) ;  /* 0x0000000000048947 */ /* 0x000fea0003800000 */
[----:B------:R-:W-:Y:S01]  /*8af0*/  BPT.TRAP 0x1 ;  /* 0x000000040000795c */ /* 0x000fe20000300000 */
.L_x_434:
[----:B--2---:R-:W-:-:S04]  /*8b00*/  VIADD R3, R7, 0x26840 ;  /* 0x0002684007037836 */ /* 0x004fc80000000000 */
[----:B------:R-:W-:-:S04]  /*8b10*/  IMAD R0, R0, 0x8, R3 ;  /* 0x0000000800007824 */ /* 0x000fc800078e0203 */
[----:B------:R-:W2:Y:S02]  /*8b20*/  SYNCS.PHASECHK.TRANS64.TRYWAIT P0, [R0+URZ], R5 ;  /* 0x00000005000075a7 */ /* 0x000ea4000800017f */
[----:B--2---:R-:W-:Y:S05]  /*8b30*/  @!P0 BRA `(.L_x_435) ;  /* 0x0000000400fc8947 */ /* 0x004fea0003800000 */
.L_x_468:
[----:B------:R-:W-:-:S07]  /*8b40*/  IMAD R3, R4, 0x8, R3 ;  /* 0x0000000804037824 */ /* 0x000fce00078e0203 */
.L_x_436:
[----:B---3--:R3:W4:Y:S02]  /*8b50*/  SYNCS.PHASECHK.TRANS64.TRYWAIT P0, [R3+URZ], R2 ;  /* 0x00000002030075a7 */ /* 0x008724000800017f */
[----:B----4-:R-:W-:Y:S05]  /*8b60*/  @!P0 NANOSLEEP.SYNCS 0x989680 ;  /* 0x009896800000895d */ /* 0x010fea0003900000 */
[----:B------:R-:W4:Y:S02]  /*8b70*/  @!P0 SYNCS.PHASECHK.TRANS64 P0, [R3+URZ], R2 ;  /* 0x00000002030085a7 */ /* 0x000f24000800007f */
[----:B----4-:R-:W-:Y:S05]  /*8b80*/  @!P0 BRA `(.L_x_436) ;  /* 0xfffffffc00f08947 */ /* 0x010fea000383ffff */
.L_x_335:
[----:B------:R-:W-:Y:S05]  /*8b90*/  BSYNC B6 ;  /* 0x0000000000067941 */ /* 0x000fea0003800000 */
.L_x_332:
[----:B------:R-:W-:Y:S05]  /*8ba0*/  EXIT ;  /* 0x000000000000794d */ /* 0x000fea0003800000 */
.L_x_340:
[----:B------:R-:W-:Y:S02]  /*8bb0*/  IMAD.MOV.U32 R13, RZ, RZ, R16 ;  /* 0x000000ffff0d7224 */ /* 0x000fe400078e0010 */
[----:B------:R-:W-:Y:S02]  /*8bc0*/  IMAD.MOV.U32 R12, RZ, RZ, RZ ;  /* 0x000000ffff0c7224 */ /* 0x000fe400078e00ff */
[----:B------:R-:W-:Y:S02]  /*8bd0*/  IMAD.MOV.U32 R11, RZ, RZ, 0x1f ;  /* 0x0000001fff0b7424 */ /* 0x000fe400078e00ff */
[----:B------:R-:W-:-:S07]  /*8be0*/  IMAD.MOV.U32 R15, RZ, RZ, -0x1 ;  /* 0xffffffffff0f7424 */ /* 0x000fce00078e00ff */
[----:B------:R-:W-:Y:S05]  /*8bf0*/  WARPSYNC.COLLECTIVE R15, `(.L_x_437) ;  /* 0x000000000f087348 */ /* 0x000fea0003c00000 */
[----:B------:R1:W2:Y:S02]  /*8c00*/  SHFL.IDX P6, R14, R13, R12, R11 ;  /* 0x0000000c0d0e7389 */ /* 0x0002a400000c000b */
[----:B-12---:R-:W-:Y:S01]  /*8c10*/  ENDCOLLECTIVE ;  /* 0x000000000000791b */ /* 0x006fe20003800000 */
.L_x_437:
[----:B------:R-:W-:Y:S05]  /*8c20*/  BRA `(.L_x_438) ;  /* 0xffffff7c00c47947 */ /* 0x000fea000383ffff */
.L_x_342:
[----:B--2---:R2:W3:Y:S02]  /*8c30*/  SYNCS.PHASECHK.TRANS64.TRYWAIT P0, [R18+URZ+0x26800], R5 ;  /* 0x02680005120075a7 */ /* 0x0044e4000800017f */
[----:B---3--:R-:W-:Y:S05]  /*8c40*/  @!P0 NANOSLEEP.SYNCS 0x989680 ;  /* 0x009896800000895d */ /* 0x008fea0003900000 */
[----:B------:R-:W3:Y:S02]  /*8c50*/  @!P0 SYNCS.PHASECHK.TRANS64 P0, [R18+URZ+0x26800], R5 ;  /* 0x02680005120085a7 */ /* 0x000ee4000800007f */
[----:B---3--:R-:W-:Y:S05]  /*8c60*/  @!P0 BRA `(.L_x_342) ;  /* 0xfffffffc00f08947 */ /* 0x008fea000383ffff */
[----:B------:R-:W-:Y:S05]  /*8c70*/  BRA `(.L_x_341) ;  /* 0xffffff7c00ec7947 */ /* 0x000fea000383ffff */
.L_x_348:
[----:B---3--:R-:W-:-:S04]  /*8c80*/  IMAD.U32 R5, RZ, RZ, UR8 ;  /* 0x00000008ff057e24 */ /* 0x008fc8000f8e00ff */
[----:B------:R3:W1:Y:S03]  /*8c90*/  SYNCS.PHASECHK.TRANS64.TRYWAIT P1, [R5+URZ+0x26810], R120 ;  /* 0x02681078050075a7 */ /* 0x000666000802017f */
[----:B-1----:R-:W-:Y:S05]  /*8ca0*/  @!P1 NANOSLEEP.SYNCS 0x989680 ;  /* 0x009896800000995d */ /* 0x002fea0003900000 */
[----:B------:R-:W1:Y:S02]  /*8cb0*/  @!P1 SYNCS.PHASECHK.TRANS64 P1, [R5+URZ+0x26810], R120 ;  /* 0x02681078050095a7 */ /* 0x000e64000802007f */
[----:B-1----:R-:W-:Y:S05]  /*8cc0*/  @!P1 BRA `(.L_x_348) ;  /* 0xfffffffc00ec9947 */ /* 0x002fea000383ffff */
[----:B------:R-:W-:Y:S05]  /*8cd0*/  BRA `(.L_x_347) ;  /* 0xffffff8c001c7947 */ /* 0x000fea000383ffff */
.L_x_352:
[----:B------:R-:W-:-:S04]  /*8ce0*/  IMAD.U32 R121, RZ, RZ, UR8 ;  /* 0x00000008ff797e24 */ /* 0x000fc8000f8e00ff */
[----:B------:R1:W1:Y:S03]  /*8cf0*/  SYNCS.PHASECHK.TRANS64.TRYWAIT P1, [R121+URZ+0x26830], R120 ;  /* 0x02683078790075a7 */ /* 0x000266000802017f */
[----:B-1----:R-:W-:Y:S05]  /*8d00*/  @!P1 NANOSLEEP.SYNCS 0x989680 ;  /* 0x009896800000995d */ /* 0x002fea0003900000 */
[----:B------:R-:W1:Y:S02]  /*8d10*/  @!P1 SYNCS.PHASECHK.TRANS64 P1, [R121+URZ+0x26830], R120 ;  /* 0x02683078790095a7 */ /* 0x000e64000802007f */
[----:B-1----:R-:W-:Y:S05]  /*8d20*/  @!P1 BRA `(.L_x_352) ;  /* 0xfffffffc00ec9947 */ /* 0x002fea000383ffff */
[----:B------:R-:W-:Y:S05]  /*8d30*/  BRA `(.L_x_351) ;  /* 0xffffff9000287947 */ /* 0x000fea000383ffff */
.L_x_359:
[----:B------:R-:W-:Y:S01]  /*8d40*/  BSSY B0, `(.L_x_439) ;  /* 0x0000005000007945 */ /* 0x000fe20003800000 */
[----:B------:R-:W-:-:S07]  /*8d50*/  IMAD.MOV.U32 R15, RZ, RZ, -0x1 ;  /* 0xffffffffff0f7424 */ /* 0x000fce00078e00ff */
[----:B-1----:R-:W-:Y:S05]  /*8d60*/  WARPSYNC.COLLECTIVE R15, `(.L_x_440) ;  /* 0x000000000f087348 */ /* 0x002fea0003c00000 */
[----:B------:R-:W-:Y:S01]  /*8d70*/  NOP ;  /* 0x0000000000007918 */ /* 0x000fe20000000000 */
[----:B-1----:R-:W-:Y:S01]  /*8d80*/  ENDCOLLECTIVE ;  /* 0x000000000000791b */ /* 0x002fe20003800000 */
.L_x_440:
[----:B------:R-:W-:Y:S05]  /*8d90*/  BSYNC B0 ;  /* 0x0000000000007941 */ /* 0x000fea0003800000 */
.L_x_439:
[----:B------:R-:W-:Y:S05]  /*8da0*/  BRA `(.L_x_441) ;  /* 0xffffffc0001c7947 */ /* 0x000fea000383ffff */
.L_x_368:
[----:B------:R-:W-:Y:S01]  /*8db0*/  BSSY B0, `(.L_x_442) ;  /* 0x0000005000007945 */ /* 0x000fe20003800000 */
[----:B------:R-:W-:-:S07]  /*8dc0*/  IMAD.MOV.U32 R15, RZ, RZ, -0x1 ;  /* 0xffffffffff0f7424 */ /* 0x000fce00078e00ff */
[----:B-12---:R-:W-:Y:S05]  /*8dd0*/  WARPSYNC.COLLECTIVE R15, `(.L_x_443) ;  /* 0x000000000f087348 */ /* 0x006fea0003c00000 */
[----:B------:R-:W-:Y:S01]  /*8de0*/  NOP ;  /* 0x0000000000007918 */ /* 0x000fe20000000000 */
[----:B-12---:R-:W-:Y:S01]  /*8df0*/  ENDCOLLECTIVE ;  /* 0x000000000000791b */ /* 0x006fe20003800000 */
.L_x_443:
[----:B------:R-:W-:Y:S05]  /*8e00*/  BSYNC B0 ;  /* 0x0000000000007941 */ /* 0x000fea0003800000 */
.L_x_442:
[----:B------:R-:W-:Y:S05]  /*8e10*/  BRA `(.L_x_444) ;  /* 0xffffffc400107947 */ /* 0x000fea000383ffff */
.L_x_377:
[----:B------:R-:W-:Y:S01]  /*8e20*/  BSSY B0, `(.L_x_445) ;  /* 0x0000005000007945 */ /* 0x000fe20003800000 */
[----:B------:R-:W-:-:S07]  /*8e30*/  IMAD.MOV.U32 R15, RZ, RZ, -0x1 ;  /* 0xffffffffff0f7424 */ /* 0x000fce00078e00ff */
[----:B------:R-:W-:Y:S05]  /*8e40*/  WARPSYNC.COLLECTIVE R15, `(.L_x_446) ;  /* 0x000000000f087348 */ /* 0x000fea0003c00000 */
[----:B------:R-:W-:Y:S01]  /*8e50*/  NOP ;  /* 0x0000000000007918 */ /* 0x000fe20000000000 */
[----:B------:R-:W-:Y:S01]  /*8e60*/  ENDCOLLECTIVE ;  /* 0x000000000000791b */ /* 0x000fe20003800000 */
.L_x_446:
[----:B------:R-:W-:Y:S05]  /*8e70*/  BSYNC B0 ;  /* 0x0000000000007941 */ /* 0x000fea0003800000 */
.L_x_445:
[----:B------:R-:W-:Y:S05]  /*8e80*/  BRA `(.L_x_447) ;  /* 0xffffffc800f07947 */ /* 0x000fea000383ffff */
.L_x_389:
[----:B------:R-:W-:Y:S01]  /*8e90*/  BSSY B0, `(.L_x_448) ;  /* 0x0000005000007945 */ /* 0x000fe20003800000 */
[----:B------:R-:W-:-:S07]  /*8ea0*/  IMAD.MOV.U32 R15, RZ, RZ, -0x1 ;  /* 0xffffffffff0f7424 */ /* 0x000fce00078e00ff */
[----:B------:R-:W-:Y:S05]  /*8eb0*/  WARPSYNC.COLLECTIVE R15, `(.L_x_449) ;  /* 0x000000000f087348 */ /* 0x000fea0003c00000 */
[----:B------:R-:W-:Y:S01]  /*8ec0*/  NOP ;  /* 0x0000000000007918 */ /* 0x000fe20000000000 */
[----:B------:R-:W-:Y:S01]  /*8ed0*/  ENDCOLLECTIVE ;  /* 0x000000000000791b */ /* 0x000fe20003800000 */
.L_x_449:
[----:B------:R-:W-:Y:S05]  /*8ee0*/  BSYNC B0 ;  /* 0x0000000000007941 */ /* 0x000fea0003800000 */
.L_x_448:
[----:B------:R-:W-:Y:S05]  /*8ef0*/  BRA `(.L_x_450) ;  /* 0xffffffd000087947 */ /* 0x000fea000383ffff */
.L_x_402:
[----:B------:R-:W-:Y:S01]  /*8f00*/  BSSY B0, `(.L_x_451) ;  /* 0x0000005000007945 */ /* 0x000fe20003800000 */
[----:B------:R-:W-:-:S07]  /*8f10*/  IMAD.MOV.U32 R15, RZ, RZ, -0x1 ;  /* 0xffffffffff0f7424 */ /* 0x000fce00078e00ff */
[----:B------:R-:W-:Y:S05]  /*8f20*/  WARPSYNC.COLLECTIVE R15, `(.L_x_452) ;  /* 0x000000000f087348 */ /* 0x000fea0003c00000 */
[----:B------:R-:W-:Y:S01]  /*8f30*/  NOP ;  /* 0x0000000000007918 */ /* 0x000fe20000000000 */
[----:B------:R-:W-:Y:S01]  /*8f40*/  ENDCOLLECTIVE ;  /* 0x000000000000791b */ /* 0x000fe20003800000 */
.L_x_452:
[----:B------:R-:W-:Y:S05]  /*8f50*/  BSYNC B0 ;  /* 0x0000000000007941 */ /* 0x000fea0003800000 */
.L_x_451:
[----:B------:R-:W-:Y:S05]  /*8f60*/  BRA `(.L_x_453) ;  /* 0xffffffd400247947 */ /* 0x000fea000383ffff */
.L_x_411:
[----:B-1----:R1:W2:Y:S02]  /*8f70*/  SYNCS.PHASECHK.TRANS64.TRYWAIT P0, [R0+URZ+0x26820], R3 ;  /* 0x02682003000075a7 */ /* 0x0022a4000800017f */
[----:B--2---:R-:W-:Y:S05]  /*8f80*/  @!P0 NANOSLEEP.SYNCS 0x989680 ;  /* 0x009896800000895d */ /* 0x004fea0003900000 */
[----:B------:R-:W2:Y:S02]  /*8f90*/  @!P0 SYNCS.PHASECHK.TRANS64 P0, [R0+URZ+0x26820], R3 ;  /* 0x02682003000085a7 */ /* 0x000ea4000800007f */
[----:B--2---:R-:W-:Y:S05]  /*8fa0*/  @!P0 BRA `(.L_x_411) ;  /* 0xfffffffc00f08947 */ /* 0x004fea000383ffff */
[----:B------:R-:W-:Y:S05]  /*8fb0*/  BRA `(.L_x_454) ;  /* 0xffffffd800e07947 */ /* 0x000fea000383ffff */
.L_x_415:
[----:B-1----:R1:W2:Y:S02]  /*8fc0*/  SYNCS.PHASECHK.TRANS64.TRYWAIT P1, [R0+URZ+0x26840], R20 ;  /* 0x02684014000075a7 */ /* 0x0022a4000802017f */
[----:B--2---:R-:W-:Y:S05]  /*8fd0*/  @!P1 NANOSLEEP.SYNCS 0x989680 ;  /* 0x009896800000995d */ /* 0x004fea0003900000 */
[----:B------:R-:W2:Y:S02]  /*8fe0*/  @!P1 SYNCS.PHASECHK.TRANS64 P1, [R0+URZ+0x26840], R20 ;  /* 0x02684014000095a7 */ /* 0x000ea4000802007f */
[----:B--2---:R-:W-:Y:S05]  /*8ff0*/  @!P1 BRA `(.L_x_415) ;  /* 0xfffffffc00f09947 */ /* 0x004fea000383ffff */
[----:B------:R-:W-:Y:S05]  /*9000*/  BRA `(.L_x_455) ;  /* 0xffffffe400307947 */ /* 0x000fea000383ffff */
.L_x_417:
[----:B--2---:R2:W3:Y:S02]  /*9010*/  SYNCS.PHASECHK.TRANS64.TRYWAIT P1, [R0+URZ+0x26828], R20 ;  /* 0x02682814000075a7 */ /* 0x0044e4000802017f */
[----:B---3--:R-:W-:Y:S05]  /*9020*/  @!P1 NANOSLEEP.SYNCS 0x989680 ;  /* 0x009896800000995d */ /* 0x008fea0003900000 */
[----:B------:R-:W3:Y:S02]  /*9030*/  @!P1 SYNCS.PHASECHK.TRANS64 P1, [R0+URZ+0x26828], R20 ;  /* 0x02682814000095a7 */ /* 0x000ee4000802007f */
[----:B---3--:R-:W-:Y:S05]  /*9040*/  @!P1 BRA `(.L_x_417) ;  /* 0xfffffffc00f09947 */ /* 0x008fea000383ffff */
[----:B------:R-:W-:Y:S05]  /*9050*/  BRA `(.L_x_456) ;  /* 0xffffffe400dc7947 */ /* 0x000fea000383ffff */
.L_x_419:
[----:B---3--:R3:W4:Y:S02]  /*9060*/  SYNCS.PHASECHK.TRANS64.TRYWAIT P1, [R0+URZ+0x26848], R20 ;  /* 0x02684814000075a7 */ /* 0x008724000802017f */
[----:B----4-:R-:W-:Y:S05]  /*9070*/  @!P1 NANOSLEEP.SYNCS 0x989680 ;  /* 0x009896800000995d */ /* 0x010fea0003900000 */
[----:B------:R-:W4:Y:S02]  /*9080*/  @!P1 SYNCS.PHASECHK.TRANS64 P1, [R0+URZ+0x26848], R20 ;  /* 0x02684814000095a7 */ /* 0x000f24000802007f */
[----:B----4-:R-:W-:Y:S05]  /*9090*/  @!P1 BRA `(.L_x_419) ;  /* 0xfffffffc00f09947 */ /* 0x010fea000383ffff */
[----:B------:R-:W-:Y:S05]  /*90a0*/  BRA `(.L_x_457) ;  /* 0xffffffe800687947 */ /* 0x000fea000383ffff */
.L_x_421:
[----:B------:R-:W-:-:S07]  /*90b0*/  SHF.L.U32 R5, R9, 0x1f, RZ ;  /* 0x0000001f09057819 */ /* 0x000fce00000006ff */
.L_x_458:
[----:B--2---:R2:W3:Y:S02]  /*90c0*/  SYNCS.PHASECHK.TRANS64.TRYWAIT P1, [R0+URZ+0x26820], R5 ;  /* 0x02682005000075a7 */ /* 0x0044e4000802017f */
[----:B---3--:R-:W-:Y:S05]  /*90d0*/  @!P1 NANOSLEEP.SYNCS 0x989680 ;  /* 0x009896800000995d */ /* 0x008fea0003900000 */
[----:B------:R-:W3:Y:S02]  /*90e0*/  @!P1 SYNCS.PHASECHK.TRANS64 P1, [R0+URZ+0x26820], R5 ;  /* 0x02682005000095a7 */ /* 0x000ee4000802007f */
[----:B---3--:R-:W-:Y:S05]  /*90f0*/  @!P1 BRA `(.L_x_458) ;  /* 0xfffffffc00f09947 */ /* 0x008fea000383ffff */
[----:B------:R-:W-:Y:S05]  /*9100*/  BRA `(.L_x_459) ;  /* 0xffffffec00047947 */ /* 0x000fea000383ffff */
.L_x_424:
[----:B--2---:R2:W3:Y:S02]  /*9110*/  SYNCS.PHASECHK.TRANS64.TRYWAIT P1, [R0+URZ+0x26840], R7 ;  /* 0x02684007000075a7 */ /* 0x0044e4000802017f */
[----:B---3--:R-:W-:Y:S05]  /*9120*/  @!P1 NANOSLEEP.SYNCS 0x989680 ;  /* 0x009896800000995d */ /* 0x008fea0003900000 */
[----:B------:R-:W3:Y:S02]  /*9130*/  @!P1 SYNCS.PHASECHK.TRANS64 P1, [R0+URZ+0x26840], R7 ;  /* 0x02684007000095a7 */ /* 0x000ee4000802007f */
[----:B---3--:R-:W-:Y:S05]  /*9140*/  @!P1 BRA `(.L_x_424) ;  /* 0xfffffffc00f09947 */ /* 0x008fea000383ffff */
[----:B------:R-:W-:Y:S05]  /*9150*/  BRA `(.L_x_460) ;  /* 0xffffffec00ac7947 */ /* 0x000fea000383ffff */
.L_x_426:
[----:B---3--:R3:W4:Y:S02]  /*9160*/  SYNCS.PHASECHK.TRANS64.TRYWAIT P1, [R0+URZ+0x26828], R7 ;  /* 0x02682807000075a7 */ /* 0x008724000802017f */
[----:B----4-:R-:W-:Y:S05]  /*9170*/  @!P1 NANOSLEEP.SYNCS 0x989680 ;  /* 0x009896800000995d */ /* 0x010fea0003900000 */
[----:B------:R-:W4:Y:S02]  /*9180*/  @!P1 SYNCS.PHASECHK.TRANS64 P1, [R0+URZ+0x26828], R7 ;  /* 0x02682807000095a7 */ /* 0x000f24000802007f */
[----:B----4-:R-:W-:Y:S05]  /*9190*/  @!P1 BRA `(.L_x_426) ;  /* 0xfffffffc00f09947 */ /* 0x010fea000383ffff */
[----:B------:R-:W-:Y:S05]  /*91a0*/  BRA `(.L_x_461) ;  /* 0xfffffff000507947 */ /* 0x000fea000383ffff */
.L_x_428:
[----:B----4-:R4:W1:Y:S02]  /*91b0*/  SYNCS.PHASECHK.TRANS64.TRYWAIT P0, [R3+URZ+0x26840], R2 ;  /* 0x02684002030075a7 */ /* 0x010864000800017f */
[----:B-1----:R-:W-:Y:S05]  /*91c0*/  @!P0 NANOSLEEP.SYNCS 0x989680 ;  /* 0x009896800000895d */ /* 0x002fea0003900000 */
[----:B------:R-:W1:Y:S02]  /*91d0*/  @!P0 SYNCS.PHASECHK.TRANS64 P0, [R3+URZ+0x26840], R2 ;  /* 0x02684002030085a7 */ /* 0x000e64000800007f */
[----:B-1----:R-:W-:Y:S05]  /*91e0*/  @!P0 BRA `(.L_x_428) ;  /* 0xfffffffc00f08947 */ /* 0x002fea000383ffff */
[----:B------:R-:W-:Y:S05]  /*91f0*/  BRA `(.L_x_462) ;  /* 0xfffffff000f47947 */ /* 0x000fea000383ffff */
.L_x_430:
[----:B------:R-:W-:Y:S01]  /*9200*/  BSSY B0, `(.L_x_463) ;  /* 0x0000006000007945 */ /* 0x000fe20003800000 */
[----:B------:R-:W-:-:S07]  /*9210*/  IMAD.MOV.U32 R15, RZ, RZ, -0x1 ;  /* 0xffffffffff0f7424 */ /* 0x000fce00078e00ff */
[----:B------:R-:W-:Y:S05]  /*9220*/  WARPSYNC.COLLECTIVE R15, `(.L_x_464) ;  /* 0x000000000f0c7348 */ /* 0x000fea0003c00000 */
[----:B------:R-:W-:Y:S02]  /*9230*/  ELECT P6, UR62, PT ;  /* 0x00000000003e782f */ /* 0x000fe400038c0000 */
[----:B------:R-:W-:Y:S01]  /*9240*/  MOV R14, UR62 ;  /* 0x0000003e000e7c02 */ /* 0x000fe20008000f00 */
[----:B------:R-:W-:Y:S10]  /*9250*/  ENDCOLLECTIVE ;  /* 0x000000000000791b */ /* 0x000ff40003800000 */
.L_x_464:
[----:B------:R-:W-:Y:S05]  /*9260*/  BSYNC B0 ;  /* 0x0000000000007941 */ /* 0x000fea0003800000 */
.L_x_463:
[----:B------:R-:W-:Y:S01]  /*9270*/  PLOP3.LUT P0, PT, P6, PT, PT, 0x80, 0x0 ;  /* 0x000000000000781c */ /* 0x000fe2000370f070 */
[----:B------:R-:W-:-:S12]  /*9280*/  BRA `(.L_x_465) ;  /* 0xfffffff400b87947 */ /* 0x000fd8000383ffff */
.L_x_432:
[----:B-1----:R1:W2:Y:S02]  /*9290*/  SYNCS.PHASECHK.TRANS64.TRYWAIT P1, [R6+URZ], R5 ;  /* 0x00000005060075a7 */ /* 0x0022a4000802017f */
[----:B--2---:R-:W-:Y:S05]  /*92a0*/  @!P1 NANOSLEEP.SYNCS 0x989680 ;  /* 0x009896800000995d */ /* 0x004fea0003900000 */
[----:B------:R-:W2:Y:S02]  /*92b0*/  @!P1 SYNCS.PHASECHK.TRANS64 P1, [R6+URZ], R5 ;  /* 0x00000005060095a7 */ /* 0x000ea4000802007f */
[----:B--2---:R-:W-:Y:S05]  /*92c0*/  @!P1 BRA `(.L_x_432) ;  /* 0xfffffffc00f09947 */ /* 0x004fea000383ffff */
[----:B------:R-:W-:Y:S05]  /*92d0*/  BRA `(.L_x_466) ;  /* 0xfffffff400f87947 */ /* 0x000fea000383ffff */
.L_x_433:
[----:B--2---:R2:W3:Y:S02]  /*92e0*/  SYNCS.PHASECHK.TRANS64.TRYWAIT P1, [R3+URZ], R2 ;  /* 0x00000002030075a7 */ /* 0x0044e4000802017f */
[----:B---3--:R-:W-:Y:S05]  /*92f0*/  @!P1 NANOSLEEP.SYNCS 0x989680 ;  /* 0x009896800000995d */ /* 0x008fea0003900000 */
[----:B------:R-:W3:Y:S02]  /*9300*/  @!P1 SYNCS.PHASECHK.TRANS64 P1, [R3+URZ], R2 ;  /* 0x00000002030095a7 */ /* 0x000ee4000802007f */
[----:B---3--:R-:W-:Y:S05]  /*9310*/  @!P1 BRA `(.L_x_433) ;  /* 0xfffffffc00f09947 */ /* 0x008fea000383ffff */
[----:B------:R-:W-:Y:S05]  /*9320*/  BRA `(.L_x_467) ;  /* 0xfffffff400ec7947 */ /* 0x000fea000383ffff */
.L_x_435:
[----:B--2---:R2:W3:Y:S02]  /*9330*/  SYNCS.PHASECHK.TRANS64.TRYWAIT P0, [R0+URZ], R5 ;  /* 0x00000005000075a7 */ /* 0x0044e4000800017f */
[----:B---3--:R-:W-:Y:S05]  /*9340*/  @!P0 NANOSLEEP.SYNCS 0x989680 ;  /* 0x009896800000895d */ /* 0x008fea0003900000 */
[----:B------:R-:W3:Y:S02]  /*9350*/  @!P0 SYNCS.PHASECHK.TRANS64 P0, [R0+URZ], R5 ;  /* 0x00000005000085a7 */ /* 0x000ee4000800007f */
[----:B---3--:R-:W-:Y:S05]  /*9360*/  @!P0 BRA `(.L_x_435) ;  /* 0xfffffffc00f08947 */ /* 0x008fea000383ffff */
[----:B------:R-:W-:Y:S05]  /*9370*/  BRA `(.L_x_468) ;  /* 0xfffffff400f07947 */ /* 0x000fea000383ffff */
.L_x_469:
        /* <DEDUP_REMOVED lines=16> */
.L_x_6556:


//--------------------- .text._ZN7cutlass13device_kernelIN5flash11enable_sm90INS1_16FlashAttnBwdSm90INS1_25CollectiveMainloopBwdSm90ILi2ELi2ELi2EN4cute5tupleIJNS5_1CILi1EEES8_S8_EEENS6_IJNS7_ILi64EEENS7_ILi128EEENS7_ILi96EEEEEENS_6half_tEfNS_4arch4Sm90ELb0ELb0ELb1ELb1ELb0ELb1ELb0ELb0ELi2ELi1ELi2ELi1ELb1EEENS1_21CollectiveEpilogueBwdISD_SE_SG_Li256ELb1ELb0ELi1EEENS1_19SingleTileSchedulerILb1ELb0ELb0ELi128EEEEEEEEEvNT_6ParamsE --------------------------
	.section	.text._ZN7cutlass13device_kernelIN5flash11enable_sm90INS1_16FlashAttnBwdSm90INS1_25CollectiveMainloopBwdSm90ILi2ELi2ELi2EN4cute5tupleIJNS5_1CILi1EEES8_S8_EEENS6_IJNS7_ILi64EEENS7_ILi128EEENS7_ILi96EEEEEENS_6half_tEfNS_4arch4Sm90ELb0ELb0ELb1ELb1ELb0ELb1ELb0ELb0ELi2ELi1ELi2ELi1ELb1EEENS1_21CollectiveEpilogueBwdISD_SE_SG_Li256ELb1ELb0ELi1EEENS1_19SingleTileSchedulerILb1ELb0ELb0ELi128EEEEEEEEEvNT_6ParamsE,"ax",@progbits
	.align	128
.text._ZN7cutlass13device_kernelIN5flash11enable_sm90INS1_16FlashAttnBwdSm90INS1_25CollectiveMainloopBwdSm90ILi2ELi2ELi2EN4cute5tupleIJNS5_1CILi1EEES8_S8_EEENS6_IJNS7_ILi64EEENS7_ILi128EEENS7_ILi96EEEEEENS_6half_tEfNS_4arch4Sm90ELb0ELb0ELb1ELb1ELb0ELb1ELb0ELb0ELi2ELi1ELi2ELi1ELb1EEENS1_21CollectiveEpilogueBwdISD_SE_SG_Li256ELb1ELb0ELi1EEENS1_19SingleTileSchedulerILb1ELb0ELb0ELi128EEEEEEEEEvNT_6ParamsE:
        .type           _ZN7cutlass13device_kernelIN5flash11enable_sm90INS1_16FlashAttnBwdSm90INS1_25CollectiveMainloopBwdSm90ILi2ELi2ELi2EN4cute5tupleIJNS5_1CILi1EEES8_S8_EEENS6_IJNS7_ILi64EEENS7_ILi128EEENS7_ILi96EEEEEENS_6half_tEfNS_4arch4Sm90ELb0ELb0ELb1ELb1ELb0ELb1ELb0ELb0ELi2ELi1ELi2ELi1ELb1EEENS1_21CollectiveEpilogueBwdISD_SE_SG_Li256ELb1ELb0ELi1EEENS1_19SingleTileSchedulerILb1ELb0ELb0ELi128EEEEEEEEEvNT_6ParamsE,@function
        .size           _ZN7cutlass13device_kernelIN5flash11enable_sm90INS1_16FlashAttnBwdSm90INS1_25CollectiveMainloopBwdSm90ILi2ELi2ELi2EN4cute5tupleIJNS5_1CILi1EEES8_S8_EEENS6_IJNS7_ILi64EEENS7_ILi128EEENS7_ILi96EEEEEENS_6half_tEfNS_4arch4Sm90ELb0ELb0ELb1ELb1ELb0ELb1ELb0ELb0ELi2ELi1ELi2ELi1ELb1EEENS1_21CollectiveEpilogueBwdISD_SE_SG_Li256ELb1ELb0ELi1EEENS1_19SingleTileSchedulerILb1ELb0ELb0ELi128EEEEEEEEEvNT_6ParamsE,(.L_x_6557 - _ZN7cutlass13device_kernelIN5flash11enable_sm90INS1_16FlashAttnBwdSm90INS1_25CollectiveMainloopBwdSm90ILi2ELi2ELi2EN4cute5tupleIJNS5_1CILi1EEES8_S8_EEENS6_IJNS7_ILi64EEENS7_ILi128EEENS7_ILi96EEEEEENS_6half_tEfNS_4arch4Sm90ELb0ELb0ELb1ELb1ELb0ELb1ELb0ELb0ELi2ELi1ELi2ELi1ELb1EEENS1_21CollectiveEpilogueBwdISD_SE_SG_Li256ELb1ELb0ELi1EEENS1_19SingleTileSchedulerILb1ELb0ELb0ELi128EEEEEEEEEvNT_6ParamsE)
        .other          _ZN7cutlass13device_kernelIN5flash11enable_sm90INS1_16FlashAttnBwdSm90INS1_25CollectiveMainloopBwdSm90ILi2ELi2ELi2EN4cute5tupleIJNS5_1CILi1EEES8_S8_EEENS6_IJNS7_ILi64EEENS7_ILi128EEENS7_ILi96EEEEEENS_6half_tEfNS_4arch4Sm90ELb0ELb0ELb1ELb1ELb0ELb1ELb0ELb0ELi2ELi1ELi2ELi1ELb1EEENS1_21CollectiveEpilogueBwdISD_SE_SG_Li256ELb1ELb0ELi1EEENS1_19SingleTileSchedulerILb1ELb0ELb0ELi128EEEEEEEEEvNT_6ParamsE,@"STO_CUDA_ENTRY STV_DEFAULT"
_ZN7cutlass13device_kernelIN5flash11enable_sm90INS1_16FlashAttnBwdSm90INS1_25CollectiveMainloopBwdSm90ILi2ELi2ELi2EN4cute5tupleIJNS5_1CILi1EEES8_S8_EEENS6_IJNS7_ILi64EEENS7_ILi128EEENS7_ILi96EEEEEENS_6half_tEfNS_4arch4Sm90ELb0ELb0ELb1ELb1ELb0ELb1ELb0ELb0ELi2ELi1ELi2ELi1ELb1EEENS1_21CollectiveEpilogueBwdISD_SE_SG_Li256ELb1ELb0ELi1EEENS1_19SingleTileSchedulerILb1ELb0ELb0ELi128EEEEEEEEEvNT_6ParamsE:
        /* <DEDUP_REMOVED lines=23> */
.L_x_471:
[----:B------:R-:W-:Y:S05]  /*0170*/  BSYNC B0 ;  /* 0x0000000000007941 */ /* 0x000fea0003800000 */
.L_x_470:
        /* <DEDUP_REMOVED lines=37> */
.L_x_472:
        /* <DEDUP_REMOVED lines=22> */
.L_x_473:
[----:B------:R-:W-:Y:S01]  /*0530*/  PLOP3.LUT P0, PT, PT, PT, UP0, 0x80, 0x0 ;  /* 0x000000000000781c */ /* 0x000fe20003f0f008 */
[----:B------:R-:W-:Y:S01]  /*0540*/  NOP ;  /* 0x0000000000007918 */ /* 0x000fe20000000000 */
[----:B------:R-:W-:Y:S01]  /*0550*/  ULDC.64 UR46, c[0x0][0x208] ;  /* 0x00008200002e7ab9 */ /* 0x000fe20000000a00 */
[----:B------:R-:W-:Y:S01]  /*0560*/  BSSY B6, `(.L_x_474) ;  /* 0x00009c1000067945 */ /* 0x000fe20003800000 */
[----:B-12-4-:R-:W-:Y:S09]  /*0570*/  BAR.SYNC.DEFER_BLOCKING 0x0 ;  /* 0x0000000000007b1d */ /* 0x016ff20000010000 */
[----:B------:R-:W-:Y:S05]  /*0580*/  @!P0 BRA `(.L_x_475) ;  /* 0x0000006000b88947 */ /* 0x000fea0003800000 */
.L_x_476:
[----:B------:R-:W-:-:S08]  /*0590*/  NOP ;  /* 0x0000000000007918 */ /* 0x000fd00000000000 */
[----:B------:R-:W1:Y:S02]  /*05a0*/  USETMAXREG.TRY_ALLOC.CTAPOOL UP0, 0xf0 ;  /* 0x000000f0000079c8 */ /* 0x000e640008000600 */
[----:B-1----:R-:W-:-:S13]  /*05b0*/  PLOP3.LUT P0, PT, PT, PT, UP0, 0x80, 0x0 ;  /* 0x000000000000781c */ /* 0x002fda0003f0f008 */
[----:B------:R-:W-:Y:S05]  /*05c0*/  @!P0 BRA `(.L_x_476) ;  /* 0xfffffffc00f08947 */ /* 0x000fea000383ffff */
[----:B------:R-:W-:Y:S01]  /*05d0*/  LOP3.LUT R0, R0, 0x3, RZ, 0xc0, !PT ;  /* 0x0000000300007812 */ /* 0x000fe200078ec0ff */
[----:B------:R-:W-:Y:S01]  /*05e0*/  ULDC.64 UR4, c[0x0][0x8d8] ;  /* 0x0002360000047ab9 */ /* 0x000fe20000000a00 */
[----:B------:R-:W1:Y:S04]  /*05f0*/  S2UR UR36, SR_CTAID.Z ;  /* 0x00000000002479c3 */ /* 0x000e680000002700 */
[----:B------:R-:W2:Y:S02]  /*0600*/  SHFL.IDX PT, R0, R0, RZ, 0x1f ;  /* 0x00001fff00007589 */ /* 0x000ea400000e0000 */
[----:B--2---:R-:W-:-:S13]  /*0610*/  ISETP.NE.AND P0, PT, R0, RZ, PT ;  /* 0x000000ff0000720c */ /* 0x004fda0003f05270 */
[----:B------:R-:W-:-:S05]  /*0620*/  @!P0 VIADD R3, R2, 0x9 ;  /* 0x0000000902038836 */ /* 0x000fca0000000000 */
[----:B------:R2:W-:Y:S06]  /*0630*/  @!P0 BAR.ARV R3, 0xa0 ;  /* 0x000280030000851d */ /* 0x0005ec0000002000 */
[----:B------:R-:W-:-:S04]  /*0640*/  ISETP.NE.U32.AND P0, PT, RZ, UR4, PT ;  /* 0x00000004ff007c0c */ /* 0x000fc8000bf05070 */
[----:B------:R-:W-:-:S13]  /*0650*/  ISETP.NE.AND.EX P0, PT, RZ, UR5, PT, P0 ;  /* 0x00000005ff007c0c */ /* 0x000fda000bf05300 */
[----:B-12---:R-:W-:Y:S05]  /*0660*/  @!P0 BRA `(.L_x_477) ;  /* 0x00000000001c8947 */ /* 0x006fea0003800000 */
[----:B------:R-:W-:Y:S02]  /*0670*/  ULDC.64 UR4, c[0x0][0x8d8] ;  /* 0x0002360000047ab9 */ /* 0x000fe40000000a00 */
[----:B------:R-:W-:-:S06]  /*0680*/  UIMAD.WIDE UR4, UR36, 0x4, UR4 ;  /* 0x00000004240478a5 */ /* 0x000fcc000f8e0204 */
[----:B------:R-:W-:Y:S02]  /*0690*/  IMAD.U32 R4, RZ, RZ, UR4 ;  /* 0x00000004ff047e24 */ /* 0x000fe4000f8e00ff */
[----:B------:R-:W-:-:S05]  /*06a0*/  IMAD.U32 R5, RZ, RZ, UR5 ;  /* 0x00000005ff057e24 */ /* 0x000fca000f8e00ff */
[----:B------:R-:W2:Y:S02]  /*06b0*/  LDG.E R4, desc[UR46][R4.64] ;  /* 0x0000002e04047981 */ /* 0x000ea4000c1e1900 */
[----:B--2---:R-:W-:Y:S01]  /*06c0*/  R2UR UR4, R4 ;  /* 0x00000000040472ca */ /* 0x004fe200000e0000 */
[----:B------:R-:W-:-:S14]  /*06d0*/  BRA `(.L_x_478) ;  /* 0x00000000003c7947 */ /* 0x000fdc0003800000 */
.L_x_477:
[----:B------:R-:W-:Y:S02]  /*06e0*/  ULDC.64 UR4, c[0x0][0x8d0] ;  /* 0x0002340000047ab9 */ /* 0x000fe40000000a00 */
[----:B------:R-:W-:-:S04]  /*06f0*/  ISETP.NE.U32.AND P0, PT, RZ, UR4, PT ;  /* 0x00000004ff007c0c */ /* 0x000fc8000bf05070 */
[----:B------:R-:W-:-:S13]  /*0700*/  ISETP.NE.AND.EX P0, PT, RZ, UR5, PT, P0 ;  /* 0x00000005ff007c0c */ /* 0x000fda000bf05300 */
[----:B------:R-:W-:Y:S05]  /*0710*/  @!P0 BRA `(.L_x_479) ;  /* 0x0000000000288947 */ /* 0x000fea0003800000 */
[----:B------:R-:W-:Y:S02]  /*0720*/  ULDC.64 UR4, c[0x0][0x8d0] ;  /* 0x0002340000047ab9 */ /* 0x000fe40000000a00 */
[----:B------:R-:W-:-:S06]  /*0730*/  UIMAD.WIDE UR4, UR36, 0x4, UR4 ;  /* 0x00000004240478a5 */ /* 0x000fcc000f8e0204 */
[----:B------:R-:W-:Y:S02]  /*0740*/  IMAD.U32 R4, RZ, RZ, UR4 ;  /* 0x00000004ff047e24 */ /* 0x000fe4000f8e00ff */
[----:B------:R-:W-:-:S05]  /*0750*/  IMAD.U32 R5, RZ, RZ, UR5 ;  /* 0x00000005ff057e24 */ /* 0x000fca000f8e00ff */
[----:B------:R-:W2:Y:S04]  /*0760*/  LDG.E R3, desc[UR46][R4.64] ;  /* 0x0000002e04037981 */ /* 0x000ea8000c1e1900 */
[----:B------:R-:W3:Y:S01]  /*0770*/  LDG.E R0, desc[UR46][R4.64+0x4] ;  /* 0x0000042e04007981 */ /* 0x000ee2000c1e1900 */
[----:B--2---:R-:W-:Y:S02]  /*0780*/  R2UR UR4, R3 ;  /* 0x00000000030472ca */ /* 0x004fe400000e0000 */
[----:B---3--:R-:W-:-:S13]  /*0790*/  R2UR UR5, R0 ;  /* 0x00000000000572ca */ /* 0x008fda00000e0000 */
[----:B------:R-:W-:Y:S01]  /*07a0*/  UIADD3 UR4, -UR4, UR5, URZ ;  /* 0x0000000504047290 */ /* 0x000fe2000fffe13f */
[----:B------:R-:W-:Y:S11]  /*07b0*/  BRA `(.L_x_478) ;  /* 0x0000000000047947 */ /* 0x000ff60003800000 */
.L_x_479:
[----:B------:R-:W-:-:S05]  /*07c0*/  ULDC UR4, c[0x0][0x8bc] ;  /* 0x00022f0000047ab9 */ /* 0x000fca0000000800 */
.L_x_478:
[----:B------:R-:W1:Y:S02]  /*07d0*/  S2UR UR37, SR_CTAID.X ;  /* 0x00000000002579c3 */ /* 0x000e640000002500 */
[----:B-1----:R-:W-:-:S04]  /*07e0*/  USHF.L.U32 UR37, UR37, 0x7, URZ ;  /* 0x0000000725257899 */ /* 0x002fc8000800063f */
[----:B------:R-:W-:-:S04]  /*07f0*/  UISETP.GE.AND UP0, UPT, UR37, UR4, UPT ;  /* 0x000000042500728c */ /* 0x000fc8000bf06270 */
[----:B------:R-:W-:-:S06]  /*0800*/  USEL UR36, UR36, 0xffffffff, !UP0 ;  /* 0xffffffff24247887 */ /* 0x000fcc000c000000 */
[----:B------:R-:W-:-:S13]  /*0810*/  ISETP.LE.AND P0, PT, RZ, UR36, PT ;  /* 0x00000024ff007c0c */ /* 0x000fda000bf03270 */
[----:B------:R-:W-:Y:S05]  /*0820*/  @!P0 BRA `(.L_x_480) ;  /* 0x0000009800508947 */ /* 0x000fea0003800000 */
[----:B------:R-:W1:Y:S01]  /*0830*/  S2R R0, SR_TID.X ;  /* 0x0000000000007919 */ /* 0x000e620000002100 */
[----:B------:R-:W-:Y:S02]  /*0840*/  ULDC.64 UR4, c[0x0][0x780] ;  /* 0x0001e00000047ab9 */ /* 0x000fe40000000a00 */
[----:B------:R-:W-:Y:S01]  /*0850*/  ISETP.NE.U32.AND P0, PT, RZ, UR4, PT ;  /* 0x00000004ff007c0c */ /* 0x000fe2000bf05070 */
[----:B------:R-:W-:Y:S02]  /*0860*/  ULDC UR4, c[0x0][0x290] ;  /* 0x0000a40000047ab9 */ /* 0x000fe40000000800 */
[----:B------:R-:W-:Y:S01]  /*0870*/  IMAD.U32 R24, RZ, RZ, UR4 ;  /* 0x00000004ff187e24 */ /* 0x000fe2000f8e00ff */
[----:B------:R-:W-:Y:S01]  /*0880*/  ISETP.NE.AND.EX P0, PT, RZ, UR5, PT, P0 ;  /* 0x00000005ff007c0c */ /* 0x000fe2000bf05300 */
[----:B-1----:R-:W-:-:S12]  /*0890*/  VIADD R22, R0, 0xffffff80 ;  /* 0xffffff8000167836 */ /* 0x002fd80000000000 */
[----:B------:R-:W-:Y:S05]  /*08a0*/  @!P0 BRA `(.L_x_481) ;  /* 0x00000000001c8947 */ /* 0x000fea0003800000 */
[----:B------:R-:W-:Y:S02]  /*08b0*/  ULDC.64 UR4, c[0x0][0x780] ;  /* 0x0001e00000047ab9 */ /* 0x000fe40000000a00 */
[----:B------:R-:W-:-:S06]  /*08c0*/  UIMAD.WIDE UR4, UR36, 0x4, UR4 ;  /* 0x00000004240478a5 */ /* 0x000fcc000f8e0204 */
[----:B------:R-:W-:Y:S02]  /*08d0*/  IMAD.U32 R4, RZ, RZ, UR4 ;  /* 0x00000004ff047e24 */ /* 0x000fe4000f8e00ff */
[----:B------:R-:W-:-:S05]  /*08e0*/  IMAD.U32 R5, RZ, RZ, UR5 ;  /* 0x00000005ff057e24 */ /* 0x000fca000f8e00ff */
[----:B------:R-:W2:Y:S02]  /*08f0*/  LDG.E R4, desc[UR46][R4.64] ;  /* 0x0000002e04047981 */ /* 0x000ea4000c1e1900 */
[----:B--2---:R-:W-:Y:S01]  /*0900*/  R2UR UR39, R4 ;  /* 0x00000000042772ca */ /* 0x004fe200000e0000 */
[----:B------:R-:W-:-:S14]  /*0910*/  BRA `(.L_x_482) ;  /* 0x0000000000387947 */ /* 0x000fdc0003800000 */
.L_x_481:
[----:B------:R-:W-:Y:S01]  /*0920*/  ULDC.64 UR4, c[0x0][0x770] ;  /* 0x0001dc0000047ab9 */ /* 0x000fe20000000a00 */
[----:B------:R-:W-:Y:S01]  /*0930*/  ULDC UR39, c[0x0][0x280] ;  /* 0x0000a00000277ab9 */ /* 0x000fe20000000800 */
        /* <DEDUP_REMOVED lines=11> */
[----:B------:R-:W-:-:S12]  /*09f0*/  UIADD3 UR39, -UR39, UR4, URZ ;  /* 0x0000000427277290 */ /* 0x000fd8000fffe13f */
.L_x_482:
        /* <DEDUP_REMOVED lines=8> */
[----:B------:R1:W5:Y:S01]  /*0a80*/  LDG.E R24, desc[UR46][R4.64] ;  /* 0x0000002e04187981 */ /* 0x000362000c1e1900 */
[----:B------:R-:W-:Y:S05]  /*0a90*/  BRA `(.L_x_484) ;  /* 0x00000000002c7947 */ /* 0x000fea0003800000 */
.L_x_483:
        /* <DEDUP_REMOVED lines=9> */
[----:B------:R-:W2:Y:S02]  /*0b30*/  LDG.E R3, desc[UR46][R4.64+0x4] ;  /* 0x0000042e04037981 */ /* 0x000ea4000c1e1900 */
[----:B--2---:R-:W-:-:S07]  /*0b40*/  IMAD.IADD R24, R3, 0x1, -R24 ;  /* 0x0000000103187824 */ /* 0x004fce00078e0a18 */
.L_x_484:
[----:B------:R-:W-:Y:S01]  /*0b50*/  UISETP.GE.AND UP0, UPT, UR39, 0x1, UPT ;  /* 0x000000012700788c */ /* 0x000fe2000bf06270 */
[----:B------:R-:W-:Y:S02]  /*0b60*/  PLOP3.LUT P0, PT, PT, PT, PT, 0x80, 0x0 ;  /* 0x000000000000781c */ /* 0x000fe40003f0f070 */
[----:B------:R-:W-:Y:S02]  /*0b70*/  CS2R R70, SRZ ;  /* 0x0000000000467805 */ /* 0x000fe4000001ff00 */
[----:B------:R-:W-:Y:S02]  /*0b80*/  CS2R R68, SRZ ;  /* 0x0000000000447805 */ /* 0x000fe4000001ff00 */
[----:B------:R-:W-:Y:S02]  /*0b90*/  CS2R R66, SRZ ;  /* 0x0000000000427805 */ /* 0x000fe4000001ff00 */
[----:B------:R-:W-:Y:S02]  /*0ba0*/  CS2R R64, SRZ ;  /* 0x0000000000407805 */ /* 0x000fe4000001ff00 */
[----:B------:R-:W-:-:S02]  /*0bb0*/  PLOP3.LUT P1, PT, PT, PT, UP0, 0x80, 0x0 ;  /* 0x000000000000781c */ /* 0x000fc40003f2f008 */
        /* <DEDUP_REMOVED lines=18> */
[----:B------:R-:W-:Y:S01]  /*0ce0*/  CS2R R26, SRZ ;  /* 0x00000000001a7805 */ /* 0x000fe2000001ff00 */
[----:B------:R-:W-:Y:S01]  /*0cf0*/  IMAD.MOV.U32 R25, RZ, RZ, RZ ;  /* 0x000000ffff197224 */ /* 0x000fe200078e00ff */
[----:B------:R-:W-:Y:S01]  /*0d00*/  CS2R R118, SRZ ;  /* 0x0000000000767805 */ /* 0x000fe2000001ff00 */
[----:B------:R-:W-:Y:S01]  /*0d10*/  IMAD.MOV.U32 R0, RZ, RZ, RZ ;  /* 0x000000ffff007224 */ /* 0x000fe200078e00ff */
        /* <DEDUP_REMOVED lines=23> */
[----:B------:R-:W-:Y:S06]  /*0e90*/  @!P1 BRA `(.L_x_485) ;  /* 0x0000003c00889947 */ /* 0x000fec0003800000 */
[----:B------:R-:W-:-:S04]  /*0ea0*/  MOV R0, RZ ;  /* 0x000000ff00007202 */ /* 0x000fc80000000f00 */
[----:B------:R-:W-:-:S13]  /*0eb0*/  LOP3.LUT P0, RZ, R0, 0x3ff, RZ, 0xc0, !PT ;  /* 0x000003ff00ff7812 */ /* 0x000fda000780c0ff */
[----:B------:R-:W-:Y:S05]  /*0ec0*/  @!P0 BRA `(.L_x_486) ;  /* 0x00000000007c8947 */ /* 0x000fea0003800000 */
[----:B------:R-:W-:Y:S01]  /*0ed0*/  MOV R16, 0x0 ;  /* 0x0000000000107802 */ /* 0x000fe20000000f00 */
[----:B------:R-:W-:Y:S01]  /*0ee0*/  ULDC.64 UR4, c[0x4][0x88] ;  /* 0x0100220000047ab9 */ /* 0x000fe20000000a00 */
[----:B------:R-:W-:Y:S01]  /*0ef0*/  ULDC.64 UR6, c[0x4][0x8] ;  /* 0x0100020000067ab9 */ /* 0x000fe20000000a00 */
[----:B-1----:R-:W-:Y:S01]  /*0f00*/  IMAD.U32 R4, RZ, RZ, UR4 ;  /* 0x00000004ff047e24 */ /* 0x002fe2000f8e00ff */
        /* <DEDUP_REMOVED lines=11> */
[----:B--2--5:R-:W-:Y:S05]  /*0fc0*/  CALL.ABS.NOINC R14 ;  /* 0x000000000e007343 */ /* 0x024fea0003c00000 */
.L_x_487:
        /* <DEDUP_REMOVED lines=15> */
.L_x_486:
[----:B------:R-:W2:Y:S01]  /*10c0*/  S2R R3, SR_CgaCtaId ;  /* 0x0000000000037919 */ /* 0x000ea20000008800 */
[----:B------:R-:W-:-:S04]  /*10d0*/  MOV R18, 0x400 ;  /* 0x0000040000127802 */ /* 0x000fc80000000f00 */
[----:B--2---:R-:W-:-:S05]  /*10e0*/  LEA R18, R3, R18, 0x18 ;  /* 0x0000001203127211 */ /* 0x004fca00078ec0ff */
[----:B------:R-:W-:-:S05]  /*10f0*/  VIADD R19, R18, 0x1e800 ;  /* 0x0001e80012137836 */ /* 0x000fca0000000000 */
        /* <DEDUP_REMOVED lines=18> */
.L_x_489:
        /* <DEDUP_REMOVED lines=15> */
.L_x_488:
[----:B------:R-:W-:Y:S01]  /*1310*/  SHF.R.S32.HI R25, RZ, 0x1f, R22 ;  /* 0x0000001fff197819 */ /* 0x000fe20000011416 */
[----:B------:R-:W-:-:S03]  /*1320*/  UMOV UR4, 0xffffffff ;  /* 0xffffffff00047882 */ /* 0x000fc60000000000 */
[----:B------:R-:W-:-:S04]  /*1330*/  LEA.HI R0, R25, R22, RZ, 0x7 ;  /* 0x0000001619007211 */ /* 0x000fc800078f38ff */
[----:B------:R-:W-:Y:S01]  /*1340*/  SHF.R.S32.HI R16, RZ, 0x7, R0 ;  /* 0x00000007ff107819 */ /* 0x000fe20000011400 */
[----:B------:R-:W-:Y:S06]  /*1350*/  BRA.DIV UR4, `(.L_x_490) ;  /* 0x0000008e048c7947 */ /* 0x000fec000b800000 */
[----:B------:R2:W3:Y:S02]  /*1360*/  SHFL.IDX PT, R14, R16, RZ, 0x1f ;  /* 0x00001fff100e7589 */ /* 0x0004e400000e0000 */
.L_x_578:
[----:B-1----:R-:W-:Y:S02]  /*1370*/  SHF.L.U32 R5, RZ, 0x1f, RZ ;  /* 0x0000001fff057819 */ /* 0x002fe400000006ff */
[----:B------:R-:W-:Y:S01]  /*1380*/  LOP3.LUT R3, R0, 0xffffff80, RZ, 0xc0, !PT ;  /* 0xffffff8000037812 */ /* 0x000fe200078ec0ff */
[----:B------:R-:W-:Y:S01]  /*1390*/  VIADD R0, R18, 0x6000 ;  /* 0x0000600012007836 */ /* 0x000fe20000000000 */
[----:B------:R-:W1:Y:S03]  /*13a0*/  SYNCS.PHASECHK.TRANS64.TRYWAIT P0, [R18+URZ+0x26800], R5 ;  /* 0x02680005120075a7 */ /* 0x000e66000800017f */
[----:B------:R-:W-:Y:S01]  /*13b0*/  IMAD.IADD R27, R22, 0x1, -R3 ;  /* 0x00000001161b7824 */ /* 0x000fe200078e0a03 */
[----:B------:R-:W-:Y:S02]  /*13c0*/  LOP3.LUT P1, RZ, R0, 0x1bf, RZ, 0xc0, !PT ;  /* 0x000001bf00ff7812 */ /* 0x000fe4000782c0ff */
[----:B---3--:R-:W-:-:S02]  /*13d0*/  LEA.HI R0, R14, R14, RZ, 0x1 ;  /* 0x0000000e0e007211 */ /* 0x008fc400078f08ff */
[----:B------:R-:W-:Y:S02]  /*13e0*/  SHF.R.S32.HI R26, RZ, 0x1f, R27 ;  /* 0x0000001fff1a7819 */ /* 0x000fe4000001141b */
[----:B------:R-:W-:Y:S02]  /*13f0*/  LOP3.LUT R23, R0, 0xfffffffe, RZ, 0xc0, !PT ;  /* 0xfffffffe00177812 */ /* 0x000fe400078ec0ff */
[----:B------:R-:W-:-:S04]  /*1400*/  LEA.HI R28, R26, R27, RZ, 0x2 ;  /* 0x0000001b1a1c7211 */ /* 0x000fc800078f10ff */
[----:B------:R-:W-:Y:S01]  /*1410*/  LOP3.LUT R0, R28, 0x7ffffffc, RZ, 0xc0, !PT ;  /* 0x7ffffffc1c007812 */ /* 0x000fe200078ec0ff */
[----:B-1----:R-:W-:Y:S06]  /*1420*/  @P0 BRA `(.L_x_491) ;  /* 0x0000000000080947 */ /* 0x002fec0003800000 */
[----:B------:R-:W1:Y:S02]  /*1430*/  SYNCS.PHASECHK.TRANS64.TRYWAIT P0, [R18+URZ+0x26800], R5 ;  /* 0x02680005120075a7 */ /* 0x000e64000800017f */
[----:B-1----:R-:W-:Y:S05]  /*1440*/  @!P0 BRA `(.L_x_492) ;  /* 0x0000008c00708947 */ /* 0x002fea0003800000 */
.L_x_491:
[----:B------:R-:W-:Y:S02]  /*1450*/  IMAD.IADD R23, R14, 0x1, -R23 ;  /* 0x000000010e177824 */ /* 0x000fe400078e0a17 */
[----:B------:R-:W-:Y:S01]  /*1460*/  IMAD.IADD R17, R27, 0x1, -R0 ;  /* 0x000000011b117824 */ /* 0x000fe200078e0a00 */
[----:B------:R-:W-:Y:S06]  /*1470*/  @!P1 BRA `(.L_x_493) ;  /* 0x0000000000409947 */ /* 0x000fec0003800000 */
[----:B------:R-:W-:Y:S01]  /*1480*/  MOV R0, 0x0 ;  /* 0x0000000000007802 */ /* 0x000fe20000000f00 */
[----:B------:R-:W-:Y:S01]  /*1490*/  ULDC.64 UR4, c[0x4][0x88] ;  /* 0x0100220000047ab9 */ /* 0x000fe20000000a00 */
[----:B------:R-:W-:Y:S01]  /*14a0*/  ULDC.64 UR6, c[0x4][0x90] ;  /* 0x0100240000067ab9 */ /* 0x000fe20000000a00 */
[----:B------:R-:W-:Y:S01]  /*14b0*/  IMAD.U32 R4, RZ, RZ, UR4 ;  /* 0x00000004ff047e24 */ /* 0x000fe2000f8e00ff */
[----:B------:R3:W4:Y:S01]  /*14c0*/  LDC.64 R14, c[0x4][R0] ;  /* 0x01000000000e7b82 */ /* 0x0007220000000a00 */
[----:B-1----:R-:W-:Y:S01]  /*14d0*/  IMAD.U32 R5, RZ, RZ, UR5 ;  /* 0x00000005ff057e24 */ /* 0x002fe2000f8e00ff */
        /* <DEDUP_REMOVED lines=9> */
[----:B--2-45:R-:W-:Y:S05]  /*1570*/  CALL.ABS.NOINC R14 ;  /* 0x000000000e007343 */ /* 0x034fea0003c00000 */
.L_x_493:
[----:B------:R-:W-:Y:S01]  /*1580*/  LEA.HI R0, R25, R22, RZ, 0x4 ;  /* 0x0000001619007211 */ /* 0x000fe200078f20ff */
[----:B------:R-:W-:Y:S05]  /*1590*/  WARPSYNC.ALL ;  /* 0x0000000000007948 */ /* 0x000fea0003800000 */
[----:B------:R-:W-:-:S05]  /*15a0*/  LOP3.LUT R3, R0, 0xfffffff0, RZ, 0xc0, !PT ;  /* 0xfffffff000037812 */ /* 0x000fca00078ec0ff */
[----:B-1----:R-:W-:Y:S01]  /*15b0*/  IMAD.IADD R5, R22, 0x1, -R3 ;  /* 0x0000000116057824 */ /* 0x002fe200078e0a03 */
[----:B------:R-:W-:-:S04]  /*15c0*/  SHF.R.S32.HI R3, RZ, 0x4, R0 ;  /* 0x00000004ff037819 */ /* 0x000fc80000011400 */
[----:B------:R-:W-:Y:S02]  /*15d0*/  LEA.HI R6, R5, R5, RZ, 0x1 ;  /* 0x0000000505067211 */ /* 0x000fe400078f08ff */
[----:B------:R-:W-:Y:S02]  /*15e0*/  LEA.HI R0, R0, R3, RZ, 0x1 ;  /* 0x0000000300007211 */ /* 0x000fe400078f08ff */
[--C-:B------:R-:W-:Y:S02]  /*15f0*/  SHF.R.S32.HI R7, RZ, 0x1, R6.reuse ;  /* 0x00000001ff077819 */ /* 0x100fe40000011406 */
[----:B------:R-:W-:Y:S02]  /*1600*/  SHF.R.S32.HI R4, RZ, 0x1f, R6 ;  /* 0x0000001fff047819 */ /* 0x000fe40000011406 */
[----:B------:R-:W-:Y:S02]  /*1610*/  SHF.R.S32.HI R10, RZ, 0x1f, R5 ;  /* 0x0000001fff0a7819 */ /* 0x000fe40000011405 */
[----:B------:R-:W-:-:S02]  /*1620*/  LEA.HI R4, R4, R7, RZ, 0x2 ;  /* 0x0000000704047211 */ /* 0x000fc400078f10ff */
[----:B------:R-:W-:Y:S02]  /*1630*/  LEA.HI R10, R10, R5, RZ, 0x3 ;  /* 0x000000050a0a7211 */ /* 0x000fe400078f18ff */
[----:B------:R-:W-:Y:S02]  /*1640*/  LOP3.LUT R8, R4, 0xfffffffc, RZ, 0xc0, !PT ;  /* 0xfffffffc04087812 */ /* 0x000fe400078ec0ff */
        /* <DEDUP_REMOVED lines=13> */
[----:B------:R-:W-:-:S03]  /*1720*/  IMAD R5, R9, 0x200, R10 ;  /* 0x0000020009057824 */ /* 0x000fc600078e020a */
[----:B------:R-:W-:Y:S01]  /*1730*/  LOP3.LUT R7, R0, 0x8, R7, 0xf8, !PT ;  /* 0x0000000800077812 */ /* 0x000fe200078ef807 */
[----:B------:R-:W-:Y:S01]  /*1740*/  IMAD R6, R6, 0x20, R5 ;  /* 0x0000002006067824 */ /* 0x000fe200078e0205 */
[----:B------:R-:W-:-:S04]  /*1750*/  SHF.R.U32.HI R0, RZ, 0x3, R0 ;  /* 0x00000003ff007819 */ /* 0x000fc80000011600 */
[----:B------:R-:W-:Y:S01]  /*1760*/  LOP3.LUT R7, R7, R0, RZ, 0x3c, !PT ;  /* 0x0000000007077212 */ /* 0x000fe200078e3cff */
[----:B------:R-:W-:-:S04]  /*1770*/  IMAD.SHL.U32 R0, R22, 0x40, RZ ;  /* 0x0000004016007824 */ /* 0x000fc800078e00ff */
[----:B------:R-:W-:Y:S01]  /*1780*/  IMAD.IADD R7, R7, 0x1, R6 ;  /* 0x0000000107077824 */ /* 0x000fe200078e0206 */
[----:B------:R-:W-:-:S03]  /*1790*/  LOP3.LUT R0, R0, 0x1c0, RZ, 0xc0, !PT ;  /* 0x000001c000007812 */ /* 0x000fc600078ec0ff */
[----:B------:R-:W-:Y:S01]  /*17a0*/  IMAD R7, R7, 0x2, R18 ;  /* 0x0000000207077824 */ /* 0x000fe200078e0212 */
[----:B------:R-:W-:Y:S01]  /*17b0*/  LEA.HI R26, R26, R27, RZ, 0x5 ;  /* 0x0000001b1a1a7211 */ /* 0x000fe200078f28ff */
[----:B------:R-:W-:-:S03]  /*17c0*/  IMAD.SHL.U32 R9, R9, 0x10, RZ ;  /* 0x0000001009097824 */ /* 0x000fc600078e00ff */
[----:B------:R-:W1:Y:S01]  /*17d0*/  LDSM.16.M88.4 R184, [R7+0x6000] ;  /* 0x0060000007b8783b */ /* 0x000e620000000200 */
[--C-:B------:R-:W-:Y:S01]  /*17e0*/  SHF.R.S32.HI R4, RZ, 0x2, R28.reuse ;  /* 0x00000002ff047819 */ /* 0x100fe2000001141c */
[----:B-----5:R-:W-:Y:S01]  /*17f0*/  VIADD R11, R24, -UR37 ;  /* 0x80000025180b7c36 */ /* 0x020fe20008000000 */
[----:B------:R-:W-:Y:S01]  /*1800*/  SHF.R.S32.HI R5, RZ, 0x1f, R28 ;  /* 0x0000001fff057819 */ /* 0x000fe2000001141c */
[----:B------:R-:W3:Y:S01]  /*1810*/  LDSM.16.M88.4 R188, [R7+0x8000] ;  /* 0x0080000007bc783b */ /* 0x000ee20000000200 */
[----:B------:R-:W-:Y:S01]  /*1820*/  SHF.R.S32.HI R26, RZ, 0x5, R26 ;  /* 0x00000005ff1a7819 */ /* 0x000fe2000001141a */
[----:B------:R-:W-:Y:S01]  /*1830*/  UIADD3 UR39, UR39, 0x3f, URZ ;  /* 0x0000003f27277890 */ /* 0x000fe2000fffe03f */
[----:B------:R-:W-:Y:S01]  /*1840*/  LEA.HI R22, R25, R22, RZ, 0x3 ;  /* 0x0000001619167211 */ /* 0x000fe200078f18ff */
[----:B------:R-:W4:Y:S01]  /*1850*/  LDSM.16.M88.4 R192, [R7+0xa000] ;  /* 0x00a0000007c0783b */ /* 0x000f220000000200 */
[----:B------:R-:W-:Y:S01]  /*1860*/  LOP3.LUT R9, R0, 0x30, R9, 0xf8, !PT ;  /* 0x0000003000097812 */ /* 0x000fe200078ef809 */
[----:B------:R-:W-:Y:S01]  /*1870*/  IMAD R11, R26, -0x10, R11 ;  /* 0xfffffff01a0b7824 */ /* 0x000fe200078e020b */
[----:B------:R-:W-:Y:S01]  /*1880*/  LEA.HI R5, R5, R4, RZ, 0x3 ;  /* 0x0000000405057211 */ /* 0x000fe200078f18ff */
[----:B------:R-:W-:Y:S01]  /*1890*/  USHF.R.S32.HI UR7, URZ, 0x1f, UR39 ;  /* 0x0000001f3f077899 */ /* 0x000fe20008011427 */
[----:B------:R-:W-:-:S02]  /*18a0*/  LEA.HI R6, R16, R16, RZ, 0x1 ;  /* 0x0000001010067211 */ /* 0x000fc400078f08ff */
[----:B------:R-:W-:Y:S02]  /*18b0*/  CS2R R70, SRZ ;  /* 0x0000000000467805 */ /* 0x000fe4000001ff00 */
[----:B------:R-:W-:Y:S01]  /*18c0*/  LOP3.LUT R22, R9, 0x8, R22, 0xf8, !PT ;  /* 0x0000000809167812 */ /* 0x000fe200078ef816 */
[----:B------:R-:W-:Y:S01]  /*18d0*/  ULEA.HI UR7, UR7, UR39, URZ, 0x6 ;  /* 0x0000002707077291 */ /* 0x000fe2000f8f303f */
[----:B------:R-:W-:Y:S02]  /*18e0*/  LOP3.LUT R5, R5, 0xfffffff8, RZ, 0xc0, !PT ;  /* 0xfffffff805057812 */ /* 0x000fe400078ec0ff */
[----:B------:R-:W-:Y:S02]  /*18f0*/  CS2R R68, SRZ ;  /* 0x0000000000447805 */ /* 0x000fe4000001ff00 */
[----:B------:R-:W-:Y:S02]  /*1900*/  LOP3.LUT R9, R6, 0xfffffffe, RZ, 0xc0, !PT ;  /* 0xfffffffe06097812 */ /* 0x000fe400078ec0ff */
[----:B------:R-:W-:-:S02]  /*1910*/  CS2R R66, SRZ ;  /* 0x0000000000427805 */ /* 0x000fc4000001ff00 */
[----:B------:R-:W-:Y:S02]  /*1920*/  SHF.R.U32.HI R13, RZ, 0x3, R0 ;  /* 0x00000003ff0d7819 */ /* 0x000fe40000011600 */
[----:B------:R-:W-:Y:S02]  /*1930*/  CS2R R64, SRZ ;  /* 0x0000000000407805 */ /* 0x000fe4000001ff00 */
[----:B------:R-:W-:Y:S01]  /*1940*/  IADD3 R0, R11, R5, -R4 ;  /* 0x000000050b007210 */ /* 0x000fe20007ffe804 */
[----:B------:R-:W-:Y:S01]  /*1950*/  IMAD R5, R16, 0x8, R3 ;  /* 0x0000000810057824 */ /* 0x000fe200078e0203 */
[----:B------:R-:W-:Y:S01]  /*1960*/  LOP3.LUT R4, R22, R13, RZ, 0x3c, !PT ;  /* 0x0000000d16047212 */ /* 0x000fe200078e3cff */
[C---:B------:R-:W-:Y:S01]  /*1970*/  IMAD.IADD R3, R16.reuse, 0x1, -R9 ;  /* 0x0000000110037824 */ /* 0x040fe200078e0a09 */
[----:B------:R-:W-:Y:S01]  /*1980*/  CS2R R62, SRZ ;  /* 0x00000000003e7805 */ /* 0x000fe2000001ff00 */
[----:B--2---:R-:W-:Y:S01]  /*1990*/  IMAD R16, R16, 0x300, R27 ;  /* 0x0000030010107824 */ /* 0x004fe200078e021b */
[----:B------:R-:W-:Y:S01]  /*19a0*/  CS2R R60, SRZ ;  /* 0x00000000003c7805 */ /* 0x000fe2000001ff00 */
[----:B------:R-:W-:Y:S01]  /*19b0*/  IMAD R3, R3, -0x40, R0 ;  /* 0xffffffc003037824 */ /* 0x000fe200078e0200 */
[----:B------:R-:W-:Y:S01]  /*19c0*/  CS2R R58, SRZ ;  /* 0x00000000003a7805 */ /* 0x000fe2000001ff00 */
[----:B------:R-:W-:Y:S01]  /*19d0*/  IMAD.MOV.U32 R0, RZ, RZ, 0x20 ;  /* 0x00000020ff007424 */ /* 0x000fe200078e00ff */
[----:B------:R-:W-:Y:S01]  /*19e0*/  CS2R R56, SRZ ;  /* 0x0000000000387805 */ /* 0x000fe2000001ff00 */
[----:B------:R-:W-:Y:S01]  /*19f0*/  IMAD.U32 R4, R5, 0x200, R4 ;  /* 0x0000020005047824 */ /* 0x000fe200078e0004 */
[----:B------:R-:W-:Y:S01]  /*1a00*/  CS2R R54, SRZ ;  /* 0x0000000000367805 */ /* 0x000fe2000001ff00 */
[----:B------:R-:W-:Y:S01]  /*1a10*/  IMAD.SHL.U32 R5, R16, 0x4, RZ ;  /* 0x0000000410057824 */ /* 0x000fe200078e00ff */
[----:B------:R-:W-:-:S02]  /*1a20*/  SEL R0, R0, 0xffffffe0, !P0 ;  /* 0xffffffe000007807 */ /* 0x000fc40004000000 */
[----:B------:R-:W-:Y:S02]  /*1a30*/  CS2R R52, SRZ ;  /* 0x0000000000347805 */ /* 0x000fe4000001ff00 */
[----:B------:R-:W-:Y:S02]  /*1a40*/  CS2R R50, SRZ ;  /* 0x0000000000327805 */ /* 0x000fe4000001ff00 */
[----:B------:R-:W-:Y:S02]  /*1a50*/  CS2R R48, SRZ ;  /* 0x0000000000307805 */ /* 0x000fe4000001ff00 */
[----:B------:R-:W-:Y:S01]  /*1a60*/  CS2R R46, SRZ ;  /* 0x00000000002e7805 */ /* 0x000fe2000001ff00 */
[----:B------:R-:W-:Y:S01]  /*1a70*/  IMAD.IADD R0, R7, 0x1, R0 ;  /* 0x0000000107007824 */ /* 0x000fe200078e0200 */
[----:B------:R-:W-:Y:S02]  /*1a80*/  CS2R R44, SRZ ;  /* 0x00000000002c7805 */ /* 0x000fe4000001ff00 */
[----:B------:R-:W-:-:S02]  /*1a90*/  CS2R R42, SRZ ;  /* 0x00000000002a7805 */ /* 0x000fc4000001ff00 */
[----:B------:R-:W-:Y:S02]  /*1aa0*/  CS2R R40, SRZ ;  /* 0x0000000000287805 */ /* 0x000fe4000001ff00 */
[----:B------:R-:W-:Y:S01]  /*1ab0*/  CS2R R38, SRZ ;  /* 0x0000000000267805 */ /* 0x000fe2000001ff00 */
[----:B------:R-:W2:Y:S01]  /*1ac0*/  LDSM.16.M88.4 R196, [R0+0x6000] ;  /* 0x0060000000c4783b */ /* 0x000ea20000000200 */
[----:B------:R-:W-:Y:S02]  /*1ad0*/  CS2R R36, SRZ ;  /* 0x0000000000247805 */ /* 0x000fe4000001ff00 */
[----:B------:R-:W-:Y:S02]  /*1ae0*/  CS2R R34, SRZ ;  /* 0x0000000000227805 */ /* 0x000fe4000001ff00 */
[----:B------:R-:W-:Y:S01]  /*1af0*/  CS2R R32, SRZ ;  /* 0x0000000000207805 */ /* 0x000fe2000001ff00 */
[----:B------:R-:W1:Y:S01]  /*1b00*/  LDSM.16.M88.4 R200, [R0+0x8000] ;  /* 0x0080000000c8783b */ /* 0x000e620000000200 */
[----:B------:R-:W-:-:S02]  /*1b10*/  CS2R R30, SRZ ;  /* 0x00000000001e7805 */ /* 0x000fc4000001ff00 */
[----:B------:R-:W-:Y:S02]  /*1b20*/  CS2R R28, SRZ ;  /* 0x00000000001c7805 */ /* 0x000fe4000001ff00 */
[----:B------:R-:W-:Y:S01]  /*1b30*/  CS2R R26, SRZ ;  /* 0x00000000001a7805 */ /* 0x000fe2000001ff00 */
[----:B------:R3:W1:Y:S01]  /*1b40*/  LDSM.16.M88.4 R204, [R0+0xa000] ;  /* 0x00a0000000cc783b */ /* 0x0006620000000200 */
        /* <DEDUP_REMOVED lines=24> */
[----:B------:R-:W-:Y:S01]  /*1cd0*/  CS2R R72, SRZ ;  /* 0x0000000000487805 */ /* 0x000fe2000001ff00 */
[----:B---3--:R-:W-:Y:S01]  /*1ce0*/  IMAD R0, R5, 0x4, R18 ;  /* 0x0000000405007824 */ /* 0x008fe200078e0212 */
[----:B------:R-:W-:Y:S01]  /*1cf0*/  ULOP3.LUT UR20, UR38, 0x1, URZ, 0xfc, !UPT ;  /* 0x0000000126147892 */ /* 0x000fe2000f8efc3f */
[----:B------:R-:W-:Y:S01]  /*1d00*/  UMOV UR4, URZ ;  /* 0x0000003f00047c82 */ /* 0x000fe20008000000 */
[----:B------:R-:W-:Y:S01]  /*1d10*/  UMOV UR5, URZ ;  /* 0x0000003f00057c82 */ /* 0x000fe20008000000 */
[----:B------:R-:W-:Y:S01]  /*1d20*/  UMOV UR6, URZ ;  /* 0x0000003f00067c82 */ /* 0x000fe20008000000 */
[----:B------:R-:W-:Y:S01]  /*1d30*/  USHF.R.S32.HI UR7, URZ, 0x6, UR7 ;  /* 0x000000063f077899 */ /* 0x000fe20008011407 */
[----:B------:R-:W-:Y:S01]  /*1d40*/  ULDC UR8, c[0x0][0x75c] ;  /* 0x0001d70000087ab9 */ /* 0x000fe20000000800 */
[----:B-12-4-:R-:W-:-:S10]  /*1d50*/  ULDC UR9, c[0x0][0x744] ;  /* 0x0001d10000097ab9 */ /* 0x016fd40000000800 */
.L_x_504:
[----:B------:R-:W-:-:S06]  /*1d60*/  UISETP.NE.AND UP0, UPT, UR20, 0x3, UPT ;  /* 0x000000031400788c */ /* 0x000fcc000bf05270 */
[----:B------:R-:W-:-:S13]  /*1d70*/  PLOP3.LUT P0, PT, PT, PT, UP0, 0x80, 0x0 ;  /* 0x000000000000781c */ /* 0x000fda0003f0f008 */
[----:B-1----:R-:W-:Y:S05]  /*1d80*/  @!P0 BRA `(.L_x_494) ;  /* 0x0000000000048947 */ /* 0x002fea0003800000 */
[----:B------:R-:W-:Y:S01]  /*1d90*/  BPT.TRAP 0x1 ;  /* 0x000000040000795c */ /* 0x000fe20000300000 */
.L_x_494:
[----:B------:R-:W-:Y:S01]  /*1da0*/  R2UR UR10, R18 ;  /* 0x00000000120a72ca */ /* 0x000fe200000e0000 */
[----:B------:R-:W-:-:S05]  /*1db0*/  IMAD.U32 R16, RZ, RZ, UR5 ;  /* 0x00000005ff107e24 */ /* 0x000fca000f8e00ff */
[----:B------:R-:W-:-:S07]  /*1dc0*/  SHF.L.U32 R16, R16, 0x1f, RZ ;  /* 0x0000001f10107819 */ /* 0x000fce00000006ff */
[----:B------:R-:W-:-:S09]  /*1dd0*/  ULEA UR10, UR6, UR10, 0x3 ;  /* 0x0000000a060a7291 */ /* 0x000fd2000f8e183f */
[----:B------:R1:W2:Y:S01]  /*1de0*/  SYNCS.PHASECHK.TRANS64.TRYWAIT P1, [UR10+0x26810], R16 ;  /* 0x02681010ff0075a7 */ /* 0x0002a2000802014a */
[----:B------:R-:W-:Y:S05]  /*1df0*/  @!P0 BRA `(.L_x_495) ;  /* 0x0000000000048947 */ /* 0x000fea0003800000 */
[----:B------:R-:W-:Y:S01]  /*1e00*/  BPT.TRAP 0x1 ;  /* 0x000000040000795c */ /* 0x000fe20000300000 */
.L_x_495:
[----:B--2---:R-:W-:Y:S05]  /*1e10*/  @P1 BRA `(.L_x_496) ;  /* 0x0000000000081947 */ /* 0x004fea0003800000 */
[----:B------:R-:W2:Y:S02]  /*1e20*/  SYNCS.PHASECHK.TRANS64.TRYWAIT P1, [UR10+0x26810], R16 ;  /* 0x02681010ff0075a7 */ /* 0x000ea4000802014a */
[----:B--2---:R-:W-:Y:S05]  /*1e30*/  @!P1 BRA `(.L_x_497) ;  /* 0x0000008400089947 */ /* 0x004fea0003800000 */
.L_x_496:
[----:B------:R-:W-:Y:S01]  /*1e40*/  R2UR UR11, R18 ;  /* 0x00000000120b72ca */ /* 0x000fe200000e0000 */
[----:B--2---:R-:W-:Y:S01]  /*1e50*/  IMAD R5, R23, 0x800, R18 ;  /* 0x0000080017057824 */ /* 0x004fe200078e0212 */
[----:B------:R-:W-:Y:S01]  /*1e60*/  WARPGROUP.ARRIVE ;  /* 0x00000000000079c5 */ /* 0x000fe20000000000 */
[----:B------:R-:W-:Y:S01]  /*1e70*/  UMOV UR13, 0xc0000010 ;  /* 0xc0000010000d7882 */ /* 0x000fe20000000000 */
[----:B------:R-:W-:Y:S01]  /*1e80*/  UMOV UR15, 0x80000020 ;  /* 0x80000020000f7882 */ /* 0x000fe20000000000 */
[----:B------:R-:W-:Y:S01]  /*1e90*/  IMAD.U32 R6, RZ, RZ, UR6 ;  /* 0x00000006ff067e24 */ /* 0x000fe2000f8e00ff */
[----:B------:R-:W-:-:S03]  /*1ea0*/  R2UR UR12, R5 ;  /* 0x00000000050c72ca */ /* 0x000fc600000e0000 */
[----:B------:R-:W-:-:S04]  /*1eb0*/  IMAD R5, R6, 0x20, R17 ;  /* 0x0000002006057824 */ /* 0x000fc800078e0211 */
[----:B------:R-:W-:Y:S01]  /*1ec0*/  UIADD3 UR11, UR11, 0x12000, URZ ;  /* 0x000120000b0b7890 */ /* 0x000fe2000fffe03f */
[----:B------:R-:W-:-:S03]  /*1ed0*/  IMAD.SHL.U32 R5, R5, 0x2, RZ ;  /* 0x0000000205057824 */ /* 0x000fc600078e00ff */
[----:B------:R-:W-:Y:S01]  /*1ee0*/  USHF.R.U32.HI UR11, URZ, 0x4, UR11 ;  /* 0x000000043f0b7899 */ /* 0x000fe2000801160b */
[----:B------:R-:W-:Y:S01]  /*1ef0*/  IMAD R5, R5, 0x4, R18 ;  /* 0x0000000405057824 */ /* 0x000fe200078e0212 */
[----:B------:R-:W-:Y:S02]  /*1f00*/  USHF.R.U32.HI UR12, URZ, 0x4, UR12 ;  /* 0x000000043f0c7899 */ /* 0x000fe4000801160c */
        /* <DEDUP_REMOVED lines=44> */
[----:B------:R2:W3:Y:S04]  /*21d0*/  LDS.64 R208, [R5+0x1e000] ;  /* 0x01e0000005d07984 */ /* 0x0004e80000000a00 */
[----:B------:R2:W4:Y:S04]  /*21e0*/  LDS.64 R210, [R5+0x1e020] ;  /* 0x01e0200005d27984 */ /* 0x0005280000000a00 */
        /* <DEDUP_REMOVED lines=8> */
.L_x_498:
[----:B------:R1:W1:Y:S01]  /*2270*/  SYNCS.PHASECHK.TRANS64.TRYWAIT P1, [UR10+0x26830], R16 ;  /* 0x02683010ff0075a7 */ /* 0x000262000802014a */
[----:B------:R-:W-:Y:S05]  /*2280*/  @!P0 BRA `(.L_x_499) ;  /* 0x0000000000048947 */ /* 0x000fea0003800000 */
[----:B------:R-:W-:Y:S01]  /*2290*/  BPT.TRAP 0x1 ;  /* 0x000000040000795c */ /* 0x000fe20000300000 */
.L_x_499:
[----:B-1----:R-:W-:Y:S05]  /*22a0*/  @P1 BRA `(.L_x_500) ;  /* 0x0000000000081947 */ /* 0x002fea0003800000 */
[----:B------:R-:W1:Y:S02]  /*22b0*/  SYNCS.PHASECHK.TRANS64.TRYWAIT P1, [UR10+0x26830], R16 ;  /* 0x02683010ff0075a7 */ /* 0x000e64000802014a */
[----:B-1----:R-:W-:Y:S05]  /*22c0*/  @!P1 BRA `(.L_x_501) ;  /* 0x0000007c00fc9947 */ /* 0x002fea0003800000 */
.L_x_500:
[----:B------:R-:W-:Y:S01]  /*22d0*/  R2UR UR12, R18 ;  /* 0x00000000120c72ca */ /* 0x000fe200000e0000 */
[----:B------:R-:W-:Y:S01]  /*22e0*/  WARPGROUP.ARRIVE ;  /* 0x00000000000079c5 */ /* 0x000fe20000000000 */
[----:B------:R-:W-:Y:S01]  /*22f0*/  UMOV UR15, 0x80000020 ;  /* 0x80000020000f7882 */ /* 0x000fe20000000000 */
[----:B------:R-:W-:Y:S01]  /*2300*/  FMUL.FTZ R16, R152, UR8 ;  /* 0x0000000898107c20 */ /* 0x000fe20008410000 */
[----:B------:R-:W-:Y:S01]  /*2310*/  FMUL.FTZ R22, R153, UR8 ;  /* 0x0000000899167c20 */ /* 0x000fe20008410000 */
[----:B------:R-:W-:Y:S01]  /*2320*/  FMUL.FTZ R156, R156, UR8 ;  /* 0x000000089c9c7c20 */ /* 0x000fe20008410000 */
[----:B------:R-:W-:Y:S01]  /*2330*/  FMUL.FTZ R157, R157, UR8 ;  /* 0x000000089d9d7c20 */ /* 0x000fe20008410000 */
[----:B------:R-:W-:Y:S01]  /*2340*/  FMUL.FTZ R160, R160, UR8 ;  /* 0x00000008a0a07c20 */ /* 0x000fe20008410000 */
[----:B------:R-:W-:Y:S01]  /*2350*/  ISETP.GT.AND P2, PT, R3, RZ, PT ;  /* 0x000000ff0300720c */ /* 0x000fe20003f44270 */
        /* <DEDUP_REMOVED lines=9> */
[----:B------:R-:W5:Y:S01]  /*23f0*/  MUFU.TANH R22, R22 ;  /* 0x0000001600167308 */ /* 0x000f620000002400 */
[----:B------:R-:W-:Y:S01]  /*2400*/  FMUL.FTZ R158, R158, UR8 ;  /* 0x000000089e9e7c20 */ /* 0x000fe20008410000 */
[----:B------:R-:W-:Y:S01]  /*2410*/  FMUL.FTZ R159, R159, UR8 ;  /* 0x000000089f9f7c20 */ /* 0x000fe20008410000 */
[----:B------:R-:W-:Y:S01]  /*2420*/  ULOP3.LUT UR12, UR12, 0x3fff, URZ, 0xc0, !UPT ;  /* 0x00003fff0c0c7892 */ /* 0x000fe2000f8ec03f */
[----:B------:R-:W-:Y:S01]  /*2430*/  FMUL.FTZ R162, R162, UR8 ;  /* 0x00000008a2a27c20 */ /* 0x000fe20008410000 */
[----:B------:R-:W-:Y:S01]  /*2440*/  ISETP.GT.AND P1, PT, R3, 0x8, PT ;  /* 0x000000080300780c */ /* 0x000fe20003f24270 */
[----:B------:R-:W-:Y:S01]  /*2450*/  FMUL.FTZ R163, R163, UR8 ;  /* 0x00000008a3a37c20 */ /* 0x000fe20008410000 */
[----:B------:R-:W-:Y:S01]  /*2460*/  ULOP3.LUT UR13, UR12, 0x10000, URZ, 0xfc, !UPT ;  /* 0x000100000c0d7892 */ /* 0x000fe2000f8efc3f */
[----:B------:R-:W2:Y:S01]  /*2470*/  MUFU.TANH R156, R156 ;  /* 0x0000009c009c7308 */ /* 0x000ea20000002400 */
[----:B-1----:R-:W-:Y:S01]  /*2480*/  FSEL R153, R16, -INF , P2 ;  /* 0xff80000010997808 */ /* 0x002fe20001000000 */
[----:B------:R-:W-:Y:S01]  /*2490*/  FMUL.FTZ R215, R165, UR8 ;  /* 0x00000008a5d77c20 */ /* 0x000fe20008410000 */
[----:B------:R-:W-:Y:S01]  /*24a0*/  UIMAD UR13, UR6, 0x300, UR13 ;  /* 0x00000300060d78a4 */ /* 0x000fe2000f8e020d */
[----:B------:R-:W-:Y:S01]  /*24b0*/  FMUL.FTZ R219, R169, UR8 ;  /* 0x00000008a9db7c20 */ /* 0x000fe20008410000 */
[----:B------:R-:W-:Y:S01]  /*24c0*/  FMUL.FTZ R218, R168, UR8 ;  /* 0x00000008a8da7c20 */ /* 0x000fe20008410000 */
[----:B---3--:R-:W-:Y:S01]  /*24d0*/  FFMA.FTZ R224, R153, UR9, -R208 ;  /* 0x0000000999e07c23 */ /* 0x008fe200080108d0 */
[----:B------:R-:W-:Y:S01]  /*24e0*/  FMUL.FTZ R220, R170, UR8 ;  /* 0x00000008aadc7c20 */ /* 0x000fe20008410000 */
[----:B------:R-:W1:Y:S01]  /*24f0*/  MUFU.TANH R157, R157 ;  /* 0x0000009d009d7308 */ /* 0x000e620000002400 */
[----:B-----5:R-:W-:Y:S01]  /*2500*/  FSEL R152, R22, -INF , P2 ;  /* 0xff80000016987808 */ /* 0x020fe20001000000 */
[----:B------:R-:W-:Y:S01]  /*2510*/  UMOV UR14, UR13 ;  /* 0x0000000d000e7c82 */ /* 0x000fe20008000000 */
[----:B------:R-:W-:Y:S01]  /*2520*/  FMUL.FTZ R221, R171, UR8 ;  /* 0x00000008abdd7c20 */ /* 0x000fe20008410000 */
[----:B------:R-:W-:Y:S01]  /*2530*/  HGMMA.64x64x16.F32 R120, R184, gdesc[UR12], RZ, !UPT, gsb0 ;  /* 0x00e0000cb8787df0 */ /* 0x000fe2000c0008ff */
[----:B------:R-:W-:Y:S01]  /*2540*/  UIADD3 UR14, UR13, 0x2, URZ ;  /* 0x000000020d0e7890 */ /* 0x000fe2000fffe03f */
[----:B------:R-:W-:Y:S01]  /*2550*/  FFMA.FTZ R223, R152, UR9, -R209 ;  /* 0x0000000998df7c23 */ /* 0x000fe200080108d1 */
[----:B------:R-:W-:Y:S01]  /*2560*/  UMOV UR15, 0x80000020 ;  /* 0x80000020000f7882 */ /* 0x000fe20000000000 */
[----:B------:R-:W3:Y:S01]  /*2570*/  MUFU.TANH R160, R160 ;  /* 0x000000a000a07308 */ /* 0x000ee20000002400 */
[----:B--2---:R-:W-:Y:S01]  /*2580*/  FSEL R153, R156, -INF , P2 ;  /* 0xff8000009c997808 */ /* 0x004fe20001000000 */
[----:B------:R-:W-:Y:S01]  /*2590*/  FMUL.FTZ R222, R179, UR8 ;  /* 0x00000008b3de7c20 */ /* 0x000fe20008410000 */
[----:B------:R-:W-:Y:S01]  /*25a0*/  FFMA.FTZ R16, -R16, R16, 1 ;  /* 0x3f80000010107423 */ /* 0x000fe20000010110 */
[----:B------:R-:W-:Y:S01]  /*25b0*/  FMUL.FTZ R225, R183, UR8 ;  /* 0x00000008b7e17c20 */ /* 0x000fe20008410000 */
[----:B------:R-:W-:Y:S01]  /*25c0*/  FMUL.FTZ R174, R174, UR8 ;  /* 0x00000008aeae7c20 */ /* 0x000fe20008410000 */
[----:B----4-:R-:W-:Y:S01]  /*25d0*/  FFMA.FTZ R167, R153, UR9, -R210 ;  /* 0x0000000999a77c23 */ /* 0x010fe200080108d2 */
[----:B------:R-:W-:Y:S01]  /*25e0*/  FMUL.FTZ R172, R172, UR8 ;  /* 0x00000008acac7c20 */ /* 0x000fe20008410000 */
[----:B------:R-:W2:Y:S01]  /*25f0*/  MUFU.TANH R212, R212 ;  /* 0x000000d400d47308 */ /* 0x000ea20000002400 */
[----:B-1----:R-:W-:Y:S01]  /*2600*/  FSEL R152, R157, -INF , P2 ;  /* 0xff8000009d987808 */ /* 0x002fe20001000000 */
[----:B------:R-:W-:Y:S01]  /*2610*/  FMUL.FTZ R176, R176, UR8 ;  /* 0x00000008b0b07c20 */ /* 0x000fe20008410000 */
[----:B------:R-:W-:Y:S01]  /*2620*/  FMUL.FTZ R173, R173, UR8 ;  /* 0x00000008adad7c20 */ /* 0x000fe20008410000 */
[----:B------:R-:W-:Y:S01]  /*2630*/  FMUL.FTZ R178, R178, UR8 ;  /* 0x00000008b2b27c20 */ /* 0x000fe20008410000 */
[----:B------:R-:W-:Y:S01]  /*2640*/  FFMA.FTZ R22, -R22, R22, 1 ;  /* 0x3f80000016167423 */ /* 0x000fe20000010116 */
[----:B------:R-:W-:Y:S01]  /*2650*/  FFMA.FTZ R166, R152, UR9, -R211 ;  /* 0x0000000998a67c23 */ /* 0x000fe200080108d3 */
[----:B------:R-:W-:Y:S01]  /*2660*/  FMUL.FTZ R175, R175, UR8 ;  /* 0x00000008afaf7c20 */ /* 0x000fe20008410000 */
[----:B------:R-:W1:Y:S01]  /*2670*/  MUFU.TANH R161, R161 ;  /* 0x000000a100a17308 */ /* 0x000e620000002400 */
[----:B---3--:R-:W-:Y:S01]  /*2680*/  FSEL R153, R160, -INF , P2 ;  /* 0xff800000a0997808 */ /* 0x008fe20001000000 */
[----:B------:R-:W-:Y:S01]  /*2690*/  FMUL.FTZ R177, R177, UR8 ;  /* 0x00000008b1b17c20 */ /* 0x000fe20008410000 */
[----:B------:R-:W-:Y:S01]  /*26a0*/  FFMA.FTZ R157, -R157, R157, 1 ;  /* 0x3f8000009d9d7423 */ /* 0x000fe2000001019d */
[----:B------:R-:W-:Y:S01]  /*26b0*/  FMUL.FTZ R180, R180, UR8 ;  /* 0x00000008b4b47c20 */ /* 0x000fe20008410000 */
[----:B------:R-:W-:Y:S01]  /*26c0*/  FMUL.FTZ R182, R182, UR8 ;  /* 0x00000008b6b67c20 */ /* 0x000fe20008410000 */
[----:B------:R-:W-:Y:S01]  /*26d0*/  FFMA.FTZ R164, R153, UR9, -R10 ;  /* 0x0000000999a47c23 */ /* 0x000fe2000801080a */
[----:B------:R-:W-:Y:S01]  /*26e0*/  FMUL.FTZ R181, R181, UR8 ;  /* 0x00000008b5b57c20 */ /* 0x000fe20008410000 */
[----:B------:R-:W3:Y:S01]  /*26f0*/  MUFU.TANH R213, R213 ;  /* 0x000000d500d57308 */ /* 0x000ee20000002400 */
[C---:B--2---:R-:W-:Y:S01]  /*2700*/  FSEL R155, R212.reuse, -INF , P1 ;  /* 0xff800000d49b7808 */ /* 0x044fe20000800000 */
[----:B------:R-:W-:Y:S01]  /*2710*/  FFMA.FTZ R212, -R212, R212, 1 ;  /* 0x3f800000d4d47423 */ /* 0x000fe200000101d4 */
[----:B------:R-:W-:Y:S01]  /*2720*/  FFMA.FTZ R160, -R160, R160, 1 ;  /* 0x3f800000a0a07423 */ /* 0x000fe200000101a0 */
[----:B------:R-:W-:-:S02]  /*2730*/  ULOP3.LUT UR12, UR12, 0x1000000, URZ, 0xfc, !UPT ;  /* 0x010000000c0c7892 */ /* 0x000fc4000f8efc3f */
[----:B------:R-:W-:Y:S01]  /*2740*/  FFMA.FTZ R169, R155, UR9, -R208 ;  /* 0x000000099ba97c23 */ /* 0x000fe200080108d0 */
[----:B------:R-:W-:Y:S01]  /*2750*/  UMOV UR19, 0xc0000010 ;  /* 0xc000001000137882 */ /* 0x000fe20000000000 */
[----:B------:R-:W2:Y:S01]  /*2760*/  MUFU.TANH R158, R158 ;  /* 0x0000009e009e7308 */ /* 0x000ea20000002400 */
[----:B-1----:R-:W-:Y:S01]  /*2770*/  FSEL R154, R161, -INF , P2 ;  /* 0xff800000a19a7808 */ /* 0x002fe20001000000 */
[----:B------:R-:W-:Y:S01]  /*2780*/  UIMAD UR12, UR6, 0x300, UR12 ;  /* 0x00000300060c78a4 */ /* 0x000fe2000f8e020c */
[----:B------:R-:W-:-:S03]  /*2790*/  UMOV UR17, 0x40000040 ;  /* 0x4000004000117882 */ /* 0x000fc60000000000 */
[----:B------:R-:W-:Y:S02]  /*27a0*/  FFMA.FTZ R165, R154, UR9, -R11 ;  /* 0x000000099aa57c23 */ /* 0x000fe4000801080b */
[----:B------:R-:W1:Y:S01]  /*27b0*/  MUFU.TANH R159, R159 ;  /* 0x0000009f009f7308 */ /* 0x000e620000002400 */
[C---:B---3--:R-:W-:Y:S01]  /*27c0*/  FSEL R154, R213.reuse, -INF , P1 ;  /* 0xff800000d59a7808 */ /* 0x048fe20000800000 */
[----:B------:R-:W-:-:S04]  /*27d0*/  FFMA.FTZ R213, -R213, R213, 1 ;  /* 0x3f800000d5d57423 */ /* 0x000fc800000101d5 */
[----:B------:R-:W-:Y:S02]  /*27e0*/  FFMA.FTZ R170, R154, UR9, -R209 ;  /* 0x000000099aaa7c23 */ /* 0x000fe400080108d1 */
[----:B------:R-:W3:Y:S01]  /*27f0*/  MUFU.TANH R162, R162 ;  /* 0x000000a200a27308 */ /* 0x000ee20000002400 */
[----:B--2---:R-:W-:-:S05]  /*2800*/  FSEL R155, R158, -INF , P1 ;  /* 0xff8000009e9b7808 */ /* 0x004fca0000800000 */
[----:B------:R-:W-:Y:S02]  /*2810*/  FFMA.FTZ R168, R155, UR9, -R210 ;  /* 0x000000099ba87c23 */ /* 0x000fe400080108d2 */
[----:B------:R-:W2:Y:S01]  /*2820*/  MUFU.TANH R163, R163 ;  /* 0x000000a300a37308 */ /* 0x000ea20000002400 */
[C---:B-1----:R-:W-:Y:S01]  /*2830*/  FSEL R154, R159.reuse, -INF , P1 ;  /* 0xff8000009f9a7808 */ /* 0x042fe20000800000 */
[----:B------:R-:W-:-:S04]  /*2840*/  FFMA.FTZ R159, -R159, R159, 1 ;  /* 0x3f8000009f9f7423 */ /* 0x000fc8000001019f */
[----:B------:R-:W-:Y:S02]  /*2850*/  FFMA.FTZ R171, R154, UR9, -R211 ;  /* 0x000000099aab7c23 */ /* 0x000fe400080108d3 */
[----:B------:R-:W-:Y:S01]  /*2860*/  MUFU.TANH R214, R214 ;  /* 0x000000d600d67308 */ /* 0x000fe20000002400 */
[----:B---3--:R-:W-:-:S05]  /*2870*/  FSEL R155, R162, -INF , P1 ;  /* 0xff800000a29b7808 */ /* 0x008fca0000800000 */
[----:B------:R-:W-:Y:S02]  /*2880*/  FFMA.FTZ R10, R155, UR9, -R10 ;  /* 0x000000099b0a7c23 */ /* 0x000fe4000801080a */
[----:B------:R-:W-:Y:S01]  /*2890*/  MUFU.EX2 R224, R224 ;  /* 0x000000e000e07308 */ /* 0x000fe20000000800 */
[----:B--2---:R-:W-:Y:S01]  /*28a0*/  FSEL R208, R163, -INF , P1 ;  /* 0xff800000a3d07808 */ /* 0x004fe20000800000 */
[----:B------:R-:W-:Y:S02]  /*28b0*/  WARPGROUP.DEPBAR.LE gsb0, 0x0 ;  /* 0x00008000000079c5 */ /* 0x000fe40000010000 */
[----:B------:R-:W-:Y:S02]  /*28c0*/  WARPGROUP.ARRIVE ;  /* 0x00000000000079c5 */ /* 0x000fe40000000000 */
[----:B------:R-:W-:Y:S02]  /*28d0*/  FFMA.FTZ R11, R208, UR9, -R11 ;  /* 0x00000009d00b7c23 */ /* 0x000fe4000801080b */
[----:B------:R-:W-:Y:S02]  /*28e0*/  MUFU.TANH R215, R215 ;  /* 0x000000d700d77308 */ /* 0x000fe40000002400 */
[----:B------:R-:W-:Y:S01]  /*28f0*/  HGMMA.64x64x16.F32 R120, R196, gdesc[UR12], R120, gsb0 ;  /* 0x00e0000cc4787df0 */ /* 0x000fe20008000878 */
[----:B------:R-:W-:Y:S01]  /*2900*/  UIADD3 UR14, UR13, 0x100, URZ ;  /* 0x000001000d0e7890 */ /* 0x000fe2000fffe03f */
[----:B------:R-:W-:-:S04]  /*2910*/  UMOV UR15, 0x80000020 ;  /* 0x80000020000f7882 */ /* 0x000fc80000000000 */
[----:B------:R-:W1:Y:S08]  /*2920*/  MUFU.TANH R217, R217 ;  /* 0x000000d900d97308 */ /* 0x000e700000002400 */
[----:B------:R-:W-:Y:S08]  /*2930*/  MUFU.TANH R218, R218 ;  /* 0x000000da00da7308 */ /* 0x000ff00000002400 */
[----:B------:R-:W-:Y:S01]  /*2940*/  MUFU.TANH R220, R220 ;  /* 0x000000dc00dc7308 */ /* 0x000fe20000002400 */
[C---:B-1----:R-:W-:Y:S01]  /*2950*/  FSEL R208, R217.reuse, -INF , P1 ;  /* 0xff800000d9d07808 */ /* 0x042fe20000800000 */
[----:B------:R-:W-:-:S04]  /*2960*/  FFMA.FTZ R217, -R217, R217, 1 ;  /* 0x3f800000d9d97423 */ /* 0x000fc800000101d9 */
[----:B------:R-:W-:Y:S02]  /*2970*/  FFMA.FTZ R208, R208, UR9, -R9 ;  /* 0x00000009d0d07c23 */ /* 0x000fe40008010809 */
[----:B------:R-:W-:Y:S08]  /*2980*/  MUFU.TANH R216, R216 ;  /* 0x000000d800d87308 */ /* 0x000ff00000002400 */
[----:B------:R-:W-:Y:S08]  /*2990*/  MUFU.EX2 R169, R169 ;  /* 0x000000a900a97308 */ /* 0x000ff00000000800 */
[----:B------:R-:W-:Y:S08]  /*29a0*/  MUFU.EX2 R170, R170 ;  /* 0x000000aa00aa7308 */ /* 0x000ff00000000800 */
[----:B------:R-:W1:Y:S08]  /*29b0*/  MUFU.TANH R219, R219 ;  /* 0x000000db00db7308 */ /* 0x000e700000002400 */
[----:B------:R-:W-:Y:S08]  /*29c0*/  MUFU.TANH R221, R221 ;  /* 0x000000dd00dd7308 */ /* 0x000ff00000002400 */
[----:B------:R-:W-:Y:S01]  /*29d0*/  MUFU.EX2 R223, R223 ;  /* 0x000000df00df7308 */ /* 0x000fe20000000800 */
[----:B-1----:R-:W-:-:S05]  /*29e0*/  FSEL R210, R219, -INF , P2 ;  /* 0xff800000dbd27808 */ /* 0x002fca0001000000 */
[----:B------:R-:W-:Y:S01]  /*29f0*/  FFMA.FTZ R210, R210, UR9, -R15 ;  /* 0x00000009d2d27c23 */ /* 0x000fe2000801080f */
[----:B------:R-:W-:Y:S02]  /*2a00*/  WARPGROUP.DEPBAR.LE gsb0, 0x0 ;  /* 0x00008000000079c5 */ /* 0x000fe40000010000 */
[----:B------:R-:W-:Y:S01]  /*2a10*/  WARPGROUP.ARRIVE ;  /* 0x00000000000079c5 */ /* 0x000fe20000000000 */
[----:B------:R-:W-:Y:S05]  /*2a20*/  MUFU.TANH R174, R174 ;  /* 0x000000ae00ae7308 */ /* 0x000fea0000002400 */
[----:B------:R-:W-:Y:S01]  /*2a30*/  HGMMA.64x64x16.F32 R120, R188, gdesc[UR12], R120, gsb0 ;  /* 0x00e0000cbc787df0 */ /* 0x000fe20008000878 */
[----:B------:R-:W-:Y:S01]  /*2a40*/  UIADD3 UR14, UR13, 0x102, URZ ;  /* 0x000001020d0e7890 */ /* 0x000fe2000fffe03f */
[----:B------:R-:W-:Y:S01]  /*2a50*/  UMOV UR15, 0x80000020 ;  /* 0x80000020000f7882 */ /* 0x000fe20000000000 */
[----:B------:R-:W-:Y:S08]  /*2a60*/  MUFU.EX2 R167, R167 ;  /* 0x000000a700a77308 */ /* 0x000ff00000000800 */
[----:B------:R-:W1:Y:S08]  /*2a70*/  MUFU.TANH R172, R172 ;  /* 0x000000ac00ac7308 */ /* 0x000e700000002400 */
[----:B------:R-:W-:Y:S08]  /*2a80*/  MUFU.TANH R176, R176 ;  /* 0x000000b000b07308 */ /* 0x000ff00000002400 */
[----:B------:R-:W-:Y:S01]  /*2a90*/  MUFU.TANH R173, R173 ;  /* 0x000000ad00ad7308 */ /* 0x000fe20000002400 */
[C---:B-1----:R-:W-:Y:S01]  /*2aa0*/  FSEL R211, R172.reuse, -INF , P2 ;  /* 0xff800000acd37808 */ /* 0x042fe20001000000 */
[----:B------:R-:W-:-:S06]  /*2ab0*/  FFMA.FTZ R172, -R172, R172, 1 ;  /* 0x3f800000acac7423 */ /* 0x000fcc00000101ac */
[----:B------:R-:W1:Y:S08]  /*2ac0*/  MUFU.TANH R178, R178 ;  /* 0x000000b200b27308 */ /* 0x000e700000002400 */
[----:B------:R-:W-:Y:S08]  /*2ad0*/  MUFU.TANH R222, R222 ;  /* 0x000000de00de7308 */ /* 0x000ff00000002400 */
[----:B------:R-:W2:Y:S08]  /*2ae0*/  MUFU.EX2 R166, R166 ;  /* 0x000000a600a67308 */ /* 0x000eb00000000800 */
[----:B------:R-:W3:Y:S08]  /*2af0*/  MUFU.EX2 R168, R168 ;  /* 0x000000a800a87308 */ /* 0x000ef00000000800 */
[----:B------:R-:W4:Y:S08]  /*2b00*/  MUFU.TANH R175, R175 ;  /* 0x000000af00af7308 */ /* 0x000f300000002400 */
[----:B------:R-:W5:Y:S01]  /*2b10*/  MUFU.TANH R177, R177 ;  /* 0x000000b100b17308 */ /* 0x000f620000002400 */
[----:B------:R-:W-:-:S02]  /*2b20*/  WARPGROUP.DEPBAR.LE gsb0, 0x0 ;  /* 0x00008000000079c5 */ /* 0x000fc40000010000 */
[----:B------:R-:W-:-:S05]  /*2b30*/  WARPGROUP.ARRIVE ;  /* 0x00000000000079c5 */ /* 0x000fca0000000000 */
[----:B------:R-:W-:Y:S01]  /*2b40*/  MUFU.TANH R180, R180 ;  /* 0x000000b400b47308 */ /* 0x000fe20000002400 */
[----:B------:R-:W-:Y:S01]  /*2b50*/  HGMMA.64x64x16.F32 R120, R200, gdesc[UR12], R120, gsb0 ;  /* 0x00e0000cc8787df0 */ /* 0x000fe20008000878 */
[----:B------:R-:W-:Y:S01]  /*2b60*/  UIADD3 UR14, UR13, 0x200, URZ ;  /* 0x000002000d0e7890 */ /* 0x000fe2000fffe03f */
[----:B------:R-:W-:-:S05]  /*2b70*/  UMOV UR15, 0x80000020 ;  /* 0x80000020000f7882 */ /* 0x000fca0000000000 */
[----:B------:R-:W5:Y:S08]  /*2b80*/  MUFU.TANH R182, R182 ;  /* 0x000000b600b67308 */ /* 0x000f700000002400 */
[----:B------:R-:W-:Y:S08]  /*2b90*/  MUFU.EX2 R165, R165 ;  /* 0x000000a500a57308 */ /* 0x000ff00000000800 */
[----:B------:R-:W-:Y:S08]  /*2ba0*/  MUFU.EX2 R164, R164 ;  /* 0x000000a400a47308 */ /* 0x000ff00000000800 */
[----:B------:R-:W-:Y:S08]  /*2bb0*/  MUFU.TANH R181, R181 ;  /* 0x000000b500b57308 */ /* 0x000ff00000002400 */
[----:B------:R-:W-:Y:S08]  /*2bc0*/  MUFU.TANH R225, R225 ;  /* 0x000000e100e17308 */ /* 0x000ff00000002400 */
[----:B------:R-:W-:Y:S08]  /*2bd0*/  MUFU.EX2 R10, R10 ;  /* 0x0000000a000a7308 */ /* 0x000ff00000000800 */
[----:B------:R-:W-:Y:S08]  /*2be0*/  MUFU.EX2 R11, R11 ;  /* 0x0000000b000b7308 */ /* 0x000ff00000000800 */
[----:B------:R-:W5:Y:S01]  /*2bf0*/  MUFU.EX2 R171, R171 ;  /* 0x000000ab00ab7308 */ /* 0x000f620000000800 */
[----:B------:R-:W-:-:S02]  /*2c00*/  WARPGROUP.DEPBAR.LE gsb0, 0x0 ;  /* 0x00008000000079c5 */ /* 0x000fc40000010000 */
[----:B------:R-:W-:-:S06]  /*2c10*/  WARPGROUP.ARRIVE ;  /* 0x00000000000079c5 */ /* 0x000fcc0000000000 */
[----:B------:R-:W-:Y:S01]  /*2c20*/  HGMMA.64x64x16.F32 R120, R192, gdesc[UR12], R120, gsb0 ;  /* 0x00e0000cc0787df0 */ /* 0x000fe20008000878 */
[----:B------:R-:W-:Y:S01]  /*2c30*/  UIADD3 UR14, UR13, 0x202, URZ ;  /* 0x000002020d0e7890 */ /* 0x000fe2000fffe03f */
[----:B------:R-:W-:Y:S01]  /*2c40*/  R2UR UR13, R19 ;  /* 0x00000000130d72ca */ /* 0x000fe200000e0000 */
[----:B------:R-:W-:-:S12]  /*2c50*/  UMOV UR15, 0x80000020 ;  /* 0x80000020000f7882 */ /* 0x000fd80000000000 */
[----:B------:R-:W-:-:S04]  /*2c60*/  USHF.R.U32.HI UR13, URZ, 0x4, UR13 ;  /* 0x000000043f0d7899 */ /* 0x000fc8000801160d */
[----:B------:R-:W-:-:S04]  /*2c70*/  ULOP3.LUT UR13, UR13, 0x3fff, URZ, 0xc0, !UPT ;  /* 0x00003fff0d0d7892 */ /* 0x000fc8000f8ec03f */
[----:B------:R-:W-:Y:S01]  /*2c80*/  ULOP3.LUT UR16, UR13, 0x10000, URZ, 0xfc, !UPT ;  /* 0x000100000d107892 */ /* 0x000fe2000f8efc3f */
        /* <DEDUP_REMOVED lines=9> */
[----:B------:R-:W-:Y:S01]  /*2d20*/  FADD.FTZ R122, R122, -R152 ;  /* 0x800000987a7a7221 */ /* 0x000fe20000010000 */
[--C-:B------:R-:W-:Y:S01]  /*2d30*/  FADD.FTZ R152, R121, -R153.reuse ;  /* 0x8000009979987221 */ /* 0x100fe20000010000 */
[----:B------:R-:W-:Y:S01]  /*2d40*/  FADD.FTZ R123, R123, -R153 ;  /* 0x800000997b7b7221 */ /* 0x000fe20000010000 */
[----:B------:R-:W-:Y:S01]  /*2d50*/  FMUL.FTZ R121, R224, R179 ;  /* 0x000000b3e0797220 */ /* 0x000fe20000410000 */
[----:B------:R-:W-:Y:S01]  /*2d60*/  FSEL R153, R214, -INF , P2 ;  /* 0xff800000d6997808 */ /* 0x000fe20001000000 */
[----:B--2---:R-:W-:Y:S01]  /*2d70*/  FADD.FTZ R227, R126, -R154 ;  /* 0x8000009a7ee37221 */ /* 0x004fe20000010000 */
[----:B------:R-:W-:Y:S01]  /*2d80*/  FSEL R120, R215, -INF , P2 ;  /* 0xff800000d7787808 */ /* 0x000fe20001000000 */
[----:B------:R-:W-:Y:S01]  /*2d90*/  FMUL.FTZ R121, R16, R121 ;  /* 0x0000007910797220 */ /* 0x000fe20000410000 */
[----:B------:R-:W-:Y:S01]  /*2da0*/  FSEL R179, R216, -INF , P1 ;  /* 0xff800000d8b37808 */ /* 0x000fe20000800000 */
[--C-:B------:R-:W-:Y:S01]  /*2db0*/  FFMA.FTZ R16, R153, UR9, -R8.reuse ;  /* 0x0000000999107c23 */ /* 0x100fe20008010808 */
[----:B------:R-:W-:Y:S01]  /*2dc0*/  FSEL R153, R218, -INF , P2 ;  /* 0xff800000da997808 */ /* 0x000fe20001000000 */
[----:B------:R-:W-:Y:S01]  /*2dd0*/  FFMA.FTZ R183, R120, UR9, -R9 ;  /* 0x0000000978b77c23 */ /* 0x000fe20008010809 */
[----:B------:R-:W-:Y:S01]  /*2de0*/  FSEL R9, R220, -INF , P1 ;  /* 0xff800000dc097808 */ /* 0x000fe20000800000 */
[----:B------:R-:W-:Y:S01]  /*2df0*/  FFMA.FTZ R179, R179, UR9, -R8 ;  /* 0x00000009b3b37c23 */ /* 0x000fe20008010808 */
[----:B------:R-:W-:Y:S01]  /*2e00*/  FADD.FTZ R229, R125, -R155 ;  /* 0x8000009b7de57221 */ /* 0x000fe20000010000 */
[--C-:B------:R-:W-:Y:S01]  /*2e10*/  FFMA.FTZ R120, R153, UR9, -R14.reuse ;  /* 0x0000000999787c23 */ /* 0x100fe2000801080e */
[----:B------:R-:W-:Y:S01]  /*2e20*/  FMUL.FTZ R153, R223, R152 ;  /* 0x00000098df997220 */ /* 0x000fe20000410000 */
[----:B------:R-:W-:Y:S01]  /*2e30*/  FFMA.FTZ R14, R9, UR9, -R14 ;  /* 0x00000009090e7c23 */ /* 0x000fe2000801080e */
[----:B------:R-:W-:Y:S01]  /*2e40*/  FMUL.FTZ R9, R169, R122 ;  /* 0x0000007aa9097220 */ /* 0x000fe20000410000 */
[----:B------:R-:W-:Y:S01]  /*2e50*/  FMUL.FTZ R122, R170, R123 ;  /* 0x0000007baa7a7220 */ /* 0x000fe20000410000 */
[----:B------:R-:W-:Y:S01]  /*2e60*/  FMUL.FTZ R152, R22, R153 ;  /* 0x0000009916987220 */ /* 0x000fe20000410000 */
[----:B------:R-:W-:Y:S01]  /*2e70*/  FFMA.FTZ R153, -R156, R156, 1 ;  /* 0x3f8000009c997423 */ /* 0x000fe2000001019c */
[----:B------:R-:W-:Y:S01]  /*2e80*/  FMUL.FTZ R123, R212, R9 ;  /* 0x00000009d47b7220 */ /* 0x000fe20000410000 */
[----:B------:R-:W-:Y:S01]  /*2e90*/  FADD.FTZ R212, R124, -R154 ;  /* 0x8000009a7cd47221 */ /* 0x000fe20000010000 */
[----:B------:R-:W1:Y:S01]  /*2ea0*/  LDS.64 R8, [R5+0x1e240] ;  /* 0x01e2400005087984 */ /* 0x000e620000000a00 */
[----:B------:R-:W-:Y:S01]  /*2eb0*/  FSEL R124, R221, -INF , P1 ;  /* 0xff800000dd7c7808 */ /* 0x000fe20000800000 */
[----:B------:R2:W-:Y:S01]  /*2ec0*/  MUFU.EX2 R22, R208 ;  /* 0x000000d000167308 */ /* 0x0005e20000000800 */
[----:B------:R-:W-:Y:S01]  /*2ed0*/  FMUL.FTZ R154, R167, R212 ;  /* 0x000000d4a79a7220 */ /* 0x000fe20000410000 */
[--C-:B------:R-:W-:Y:S01]  /*2ee0*/  FFMA.FTZ R126, R211, UR9, -R20.reuse ;  /* 0x00000009d37e7c23 */ /* 0x100fe20008010814 */
[----:B------:R-:W-:Y:S01]  /*2ef0*/  FSEL R125, R178, -INF , P1 ;  /* 0xff800000b27d7808 */ /* 0x000fe20000800000 */
[----:B------:R-:W-:Y:S01]  /*2f00*/  FFMA.FTZ R209, R124, UR9, -R15 ;  /* 0x000000097cd17c23 */ /* 0x000fe2000801080f */
[----:B------:R-:W-:Y:S01]  /*2f10*/  FSEL R15, R174, -INF , P1 ;  /* 0xff800000ae0f7808 */ /* 0x000fe20000800000 */
[----:B------:R-:W-:Y:S01]  /*2f20*/  FMUL.FTZ R153, R153, R154 ;  /* 0x0000009a99997220 */ /* 0x000fe20000410000 */
[----:B------:R-:W-:Y:S01]  /*2f30*/  FSEL R154, R173, -INF , P2 ;  /* 0xff800000ad9a7808 */ /* 0x000fe20001000000 */
[----:B------:R-:W-:Y:S01]  /*2f40*/  FMUL.FTZ R122, R213, R122 ;  /* 0x0000007ad57a7220 */ /* 0x000fe20000410000 */
[----:B------:R4:W-:Y:S01]  /*2f50*/  MUFU.EX2 R124, R120 ;  /* 0x00000078007c7308 */ /* 0x0009e20000000800 */
[----:B------:R-:W-:Y:S01]  /*2f60*/  FFMA.FTZ R212, R15, UR9, -R20 ;  /* 0x000000090fd47c23 */ /* 0x000fe20008010814 */
[----:B------:R-:W-:Y:S01]  /*2f70*/  FSEL R15, R176, -INF , P2 ;  /* 0xff800000b00f7808 */ /* 0x000fe20001000000 */
[----:B------:R-:W-:Y:S01]  /*2f80*/  FFMA.FTZ R213, R154, UR9, -R21 ;  /* 0x000000099ad57c23 */ /* 0x000fe20008010815 */
[----:B------:R-:W-:Y:S01]  /*2f90*/  FFMA.FTZ R154, -R158, R158, 1 ;  /* 0x3f8000009e9a7423 */ /* 0x000fe2000001019e */
[----:B------:R-:W-:Y:S01]  /*2fa0*/  FMUL.FTZ R158, R166, R229 ;  /* 0x000000e5a69e7220 */ /* 0x000fe20000410000 */
[----:B---3--:R-:W-:Y:S01]  /*2fb0*/  FMUL.FTZ R227, R168, R227 ;  /* 0x000000e3a8e37220 */ /* 0x008fe20000410000 */
[--C-:B--2---:R-:W-:Y:S01]  /*2fc0*/  FFMA.FTZ R208, R15, UR9, -R12.reuse ;  /* 0x000000090fd07c23 */ /* 0x104fe2000801080c */
[----:B------:R2:W-:Y:S01]  /*2fd0*/  MUFU.EX2 R20, R14 ;  /* 0x0000000e00147308 */ /* 0x0005e20000000800 */
[----:B----4-:R-:W-:Y:S01]  /*2fe0*/  FFMA.FTZ R120, R125, UR9, -R12 ;  /* 0x000000097d787c23 */ /* 0x010fe2000801080c */
[----:B------:R-:W-:Y:S01]  /*2ff0*/  FSEL R12, R222, -INF , P1 ;  /* 0xff800000de0c7808 */ /* 0x000fe20000800000 */
[----:B------:R-:W-:Y:S01]  /*3000*/  FADD.FTZ R226, R127, -R155 ;  /* 0x8000009b7fe27221 */ /* 0x000fe20000010000 */
[----:B------:R-:W-:Y:S01]  /*3010*/  FMUL.FTZ R158, R157, R158 ;  /* 0x0000009e9d9e7220 */ /* 0x000fe20000410000 */
[----:B------:R-:W-:Y:S01]  /*3020*/  FMUL.FTZ R154, R154, R227 ;  /* 0x000000e39a9a7220 */ /* 0x000fe20000410000 */
[----:B------:R-:W-:Y:S01]  /*3030*/  FSEL R156, R175, -INF , P1 ;  /* 0xff800000af9c7808 */ /* 0x000fe20000800000 */
[----:B------:R-:W-:Y:S01]  /*3040*/  FFMA.FTZ R157, R12, UR9, -R13 ;  /* 0x000000090c9d7c23 */ /* 0x000fe2000801080d */
[----:B------:R-:W3:Y:S01]  /*3050*/  MUFU.EX2 R179, R179 ;  /* 0x000000b300b37308 */ /* 0x000ee20000000800 */
[----:B--2---:R-:W2:Y:S01]  /*3060*/  LDS.64 R14, [R5+0x1e260] ;  /* 0x01e26000050e7984 */ /* 0x004ea20000000a00 */
[----:B------:R-:W-:Y:S01]  /*3070*/  FFMA.FTZ R155, -R161, R161, 1 ;  /* 0x3f800000a19b7423 */ /* 0x000fe200000101a1 */
[----:B------:R-:W-:Y:S01]  /*3080*/  FFMA.FTZ R211, R156, UR9, -R21 ;  /* 0x000000099cd37c23 */ /* 0x000fe20008010815 */
[----:B-----5:R-:W-:Y:S01]  /*3090*/  FSEL R156, R177, -INF , P2 ;  /* 0xff800000b19c7808 */ /* 0x020fe20001000000 */
[----:B------:R-:W-:Y:S01]  /*30a0*/  FFMA.FTZ R161, -R162, R162, 1 ;  /* 0x3f800000a2a17423 */ /* 0x000fe200000101a2 */
[----:B------:R-:W-:Y:S01]  /*30b0*/  FFMA.FTZ R218, -R218, R218, 1 ;  /* 0x3f800000dada7423 */ /* 0x000fe200000101da */
[----:B------:R-:W-:Y:S01]  /*30c0*/  FFMA.FTZ R216, -R216, R216, 1 ;  /* 0x3f800000d8d87423 */ /* 0x000fe200000101d8 */
[----:B------:R4:W-:Y:S01]  /*30d0*/  MUFU.EX2 R125, R209 ;  /* 0x000000d1007d7308 */ /* 0x0009e20000000800 */
[----:B------:R-:W-:Y:S01]  /*30e0*/  FFMA.FTZ R156, R156, UR9, -R13 ;  /* 0x000000099c9c7c23 */ /* 0x000fe2000801080d */
[----:B------:R-:W-:Y:S01]  /*30f0*/  FSEL R13, R182, -INF , P1 ;  /* 0xff800000b60d7808 */ /* 0x000fe20000800000 */
[----:B------:R-:W-:Y:S01]  /*3100*/  FMUL.FTZ R226, R171, R226 ;  /* 0x000000e2abe27220 */ /* 0x000fe20000410000 */
[----:B------:R-:W-:Y:S01]  /*3110*/  FFMA.FTZ R176, -R176, R176, 1 ;  /* 0x3f800000b0b07423 */ /* 0x000fe200000101b0 */
[--C-:B-1----:R-:W-:Y:S01]  /*3120*/  FADD.FTZ R127, R128, -R8.reuse ;  /* 0x80000008807f7221 */ /* 0x102fe20000010000 */
[----:B------:R-:W-:Y:S01]  /*3130*/  FADD.FTZ R227, R130, -R8 ;  /* 0x8000000882e37221 */ /* 0x000fe20000010000 */
[--C-:B------:R-:W-:Y:S01]  /*3140*/  FADD.FTZ R12, R129, -R9.reuse ;  /* 0x80000009810c7221 */ /* 0x100fe20000010000 */
[----:B------:R-:W-:Y:S01]  /*3150*/  FADD.FTZ R128, R131, -R9 ;  /* 0x8000000983807221 */ /* 0x000fe20000010000 */
[----:B----4-:R-:W-:Y:S01]  /*3160*/  FSEL R209, R180, -INF , P2 ;  /* 0xff800000b4d17808 */ /* 0x010fe20001000000 */
[----:B------:R-:W1:Y:S01]  /*3170*/  LDS.64 R8, [R5+0x1e280] ;  /* 0x01e2800005087984 */ /* 0x000e620000000a00 */
[----:B------:R-:W-:Y:S01]  /*3180*/  FMUL.FTZ R12, R165, R12 ;  /* 0x0000000ca50c7220 */ /* 0x000fe20000410000 */
[----:B------:R-:W-:Y:S01]  /*3190*/  MUFU.EX2 R16, R16 ;  /* 0x0000001000107308 */ /* 0x000fe20000000800 */
[----:B------:R-:W-:Y:S01]  /*31a0*/  FMUL.FTZ R127, R164, R127 ;  /* 0x0000007fa47f7220 */ /* 0x000fe20000410000 */
[----:B------:R-:W-:Y:S01]  /*31b0*/  FFMA.FTZ R209, R209, UR9, -R6 ;  /* 0x00000009d1d17c23 */ /* 0x000fe20008010806 */
[----:B------:R-:W-:Y:S01]  /*31c0*/  FMUL.FTZ R155, R155, R12 ;  /* 0x0000000c9b9b7220 */ /* 0x000fe20000410000 */
[----:B------:R-:W-:Y:S01]  /*31d0*/  FSEL R12, R225, -INF , P1 ;  /* 0xff800000e10c7808 */ /* 0x000fe20000800000 */
[----:B------:R-:W-:Y:S01]  /*31e0*/  FMUL.FTZ R130, R160, R127 ;  /* 0x0000007fa0827220 */ /* 0x000fe20000410000 */
[----:B------:R-:W-:Y:S01]  /*31f0*/  FFMA.FTZ R160, -R163, R163, 1 ;  /* 0x3f800000a3a07423 */ /* 0x000fe200000101a3 */
[----:B------:R-:W-:Y:S01]  /*3200*/  FFMA.FTZ R178, -R178, R178, 1 ;  /* 0x3f800000b2b27423 */ /* 0x000fe200000101b2 */
[----:B------:R-:W4:Y:S01]  /*3210*/  MUFU.EX2 R183, R183 ;  /* 0x000000b700b77308 */ /* 0x000f220000000800 */
[----:B------:R-:W-:Y:S01]  /*3220*/  FFMA.FTZ R163, R12, UR9, -R7 ;  /* 0x000000090ca37c23 */ /* 0x000fe20008010807 */
[----:B------:R-:W-:Y:S01]  /*3230*/  FFMA.FTZ R177, -R177, R177, 1 ;  /* 0x3f800000b1b17423 */ /* 0x000fe200000101b1 */
[----:B------:R-:W-:Y:S01]  /*3240*/  FFMA.FTZ R222, -R222, R222, 1 ;  /* 0x3f800000dede7423 */ /* 0x000fe200000101de */
[----:B------:R-:W-:Y:S01]  /*3250*/  FFMA.FTZ R180, -R180, R180, 1 ;  /* 0x3f800000b4b47423 */ /* 0x000fe200000101b4 */
[----:B------:R-:W-:Y:S01]  /*3260*/  FFMA.FTZ R182, -R182, R182, 1 ;  /* 0x3f800000b6b67423 */ /* 0x000fe200000101b6 */
[----:B------:R-:W-:Y:S01]  /*3270*/  FFMA.FTZ R225, -R225, R225, 1 ;  /* 0x3f800000e1e17423 */ /* 0x000fe200000101e1 */
[----:B------:R-:W-:Y:S01]  /*3280*/  FMUL.FTZ R159, R159, R226 ;  /* 0x000000e29f9f7220 */ /* 0x000fe20000410000 */
[----:B------:R5:W1:Y:S01]  /*3290*/  MUFU.EX2 R21, R210 ;  /* 0x000000d200157308 */ /* 0x000a620000000800 */
[----:B------:R-:W-:-:S02]  /*32a0*/  F2FP.F16.F32.PACK_AB R158, R158, R153 ;  /* 0x000000999e9e723e */ /* 0x000fc400000000ff */
[----:B------:R-:W-:Y:S01]  /*32b0*/  F2FP.F16.F32.PACK_AB R164, R165, R164 ;  /* 0x000000a4a5a4723e */ /* 0x000fe200000000ff */
[----:B--2---:R-:W-:Y:S01]  /*32c0*/  FADD.FTZ R12, R134, -R14 ;  /* 0x8000000e860c7221 */ /* 0x004fe20000010000 */
[----:B------:R-:W-:Y:S01]  /*32d0*/  FFMA.FTZ R134, -R214, R214, 1 ;  /* 0x3f800000d6867423 */ /* 0x000fe200000101d6 */
[----:B------:R-:W-:Y:S02]  /*32e0*/  F2FP.F16.F32.PACK_AB R159, R159, R154 ;  /* 0x0000009a9f9f723e */ /* 0x000fe400000000ff */
[----:B------:R1:W-:Y:S01]  /*32f0*/  MUFU.EX2 R129, R213 ;  /* 0x000000d500817308 */ /* 0x0003e20000000800 */
[----:B-----5:R-:W-:Y:S01]  /*3300*/  FFMA.FTZ R210, R13, UR9, -R6 ;  /* 0x000000090dd27c23 */ /* 0x020fe20008010806 */
[----:B------:R-:W-:Y:S01]  /*3310*/  FSEL R6, R181, -INF , P2 ;  /* 0xff800000b5067808 */ /* 0x000fe20001000000 */
[----:B------:R-:W-:Y:S01]  /*3320*/  FMUL.FTZ R13, R11, R128 ;  /* 0x000000800b0d7220 */ /* 0x000fe20000410000 */
[----:B---3--:R-:W-:Y:S01]  /*3330*/  FMUL.FTZ R131, R179, R12 ;  /* 0x0000000cb3837220 */ /* 0x008fe20000410000 */
[----:B------:R-:W-:Y:S01]  /*3340*/  FADD.FTZ R12, R133, -R15 ;  /* 0x8000000f850c7221 */ /* 0x000fe20000010000 */
[----:B------:R-:W-:Y:S01]  /*3350*/  FFMA.FTZ R181, -R181, R181, 1 ;  /* 0x3f800000b5b57423 */ /* 0x000fe200000101b5 */
[----:B------:R-:W-:Y:S01]  /*3360*/  FFMA.FTZ R162, R6, UR9, -R7 ;  /* 0x0000000906a27c23 */ /* 0x000fe20008010807 */
[----:B------:R-:W-:Y:S01]  /*3370*/  FMUL.FTZ R6, R10, R227 ;  /* 0x000000e30a067220 */ /* 0x000fe20000410000 */
[----:B------:R-:W-:Y:S01]  /*3380*/  FMUL.FTZ R160, R160, R13 ;  /* 0x0000000da0a07220 */ /* 0x000fe20000410000 */
[----:B------:R2:W-:Y:S01]  /*3390*/  MUFU.EX2 R128, R211 ;  /* 0x000000d300807308 */ /* 0x0005e20000000800 */
[----:B------:R-:W-:Y:S01]  /*33a0*/  FADD.FTZ R13, R132, -R14 ;  /* 0x8000000e840d7221 */ /* 0x000fe20000010000 */
[----:B------:R-:W-:Y:S01]  /*33b0*/  FMUL.FTZ R161, R161, R6 ;  /* 0x00000006a1a17220 */ /* 0x000fe20000410000 */
[----:B----4-:R-:W-:Y:S01]  /*33c0*/  FMUL.FTZ R12, R183, R12 ;  /* 0x0000000cb70c7220 */ /* 0x010fe20000410000 */
[----:B------:R-:W3:Y:S01]  /*33d0*/  LDS.64 R6, [R5+0x1e2a0] ;  /* 0x01e2a00005067984 */ /* 0x000ee20000000a00 */
[----:B------:R-:W-:Y:S01]  /*33e0*/  FMUL.FTZ R13, R16, R13 ;  /* 0x0000000d100d7220 */ /* 0x000fe20000410000 */
[--C-:B-1----:R-:W-:Y:S01]  /*33f0*/  FADD.FTZ R213, R138, -R8.reuse ;  /* 0x800000088ad57221 */ /* 0x102fe20000010000 */
[----:B------:R-:W-:Y:S01]  /*3400*/  FMUL.FTZ R133, R216, R131 ;  /* 0x00000083d8857220 */ /* 0x000fe20000410000 */
[----:B------:R-:W1:Y:S01]  /*3410*/  MUFU.EX2 R127, R212 ;  /* 0x000000d4007f7308 */ /* 0x000e620000000800 */
[----:B--2---:R-:W-:Y:S01]  /*3420*/  FADD.FTZ R211, R135, -R15 ;  /* 0x8000000f87d37221 */ /* 0x004fe20000010000 */
[----:B------:R-:W-:Y:S01]  /*3430*/  FFMA.FTZ R135, -R215, R215, 1 ;  /* 0x3f800000d7877423 */ /* 0x000fe200000101d7 */
[----:B------:R-:W-:Y:S01]  /*3440*/  FMUL.FTZ R134, R134, R13 ;  /* 0x0000000d86867220 */ /* 0x000fe20000410000 */
[----:B------:R-:W-:Y:S01]  /*3450*/  FFMA.FTZ R138, -R220, R220, 1 ;  /* 0x3f800000dc8a7423 */ /* 0x000fe200000101dc */
[----:B------:R-:W-:Y:S01]  /*3460*/  FMUL.FTZ R132, R22, R211 ;  /* 0x000000d316847220 */ /* 0x000fe20000410000 */
[----:B------:R-:W-:Y:S01]  /*3470*/  FADD.FTZ R211, R136, -R8 ;  /* 0x8000000888d37221 */ /* 0x000fe20000010000 */
[----:B------:R-:W-:Y:S01]  /*3480*/  FMUL.FTZ R135, R135, R12 ;  /* 0x0000000c87877220 */ /* 0x000fe20000410000 */
[--C-:B------:R-:W-:Y:S01]  /*3490*/  FADD.FTZ R8, R137, -R9.reuse ;  /* 0x8000000989087221 */ /* 0x100fe20000010000 */
[----:B------:R-:W2:Y:S01]  /*34a0*/  LDS.64 R12, [R5+0x1e2c0] ;  /* 0x01e2c000050c7984 */ /* 0x000ea20000000a00 */
[----:B------:R-:W-:Y:S01]  /*34b0*/  FMUL.FTZ R211, R124, R211 ;  /* 0x000000d37cd37220 */ /* 0x000fe20000410000 */
[----:B------:R4:W-:Y:S01]  /*34c0*/  MUFU.EX2 R15, R120 ;  /* 0x00000078000f7308 */ /* 0x0009e20000000800 */
[----:B------:R-:W-:Y:S01]  /*34d0*/  FMUL.FTZ R136, R217, R132 ;  /* 0x00000084d9887220 */ /* 0x000fe20000410000 */
[----:B------:R-:W-:Y:S01]  /*34e0*/  FMUL.FTZ R213, R20, R213 ;  /* 0x000000d514d57220 */ /* 0x000fe20000410000 */
[----:B------:R-:W-:Y:S01]  /*34f0*/  FMUL.FTZ R137, R218, R211 ;  /* 0x000000d3da897220 */ /* 0x000fe20000410000 */
[----:B------:R-:W-:Y:S01]  /*3500*/  FMUL.FTZ R211, R21, R8 ;  /* 0x0000000815d37220 */ /* 0x000fe20000410000 */
[----:B------:R-:W-:Y:S01]  /*3510*/  F2FP.F16.F32.PACK_AB R153, R160, R161 ;  /* 0x000000a1a099723e */ /* 0x000fe200000000ff */
[----:B------:R-:W-:Y:S01]  /*3520*/  FMUL.FTZ R138, R138, R213 ;  /* 0x000000d58a8a7220 */ /* 0x000fe20000410000 */
[----:B------:R-:W-:Y:S01]  /*3530*/  F2FP.F16.F32.PACK_AB R154, R135, R134 ;  /* 0x00000086879a723e */ /* 0x000fe200000000ff */
[----:B------:R5:W-:Y:S01]  /*3540*/  MUFU.EX2 R14, R208 ;  /* 0x000000d0000e7308 */ /* 0x000be20000000800 */
[----:B----4-:R-:W-:Y:S01]  /*3550*/  FADD.FTZ R120, R139, -R9 ;  /* 0x800000098b787221 */ /* 0x010fe20000010000 */
[----:B------:R-:W-:Y:S01]  /*3560*/  FFMA.FTZ R139, -R221, R221, 1 ;  /* 0x3f800000dd8b7423 */ /* 0x000fe200000101dd */
[----:B------:R4:W2:Y:S01]  /*3570*/  LDS.64 R8, [R5+0x1e2e0] ;  /* 0x01e2e00005087984 */ /* 0x0008a20000000a00 */
[----:B------:R-:W-:Y:S01]  /*3580*/  F2FP.F16.F32.PACK_AB R165, R11, R10 ;  /* 0x0000000a0ba5723e */ /* 0x000fe200000000ff */
[----:B------:R-:W-:Y:S01]  /*3590*/  FMUL.FTZ R120, R125, R120 ;  /* 0x000000787d787220 */ /* 0x000fe20000410000 */
[----:B------:R-:W-:-:S02]  /*35a0*/  F2FP.F16.F32.PACK_AB R124, R21, R124 ;  /* 0x0000007c157c723e */ /* 0x000fc400000000ff */
[----:B------:R-:W4:Y:S01]  /*35b0*/  MUFU.EX2 R126, R126 ;  /* 0x0000007e007e7308 */ /* 0x000f220000000800 */
[----:B-----5:R-:W-:Y:S01]  /*35c0*/  FFMA.FTZ R208, -R219, R219, 1 ;  /* 0x3f800000dbd07423 */ /* 0x020fe200000101db */
[----:B------:R-:W-:Y:S01]  /*35d0*/  FMUL.FTZ R139, R139, R120 ;  /* 0x000000788b8b7220 */ /* 0x000fe20000410000 */
[----:B------:R-:W-:Y:S02]  /*35e0*/  F2FP.F16.F32.PACK_AB R125, R125, R20 ;  /* 0x000000147d7d723e */ /* 0x000fe400000000ff */
[----:B------:R-:W-:-:S03]  /*35f0*/  FMUL.FTZ R208, R208, R211 ;  /* 0x000000d3d0d07220 */ /* 0x000fc60000410000 */
[----:B------:R5:W2:Y:S01]  /*3600*/  MUFU.EX2 R131, R156 ;  /* 0x0000009c00837308 */ /* 0x000aa20000000800 */
[--C-:B---3--:R-:W-:Y:S01]  /*3610*/  FADD.FTZ R142, R142, -R6.reuse ;  /* 0x800000068e8e7221 */ /* 0x108fe20000010000 */
[----:B------:R-:W-:Y:S01]  /*3620*/  FADD.FTZ R211, R140, -R6 ;  /* 0x800000068cd37221 */ /* 0x000fe20000010000 */
[--C-:B------:R-:W-:Y:S01]  /*3630*/  FADD.FTZ R120, R141, -R7.reuse ;  /* 0x800000078d787221 */ /* 0x100fe20000010000 */
[----:B------:R-:W-:Y:S01]  /*3640*/  FFMA.FTZ R6, -R174, R174, 1 ;  /* 0x3f800000ae067423 */ /* 0x000fe200000101ae */
[----:B-1----:R-:W-:Y:S01]  /*3650*/  FMUL.FTZ R141, R127, R142 ;  /* 0x0000008e7f8d7220 */ /* 0x002fe20000410000 */
[----:B------:R-:W-:Y:S01]  /*3660*/  FFMA.FTZ R140, -R173, R173, 1 ;  /* 0x3f800000ad8c7423 */ /* 0x000fe200000101ad */
[----:B------:R-:W-:Y:S01]  /*3670*/  F2FP.F16.F32.PACK_AB R127, R128, R127 ;  /* 0x0000007f807f723e */ /* 0x000fe200000000ff */
[----:B------:R1:W3:Y:S01]  /*3680*/  MUFU.EX2 R132, R157 ;  /* 0x0000009d00847308 */ /* 0x0002e20000000800 */
[----:B------:R-:W-:Y:S01]  /*3690*/  FMUL.FTZ R6, R6, R141 ;  /* 0x0000008d06067220 */ /* 0x000fe20000410000 */
[----:B----4-:R-:W-:Y:S01]  /*36a0*/  FMUL.FTZ R5, R126, R211 ;  /* 0x000000d37e057220 */ /* 0x010fe20000410000 */
[----:B-----5:R-:W-:Y:S01]  /*36b0*/  F2FP.F16.F32.PACK_AB R156, R152, R121 ;  /* 0x00000079989c723e */ /* 0x020fe200000000ff */
[----:B------:R-:W-:Y:S01]  /*36c0*/  IMAD.U32 R121, RZ, RZ, UR6 ;  /* 0x00000006ff797e24 */ /* 0x000fe2000f8e00ff */
[----:B------:R-:W-:Y:S01]  /*36d0*/  F2FP.F16.F32.PACK_AB R152, R155, R130 ;  /* 0x000000829b98723e */ /* 0x000fe200000000ff */
[--C-:B--2---:R-:W-:Y:S01]  /*36e0*/  FADD.FTZ R141, R144, -R12.reuse ;  /* 0x8000000c908d7221 */ /* 0x104fe20000010000 */
[----:B------:R-:W-:Y:S01]  /*36f0*/  FADD.FTZ R12, R146, -R12 ;  /* 0x8000000c920c7221 */ /* 0x000fe20000010000 */
[----:B------:R-:W2:Y:S01]  /*3700*/  MUFU.EX2 R209, R209 ;  /* 0x000000d100d17308 */ /* 0x000ea20000000800 */
[----:B-1----:R-:W-:Y:S01]  /*3710*/  FADD.FTZ R157, R143, -R7 ;  /* 0x800000078f9d7221 */ /* 0x002fe20000010000 */
[----:B------:R-:W-:Y:S01]  /*3720*/  FMUL.FTZ R143, R129, R120 ;  /* 0x00000078818f7220 */ /* 0x000fe20000410000 */
[----:B------:R-:W-:Y:S01]  /*3730*/  FFMA.FTZ R7, -R175, R175, 1 ;  /* 0x3f800000af077423 */ /* 0x000fe200000101af */
[--C-:B------:R-:W-:Y:S01]  /*3740*/  FADD.FTZ R147, R147, -R13.reuse ;  /* 0x8000000d93937221 */ /* 0x100fe20000010000 */
[----:B------:R-:W-:Y:S01]  /*3750*/  FMUL.FTZ R120, R128, R157 ;  /* 0x0000009d80787220 */ /* 0x000fe20000410000 */
[----:B------:R-:W-:Y:S01]  /*3760*/  FMUL.FTZ R140, R140, R143 ;  /* 0x0000008f8c8c7220 */ /* 0x000fe20000410000 */
[----:B------:R-:W-:Y:S01]  /*3770*/  FMUL.FTZ R5, R172, R5 ;  /* 0x00000005ac057220 */ /* 0x000fe20000410000 */
[----:B------:R-:W1:Y:S01]  /*3780*/  MUFU.EX2 R210, R210 ;  /* 0x000000d200d27308 */ /* 0x000e620000000800 */
[----:B------:R-:W-:Y:S01]  /*3790*/  FMUL.FTZ R7, R7, R120 ;  /* 0x0000007807077220 */ /* 0x000fe20000410000 */
[----:B------:R-:W-:Y:S01]  /*37a0*/  FADD.FTZ R120, R145, -R13 ;  /* 0x8000000d91787221 */ /* 0x000fe20000010000 */
[----:B------:R-:W-:Y:S01]  /*37b0*/  FMUL.FTZ R13, R15, R12 ;  /* 0x0000000c0f0d7220 */ /* 0x000fe20000410000 */
[--C-:B------:R-:W-:Y:S01]  /*37c0*/  FADD.FTZ R148, R148, -R8.reuse ;  /* 0x8000000894947221 */ /* 0x100fe20000010000 */
[----:B------:R-:W-:Y:S01]  /*37d0*/  FADD.FTZ R143, R150, -R8 ;  /* 0x80000008968f7221 */ /* 0x000fe20000010000 */
[--C-:B------:R-:W-:Y:S01]  /*37e0*/  FADD.FTZ R149, R149, -R9.reuse ;  /* 0x8000000995957221 */ /* 0x100fe20000010000 */
[----:B------:R-:W-:Y:S01]  /*37f0*/  FADD.FTZ R12, R151, -R9 ;  /* 0x80000009970c7221 */ /* 0x000fe20000010000 */
[----:B------:R-:W4:Y:S01]  /*3800*/  MUFU.EX2 R162, R162 ;  /* 0x000000a200a27308 */ /* 0x000f220000000800 */
[----:B------:R-:W-:Y:S01]  /*3810*/  FMUL.FTZ R141, R14, R141 ;  /* 0x0000008d0e8d7220 */ /* 0x000fe20000410000 */
[----:B------:R-:W-:Y:S01]  /*3820*/  FMUL.FTZ R120, R131, R120 ;  /* 0x0000007883787220 */ /* 0x000fe20000410000 */
[----:B---3--:R-:W-:Y:S01]  /*3830*/  FMUL.FTZ R147, R132, R147 ;  /* 0x0000009384937220 */ /* 0x008fe20000410000 */
[----:B--2---:R-:W-:Y:S01]  /*3840*/  FMUL.FTZ R9, R209, R148 ;  /* 0x00000094d1097220 */ /* 0x004fe20000410000 */
[----:B------:R-:W-:-:S02]  /*3850*/  IMAD R121, R121, 0x2000, R4 ;  /* 0x0000200079797824 */ /* 0x000fc400078e0204 */
[----:B------:R-:W-:Y:S01]  /*3860*/  FMUL.FTZ R141, R176, R141 ;  /* 0x0000008db08d7220 */ /* 0x000fe20000410000 */
[----:B------:R-:W-:Y:S01]  /*3870*/  FMUL.FTZ R13, R178, R13 ;  /* 0x0000000db20d7220 */ /* 0x000fe20000410000 */
[----:B------:R-:W2:Y:S01]  /*3880*/  MUFU.EX2 R163, R163 ;  /* 0x000000a300a37308 */ /* 0x000ea20000000800 */
[----:B-1----:R-:W-:Y:S01]  /*3890*/  FMUL.FTZ R143, R210, R143 ;  /* 0x0000008fd28f7220 */ /* 0x002fe20000410000 */
[----:B------:R-:W-:Y:S01]  /*38a0*/  FMUL.FTZ R144, R177, R120 ;  /* 0x00000078b1907220 */ /* 0x000fe20000410000 */
[----:B------:R-:W-:Y:S01]  /*38b0*/  FMUL.FTZ R222, R222, R147 ;  /* 0x00000093dede7220 */ /* 0x000fe20000410000 */
[----:B------:R-:W-:Y:S01]  /*38c0*/  FMUL.FTZ R9, R180, R9 ;  /* 0x00000009b4097220 */ /* 0x000fe20000410000 */
[----:B------:R-:W-:Y:S01]  /*38d0*/  FMUL.FTZ R143, R182, R143 ;  /* 0x0000008fb68f7220 */ /* 0x000fe20000410000 */
[----:B------:R-:W-:Y:S01]  /*38e0*/  F2FP.F16.F32.PACK_AB R150, R140, R5 ;  /* 0x000000058c96723e */ /* 0x000fe200000000ff */
[----:B------:R-:W-:Y:S01]  /*38f0*/  IMAD R5, R121, 0x2, R18 ;  /* 0x0000000279057824 */ /* 0x000fe200078e0212 */
[----:B------:R-:W-:Y:S01]  /*3900*/  F2FP.F16.F32.PACK_AB R157, R122, R123 ;  /* 0x0000007b7a9d723e */ /* 0x000fe200000000ff */
[----:B----4-:R-:W-:Y:S01]  /*3910*/  FMUL.FTZ R8, R162, R149 ;  /* 0x00000095a2087220 */ /* 0x010fe20000410000 */
[----:B------:R-:W-:-:S02]  /*3920*/  F2FP.F16.F32.PACK_AB R155, R136, R133 ;  /* 0x00000085889b723e */ /* 0x000fc400000000ff */
[----:B------:R-:W-:Y:S01]  /*3930*/  F2FP.F16.F32.PACK_AB R148, R208, R137 ;  /* 0x00000089d094723e */ /* 0x000fe200000000ff */
[----:B------:R-:W-:Y:S01]  /*3940*/  FMUL.FTZ R8, R181, R8 ;  /* 0x00000008b5087220 */ /* 0x000fe20000410000 */
[----:B------:R-:W-:Y:S01]  /*3950*/  F2FP.F16.F32.PACK_AB R149, R139, R138 ;  /* 0x0000008a8b95723e */ /* 0x000fe200000000ff */
[----:B------:R-:W-:Y:S01]  /*3960*/  STSM.16.MT88.4 [R5+0x1e800], R156 ;  /* 0x01e8009c05007844 */ /* 0x000fe20000004200 */
[----:B------:R-:W-:Y:S01]  /*3970*/  F2FP.F16.F32.PACK_AB R151, R7, R6 ;  /* 0x000000060797723e */ /* 0x000fe200000000ff */
[----:B--2---:R-:W-:Y:S01]  /*3980*/  FMUL.FTZ R12, R163, R12 ;  /* 0x0000000ca30c7220 */ /* 0x004fe20000410000 */
[----:B------:R-:W-:Y:S01]  /*3990*/  F2FP.F16.F32.PACK_AB R144, R144, R141 ;  /* 0x0000008d9090723e */ /* 0x000fe200000000ff */
[----:B------:R-:W-:Y:S01]  /*39a0*/  STSM.16.MT88.4 [R5+0x1f000], R152 ;  /* 0x01f0009805007844 */ /* 0x000fe20000004200 */
[----:B------:R-:W-:Y:S01]  /*39b0*/  F2FP.F16.F32.PACK_AB R145, R222, R13 ;  /* 0x0000000dde91723e */ /* 0x000fe200000000ff */
[----:B------:R-:W-:Y:S01]  /*39c0*/  FMUL.FTZ R12, R225, R12 ;  /* 0x0000000ce10c7220 */ /* 0x000fe20000410000 */
[----:B------:R-:W-:Y:S01]  /*39d0*/  F2FP.F16.F32.PACK_AB R146, R8, R9 ;  /* 0x000000090892723e */ /* 0x000fe200000000ff */
[----:B------:R-:W-:Y:S01]  /*39e0*/  STSM.16.MT88.4 [R5+0x1f800], R148 ;  /* 0x01f8009405007844 */ /* 0x000fe20000004200 */
[----:B------:R-:W-:-:S02]  /*39f0*/  F2FP.F16.F32.PACK_AB R120, R223, R224 ;  /* 0x000000e0df78723e */ /* 0x000fc400000000ff */
[----:B------:R-:W-:Y:S02]  /*3a00*/  F2FP.F16.F32.PACK_AB R147, R12, R143 ;  /* 0x0000008f0c93723e */ /* 0x000fe400000000ff */
[----:B------:R-:W-:Y:S02]  /*3a10*/  F2FP.F16.F32.PACK_AB R121, R170, R169 ;  /* 0x000000a9aa79723e */ /* 0x000fe400000000ff */
[----:B------:R-:W-:Y:S01]  /*3a20*/  F2FP.F16.F32.PACK_AB R122, R166, R167 ;  /* 0x000000a7a67a723e */ /* 0x000fe200000000ff */
[----:B------:R1:W-:Y:S01]  /*3a30*/  STSM.16.MT88.4 [R5+0x20000], R144 ;  /* 0x0200009005007844 */ /* 0x0003e20000004200 */
[----:B------:R-:W-:Y:S02]  /*3a40*/  F2FP.F16.F32.PACK_AB R123, R171, R168 ;  /* 0x000000a8ab7b723e */ /* 0x000fe400000000ff */
[----:B------:R-:W-:Y:S02]  /*3a50*/  F2FP.F16.F32.PACK_AB R166, R183, R16 ;  /* 0x00000010b7a6723e */ /* 0x000fe400000000ff */
[----:B------:R-:W-:Y:S01]  /*3a60*/  WARPGROUP.ARRIVE ;  /* 0x00000000000079c5 */ /* 0x000fe20000000000 */
[----:B------:R-:W-:-:S02]  /*3a70*/  F2FP.F16.F32.PACK_AB R167, R22, R179 ;  /* 0x000000b316a7723e */ /* 0x000fc400000000ff */
[----:B------:R-:W-:Y:S02]  /*3a80*/  F2FP.F16.F32.PACK_AB R126, R129, R126 ;  /* 0x0000007e817e723e */ /* 0x000fe400000000ff */
[----:B------:R-:W-:Y:S01]  /*3a90*/  F2FP.F16.F32.PACK_AB R160, R131, R14 ;  /* 0x0000000e83a0723e */ /* 0x000fe200000000ff */
[----:B------:R-:W-:Y:S01]  /*3aa0*/  HGMMA.64x96x16.F32 R72, R120, gdesc[UR12].tnspB, R72, gsb0 ;  /* 0x4160000c78487df0 */ /* 0x000fe20008000848 */
[----:B------:R-:W-:Y:S01]  /*3ab0*/  UIADD3 UR14, UR12, 0x40, URZ ;  /* 0x000000400c0e7890 */ /* 0x000fe2000fffe03f */
[----:B------:R-:W-:Y:S01]  /*3ac0*/  F2FP.F16.F32.PACK_AB R161, R132, R15 ;  /* 0x0000000f84a1723e */ /* 0x000fe200000000ff */
[----:B------:R-:W-:Y:S01]  /*3ad0*/  UMOV UR15, 0x80000020 ;  /* 0x80000020000f7882 */ /* 0x000fe20000000000 */
[----:B------:R-:W-:Y:S01]  /*3ae0*/  F2FP.F16.F32.PACK_AB R162, R162, R209 ;  /* 0x000000d1a2a2723e */ /* 0x000fe200000000ff */
[----:B-1----:R-:W-:Y:S01]  /*3af0*/  IMAD R5, R23, 0x1000, R18 ;  /* 0x0000100017057824 */ /* 0x002fe200078e0212 */
[----:B------:R-:W-:Y:S01]  /*3b00*/  F2FP.F16.F32.PACK_AB R163, R163, R210 ;  /* 0x000000d2a3a3723e */ /* 0x000fe200000000ff */
[----:B------:R-:W-:-:S02]  /*3b10*/  WARPGROUP.DEPBAR.LE gsb0, 0x0 ;  /* 0x00008000000079c5 */ /* 0x000fc40000010000 */
[----:B------:R-:W-:-:S06]  /*3b20*/  WARPGROUP.ARRIVE ;  /* 0x00000000000079c5 */ /* 0x000fcc0000000000 */
[----:B------:R-:W-:Y:S01]  /*3b30*/  HGMMA.64x96x16.F32 R72, R164, gdesc[UR12].tnspB, R72, gsb0 ;  /* 0x4160000ca4487df0 */ /* 0x000fe20008000848 */
[----:B------:R-:W-:Y:S01]  /*3b40*/  UIADD3 UR14, UR12, 0x80, URZ ;  /* 0x000000800c0e7890 */ /* 0x000fe2000fffe03f */
[----:B------:R-:W-:Y:S01]  /*3b50*/  UMOV UR15, 0x80000020 ;  /* 0x80000020000f7882 */ /* 0x000fe20000000000 */
[----:B------:R-:W-:Y:S02]  /*3b60*/  WARPGROUP.DEPBAR.LE gsb0, 0x0 ;  /* 0x00008000000079c5 */ /* 0x000fe40000010000 */
[----:B------:R-:W-:-:S06]  /*3b70*/  WARPGROUP.ARRIVE ;  /* 0x00000000000079c5 */ /* 0x000fcc0000000000 */
[----:B------:R-:W-:Y:S01]  /*3b80*/  HGMMA.64x96x16.F32 R72, R124, gdesc[UR12].tnspB, R72, gsb0 ;  /* 0x4160000c7c487df0 */ /* 0x000fe20008000848 */
[----:B------:R-:W-:-:S13]  /*3b90*/  R2UR UR14, R5 ;  /* 0x00000000050e72ca */ /* 0x000fda00000e0000 */
[----:B------:R-:W-:Y:S02]  /*3ba0*/  USHF.R.U32.HI UR15, URZ, 0x4, UR14 ;  /* 0x000000043f0f7899 */ /* 0x000fe4000801160e */
[----:B------:R-:W-:Y:S02]  /*3bb0*/  UIADD3 UR14, UR12, 0xc0, URZ ;  /* 0x000000c00c0e7890 */ /* 0x000fe4000fffe03f */
[----:B------:R-:W-:Y:S02]  /*3bc0*/  ULOP3.LUT UR13, UR15, 0x3fff, URZ, 0xc0, !UPT ;  /* 0x00003fff0f0d7892 */ /* 0x000fe4000f8ec03f */
[----:B------:R-:W-:Y:S01]  /*3bd0*/  ULEA UR12, UR6, UR16, 0xa ;  /* 0x00000010060c7291 */ /* 0x000fe2000f8e503f */
[----:B------:R-:W-:Y:S01]  /*3be0*/  UMOV UR15, 0x80000020 ;  /* 0x80000020000f7882 */ /* 0x000fe20000000000 */
[----:B------:R-:W-:-:S03]  /*3bf0*/  UIADD3 UR21, UR13, 0x200, URZ ;  /* 0x000002000d157890 */ /* 0x000fc6000fffe03f */
[----:B------:R-:W-:Y:S02]  /*3c00*/  UMOV UR18, UR13 ;  /* 0x0000000d00127c82 */ /* 0x000fe40008000000 */
[----:B------:R-:W-:Y:S01]  /*3c10*/  UMOV UR16, UR12 ;  /* 0x0000000c00107c82 */ /* 0x000fe20008000000 */
[----:B------:R-:W-:Y:S02]  /*3c20*/  WARPGROUP.DEPBAR.LE gsb0, 0x0 ;  /* 0x00008000000079c5 */ /* 0x000fe40000010000 */
[----:B------:R-:W-:-:S06]  /*3c30*/  WARPGROUP.ARRIVE ;  /* 0x00000000000079c5 */ /* 0x000fcc0000000000 */
[----:B------:R-:W-:Y:S01]  /*3c40*/  HGMMA.64x96x16.F32 R72, R160, gdesc[UR12].tnspB, R72, gsb0 ;  /* 0x4160000ca0487df0 */ /* 0x000fe20008000848 */
[----:B------:R-:W-:Y:S02]  /*3c50*/  UIADD3 UR14, UR13, 0x400, URZ ;  /* 0x000004000d0e7890 */ /* 0x000fe4000fffe03f */
[----:B------:R-:W-:Y:S01]  /*3c60*/  UIADD3 UR15, UR13, 0x420, URZ ;  /* 0x000004200d0f7890 */ /* 0x000fe2000fffe03f */
        /* <DEDUP_REMOVED lines=132> */
[----:B------:R-:W-:Y:S01]  /*44b0*/  UMOV UR15, 0xc0000010 ;  /* 0xc0000010000f7882 */ /* 0x000fe20000000000 */
[----:B------:R-:W-:Y:S02]  /*44c0*/  WARPGROUP.DEPBAR.LE gsb0, 0x0 ;  /* 0x00008000000079c5 */ /* 0x000fe40000010000 */
[----:B------:R-:W-:-:S06]  /*44d0*/  WARPGROUP.ARRIVE ;  /* 0x00000000000079c5 */ /* 0x000fcc0000000000 */
[----:B------:R-:W-:Y:S01]  /*44e0*/  HGMMA.64x16x16.F32 R120, gdesc[UR16].tnspB, R120, gsb0 ;  /* 0x40200000107879f0 */ /* 0x000fe20008000878 */
[----:B------:R-:W-:Y:S02]  /*44f0*/  UIADD3 UR16, UR13, 0x2e0, URZ ;  /* 0x000002e00d107890 */ /* 0x000fe4000fffe03f */
[----:B------:R-:W-:-:S03]  /*4500*/  UIADD3 UR17, UR13, 0x4e0, URZ ;  /* 0x000004e00d117890 */ /* 0x000fc6000fffe03f */
        /* <DEDUP_REMOVED lines=17> */
.L_x_502:
[----:B------:R-:W-:Y:S01]  /*4620*/  UIADD3 UR12, UR10, 0x26840, URZ ;  /* 0x000268400a0c7890 */ /* 0x000fe2000fffe03f */
[C---:B------:R-:W-:Y:S01]  /*4630*/  VIADD R6, R2.reuse, 0x9 ;  /* 0x0000000902067836 */ /* 0x040fe20000000000 */
[----:B------:R-:W-:Y:S01]  /*4640*/  ULOP3.LUT UR14, UR11, 0x1000000, URZ, 0xfc, !UPT ;  /* 0x010000000b0e7892 */ /* 0x000fe2000f8efc3f */
[----:B------:R-:W-:Y:S01]  /*4650*/  VIADD R5, R2, 0xc ;  /* 0x0000000c02057836 */ /* 0x000fe20000000000 */
[----:B------:R-:W-:Y:S02]  /*4660*/  UPRMT UR12, URZ, 0x654, UR12 ;  /* 0x000006543f0c7896 */ /* 0x000fe4000800000c */
[----:B------:R-:W-:Y:S01]  /*4670*/  UIMAD UR14, UR6, 0x300, UR14 ;  /* 0x00000300060e78a4 */ /* 0x000fe2000f8e020e */
[----:B------:R-:W-:Y:S01]  /*4680*/  UMOV UR15, 0x80000020 ;  /* 0x80000020000f7882 */ /* 0x000fe20000000000 */
[----:B------:R-:W-:-:S05]  /*4690*/  UMOV UR19, 0x80000020 ;  /* 0x8000002000137882 */ /* 0x000fca0000000000 */
[----:B------:R-:W-:Y:S01]  /*46a0*/  SYNCS.ARRIVE.TRANS64.RED.A1T0 RZ, [UR12], RZ ;  /* 0x000000ffffff79a7 */ /* 0x000fe2000810040c */
[----:B------:R-:W-:Y:S01]  /*46b0*/  WARPGROUP.ARRIVE ;  /* 0x00000000000079c5 */ /* 0x000fe20000000000 */
[----:B------:R-:W-:-:S09]  /*46c0*/  UIADD3 UR12, UR14, 0x40, URZ ;  /* 0x000000400e0c7890 */ /* 0x000fd2000fffe03f */
[----:B------:R-:W-:Y:S01]  /*46d0*/  HGMMA.64x96x16.F32 R24, R156, gdesc[UR12].tnspB, R24, gsb0 ;  /* 0x4160000c9c187df0 */ /* 0x000fe20008000818 */
[----:B------:R-:W-:Y:S01]  /*46e0*/  UMOV UR15, 0x80000020 ;  /* 0x80000020000f7882 */ /* 0x000fe20000000000 */
        /* <DEDUP_REMOVED lines=31> */
.L_x_503:
        /* <DEDUP_REMOVED lines=12> */
[----:B------:R-:W-:Y:S01]  /*49a0*/  ULDC UR4, c[0x0][0x740] ;  /* 0x0001d00000047ab9 */ /* 0x000fe20000000800 */
[----:B------:R-:W-:Y:S01]  /*49b0*/  PLOP3.LUT P0, PT, PT, PT, PT, 0x8, 0x0 ;  /* 0x000000000000781c */ /* 0x000fe20003f0e170 */
[----:B-1----:R-:W-:Y:S01]  /*49c0*/  FMUL.FTZ R0, R24, UR4 ;  /* 0x0000000418007c20 */ /* 0x002fe20008410000 */
        /* <DEDUP_REMOVED lines=46> */
[----:B------:R-:W-:-:S07]  /*4cb0*/  FMUL.FTZ R71, R71, UR4 ;  /* 0x0000000447477c20 */ /* 0x000fce0008410000 */
.L_x_485:
[----:B------:R-:W-:Y:S05]  /*4cc0*/  @P0 BRA `(.L_x_505) ;  /* 0x00000010006c0947 */ /* 0x000fea0003800000 */
[----:B------:R-:W2:Y:S01]  /*4cd0*/  S2R R2, SR_TID.X ;  /* 0x0000000000027919 */ /* 0x000ea20000002100 */
[----:B------:R-:W3:Y:S01]  /*4ce0*/  S2UR UR5, SR_CgaCtaId ;  /* 0x00000000000579c3 */ /* 0x000ee20000008800 */
[----:B------:R-:W-:Y:S01]  /*4cf0*/  UMOV UR4, 0x400 ;  /* 0x0000040000047882 */ /* 0x000fe20000000000 */
[----:B------:R-:W-:-:S06]  /*4d00*/  F2FP.F16.F32.PACK_AB R72, R73, R72 ;  /* 0x000000484948723e */ /* 0x000fcc00000000ff */
[----:B------:R-:W-:Y:S01]  /*4d10*/  BAR.SYNC.DEFER_BLOCKING 0x1, 0x100 ;  /* 0x0044000000007b1d */ /* 0x000fe20000010000 */
        /* <DEDUP_REMOVED lines=8> */
[----:B------:R-:W-:Y:S02]  /*4da0*/  F2FP.F16.F32.PACK_AB R89, R91, R90 ;  /* 0x0000005a5b59723e */ /* 0x000fe400000000ff */
[----:B------:R-:W-:Y:S01]  /*4db0*/  F2FP.F16.F32.PACK_AB R96, R97, R96 ;  /* 0x000000606160723e */ /* 0x000fe200000000ff */
[----:B---3--:R-:W-:Y:S01]  /*4dc0*/  ULEA UR6, UR5, UR4, 0x18 ;  /* 0x0000000405067291 */ /* 0x008fe2000f8ec03f */
[----:B------:R-:W-:Y:S02]  /*4dd0*/  F2FP.F16.F32.PACK_AB R90, R93, R92 ;  /* 0x0000005c5d5a723e */ /* 0x000fe400000000ff */
[----:B------:R-:W-:Y:S01]  /*4de0*/  F2FP.F16.F32.PACK_AB R91, R95, R94 ;  /* 0x0000005e5f5b723e */ /* 0x000fe200000000ff */
[----:B------:R-:W-:Y:S01]  /*4df0*/  ULDC.64 UR4, c[0x0][0x870] ;  /* 0x00021c0000047ab9 */ /* 0x000fe20000000a00 */
[----:B------:R-:W-:Y:S01]  /*4e00*/  F2FP.F16.F32.PACK_AB R97, R99, R98 ;  /* 0x000000626361723e */ /* 0x000fe200000000ff */
[----:B------:R-:W-:Y:S01]  /*4e10*/  UISETP.NE.U32.AND UP0, UPT, UR4, URZ, UPT ;  /* 0x0000003f0400728c */ /* 0x000fe2000bf05070 */
[----:B--2---:R-:W-:Y:S01]  /*4e20*/  VIADD R10, R2, 0xffffff80 ;  /* 0xffffff80020a7836 */ /* 0x004fe20000000000 */
[----:B------:R-:W-:-:S02]  /*4e30*/  F2FP.F16.F32.PACK_AB R104, R105, R104 ;  /* 0x000000686968723e */ /* 0x000fc400000000ff */
[----:B------:R-:W-:Y:S01]  /*4e40*/  F2FP.F16.F32.PACK_AB R98, R101, R100 ;  /* 0x000000646562723e */ /* 0x000fe200000000ff */
[----:B------:R-:W-:Y:S01]  /*4e50*/  UISETP.NE.AND.EX UP0, UPT, UR5, URZ, UPT, UP0 ;  /* 0x0000003f0500728c */ /* 0x000fe2000bf05300 */
[----:B------:R-:W-:Y:S02]  /*4e60*/  SHF.R.S32.HI R11, RZ, 0x1f, R10 ;  /* 0x0000001fff0b7819 */ /* 0x000fe4000001140a */
[----:B------:R-:W-:Y:S01]  /*4e70*/  F2FP.F16.F32.PACK_AB R99, R103, R102 ;  /* 0x000000666763723e */ /* 0x000fe200000000ff */
[----:B------:R-:W-:Y:S01]  /*4e80*/  ULDC.64 UR4, c[0x0][0x870] ;  /* 0x00021c0000047ab9 */ /* 0x000fe20000000a00 */
[CC--:B------:R-:W-:Y:S01]  /*4e90*/  LEA.HI R2, R11.reuse, R10.reuse, RZ, 0x4 ;  /* 0x0000000a0b027211 */ /* 0x0c0fe200078f20ff */
[----:B------:R-:W-:Y:S01]  /*4ea0*/  UIMAD.WIDE UR4, UR36, 0x4, UR4 ;  /* 0x00000004240478a5 */ /* 0x000fe2000f8e0204 */
[----:B------:R-:W-:Y:S02]  /*4eb0*/  LEA.HI R7, R11, R10, RZ, 0x5 ;  /* 0x0000000a0b077211 */ /* 0x000fe400078f28ff */
[----:B------:R-:W-:-:S02]  /*4ec0*/  LOP3.LUT R3, R2, 0xfffffff0, RZ, 0xc0, !PT ;  /* 0xfffffff002037812 */ /* 0x000fc400078ec0ff */
[----:B------:R-:W-:Y:S02]  /*4ed0*/  SHF.R.U32.HI R2, RZ, 0x1, R2 ;  /* 0x00000001ff027819 */ /* 0x000fe40000011602 */
[----:B------:R-:W-:Y:S01]  /*4ee0*/  SHF.R.S32.HI R13, RZ, 0x5, R7 ;  /* 0x00000005ff0d7819 */ /* 0x000fe20000011407 */
[----:B------:R-:W-:Y:S01]  /*4ef0*/  IMAD.IADD R3, R10, 0x1, -R3 ;  /* 0x000000010a037824 */ /* 0x000fe200078e0a03 */
[----:B------:R-:W-:Y:S02]  /*4f00*/  F2FP.F16.F32.PACK_AB R105, R107, R106 ;  /* 0x0000006a6b69723e */ /* 0x000fe400000000ff */
[----:B------:R-:W-:Y:S02]  /*4f10*/  F2FP.F16.F32.PACK_AB R112, R113, R112 ;  /* 0x000000707170723e */ /* 0x000fe400000000ff */
[----:B-1----:R-:W-:Y:S02]  /*4f20*/  LEA.HI R4, R3, R3, RZ, 0x1 ;  /* 0x0000000303047211 */ /* 0x002fe400078f08ff */
[----:B------:R-:W-:-:S02]  /*4f30*/  SHF.R.S32.HI R8, RZ, 0x1f, R3 ;  /* 0x0000001fff087819 */ /* 0x000fc40000011403 */
[--C-:B------:R-:W-:Y:S02]  /*4f40*/  SHF.R.S32.HI R5, RZ, 0x1, R4.reuse ;  /* 0x00000001ff057819 */ /* 0x100fe40000011404 */
[----:B------:R-:W-:Y:S02]  /*4f50*/  SHF.R.S32.HI R6, RZ, 0x1f, R4 ;  /* 0x0000001fff067819 */ /* 0x000fe40000011404 */
[----:B------:R-:W-:Y:S02]  /*4f60*/  LEA.HI R8, R8, R3, RZ, 0x3 ;  /* 0x0000000308087211 */ /* 0x000fe400078f18ff */
[----:B------:R-:W-:Y:S02]  /*4f70*/  LEA.HI R6, R6, R5, RZ, 0x2 ;  /* 0x0000000506067211 */ /* 0x000fe400078f10ff */
[----:B------:R-:W-:Y:S01]  /*4f80*/  LOP3.LUT R4, R4, 0x3fffffe, RZ, 0xc0, !PT ;  /* 0x03fffffe04047812 */ /* 0x000fe200078ec0ff */
[----:B------:R-:W-:Y:S01]  /*4f90*/  IMAD.SHL.U32 R8, R8, 0x20, RZ ;  /* 0x0000002008087824 */ /* 0x000fe200078e00ff */
[----:B------:R-:W-:-:S02]  /*4fa0*/  LOP3.LUT R6, R6, 0xfffffffc, RZ, 0xc0, !PT ;  /* 0xfffffffc06067812 */ /* 0x000fc400078ec0ff */
[----:B------:R-:W-:Y:S01]  /*4fb0*/  F2FP.F16.F32.PACK_AB R106, R109, R108 ;  /* 0x0000006c6d6a723e */ /* 0x000fe200000000ff */
[----:B------:R-:W-:Y:S01]  /*4fc0*/  IMAD.IADD R4, R3, 0x1, -R4 ;  /* 0x0000000103047824 */ /* 0x000fe200078e0a04 */
[----:B------:R-:W-:Y:S01]  /*4fd0*/  LOP3.LUT R8, R8, 0x7fffff00, RZ, 0xc0, !PT ;  /* 0x7fffff0008087812 */ /* 0x000fe200078ec0ff */
[----:B------:R-:W-:Y:S01]  /*4fe0*/  IMAD.IADD R6, R5, 0x1, -R6 ;  /* 0x0000000105067824 */ /* 0x000fe200078e0a06 */
[----:B------:R-:W-:Y:S02]  /*4ff0*/  F2FP.F16.F32.PACK_AB R107, R111, R110 ;  /* 0x0000006e6f6b723e */ /* 0x000fe400000000ff */
[----:B------:R-:W-:Y:S01]  /*5000*/  F2FP.F16.F32.PACK_AB R113, R115, R114 ;  /* 0x000000727371723e */ /* 0x000fe200000000ff */
[C---:B------:R-:W-:Y:S01]  /*5010*/  IMAD.SHL.U32 R5, R6.reuse, 0x40, RZ ;  /* 0x0000004006057824 */ /* 0x040fe200078e00ff */
[----:B------:R-:W-:Y:S01]  /*5020*/  LOP3.LUT P0, RZ, R6, 0x2, RZ, 0xc0, !PT ;  /* 0x0000000206ff7812 */ /* 0x000fe2000780c0ff */
[----:B------:R-:W-:Y:S01]  /*5030*/  IMAD R3, R13, 0x200, R8 ;  /* 0x000002000d037824 */ /* 0x000fe200078e0208 */
[----:B------:R-:W-:-:S02]  /*5040*/  F2FP.F16.F32.PACK_AB R114, R117, R116 ;  /* 0x000000747572723e */ /* 0x000fc400000000ff */
[----:B------:R-:W-:Y:S01]  /*5050*/  LOP3.LUT R5, R5, 0xc0, RZ, 0xc0, !PT ;  /* 0x000000c005057812 */ /* 0x000fe200078ec0ff */
[----:B------:R-:W-:Y:S01]  /*5060*/  IMAD R3, R4, 0x20, R3 ;  /* 0x0000002004037824 */ /* 0x000fe200078e0203 */
[----:B------:R-:W-:Y:S02]  /*5070*/  F2FP.F16.F32.PACK_AB R115, R119, R118 ;  /* 0x000000767773723e */ /* 0x000fe400000000ff */
[----:B------:R-:W-:Y:S02]  /*5080*/  LOP3.LUT R2, R5, 0x8, R2, 0xf8, !PT ;  /* 0x0000000805027812 */ /* 0x000fe400078ef802 */
[----:B------:R-:W-:Y:S02]  /*5090*/  SHF.R.U32.HI R5, RZ, 0x3, R5 ;  /* 0x00000003ff057819 */ /* 0x000fe40000011605 */
[----:B------:R-:W-:Y:S02]  /*50a0*/  F2FP.F16.F32.PACK_AB R32, R33, R32 ;  /* 0x000000202120723e */ /* 0x000fe400000000ff */
[----:B------:R-:W-:-:S02]  /*50b0*/  LOP3.LUT R2, R2, R5, RZ, 0x3c, !PT ;  /* 0x0000000502027212 */ /* 0x000fc400078e3cff */
[----:B------:R-:W-:Y:S02]  /*50c0*/  F2FP.F16.F32.PACK_AB R4, R25, R0 ;  /* 0x000000001904723e */ /* 0x000fe400000000ff */
[----:B------:R-:W-:Y:S01]  /*50d0*/  F2FP.F16.F32.PACK_AB R5, R27, R26 ;  /* 0x0000001a1b05723e */ /* 0x000fe200000000ff */
[----:B------:R-:W-:Y:S01]  /*50e0*/  IMAD.IADD R2, R3, 0x1, R2 ;  /* 0x0000000103027824 */ /* 0x000fe200078e0202 */
[----:B------:R-:W-:Y:S01]  /*50f0*/  F2FP.F16.F32.PACK_AB R6, R29, R28 ;  /* 0x0000001c1d06723e */ /* 0x000fe200000000ff */
[----:B------:R-:W-:Y:S01]  /*5100*/  IMAD.MOV.U32 R3, RZ, RZ, 0x20 ;  /* 0x00000020ff037424 */ /* 0x000fe200078e00ff */
[----:B------:R-:W-:Y:S02]  /*5110*/  F2FP.F16.F32.PACK_AB R7, R31, R30 ;  /* 0x0000001e1f07723e */ /* 0x000fe400000000ff */
[----:B------:R-:W-:Y:S01]  /*5120*/  LEA R8, R2, UR6, 0x1 ;  /* 0x0000000602087c11 */ /* 0x000fe2000f8e08ff */
[----:B------:R-:W-:Y:S01]  /*5130*/  IMAD.U32 R2, RZ, RZ, UR4 ;  /* 0x00000004ff027e24 */ /* 0x000fe2000f8e00ff */
[----:B------:R-:W-:-:S02]  /*5140*/  SEL R3, R3, 0xffffffe0, !P0 ;  /* 0xffffffe003037807 */ /* 0x000fc40004000000 */
[----:B------:R-:W-:Y:S01]  /*5150*/  F2FP.F16.F32.PACK_AB R33, R35, R34 ;  /* 0x000000222321723e */ /* 0x000fe200000000ff */
[----:B------:R-:W-:Y:S01]  /*5160*/  STSM.16.M88.4 [R8+0x6000], R72 ;  /* 0x0060004808007844 */ /* 0x000fe20000000200 */
[----:B------:R-:W-:Y:S01]  /*5170*/  IADD3 R9, R3, 0x6000, R8 ;  /* 0x0000600003097810 */ /* 0x000fe20007ffe008 */
[----:B------:R-:W-:Y:S01]  /*5180*/  IMAD.U32 R3, RZ, RZ, UR5 ;  /* 0x00000005ff037e24 */ /* 0x000fe2000f8e00ff */
[----:B------:R-:W-:Y:S01]  /*5190*/  F2FP.F16.F32.PACK_AB R40, R41, R40 ;  /* 0x000000282928723e */ /* 0x000fe200000000ff */
[----:B------:R-:W-:Y:S01]  /*51a0*/  ULDC.64 UR4, c[0x0][0x878] ;  /* 0x00021e0000047ab9 */ /* 0x000fe20000000a00 */
[----:B------:R-:W-:Y:S01]  /*51b0*/  F2FP.F16.F32.PACK_AB R34, R37, R36 ;  /* 0x000000242522723e */ /* 0x000fe200000000ff */
[----:B------:R-:W-:Y:S01]  /*51c0*/  STSM.16.M88.4 [R9], R80 ;  /* 0x0000005009007844 */ /* 0x000fe20000000200 */
[----:B------:R-:W-:Y:S02]  /*51d0*/  F2FP.F16.F32.PACK_AB R35, R39, R38 ;  /* 0x000000262723723e */ /* 0x000fe400000000ff */
[----:B------:R-:W-:Y:S01]  /*51e0*/  F2FP.F16.F32.PACK_AB R41, R43, R42 ;  /* 0x0000002a2b29723e */ /* 0x000fe200000000ff */
[----:B------:R-:W-:Y:S01]  /*51f0*/  STSM.16.M88.4 [R8+0x8000], R88 ;  /* 0x0080005808007844 */ /* 0x000fe20000000200 */
[----:B------:R-:W-:-:S02]  /*5200*/  F2FP.F16.F32.PACK_AB R48, R49, R48 ;  /* 0x000000303130723e */ /* 0x000fc400000000ff */
[----:B------:R-:W-:Y:S01]  /*5210*/  F2FP.F16.F32.PACK_AB R42, R45, R44 ;  /* 0x0000002c2d2a723e */ /* 0x000fe200000000ff */
[----:B------:R-:W-:Y:S01]  /*5220*/  STSM.16.M88.4 [R9+0x2000], R96 ;  /* 0x0020006009007844 */ /* 0x000fe20000000200 */
[----:B------:R-:W-:Y:S02]  /*5230*/  F2FP.F16.F32.PACK_AB R43, R47, R46 ;  /* 0x0000002e2f2b723e */ /* 0x000fe400000000ff */
[----:B------:R-:W-:Y:S01]  /*5240*/  F2FP.F16.F32.PACK_AB R49, R51, R50 ;  /* 0x000000323331723e */ /* 0x000fe200000000ff */
[----:B------:R-:W-:Y:S01]  /*5250*/  STSM.16.M88.4 [R8+0xa000], R104 ;  /* 0x00a0006808007844 */ /* 0x000fe20000000200 */
[----:B------:R-:W-:Y:S02]  /*5260*/  F2FP.F16.F32.PACK_AB R56, R57, R56 ;  /* 0x000000383938723e */ /* 0x000fe400000000ff */
[----:B------:R-:W-:Y:S01]  /*5270*/  F2FP.F16.F32.PACK_AB R50, R53, R52 ;  /* 0x000000343532723e */ /* 0x000fe200000000ff */
[----:B------:R-:W-:Y:S01]  /*5280*/  STSM.16.M88.4 [R9+0x4000], R112 ;  /* 0x0040007009007844 */ /* 0x000fe20000000200 */
[----:B------:R-:W-:-:S02]  /*5290*/  F2FP.F16.F32.PACK_AB R51, R55, R54 ;  /* 0x000000363733723e */ /* 0x000fc400000000ff */
[----:B------:R-:W-:Y:S01]  /*52a0*/  F2FP.F16.F32.PACK_AB R57, R59, R58 ;  /* 0x0000003a3b39723e */ /* 0x000fe200000000ff */
[----:B------:R1:W-:Y:S01]  /*52b0*/  STSM.16.M88.4 [R8], R4 ;  /* 0x0000000408007844 */ /* 0x0003e20000000200 */
[----:B------:R-:W-:Y:S02]  /*52c0*/  F2FP.F16.F32.PACK_AB R64, R65, R64 ;  /* 0x000000404140723e */ /* 0x000fe400000000ff */
[----:B------:R-:W-:Y:S01]  /*52d0*/  F2FP.F16.F32.PACK_AB R58, R61, R60 ;  /* 0x0000003c3d3a723e */ /* 0x000fe200000000ff */
[----:B------:R-:W-:Y:S01]  /*52e0*/  STSM.16.M88.4 [R9+-0x6000], R32 ;  /* 0xffa0002009007844 */ /* 0x000fe20000000200 */
[----:B------:R-:W-:Y:S02]  /*52f0*/  F2FP.F16.F32.PACK_AB R59, R63, R62 ;  /* 0x0000003e3f3b723e */ /* 0x000fe400000000ff */
[----:B------:R-:W-:Y:S01]  /*5300*/  F2FP.F16.F32.PACK_AB R65, R67, R66 ;  /* 0x000000424341723e */ /* 0x000fe200000000ff */
[----:B------:R2:W-:Y:S01]  /*5310*/  STSM.16.M88.4 [R8+0x2000], R40 ;  /* 0x0020002808007844 */ /* 0x0005e20000000200 */
[----:B------:R-:W-:-:S02]  /*5320*/  F2FP.F16.F32.PACK_AB R66, R69, R68 ;  /* 0x000000444542723e */ /* 0x000fc400000000ff */
[----:B------:R-:W-:Y:S01]  /*5330*/  F2FP.F16.F32.PACK_AB R67, R71, R70 ;  /* 0x000000464743723e */ /* 0x000fe200000000ff */
[----:B------:R-:W-:Y:S01]  /*5340*/  STSM.16.M88.4 [R9+-0x4000], R48 ;  /* 0xffc0003009007844 */ /* 0x000fe20000000200 */
[----:B------:R-:W-:-:S03]  /*5350*/  PLOP3.LUT P0, PT, PT, PT, UP0, 0x80, 0x0 ;  /* 0x000000000000781c */ /* 0x000fc60003f0f008 */
[----:B------:R3:W-:Y:S04]  /*5360*/  STSM.16.M88.4 [R8+0x4000], R56 ;  /* 0x0040003808007844 */ /* 0x0007e80000000200 */
[----:B------:R4:W-:Y:S01]  /*5370*/  STSM.16.M88.4 [R9+-0x2000], R64 ;  /* 0xffe0004009007844 */ /* 0x0009e20000000200 */
[----:B------:R-:W-:Y:S01]  /*5380*/  BAR.SYNC.DEFER_BLOCKING 0x1, 0x100 ;  /* 0x0044000000007b1d */ /* 0x000fe20000010000 */
[----:B------:R-:W-:Y:S01]  /*5390*/  UISETP.NE.U32.AND UP1, UPT, UR4, URZ, UPT ;  /* 0x0000003f0400728c */ /* 0x000fe2000bf25070 */
[----:B-1----:R-:W-:-:S04]  /*53a0*/  LEA.HI R6, R11, R10, RZ, 0x2 ;  /* 0x0000000a0b067211 */ /* 0x002fc800078f10ff */
[----:B------:R-:W-:Y:S02]  /*53b0*/  ULDC UR7, c[0x0][0x808] ;  /* 0x0002020000077ab9 */ /* 0x000fe40000000800 */
[----:B--2---:R-:W1:Y:S01]  /*53c0*/  LDC.64 R40, c[0x0][0x850] ;  /* 0x00021400ff287b82 */ /* 0x004e620000000a00 */
[----:B------:R-:W2:Y:S01]  /*53d0*/  @P0 LDG.E R12, desc[UR46][R2.64] ;  /* 0x0000002e020c0981 */ /* 0x000ea2000c1e1900 */
[----:B------:R-:W-:Y:S01]  /*53e0*/  UISETP.NE.AND.EX UP1, UPT, UR5, URZ, UPT, UP1 ;  /* 0x0000003f0500728c */ /* 0x000fe2000bf25310 */
[----:B------:R-:W-:Y:S01]  /*53f0*/  IMAD.U32 R0, RZ, RZ, UR7 ;  /* 0x00000007ff007e24 */ /* 0x000fe2000f8e00ff */
[----:B---3--:R-:W-:-:S04]  /*5400*/  LEA.HI R8, R11, R10, RZ, 0x3 ;  /* 0x0000000a0b087211 */ /* 0x008fc800078f18ff */
[----:B------:R-:W-:-:S05]  /*5410*/  PLOP3.LUT P1, PT, PT, PT, UP1, 0x80, 0x0 ;  /* 0x000000000000781c */ /* 0x000fca0003f2f018 */
[----:B------:R-:W-:Y:S02]  /*5420*/  @UP1 ULDC.64 UR4, c[0x0][0x878] ;  /* 0x00021e0000041ab9 */ /* 0x000fe40000000a00 */
[----:B------:R-:W-:Y:S01]  /*5430*/  @UP1 UIMAD.WIDE UR4, UR36, 0x4, UR4 ;  /* 0x00000004240418a5 */ /* 0x000fe2000f8e0204 */
[----:B------:R-:W-:Y:S01]  /*5440*/  LOP3.LUT R7, R6, 0x1ffffffc, RZ, 0xc0, !PT ;  /* 0x1ffffffc06077812 */ /* 0x000fe200078ec0ff */
[----:B------:R-:W3:Y:S01]  /*5450*/  S2R R59, SR_CTAID.X ;  /* 0x00000000003b7919 */ /* 0x000ee20000002500 */
[----:B------:R-:W-:Y:S01]  /*5460*/  SHF.R.S32.HI R43, RZ, 0x2, R6 ;  /* 0x00000002ff2b7819 */ /* 0x000fe20000011406 */
[----:B------:R-:W-:Y:S02]  /*5470*/  IMAD.SHL.U32 R8, R8, 0x8, RZ ;  /* 0x0000000808087824 */ /* 0x000fe400078e00ff */
[----:B------:R-:W-:Y:S02]  /*5480*/  IMAD.U32 R4, RZ, RZ, UR4 ;  /* 0x00000004ff047e24 */ /* 0x000fe4000f8e00ff */
[----:B------:R-:W-:Y:S01]  /*5490*/  IMAD.U32 R5, RZ, RZ, UR5 ;  /* 0x00000005ff057e24 */ /* 0x000fe2000f8e00ff */
[----:B------:R-:W-:Y:S01]  /*54a0*/  LEA.HI R6, R6, R43, RZ, 0x1 ;  /* 0x0000002b06067211 */ /* 0x000fe200078f08ff */
[----:B------:R-:W-:-:S03]  /*54b0*/  IMAD.IADD R7, R10, 0x1, -R7 ;  /* 0x000000010a077824 */ /* 0x000fc600078e0a07 */
[----:B------:R4:W5:Y:S01]  /*54c0*/  @P1 LDG.E R0, desc[UR46][R4.64] ;  /* 0x0000002e04001981 */ /* 0x000962000c1e1900 */
[----:B------:R-:W-:Y:S01]  /*54d0*/  IMAD.SHL.U32 R52, R7, 0x8, RZ ;  /* 0x0000000807347824 */ /* 0x000fe200078e00ff */
[----:B------:R-:W-:Y:S01]  /*54e0*/  LOP3.LUT R6, R6, 0x3fffffe, RZ, 0xc0, !PT ;  /* 0x03fffffe06067812 */ /* 0x000fe200078ec0ff */
[----:B------:R-:W-:Y:S01]  /*54f0*/  UMOV UR4, URZ ;  /* 0x0000003f00047c82 */ /* 0x000fe20008000000 */
[----:B------:R-:W-:Y:S01]  /*5500*/  UMOV UR5, URZ ;  /* 0x0000003f00057c82 */ /* 0x000fe20008000000 */
[----:B------:R-:W1:Y:S02]  /*5510*/  S2UR UR10, SR_CTAID.Y ;  /* 0x00000000000a79c3 */ /* 0x000e640000002600 */
[----:B------:R-:W-:Y:S01]  /*5520*/  IMAD.IADD R6, R43, 0x1, -R6 ;  /* 0x000000012b067824 */ /* 0x000fe200078e0a06 */
[----:B----4-:R-:W-:-:S04]  /*5530*/  LOP3.LUT R5, R8, 0xc0, RZ, 0xc0, !PT ;  /* 0x000000c008057812 */ /* 0x010fc800078ec0ff */
[----:B------:R-:W-:Y:S02]  /*5540*/  SHF.R.U32.HI R4, RZ, 0x3, R5 ;  /* 0x00000003ff047819 */ /* 0x000fe40000011605 */
[----:B------:R-:W-:-:S04]  /*5550*/  LOP3.LUT R5, R5, 0x18, R52, 0xf8, !PT ;  /* 0x0000001805057812 */ /* 0x000fc800078ef834 */
[----:B------:R-:W-:Y:S01]  /*5560*/  LOP3.LUT R4, R5, R4, RZ, 0x3c, !PT ;  /* 0x0000000405047212 */ /* 0x000fe200078e3cff */
[----:B------:R-:W-:-:S04]  /*5570*/  IMAD R5, R13, 0x8, R6 ;  /* 0x000000080d057824 */ /* 0x000fc800078e0206 */
[----:B------:R-:W-:Y:S01]  /*5580*/  IMAD.U32 R4, R5, 0x20, R4 ;  /* 0x0000002005047824 */ /* 0x000fe200078e0004 */
[----:B--2---:R-:W-:-:S13]  /*5590*/  @P0 R2UR UR7, R12 ;  /* 0x000000000c0702ca */ /* 0x004fda00000e0000 */
[----:B------:R-:W-:Y:S02]  /*55a0*/  @UP0 USHF.R.S32.HI UR8, URZ, 0x1f, UR7 ;  /* 0x0000001f3f080899 */ /* 0x000fe40008011407 */
[----:B------:R-:W-:-:S05]  /*55b0*/  @UP0 UMOV UR4, UR7 ;  /* 0x0000000700040c82 */ /* 0x000fca0008000000 */
[----:B------:R-:W-:Y:S01]  /*55c0*/  @UP0 UMOV UR5, UR8 ;  /* 0x0000000800050c82 */ /* 0x000fe20008000000 */
[----:B-1-3--:R-:W-:Y:S05]  /*55d0*/  @P1 BRA `(.L_x_506) ;  /* 0x0000000000101947 */ /* 0x00afea0003800000 */
[----:B------:R-:W-:Y:S05]  /*55e0*/  @!P0 BRA `(.L_x_506) ;  /* 0x00000000000c8947 */ /* 0x000fea0003800000 */
[----:B------:R-:W2:Y:S04]  /*55f0*/  LDG.E R5, desc[UR46][R2.64] ;  /* 0x0000002e02057981 */ /* 0x000ea8000c1e1900 */
[----:B-----5:R-:W2:Y:S02]  /*5600*/  LDG.E R0, desc[UR46][R2.64+0x4] ;  /* 0x0000042e02007981 */ /* 0x020ea4000c1e1900 */
[----:B--2---:R-:W-:-:S07]  /*5610*/  IMAD.IADD R0, R0, 0x1, -R5 ;  /* 0x0000000100007824 */ /* 0x004fce00078e0a05 */
.L_x_506:
[----:B------:R-:W-:Y:S01]  /*5620*/  LEA R54, R4, UR6, 0x1 ;  /* 0x0000000604367c11 */ /* 0x000fe2000f8e08ff */
[----:B------:R-:W-:Y:S01]  /*5630*/  USHF.R.S32.HI UR7, URZ, 0x1f, UR10 ;  /* 0x0000001f3f077899 */ /* 0x000fe2000801140a */
[----:B------:R-:W1:Y:S01]  /*5640*/  LDC.64 R64, c[0x0][0x820] ;  /* 0x00020800ff407b82 */ /* 0x000e620000000a00 */
[----:B-----5:R-:W-:Y:S01]  /*5650*/  IMAD R0, R59, -0x80, R0 ;  /* 0xffffff803b007824 */ /* 0x020fe200078e0200 */
[----:B------:R-:W-:Y:S01]  /*5660*/  USHF.R.S32.HI UR6, URZ, 0x1f, UR36 ;  /* 0x0000001f3f067899 */ /* 0x000fe20008011424 */
[----:B------:R2:W3:Y:S01]  /*5670*/  LDS.128 R28, [R54+0x7000] ;  /* 0x00700000361c7984 */ /* 0x0004e20000000c00 */
[----:B------:R-:W-:Y:S01]  /*5680*/  SHF.R.S32.HI R53, RZ, 0x1f, R52 ;  /* 0x0000001fff357819 */ /* 0x000fe20000011434 */
[----:B------:R-:W-:Y:S01]  /*5690*/  IMAD R2, R40, UR7, RZ ;  /* 0x0000000728027c24 */ /* 0x000fe2000f8e02ff */
[----:B------:R-:W-:Y:S01]  /*56a0*/  VIMNMX R0, R0, 0x80, PT ;  /* 0x0000008000007848 */ /* 0x000fe20003fe0100 */
[----:B------:R2:W4:Y:S01]  /*56b0*/  LDS.128 R32, [R54+0x9000] ;  /* 0x0090000036207984 */ /* 0x0005220000000c00 */
[----:B------:R-:W-:Y:S01]  /*56c0*/  USEL UR6, UR6, URZ, !UP0 ;  /* 0x0000003f06067287 */ /* 0x000fe2000c000000 */
[----:B------:R-:W-:Y:S01]  /*56d0*/  IMAD R3, R41, UR10, R2 ;  /* 0x0000000a29037c24 */ /* 0x000fe2000f8e0202 */
[----:B------:R-:W-:Y:S01]  /*56e0*/  ULDC.64 UR8, c[0x0][0x858] ;  /* 0x0002160000087ab9 */ /* 0x000fe20000000a00 */
[----:B------:R2:W2:Y:S01]  /*56f0*/  LDS.128 R36, [R54+0xb000] ;  /* 0x00b0000036247984 */ /* 0x0004a20000000c00 */
[C---:B------:R-:W-:Y:S01]  /*5700*/  VIADD R2, R43.reuse, 0x40 ;  /* 0x000000402b027836 */ /* 0x040fe20000000000 */
[-C--:B------:R-:W-:Y:S01]  /*5710*/  ISETP.GE.AND P1, PT, R43, R0.reuse, PT ;  /* 0x000000002b00720c */ /* 0x080fe20003f26270 */
[----:B------:R-:W-:Y:S01]  /*5720*/  IMAD.WIDE.U32 R40, R40, UR10, R52 ;  /* 0x0000000a28287c25 */ /* 0x000fe2000f8e0034 */
[----:B------:R1:W2:Y:S01]  /*5730*/  LDS.128 R16, [R54] ;  /* 0x0000000036107984 */ /* 0x0002a20000000c00 */
[----:B------:R-:W-:Y:S01]  /*5740*/  USEL UR36, UR36, URZ, !UP0 ;  /* 0x0000003f24247287 */ /* 0x000fe2000c000000 */
[----:B------:R-:W-:Y:S01]  /*5750*/  ISETP.GE.AND P0, PT, R2, R0, PT ;  /* 0x000000000200720c */ /* 0x000fe20003f06270 */
[----:B------:R-:W-:Y:S01]  /*5760*/  IMAD.IADD R41, R41, 0x1, R3 ;  /* 0x0000000129297824 */ /* 0x000fe200078e0203 */
[----:B------:R1:W2:Y:S01]  /*5770*/  LDS.128 R20, [R54+0x2000] ;  /* 0x0020000036147984 */ /* 0x0002a20000000c00 */
[----:B------:R-:W-:Y:S01]  /*5780*/  IADD3 R2, P2, R43, UR4, RZ ;  /* 0x000000042b027c10 */ /* 0x000fe2000ff5e0ff */
[----:B------:R-:W-:-:S02]  /*5790*/  UIMAD UR4, UR6, UR8, URZ ;  /* 0x00000008060472a4 */ /* 0x000fc4000f8e023f */
[----:B------:R-:W-:Y:S01]  /*57a0*/  IMAD.U32 R61, RZ, RZ, UR8 ;  /* 0x00000008ff3d7e24 */ /* 0x000fe2000f8e00ff */
[----:B------:R1:W2:Y:S01]  /*57b0*/  LDS.128 R24, [R54+0x4000] ;  /* 0x0040000036187984 */ /* 0x0002a20000000c00 */
[----:B------:R-:W-:Y:S01]  /*57c0*/  LEA.HI.X.SX32 R3, R43, UR5, 0x1, P2 ;  /* 0x000000052b037c11 */ /* 0x000fe200090f0eff */
[----:B------:R-:W-:Y:S02]  /*57d0*/  UIMAD UR4, UR36, UR9, UR4 ;  /* 0x00000009240472a4 */ /* 0x000fe4000f8e0204 */
[----:B------:R-:W-:Y:S01]  /*57e0*/  IMAD.WIDE.U32 R60, R61, UR36, R40 ;  /* 0x000000243d3c7c25 */ /* 0x000fe2000f8e0028 */
[----:B------:R1:W2:Y:S01]  /*57f0*/  LDS.128 R4, [R54+0x1000] ;  /* 0x0010000036047984 */ /* 0x0002a20000000c00 */
[----:B------:R-:W-:Y:S02]  /*5800*/  BSSY B0, `(.L_x_507) ;  /* 0x000001e000007945 */ /* 0x000fe40003800000 */
[----:B-1----:R-:W-:Y:S01]  /*5810*/  IMAD R0, R64, UR7, RZ ;  /* 0x0000000740007c24 */ /* 0x002fe2000f8e02ff */
[----:B------:R1:W1:Y:S01]  /*5820*/  LDS.128 R8, [R54+0x3000] ;  /* 0x0030000036087984 */ /* 0x0002620000000c00 */
[----:B------:R-:W-:-:S02]  /*5830*/  VIADD R55, R61, UR4 ;  /* 0x000000043d377c36 */ /* 0x000fc40008000000 */
[----:B------:R-:W-:Y:S01]  /*5840*/  IMAD.WIDE.U32 R56, R64, UR10, R52 ;  /* 0x0000000a40387c25 */ /* 0x000fe2000f8e0034 */
[----:B------:R1:W1:Y:S03]  /*5850*/  LDS.128 R12, [R54+0x5000] ;  /* 0x00500000360c7984 */ /* 0x0002660000000c00 */
[----:B------:R-:W-:-:S04]  /*5860*/  IMAD.WIDE R58, R59, 0x80, R2 ;  /* 0x000000803b3a7825 */ /* 0x000fc800078e0202 */
[----:B------:R-:W-:Y:S02]  /*5870*/  IMAD R65, R65, UR10, R0 ;  /* 0x0000000a41417c24 */ /* 0x000fe4000f8e0200 */
[----:B------:R-:W-:Y:S01]  /*5880*/  VIADD R64, R52, 0x20 ;  /* 0x0000002034407836 */ /* 0x000fe20000000000 */
[----:B---34-:R-:W-:Y:S06]  /*5890*/  @P1 BRA `(.L_x_508) ;  /* 0x0000000000501947 */ /* 0x018fec0003800000 */
[----:B------:R-:W-:Y:S01]  /*58a0*/  ULDC UR4, c[0x0][0x83c] ;  /* 0x00020f0000047ab9 */ /* 0x000fe20000000800 */
[----:B------:R-:W3:Y:S01]  /*58b0*/  LDS.128 R40, [R54+0x8000] ;  /* 0x0080000036287984 */ /* 0x000ee20000000c00 */
[C---:B------:R-:W-:Y:S01]  /*58c0*/  ISETP.GE.AND P2, PT, R52.reuse, UR4, PT ;  /* 0x0000000434007c0c */ /* 0x040fe2000bf46270 */
[----:B------:R-:W-:Y:S01]  /*58d0*/  ULDC.64 UR8, c[0x0][0x848] ;  /* 0x0002120000087ab9 */ /* 0x000fe20000000a00 */
[----:B------:R-:W-:Y:S01]  /*58e0*/  VIADD R0, R52, 0x40 ;  /* 0x0000004034007836 */ /* 0x000fe20000000000 */
[----:B------:R-:W4:Y:S01]  /*58f0*/  LDS.128 R44, [R54+0xa000] ;  /* 0x00a00000362c7984 */ /* 0x000f220000000c00 */
[----:B------:R-:W-:Y:S01]  /*5900*/  IMAD R63, R59, UR8, RZ ;  /* 0x000000083b3f7c24 */ /* 0x000fe2000f8e02ff */
[----:B------:R-:W-:Y:S02]  /*5910*/  ISETP.GE.AND P3, PT, R64, UR4, PT ;  /* 0x0000000440007c0c */ /* 0x000fe4000bf66270 */
[----:B------:R-:W-:Y:S01]  /*5920*/  ISETP.GE.AND P4, PT, R0, UR4, PT ;  /* 0x0000000400007c0c */ /* 0x000fe2000bf86270 */
[----:B------:R-:W-:-:S05]  /*5930*/  IMAD R63, R58, UR9, R63 ;  /* 0x000000093a3f7c24 */ /* 0x000fca000f8e023f */
[----:B------:R1:W5:Y:S02]  /*5940*/  @!P2 LDS.128 R48, [R54+0x6000] ;  /* 0x006000003630a984 */ /* 0x0003640000000c00 */
[----:B-12---:R-:W-:-:S04]  /*5950*/  IMAD.MOV.U32 R54, RZ, RZ, R60 ;  /* 0x000000ffff367224 */ /* 0x006fc800078e003c */
[----:B------:R-:W-:Y:S01]  /*5960*/  IMAD.WIDE.U32 R2, R58, UR8, R54 ;  /* 0x000000083a027c25 */ /* 0x000fe2000f8e0036 */
[----:B------:R-:W-:-:S03]  /*5970*/  ULDC.64 UR8, c[0x0][0x830] ;  /* 0x00020c0000087ab9 */ /* 0x000fc60000000a00 */
[----:B------:R-:W-:Y:S01]  /*5980*/  IMAD.IADD R3, R3, 0x1, R63 ;  /* 0x0000000103037824 */ /* 0x000fe200078e023f */
[----:B------:R-:W-:-:S04]  /*5990*/  LEA R62, P5, R2, UR8, 0x1 ;  /* 0x00000008023e7c11 */ /* 0x000fc8000f8a08ff */
[----:B------:R-:W-:-:S05]  /*59a0*/  LEA.HI.X R63, R2, UR9, R3, 0x1, P5 ;  /* 0x00000009023f7c11 */ /* 0x000fca000a8f0c03 */
[----:B---3--:R3:W-:Y:S04]  /*59b0*/  @!P3 STG.E.128 desc[UR46][R62.64+0x40], R40 ;  /* 0x000040283e00b986 */ /* 0x0087e8000c101d2e */
[----:B----4-:R3:W-:Y:S04]  /*59c0*/  @!P4 STG.E.128 desc[UR46][R62.64+0x80], R44 ;  /* 0x0000802c3e00c986 */ /* 0x0107e8000c101d2e */
[----:B-----5:R3:W-:Y:S02]  /*59d0*/  @!P2 STG.E.128 desc[UR46][R62.64], R48 ;  /* 0x000000303e00a986 */ /* 0x0207e4000c101d2e */
.L_x_508:
[----:B------:R-:W-:Y:S05]  /*59e0*/  BSYNC B0 ;  /* 0x0000000000007941 */ /* 0x000fea0003800000 */
.L_x_507:
[----:B------:R-:W-:Y:S04]  /*59f0*/  BSSY B0, `(.L_x_509) ;  /* 0x0000016000007945 */ /* 0x000fe80003800000 */
[----:B------:R-:W-:Y:S05]  /*5a00*/  @P0 BRA `(.L_x_510) ;  /* 0x0000000000500947 */ /* 0x000fea0003800000 */
[----:B---3--:R-:W-:Y:S01]  /*5a10*/  IADD3 R41, P2, R58, 0x40, RZ ;  /* 0x000000403a297810 */ /* 0x008fe20007f5e0ff */
[----:B------:R-:W-:Y:S01]  /*5a20*/  ULDC.64 UR8, c[0x0][0x848] ;  /* 0x0002120000087ab9 */ /* 0x000fe20000000a00 */
[----:B------:R-:W-:Y:S01]  /*5a30*/  IMAD.MOV.U32 R2, RZ, RZ, R60 ;  /* 0x000000ffff027224 */ /* 0x000fe200078e003c */
[----:B------:R-:W-:Y:S01]  /*5a40*/  ULDC UR4, c[0x0][0x83c] ;  /* 0x00020f0000047ab9 */ /* 0x000fe20000000800 */
[----:B------:R-:W-:Y:S01]  /*5a50*/  IMAD.MOV.U32 R3, RZ, RZ, R55 ;  /* 0x000000ffff037224 */ /* 0x000fe200078e0037 */
[----:B------:R-:W-:Y:S01]  /*5a60*/  ISETP.GE.AND P3, PT, R52, UR4, PT ;  /* 0x0000000434007c0c */ /* 0x000fe2000bf66270 */
[----:B------:R-:W-:Y:S01]  /*5a70*/  IMAD.X R0, RZ, RZ, R59, P2 ;  /* 0x000000ffff007224 */ /* 0x000fe200010e063b */
[----:B------:R-:W-:Y:S01]  /*5a80*/  ISETP.GE.AND P4, PT, R64, UR4, PT ;  /* 0x0000000440007c0c */ /* 0x000fe2000bf86270 */
[----:B------:R-:W-:Y:S02]  /*5a90*/  VIADD R40, R52, 0x40 ;  /* 0x0000004034287836 */ /* 0x000fe40000000000 */
[----:B------:R-:W-:-:S02]  /*5aa0*/  IMAD R0, R0, UR8, RZ ;  /* 0x0000000800007c24 */ /* 0x000fc4000f8e02ff */
[----:B------:R-:W-:Y:S01]  /*5ab0*/  IMAD.WIDE.U32 R2, R41, UR8, R2 ;  /* 0x0000000829027c25 */ /* 0x000fe2000f8e0002 */
[----:B------:R-:W-:-:S03]  /*5ac0*/  ISETP.GE.AND P5, PT, R40, UR4, PT ;  /* 0x0000000428007c0c */ /* 0x000fc6000bfa6270 */
[----:B------:R-:W-:Y:S01]  /*5ad0*/  IMAD R41, R41, UR9, R0 ;  /* 0x0000000929297c24 */ /* 0x000fe2000f8e0200 */
[----:B------:R-:W-:Y:S02]  /*5ae0*/  ULDC.64 UR8, c[0x0][0x830] ;  /* 0x00020c0000087ab9 */ /* 0x000fe40000000a00 */
[----:B------:R-:W-:Y:S01]  /*5af0*/  LEA R40, P2, R2, UR8, 0x1 ;  /* 0x0000000802287c11 */ /* 0x000fe2000f8408ff */
[----:B------:R-:W-:-:S05]  /*5b00*/  IMAD.IADD R3, R3, 0x1, R41 ;  /* 0x0000000103037824 */ /* 0x000fca00078e0229 */
[----:B------:R-:W-:-:S05]  /*5b10*/  LEA.HI.X R41, R2, UR9, R3, 0x1, P2 ;  /* 0x0000000902297c11 */ /* 0x000fca00090f0c03 */
[----:B------:R4:W-:Y:S04]  /*5b20*/  @!P3 STG.E.128 desc[UR46][R40.64], R28 ;  /* 0x0000001c2800b986 */ /* 0x0009e8000c101d2e */
[----:B------:R4:W-:Y:S04]  /*5b30*/  @!P4 STG.E.128 desc[UR46][R40.64+0x40], R32 ;  /* 0x000040202800c986 */ /* 0x0009e8000c101d2e */
[----:B--2---:R4:W-:Y:S02]  /*5b40*/  @!P5 STG.E.128 desc[UR46][R40.64+0x80], R36 ;  /* 0x000080242800d986 */ /* 0x0049e4000c101d2e */
.L_x_510:
[----:B------:R-:W-:Y:S05]  /*5b50*/  BSYNC B0 ;  /* 0x0000000000007941 */ /* 0x000fea0003800000 */
.L_x_509:
[----:B------:R-:W-:Y:S01]  /*5b60*/  ULDC.64 UR8, c[0x0][0x828] ;  /* 0x00020a0000087ab9 */ /* 0x000fe20000000a00 */
[----:B------:R-:W-:Y:S01]  /*5b70*/  IMAD.IADD R57, R57, 0x1, R65 ;  /* 0x0000000139397824 */ /* 0x000fe200078e0241 */
[----:B------:R-:W-:Y:S02]  /*5b80*/  UIMAD UR4, UR6, UR8, URZ ;  /* 0x00000008060472a4 */ /* 0x000fe4000f8e023f */
[----:B------:R-:W-:Y:S01]  /*5b90*/  IMAD.U32 R3, RZ, RZ, UR8 ;  /* 0x00000008ff037e24 */ /* 0x000fe2000f8e00ff */
[----:B------:R-:W-:Y:S01]  /*5ba0*/  BSSY B0, `(.L_x_511) ;  /* 0x0000016000007945 */ /* 0x000fe20003800000 */
[----:B------:R-:W-:Y:S02]  /*5bb0*/  UIMAD UR4, UR36, UR9, UR4 ;  /* 0x00000009240472a4 */ /* 0x000fe4000f8e0204 */
[----:B------:R-:W-:-:S04]  /*5bc0*/  IMAD.WIDE.U32 R56, R3, UR36, R56 ;  /* 0x0000002403387c25 */ /* 0x000fc8000f8e0038 */
[----:B----4-:R-:W-:Y:S01]  /*5bd0*/  VIADD R29, R57, UR4 ;  /* 0x00000004391d7c36 */ /* 0x010fe20008000000 */
[----:B------:R-:W-:Y:S06]  /*5be0*/  @P1 BRA `(.L_x_512) ;  /* 0x0000000000441947 */ /* 0x000fec0003800000 */
[----:B------:R-:W-:Y:S01]  /*5bf0*/  ULDC.64 UR6, c[0x0][0x818] ;  /* 0x0002060000067ab9 */ /* 0x000fe20000000a00 */
[C---:B------:R-:W-:Y:S01]  /*5c00*/  VIADD R0, R52.reuse, 0x40 ;  /* 0x0000004034007836 */ /* 0x040fe20000000000 */
[----:B------:R-:W-:Y:S01]  /*5c10*/  ULDC UR4, c[0x0][0x80c] ;  /* 0x0002030000047ab9 */ /* 0x000fe20000000800 */
[----:B------:R-:W-:Y:S01]  /*5c20*/  IMAD R31, R59, UR6, RZ ;  /* 0x000000063b1f7c24 */ /* 0x000fe2000f8e02ff */
[----:B------:R-:W-:Y:S01]  /*5c30*/  ISETP.GE.AND P1, PT, R52, UR4, PT ;  /* 0x0000000434007c0c */ /* 0x000fe2000bf26270 */
[----:B------:R-:W-:Y:S01]  /*5c40*/  IMAD.MOV.U32 R28, RZ, RZ, R56 ;  /* 0x000000ffff1c7224 */ /* 0x000fe200078e0038 */
[----:B------:R-:W-:Y:S01]  /*5c50*/  ISETP.GE.AND P3, PT, R0, UR4, PT ;  /* 0x0000000400007c0c */ /* 0x000fe2000bf66270 */
[----:B------:R-:W-:Y:S01]  /*5c60*/  IMAD R31, R58, UR7, R31 ;  /* 0x000000073a1f7c24 */ /* 0x000fe2000f8e021f */
[----:B------:R-:W-:Y:S01]  /*5c70*/  ISETP.GE.AND P2, PT, R64, UR4, PT ;  /* 0x0000000440007c0c */ /* 0x000fe2000bf46270 */
[----:B------:R-:W-:Y:S01]  /*5c80*/  IMAD.WIDE.U32 R2, R58, UR6, R28 ;  /* 0x000000063a027c25 */ /* 0x000fe2000f8e001c */
[----:B------:R-:W-:-:S03]  /*5c90*/  ULDC.64 UR6, c[0x0][0x800] ;  /* 0x0002000000067ab9 */ /* 0x000fc60000000a00 */
[----:B------:R-:W-:Y:S01]  /*5ca0*/  IMAD.IADD R3, R3, 0x1, R31 ;  /* 0x0000000103037824 */ /* 0x000fe200078e021f */
[----:B------:R-:W-:-:S04]  /*5cb0*/  LEA R30, P4, R2, UR6, 0x1 ;  /* 0x00000006021e7c11 */ /* 0x000fc8000f8808ff */
[----:B------:R-:W-:-:S05]  /*5cc0*/  LEA.HI.X R31, R2, UR7, R3, 0x1, P4 ;  /* 0x00000007021f7c11 */ /* 0x000fca000a0f0c03 */
[----:B--2---:R4:W-:Y:S04]  /*5cd0*/  @!P1 STG.E.128 desc[UR46][R30.64], R16 ;  /* 0x000000101e009986 */ /* 0x0049e8000c101d2e */
[----:B------:R4:W-:Y:S04]  /*5ce0*/  @!P2 STG.E.128 desc[UR46][R30.64+0x40], R20 ;  /* 0x000040141e00a986 */ /* 0x0009e8000c101d2e */
[----:B------:R4:W-:Y:S02]  /*5cf0*/  @!P3 STG.E.128 desc[UR46][R30.64+0x80], R24 ;  /* 0x000080181e00b986 */ /* 0x0009e4000c101d2e */
.L_x_512:
[----:B------:R-:W-:Y:S05]  /*5d00*/  BSYNC B0 ;  /* 0x0000000000007941 */ /* 0x000fea0003800000 */
.L_x_511:
[----:B------:R-:W-:Y:S05]  /*5d10*/  @P0 BRA `(.L_x_480) ;  /* 0x0000004400140947 */ /* 0x000fea0003800000 */
[----:B--2-4-:R-:W-:Y:S01]  /*5d20*/  IADD3 R17, P0, R58, 0x40, RZ ;  /* 0x000000403a117810 */ /* 0x014fe20007f1e0ff */
[----:B------:R-:W-:Y:S01]  /*5d30*/  ULDC.64 UR6, c[0x0][0x818] ;  /* 0x0002060000067ab9 */ /* 0x000fe20000000a00 */
[----:B------:R-:W-:Y:S01]  /*5d40*/  IMAD.MOV.U32 R2, RZ, RZ, R56 ;  /* 0x000000ffff027224 */ /* 0x000fe200078e0038 */
[----:B------:R-:W-:Y:S01]  /*5d50*/  ULDC UR4, c[0x0][0x80c] ;  /* 0x0002030000047ab9 */ /* 0x000fe20000000800 */
[----:B------:R-:W-:Y:S01]  /*5d60*/  IMAD.MOV.U32 R3, RZ, RZ, R29 ;  /* 0x000000ffff037224 */ /* 0x000fe200078e001d */
[----:B------:R-:W-:Y:S01]  /*5d70*/  ISETP.GE.AND P1, PT, R52, UR4, PT ;  /* 0x0000000434007c0c */ /* 0x000fe2000bf26270 */
[----:B------:R-:W-:Y:S01]  /*5d80*/  IMAD.X R0, RZ, RZ, R59, P0 ;  /* 0x000000ffff007224 */ /* 0x000fe200000e063b */
[----:B------:R-:W-:Y:S01]  /*5d90*/  ISETP.GE.AND P2, PT, R64, UR4, PT ;  /* 0x0000000440007c0c */ /* 0x000fe2000bf46270 */
[----:B------:R-:W-:-:S04]  /*5da0*/  IMAD.WIDE.U32 R2, R17, UR6, R2 ;  /* 0x0000000611027c25 */ /* 0x000fc8000f8e0002 */
[----:B------:R-:W-:Y:S02]  /*5db0*/  IMAD R0, R0, UR6, RZ ;  /* 0x0000000600007c24 */ /* 0x000fe4000f8e02ff */
[----:B------:R-:W-:Y:S02]  /*5dc0*/  VIADD R52, R52, 0x40 ;  /* 0x0000004034347836 */ /* 0x000fe40000000000 */
[----:B------:R-:W-:Y:S01]  /*5dd0*/  IMAD R17, R17, UR7, R0 ;  /* 0x0000000711117c24 */ /* 0x000fe2000f8e0200 */
[----:B------:R-:W-:Y:S02]  /*5de0*/  ULDC.64 UR6, c[0x0][0x800] ;  /* 0x0002000000067ab9 */ /* 0x000fe40000000a00 */
[----:B------:R-:W-:Y:S01]  /*5df0*/  LEA R16, P0, R2, UR6, 0x1 ;  /* 0x0000000602107c11 */ /* 0x000fe2000f8008ff */
[----:B------:R-:W-:-:S05]  /*5e00*/  IMAD.IADD R3, R3, 0x1, R17 ;  /* 0x0000000103037824 */ /* 0x000fca00078e0211 */
[----:B------:R-:W-:Y:S02]  /*5e10*/  LEA.HI.X R17, R2, UR7, R3, 0x1, P0 ;  /* 0x0000000702117c11 */ /* 0x000fe400080f0c03 */
[----:B------:R-:W-:-:S03]  /*5e20*/  ISETP.GE.AND P0, PT, R52, UR4, PT ;  /* 0x0000000434007c0c */ /* 0x000fc6000bf06270 */
[----:B------:R2:W-:Y:S04]  /*5e30*/  @!P1 STG.E.128 desc[UR46][R16.64], R4 ;  /* 0x0000000410009986 */ /* 0x0005e8000c101d2e */
[----:B-1----:R2:W-:Y:S06]  /*5e40*/  @!P2 STG.E.128 desc[UR46][R16.64+0x40], R8 ;  /* 0x000040081000a986 */ /* 0x0025ec000c101d2e */
[----:B------:R-:W-:Y:S05]  /*5e50*/  @P0 BRA `(.L_x_480) ;  /* 0x0000004000c40947 */ /* 0x000fea0003800000 */
[----:B------:R1:W-:Y:S01]  /*5e60*/  STG.E.128 desc[UR46][R16.64+0x80], R12 ;  /* 0x0000800c10007986 */ /* 0x0003e2000c101d2e */
[----:B------:R-:W-:Y:S05]  /*5e70*/  BRA `(.L_x_480) ;  /* 0x0000004000bc7947 */ /* 0x000fea0003800000 */
.L_x_505:
[----:B------:R-:W-:Y:S01]  /*5e80*/  ULDC.64 UR4, c[0x0][0x870] ;  /* 0x00021c0000047ab9 */ /* 0x000fe20000000a00 */
[----:B------:R-:W2:Y:S01]  /*5e90*/  S2R R6, SR_TID.X ;  /* 0x0000000000067919 */ /* 0x000ea20000002100 */
[----:B------:R-:W-:Y:S01]  /*5ea0*/  UISETP.NE.U32.AND UP0, UPT, UR4, URZ, UPT ;  /* 0x0000003f0400728c */ /* 0x000fe2000bf05070 */
[----:B------:R-:W3:Y:S03]  /*5eb0*/  S2UR UR8, SR_CTAID.Y ;  /* 0x00000000000879c3 */ /* 0x000ee60000002600 */
[----:B------:R-:W-:-:S03]  /*5ec0*/  UISETP.NE.AND.EX UP0, UPT, UR5, URZ, UPT, UP0 ;  /* 0x0000003f0500728c */ /* 0x000fc6000bf05300 */
[----:B------:R-:W-:Y:S02]  /*5ed0*/  ULDC.64 UR4, c[0x0][0x870] ;  /* 0x00021c0000047ab9 */ /* 0x000fe40000000a00 */
[----:B------:R-:W-:Y:S01]  /*5ee0*/  UIMAD.WIDE UR4, UR36, 0x4, UR4 ;  /* 0x00000004240478a5 */ /* 0x000fe2000f8e0204 */
[----:B------:R-:W-:Y:S01]  /*5ef0*/  PLOP3.LUT P0, PT, PT, PT, UP0, 0x80, 0x0 ;  /* 0x000000000000781c */ /* 0x000fe20003f0f008 */
[----:B------:R-:W-:Y:S01]  /*5f00*/  ULDC UR6, c[0x0][0x808] ;  /* 0x0002020000067ab9 */ /* 0x000fe20000000800 */
[----:B------:R-:W4:Y:S01]  /*5f10*/  S2R R7, SR_CTAID.X ;  /* 0x0000000000077919 */ /* 0x000f220000002500 */
[----:B------:R-:W4:Y:S02]  /*5f20*/  LDC.64 R12, c[0x0][0x820] ;  /* 0x00020800ff0c7b82 */ /* 0x000f240000000a00 */
[----:B------:R-:W-:Y:S02]  /*5f30*/  IMAD.U32 R2, RZ, RZ, UR4 ;  /* 0x00000004ff027e24 */ /* 0x000fe4000f8e00ff */
[----:B------:R-:W-:Y:S01]  /*5f40*/  IMAD.U32 R3, RZ, RZ, UR5 ;  /* 0x00000005ff037e24 */ /* 0x000fe2000f8e00ff */
[----:B------:R-:W-:-:S05]  /*5f50*/  ULDC.64 UR4, c[0x0][0x878] ;  /* 0x00021e0000047ab9 */ /* 0x000fca0000000a00 */
[----:B------:R-:W4:Y:S01]  /*5f60*/  @P0 LDG.E R8, desc[UR46][R2.64] ;  /* 0x0000002e02080981 */ /* 0x000f22000c1e1900 */
[----:B------:R-:W-:Y:S01]  /*5f70*/  UISETP.NE.U32.AND UP1, UPT, UR4, URZ, UPT ;  /* 0x0000003f0400728c */ /* 0x000fe2000bf25070 */
[----:B------:R-:W-:-:S03]  /*5f80*/  IMAD.U32 R0, RZ, RZ, UR6 ;  /* 0x00000006ff007e24 */ /* 0x000fc6000f8e00ff */
[----:B------:R-:W-:Y:S01]  /*5f90*/  UISETP.NE.AND.EX UP1, UPT, UR5, URZ, UPT, UP1 ;  /* 0x0000003f0500728c */ /* 0x000fe2000bf25310 */
[----:B--2---:R-:W-:-:S05]  /*5fa0*/  VIADD R6, R6, 0xffffff80 ;  /* 0xffffff8006067836 */ /* 0x004fca0000000000 */
[----:B------:R-:W-:-:S05]  /*5fb0*/  PLOP3.LUT P1, PT, PT, PT, UP1, 0x80, 0x0 ;  /* 0x000000000000781c */ /* 0x000fca0003f2f018 */
[----:B------:R-:W-:Y:S02]  /*5fc0*/  @UP1 ULDC.64 UR4, c[0x0][0x878] ;  /* 0x00021e0000041ab9 */ /* 0x000fe40000000a00 */
[----:B------:R-:W-:Y:S01]  /*5fd0*/  @UP1 UIMAD.WIDE UR4, UR36, 0x4, UR4 ;  /* 0x00000004240418a5 */ /* 0x000fe2000f8e0204 */
[----:B------:R-:W-:-:S05]  /*5fe0*/  SHF.R.S32.HI R9, RZ, 0x1f, R6 ;  /* 0x0000001fff097819 */ /* 0x000fca0000011406 */
[----:B-1----:R-:W-:Y:S02]  /*5ff0*/  IMAD.U32 R4, RZ, RZ, UR4 ;  /* 0x00000004ff047e24 */ /* 0x002fe4000f8e00ff */
[----:B------:R-:W-:Y:S01]  /*6000*/  IMAD.U32 R5, RZ, RZ, UR5 ;  /* 0x00000005ff057e24 */ /* 0x000fe2000f8e00ff */
[----:B------:R-:W-:Y:S01]  /*6010*/  LEA.HI R9, R9, R6, RZ, 0x2 ;  /* 0x0000000609097211 */ /* 0x000fe200078f10ff */
[----:B------:R-:W-:Y:S01]  /*6020*/  UMOV UR4, URZ ;  /* 0x0000003f00047c82 */ /* 0x000fe20008000000 */
[----:B------:R-:W-:Y:S02]  /*6030*/  UMOV UR5, URZ ;  /* 0x0000003f00057c82 */ /* 0x000fe40008000000 */
[----:B------:R1:W5:Y:S01]  /*6040*/  @P1 LDG.E R0, desc[UR46][R4.64] ;  /* 0x0000002e04001981 */ /* 0x000362000c1e1900 */
[----:B---3--:R-:W-:Y:S01]  /*6050*/  USHF.R.S32.HI UR9, URZ, 0x1f, UR8 ;  /* 0x0000001f3f097899 */ /* 0x008fe20008011408 */
[----:B-1----:R-:W-:-:S05]  /*6060*/  LOP3.LUT R5, R9, 0x1ffffffc, RZ, 0xc0, !PT ;  /* 0x1ffffffc09057812 */ /* 0x002fca00078ec0ff */
[----:B------:R-:W-:Y:S01]  /*6070*/  IMAD.IADD R6, R6, 0x1, -R5 ;  /* 0x0000000106067824 */ /* 0x000fe200078e0a05 */
[----:B----4-:R-:W-:-:S13]  /*6080*/  @P0 R2UR UR6, R8 ;  /* 0x00000000080602ca */ /* 0x010fda00000e0000 */
[----:B------:R-:W-:Y:S02]  /*6090*/  @UP0 USHF.R.S32.HI UR7, URZ, 0x1f, UR6 ;  /* 0x0000001f3f070899 */ /* 0x000fe40008011406 */
[----:B------:R-:W-:-:S05]  /*60a0*/  @UP0 UMOV UR4, UR6 ;  /* 0x0000000600040c82 */ /* 0x000fca0008000000 */
[----:B------:R-:W-:Y:S01]  /*60b0*/  @UP0 UMOV UR5, UR7 ;  /* 0x0000000700050c82 */ /* 0x000fe20008000000 */
[----:B------:R-:W-:Y:S05]  /*60c0*/  @P1 BRA `(.L_x_513) ;  /* 0x0000000000101947 */ /* 0x000fea0003800000 */
[----:B------:R-:W-:Y:S05]  /*60d0*/  @!P0 BRA `(.L_x_513) ;  /* 0x00000000000c8947 */ /* 0x000fea0003800000 */
[----:B------:R-:W2:Y:S04]  /*60e0*/  LDG.E R5, desc[UR46][R2.64] ;  /* 0x0000002e02057981 */ /* 0x000ea8000c1e1900 */
[----:B-----5:R-:W2:Y:S02]  /*60f0*/  LDG.E R0, desc[UR46][R2.64+0x4] ;  /* 0x0000042e02007981 */ /* 0x020ea4000c1e1900 */
[----:B--2---:R-:W-:-:S07]  /*6100*/  IMAD.IADD R0, R0, 0x1, -R5 ;  /* 0x0000000100007824 */ /* 0x004fce00078e0a05 */
.L_x_513:
[----:B------:R-:W-:Y:S01]  /*6110*/  SHF.R.S32.HI R9, RZ, 0x2, R9 ;  /* 0x00000002ff097819 */ /* 0x000fe20000011409 */
[----:B------:R-:W1:Y:S01]  /*6120*/  LDC.64 R14, c[0x0][0x850] ;  /* 0x00021400ff0e7b82 */ /* 0x000e620000000a00 */
[----:B------:R-:W-:Y:S01]  /*6130*/  IMAD R2, R12, UR9, RZ ;  /* 0x000000090c027c24 */ /* 0x000fe2000f8e02ff */
[----:B------:R-:W-:Y:S01]  /*6140*/  ULDC.64 UR6, c[0x0][0x828] ;  /* 0x00020a0000067ab9 */ /* 0x000fe20000000a00 */
[----:B------:R-:W-:Y:S01]  /*6150*/  IMAD.SHL.U32 R10, R6, 0x8, RZ ;  /* 0x00000008060a7824 */ /* 0x000fe200078e00ff */
[----:B------:R-:W-:Y:S01]  /*6160*/  BSSY B0, `(.L_x_514) ;  /* 0x000002a000007945 */ /* 0x000fe20003800000 */
[----:B-----5:R-:W-:Y:S02]  /*6170*/  IMAD R0, R7, -0x80, R0 ;  /* 0xffffff8007007824 */ /* 0x020fe400078e0200 */
[----:B------:R-:W-:Y:S01]  /*6180*/  VIADD R3, R9, 0x40 ;  /* 0x0000004009037836 */ /* 0x000fe20000000000 */
[----:B------:R-:W-:Y:S01]  /*6190*/  SHF.R.S32.HI R11, RZ, 0x1f, R10 ;  /* 0x0000001fff0b7819 */ /* 0x000fe2000001140a */
[----:B------:R-:W-:Y:S01]  /*61a0*/  IMAD R13, R13, UR8, R2 ;  /* 0x000000080d0d7c24 */ /* 0x000fe2000f8e0202 */
[----:B------:R-:W-:Y:S01]  /*61b0*/  IADD3 R2, P2, R9, UR4, RZ ;  /* 0x0000000409027c10 */ /* 0x000fe2000ff5e0ff */
[----:B------:R-:W-:Y:S01]  /*61c0*/  USHF.R.S32.HI UR4, URZ, 0x1f, UR36 ;  /* 0x0000001f3f047899 */ /* 0x000fe20008011424 */
[-C--:B------:R-:W-:Y:S01]  /*61d0*/  ISETP.GE.AND P0, PT, R3, R0.reuse, PT ;  /* 0x000000000300720c */ /* 0x080fe20003f06270 */
[----:B------:R-:W-:Y:S01]  /*61e0*/  IMAD.WIDE.U32 R4, R12, UR8, R10 ;  /* 0x000000080c047c25 */ /* 0x000fe2000f8e000a */
[C---:B------:R-:W-:Y:S01]  /*61f0*/  LEA.HI.X.SX32 R3, R9.reuse, UR5, 0x1, P2 ;  /* 0x0000000509037c11 */ /* 0x040fe200090f0eff */
[----:B------:R-:W-:Y:S01]  /*6200*/  USEL UR5, UR4, URZ, !UP0 ;  /* 0x0000003f04057287 */ /* 0x000fe2000c000000 */
[----:B------:R-:W-:Y:S01]  /*6210*/  ISETP.GE.AND P1, PT, R9, R0, PT ;  /* 0x000000000900720c */ /* 0x000fe20003f26270 */
[----:B------:R-:W-:Y:S01]  /*6220*/  USEL UR36, UR36, URZ, !UP0 ;  /* 0x0000003f24247287 */ /* 0x000fe2000c000000 */
[----:B------:R-:W-:Y:S01]  /*6230*/  IMAD.IADD R5, R5, 0x1, R13 ;  /* 0x0000000105057824 */ /* 0x000fe200078e020d */
[----:B------:R-:W-:-:S02]  /*6240*/  UIMAD UR4, UR5, UR6, URZ ;  /* 0x00000006050472a4 */ /* 0x000fc4000f8e023f */
[----:B------:R-:W-:Y:S02]  /*6250*/  IMAD.U32 R9, RZ, RZ, UR6 ;  /* 0x00000006ff097e24 */ /* 0x000fe4000f8e00ff */
[----:B------:R-:W-:Y:S01]  /*6260*/  IMAD.WIDE R6, R7, 0x80, R2 ;  /* 0x0000008007067825 */ /* 0x000fe200078e0202 */
[----:B------:R-:W-:-:S03]  /*6270*/  UIMAD UR4, UR36, UR7, UR4 ;  /* 0x00000007240472a4 */ /* 0x000fc6000f8e0204 */
[----:B------:R-:W-:-:S04]  /*6280*/  IMAD.WIDE.U32 R8, R9, UR36, R4 ;  /* 0x0000002409087c25 */ /* 0x000fc8000f8e0004 */
[C---:B-1----:R-:W-:Y:S02]  /*6290*/  IMAD R0, R14.reuse, UR9, RZ ;  /* 0x000000090e007c24 */ /* 0x042fe4000f8e02ff */
[----:B------:R-:W-:Y:S02]  /*62a0*/  VIADD R5, R9, UR4 ;  /* 0x0000000409057c36 */ /* 0x000fe40008000000 */
[----:B------:R-:W-:Y:S02]  /*62b0*/  IMAD R17, R15, UR8, R0 ;  /* 0x000000080f117c24 */ /* 0x000fe4000f8e0200 */
[----:B------:R-:W-:-:S04]  /*62c0*/  IMAD.WIDE.U32 R12, R14, UR8, R10 ;  /* 0x000000080e0c7c25 */ /* 0x000fc8000f8e000a */
[C---:B------:R-:W-:Y:S02]  /*62d0*/  VIADD R16, R10.reuse, 0x20 ;  /* 0x000000200a107836 */ /* 0x040fe40000000000 */
[----:B------:R-:W-:Y:S01]  /*62e0*/  VIADD R18, R10, 0x40 ;  /* 0x000000400a127836 */ /* 0x000fe20000000000 */
[----:B------:R-:W-:Y:S06]  /*62f0*/  @P1 BRA `(.L_x_515) ;  /* 0x0000000000401947 */ /* 0x000fec0003800000 */
[----:B------:R-:W-:Y:S01]  /*6300*/  ULDC.64 UR6, c[0x0][0x818] ;  /* 0x0002060000067ab9 */ /* 0x000fe20000000a00 */
[----:B------:R-:W-:Y:S01]  /*6310*/  IMAD.MOV.U32 R4, RZ, RZ, R8 ;  /* 0x000000ffff047224 */ /* 0x000fe200078e0008 */
[----:B------:R-:W-:Y:S01]  /*6320*/  ULDC UR4, c[0x0][0x80c] ;  /* 0x0002030000047ab9 */ /* 0x000fe20000000800 */
[----:B------:R-:W-:Y:S01]  /*6330*/  IMAD R15, R7, UR6, RZ ;  /* 0x00000006070f7c24 */ /* 0x000fe2000f8e02ff */
[----:B------:R-:W-:Y:S01]  /*6340*/  ISETP.GE.AND P3, PT, R10, UR4, PT ;  /* 0x000000040a007c0c */ /* 0x000fe2000bf66270 */
[----:B------:R-:W-:Y:S01]  /*6350*/  IMAD.WIDE.U32 R2, R6, UR6, R4 ;  /* 0x0000000606027c25 */ /* 0x000fe2000f8e0004 */
[----:B------:R-:W-:Y:S02]  /*6360*/  ISETP.GE.AND P4, PT, R16, UR4, PT ;  /* 0x0000000410007c0c */ /* 0x000fe4000bf86270 */
[----:B------:R-:W-:Y:S01]  /*6370*/  ISETP.GE.AND P5, PT, R18, UR4, PT ;  /* 0x0000000412007c0c */ /* 0x000fe2000bfa6270 */
[----:B------:R-:W-:Y:S01]  /*6380*/  IMAD R15, R6, UR7, R15 ;  /* 0x00000007060f7c24 */ /* 0x000fe2000f8e020f */
[----:B------:R-:W-:-:S02]  /*6390*/  ULDC.64 UR6, c[0x0][0x800] ;  /* 0x0002000000067ab9 */ /* 0x000fc40000000a00 */
[----:B------:R-:W-:Y:S01]  /*63a0*/  LEA R14, P2, R2, UR6, 0x1 ;  /* 0x00000006020e7c11 */ /* 0x000fe2000f8408ff */
[----:B------:R-:W-:-:S05]  /*63b0*/  IMAD.IADD R3, R3, 0x1, R15 ;  /* 0x0000000103037824 */ /* 0x000fca00078e020f */
[----:B------:R-:W-:-:S05]  /*63c0*/  LEA.HI.X R15, R2, UR7, R3, 0x1, P2 ;  /* 0x00000007020f7c11 */ /* 0x000fca00090f0c03 */
[----:B------:R1:W-:Y:S04]  /*63d0*/  @!P3 STG.E.128 desc[UR46][R14.64], RZ ;  /* 0x000000ff0e00b986 */ /* 0x0003e8000c101d2e */
[----:B------:R1:W-:Y:S04]  /*63e0*/  @!P4 STG.E.128 desc[UR46][R14.64+0x40], RZ ;  /* 0x000040ff0e00c986 */ /* 0x0003e8000c101d2e */
[----:B------:R1:W-:Y:S02]  /*63f0*/  @!P5 STG.E.128 desc[UR46][R14.64+0x80], RZ ;  /* 0x000080ff0e00d986 */ /* 0x0003e4000c101d2e */
.L_x_515:
[----:B------:R-:W-:Y:S05]  /*6400*/  BSYNC B0 ;  /* 0x0000000000007941 */ /* 0x000fea0003800000 */
.L_x_514:
[----:B------:R-:W-:Y:S04]  /*6410*/  BSSY B0, `(.L_x_516) ;  /* 0x0000015000007945 */ /* 0x000fe80003800000 */
[----:B------:R-:W-:Y:S05]  /*6420*/  @P0 BRA `(.L_x_517) ;  /* 0x00000000004c0947 */ /* 0x000fea0003800000 */
[----:B------:R-:W-:Y:S01]  /*6430*/  IADD3 R9, P2, R6, 0x40, RZ ;  /* 0x0000004006097810 */ /* 0x000fe20007f5e0ff */
[----:B------:R-:W-:Y:S01]  /*6440*/  ULDC.64 UR6, c[0x0][0x818] ;  /* 0x0002060000067ab9 */ /* 0x000fe20000000a00 */
[----:B------:R-:W-:Y:S01]  /*6450*/  IMAD.MOV.U32 R2, RZ, RZ, R8 ;  /* 0x000000ffff027224 */ /* 0x000fe200078e0008 */
[----:B------:R-:W-:Y:S01]  /*6460*/  ULDC UR4, c[0x0][0x80c] ;  /* 0x0002030000047ab9 */ /* 0x000fe20000000800 */
[----:B------:R-:W-:Y:S01]  /*6470*/  IMAD.MOV.U32 R3, RZ, RZ, R5 ;  /* 0x000000ffff037224 */ /* 0x000fe200078e0005 */
[----:B------:R-:W-:Y:S01]  /*6480*/  ISETP.GE.AND P3, PT, R10, UR4, PT ;  /* 0x000000040a007c0c */ /* 0x000fe2000bf66270 */
[----:B------:R-:W-:Y:S01]  /*6490*/  IMAD.X R0, RZ, RZ, R7, P2 ;  /* 0x000000ffff007224 */ /* 0x000fe200010e0607 */
[----:B------:R-:W-:Y:S01]  /*64a0*/  ISETP.GE.AND P4, PT, R16, UR4, PT ;  /* 0x0000000410007c0c */ /* 0x000fe2000bf86270 */
[----:B------:R-:W-:Y:S01]  /*64b0*/  IMAD.WIDE.U32 R2, R9, UR6, R2 ;  /* 0x0000000609027c25 */ /* 0x000fe2000f8e0002 */
[----:B------:R-:W-:-:S03]  /*64c0*/  ISETP.GE.AND P5, PT, R18, UR4, PT ;  /* 0x0000000412007c0c */ /* 0x000fc6000bfa6270 */
[----:B------:R-:W-:-:S04]  /*64d0*/  IMAD R0, R0, UR6, RZ ;  /* 0x0000000600007c24 */ /* 0x000fc8000f8e02ff */
[----:B------:R-:W-:Y:S01]  /*64e0*/  IMAD R9, R9, UR7, R0 ;  /* 0x0000000709097c24 */ /* 0x000fe2000f8e0200 */
[----:B------:R-:W-:Y:S02]  /*64f0*/  ULDC.64 UR6, c[0x0][0x800] ;  /* 0x0002000000067ab9 */ /* 0x000fe40000000a00 */
[----:B------:R-:W-:Y:S01]  /*6500*/  LEA R4, P2, R2, UR6, 0x1 ;  /* 0x0000000602047c11 */ /* 0x000fe2000f8408ff */
[----:B------:R-:W-:-:S05]  /*6510*/  IMAD.IADD R3, R3, 0x1, R9 ;  /* 0x0000000103037824 */ /* 0x000fca00078e0209 */
[----:B------:R-:W-:-:S05]  /*6520*/  LEA.HI.X R5, R2, UR7, R3, 0x1, P2 ;  /* 0x0000000702057c11 */ /* 0x000fca00090f0c03 */
[----:B------:R2:W-:Y:S04]  /*6530*/  @!P3 STG.E.128 desc[UR46][R4.64], RZ ;  /* 0x000000ff0400b986 */ /* 0x0005e8000c101d2e */
[----:B------:R2:W-:Y:S04]  /*6540*/  @!P4 STG.E.128 desc[UR46][R4.64+0x40], RZ ;  /* 0x000040ff0400c986 */ /* 0x0005e8000c101d2e */
[----:B------:R2:W-:Y:S02]  /*6550*/  @!P5 STG.E.128 desc[UR46][R4.64+0x80], RZ ;  /* 0x000080ff0400d986 */ /* 0x0005e4000c101d2e */
.L_x_517:
[----:B------:R-:W-:Y:S05]  /*6560*/  BSYNC B0 ;  /* 0x0000000000007941 */ /* 0x000fea0003800000 */
.L_x_516:
[----:B------:R-:W-:Y:S01]  /*6570*/  ULDC.64 UR6, c[0x0][0x858] ;  /* 0x0002160000067ab9 */ /* 0x000fe20000000a00 */
[----:B------:R-:W-:Y:S01]  /*6580*/  IMAD.IADD R13, R13, 0x1, R17 ;  /* 0x000000010d0d7824 */ /* 0x000fe200078e0211 */
[----:B------:R-:W-:Y:S02]  /*6590*/  UIMAD UR4, UR5, UR6, URZ ;  /* 0x00000006050472a4 */ /* 0x000fe4000f8e023f */
[----:B------:R-:W-:Y:S01]  /*65a0*/  IMAD.U32 R9, RZ, RZ, UR6 ;  /* 0x00000006ff097e24 */ /* 0x000fe2000f8e00ff */
[----:B------:R-:W-:Y:S01]  /*65b0*/  BSSY B0, `(.L_x_518) ;  /* 0x0000015000007945 */ /* 0x000fe20003800000 */
[----:B------:R-:W-:Y:S02]  /*65c0*/  UIMAD UR4, UR36, UR7, UR4 ;  /* 0x00000007240472a4 */ /* 0x000fe4000f8e0204 */
[----:B------:R-:W-:-:S04]  /*65d0*/  IMAD.WIDE.U32 R8, R9, UR36, R12 ;  /* 0x0000002409087c25 */ /* 0x000fc8000f8e000c */
[----:B--2---:R-:W-:Y:S01]  /*65e0*/  VIADD R5, R9, UR4 ;  /* 0x0000000409057c36 */ /* 0x004fe20008000000 */
        /* <DEDUP_REMOVED lines=17> */
.L_x_519:
[----:B------:R-:W-:Y:S05]  /*6700*/  BSYNC B0 ;  /* 0x0000000000007941 */ /* 0x000fea0003800000 */
.L_x_518:
        /* <DEDUP_REMOVED lines=10> */
[----:B------:R-:W-:-:S04]  /*67b0*/  IMAD R0, R0, UR6, RZ ;  /* 0x0000000600007c24 */ /* 0x000fc8000f8e02ff */
[----:B------:R-:W-:Y:S01]  /*67c0*/  IMAD R5, R9, UR7, R0 ;  /* 0x0000000709057c24 */ /* 0x000fe2000f8e0200 */
[----:B------:R-:W-:Y:S02]  /*67d0*/  ULDC.64 UR6, c[0x0][0x830] ;  /* 0x00020c0000067ab9 */ /* 0x000fe40000000a00 */
[----:B------:R-:W-:Y:S01]  /*67e0*/  LEA R4, P0, R2, UR6, 0x1 ;  /* 0x0000000602047c11 */ /* 0x000fe2000f8008ff */
[----:B------:R-:W-:-:S05]  /*67f0*/  IMAD.IADD R3, R3, 0x1, R5 ;  /* 0x0000000103037824 */ /* 0x000fca00078e0205 */
[----:B------:R-:W-:Y:S02]  /*6800*/  LEA.HI.X R5, R2, UR7, R3, 0x1, P0 ;  /* 0x0000000702057c11 */ /* 0x000fe400080f0c03 */
[----:B------:R-:W-:-:S03]  /*6810*/  ISETP.GE.AND P0, PT, R18, UR4, PT ;  /* 0x0000000412007c0c */ /* 0x000fc6000bf06270 */
[----:B------:R3:W-:Y:S04]  /*6820*/  @!P1 STG.E.128 desc[UR46][R4.64], RZ ;  /* 0x000000ff04009986 */ /* 0x0007e8000c101d2e */
[----:B------:R3:W-:Y:S06]  /*6830*/  @!P2 STG.E.128 desc[UR46][R4.64+0x40], RZ ;  /* 0x000040ff0400a986 */ /* 0x0007ec000c101d2e */
[----:B------:R-:W-:Y:S05]  /*6840*/  @P0 BRA `(.L_x_480) ;  /* 0x0000003800480947 */ /* 0x000fea0003800000 */
[----:B------:R4:W-:Y:S01]  /*6850*/  STG.E.128 desc[UR46][R4.64+0x80], RZ ;  /* 0x000080ff04007986 */ /* 0x0009e2000c101d2e */
[----:B------:R-:W-:Y:S05]  /*6860*/  BRA `(.L_x_480) ;  /* 0x0000003800407947 */ /* 0x000fea0003800000 */
.L_x_475:
[----:B------:R-:W-:-:S08]  /*6870*/  NOP ;  /* 0x0000000000007918 */ /* 0x000fd00000000000 */
[----:B------:R-:W1:-:S00]  /*6880*/  USETMAXREG.DEALLOC.CTAPOOL 0x18 ;  /* 0x00000018000079c8 */ /* 0x000e4000080e0500 */
[----:B-1----:R-:W-:-:S06]  /*6890*/  LOP3.LUT R0, R0, 0x3, RZ, 0xc0, !PT ;  /* 0x0000000300007812 */ /* 0x002fcc00078ec0ff */
[----:B------:R-:W1:Y:S02]  /*68a0*/  SHFL.IDX PT, R0, R0, RZ, 0x1f ;  /* 0x00001fff00007589 */ /* 0x000e6400000e0000 */
[----:B-1----:R-:W-:-:S13]  /*68b0*/  ISETP.NE.AND P0, PT, R0, RZ, PT ;  /* 0x000000ff0000720c */ /* 0x002fda0003f05270 */
[----:B------:R-:W-:Y:S05]  /*68c0*/  @!P0 BRA `(.L_x_520) ;  /* 0x0000000c00d48947 */ /* 0x000fea0003800000 */
[----:B------:R-:W-:-:S13]  /*68d0*/  ISETP.NE.AND P0, PT, R0, 0x1, PT ;  /* 0x000000010000780c */ /* 0x000fda0003f05270 */
[----:B------:R-:W-:Y:S05]  /*68e0*/  @P0 BRA `(.L_x_480) ;  /* 0x0000003800200947 */ /* 0x000fea0003800000 */
[----:B------:R-:W-:Y:S01]  /*68f0*/  ULDC.64 UR4, c[0x0][0x8d8] ;  /* 0x0002360000047ab9 */ /* 0x000fe20000000a00 */
[----:B------:R-:W1:Y:S01]  /*6900*/  S2UR UR12, SR_CTAID.Z ;  /* 0x00000000000c79c3 */ /* 0x000e620000002700 */
[----:B------:R-:W-:-:S04]  /*6910*/  ISETP.NE.U32.AND P0, PT, RZ, UR4, PT ;  /* 0x00000004ff007c0c */ /* 0x000fc8000bf05070 */
[----:B------:R-:W-:-:S13]  /*6920*/  ISETP.NE.AND.EX P0, PT, RZ, UR5, PT, P0 ;  /* 0x00000005ff007c0c */ /* 0x000fda000bf05300 */
[----:B------:R-:W-:Y:S05]  /*6930*/  @!P0 BRA `(.L_x_521) ;  /* 0x00000000001c8947 */ /* 0x000fea0003800000 */
[----:B------:R-:W-:Y:S02]  /*6940*/  ULDC.64 UR4, c[0x0][0x8d8] ;  /* 0x0002360000047ab9 */ /* 0x000fe40000000a00 */
[----:B-1----:R-:W-:-:S06]  /*6950*/  UIMAD.WIDE UR4, UR12, 0x4, UR4 ;  /* 0x000000040c0478a5 */ /* 0x002fcc000f8e0204 */
[----:B------:R-:W-:Y:S02]  /*6960*/  IMAD.U32 R2, RZ, RZ, UR4 ;  /* 0x00000004ff027e24 */ /* 0x000fe4000f8e00ff */
[----:B------:R-:W-:-:S05]  /*6970*/  IMAD.U32 R3, RZ, RZ, UR5 ;  /* 0x00000005ff037e24 */ /* 0x000fca000f8e00ff */
[----:B------:R-:W2:Y:S02]  /*6980*/  LDG.E R2, desc[UR46][R2.64] ;  /* 0x0000002e02027981 */ /* 0x000ea4000c1e1900 */
[----:B--2---:R-:W-:Y:S01]  /*6990*/  R2UR UR5, R2 ;  /* 0x00000000020572ca */ /* 0x004fe200000e0000 */
[----:B------:R-:W-:-:S14]  /*69a0*/  BRA `(.L_x_522) ;  /* 0x0000000000387947 */ /* 0x000fdc0003800000 */
.L_x_521:
[----:B------:R-:W-:Y:S02]  /*69b0*/  ULDC.64 UR4, c[0x0][0x8d0] ;  /* 0x0002340000047ab9 */ /* 0x000fe40000000a00 */
[----:B------:R-:W-:-:S04]  /*69c0*/  ISETP.NE.U32.AND P0, PT, RZ, UR4, PT ;  /* 0x00000004ff007c0c */ /* 0x000fc8000bf05070 */
[----:B------:R-:W-:-:S13]  /*69d0*/  ISETP.NE.AND.EX P0, PT, RZ, UR5, PT, P0 ;  /* 0x00000005ff007c0c */ /* 0x000fda000bf05300 */
[----:B------:R-:W-:Y:S05]  /*69e0*/  @!P0 BRA `(.L_x_523) ;  /* 0x0000000000248947 */ /* 0x000fea0003800000 */
[----:B------:R-:W-:Y:S02]  /*69f0*/  ULDC.64 UR4, c[0x0][0x8d0] ;  /* 0x0002340000047ab9 */ /* 0x000fe40000000a00 */
[----:B-1----:R-:W-:-:S06]  /*6a00*/  UIMAD.WIDE UR4, UR12, 0x4, UR4 ;  /* 0x000000040c0478a5 */ /* 0x002fcc000f8e0204 */
[----:B------:R-:W-:Y:S02]  /*6a10*/  IMAD.U32 R2, RZ, RZ, UR4 ;  /* 0x00000004ff027e24 */ /* 0x000fe4000f8e00ff */
[----:B------:R-:W-:-:S05]  /*6a20*/  IMAD.U32 R3, RZ, RZ, UR5 ;  /* 0x00000005ff037e24 */ /* 0x000fca000f8e00ff */
[----:B------:R-:W2:Y:S04]  /*6a30*/  LDG.E R0, desc[UR46][R2.64] ;  /* 0x0000002e02007981 */ /* 0x000ea8000c1e1900 */
[----:B------:R-:W2:Y:S02]  /*6a40*/  LDG.E R5, desc[UR46][R2.64+0x4] ;  /* 0x0000042e02057981 */ /* 0x000ea4000c1e1900 */
[----:B--2---:R-:W-:-:S05]  /*6a50*/  IMAD.IADD R0, R5, 0x1, -R0 ;  /* 0x0000000105007824 */ /* 0x004fca00078e0a00 */
[----:B------:R-:W-:Y:S01]  /*6a60*/  R2UR UR5, R0 ;  /* 0x00000000000572ca */ /* 0x000fe200000e0000 */
[----:B------:R-:W-:-:S14]  /*6a70*/  BRA `(.L_x_522) ;  /* 0x0000000000047947 */ /* 0x000fdc0003800000 */
.L_x_523:
[----:B------:R-:W-:-:S05]  /*6a80*/  ULDC UR5, c[0x0][0x8bc] ;  /* 0x00022f0000057ab9 */ /* 0x000fca0000000800 */
.L_x_522:
[----:B------:R-:W2:Y:S02]  /*6a90*/  S2UR UR4, SR_CTAID.X ;  /* 0x00000000000479c3 */ /* 0x000ea40000002500 */
[----:B--2---:R-:W-:-:S04]  /*6aa0*/  USHF.L.U32 UR4, UR4, 0x7, URZ ;  /* 0x0000000704047899 */ /* 0x004fc8000800063f */
[----:B------:R-:W-:-:S04]  /*6ab0*/  UISETP.GE.AND UP0, UPT, UR4, UR5, UPT ;  /* 0x000000050400728c */ /* 0x000fc8000bf06270 */
[----:B-1----:R-:W-:-:S06]  /*6ac0*/  USEL UR12, UR12, 0xffffffff, !UP0 ;  /* 0xffffffff0c0c7887 */ /* 0x002fcc000c000000 */
[----:B------:R-:W-:-:S13]  /*6ad0*/  ISETP.LE.AND P0, PT, RZ, UR12, PT ;  /* 0x0000000cff007c0c */ /* 0x000fda000bf03270 */
[----:B------:R-:W-:Y:S05]  /*6ae0*/  @!P0 BRA `(.L_x_480) ;  /* 0x0000003400a08947 */ /* 0x000fea0003800000 */
[----:B------:R-:W-:Y:S02]  /*6af0*/  ULDC.64 UR4, c[0x0][0x770] ;  /* 0x0001dc0000047ab9 */ /* 0x000fe40000000a00 */
[----:B------:R-:W-:-:S04]  /*6b00*/  UISETP.NE.U32.AND UP0, UPT, UR4, URZ, UPT ;  /* 0x0000003f0400728c */ /* 0x000fc8000bf05070 */
[----:B------:R-:W-:-:S03]  /*6b10*/  UISETP.NE.AND.EX UP0, UPT, UR5, URZ, UPT, UP0 ;  /* 0x0000003f0500728c */ /* 0x000fc6000bf05300 */
[----:B------:R-:W-:Y:S02]  /*6b20*/  ULDC.64 UR4, c[0x0][0x770] ;  /* 0x0001dc0000047ab9 */ /* 0x000fe40000000a00 */
[----:B------:R-:W-:Y:S01]  /*6b30*/  UIMAD.WIDE UR4, UR12, 0x4, UR4 ;  /* 0x000000040c0478a5 */ /* 0x000fe2000f8e0204 */
[----:B------:R-:W-:-:S05]  /*6b40*/  PLOP3.LUT P0, PT, PT, PT, UP0, 0x80, 0x0 ;  /* 0x000000000000781c */ /* 0x000fca0003f0f008 */
[----:B------:R-:W-:Y:S02]  /*6b50*/  IMAD.U32 R2, RZ, RZ, UR4 ;  /* 0x00000004ff027e24 */ /* 0x000fe4000f8e00ff */
[----:B------:R-:W-:Y:S01]  /*6b60*/  IMAD.U32 R3, RZ, RZ, UR5 ;  /* 0x00000005ff037e24 */ /* 0x000fe2000f8e00ff */
[----:B------:R-:W-:-:S05]  /*6b70*/  ULDC.64 UR4, c[0x0][0x780] ;  /* 0x0001e00000047ab9 */ /* 0x000fca0000000a00 */
[----:B------:R-:W2:Y:S01]  /*6b80*/  @P0 LDG.E R6, desc[UR46][R2.64] ;  /* 0x0000002e02060981 */ /* 0x000ea2000c1e1900 */
[----:B------:R-:W-:Y:S01]  /*6b90*/  UISETP.NE.U32.AND UP1, UPT, UR4, URZ, UPT ;  /* 0x0000003f0400728c */ /* 0x000fe2000bf25070 */
[----:B------:R-:W-:-:S03]  /*6ba0*/  ULDC UR6, c[0x0][0x280] ;  /* 0x0000a00000067ab9 */ /* 0x000fc60000000800 */
[----:B------:R-:W-:Y:S01]  /*6bb0*/  UISETP.NE.AND.EX UP1, UPT, UR5, URZ, UPT, UP1 ;  /* 0x0000003f0500728c */ /* 0x000fe2000bf25310 */
[----:B------:R-:W-:-:S05]  /*6bc0*/  IMAD.U32 R0, RZ, RZ, UR6 ;  /* 0x00000006ff007e24 */ /* 0x000fca000f8e00ff */
[----:B------:R-:W-:-:S05]  /*6bd0*/  PLOP3.LUT P1, PT, PT, PT, UP1, 0x80, 0x0 ;  /* 0x000000000000781c */ /* 0x000fca0003f2f018 */
[----:B------:R-:W-:Y:S02]  /*6be0*/  @UP1 ULDC.64 UR4, c[0x0][0x780] ;  /* 0x0001e00000041ab9 */ /* 0x000fe40000000a00 */
[----:B------:R-:W-:-:S06]  /*6bf0*/  @UP1 UIMAD.WIDE UR4, UR12, 0x4, UR4 ;  /* 0x000000040c0418a5 */ /* 0x000fcc000f8e0204 */
[----:B------:R-:W-:Y:S02]  /*6c00*/  IMAD.U32 R4, RZ, RZ, UR4 ;  /* 0x00000004ff047e24 */ /* 0x000fe4000f8e00ff */
[----:B------:R-:W-:-:S05]  /*6c10*/  IMAD.U32 R5, RZ, RZ, UR5 ;  /* 0x00000005ff057e24 */ /* 0x000fca000f8e00ff */
[----:B------:R1:W5:Y:S01]  /*6c20*/  @P1 LDG.E R0, desc[UR46][R4.64] ;  /* 0x0000002e04001981 */ /* 0x000362000c1e1900 */
[----:B------:R-:W-:Y:S01]  /*6c30*/  PLOP3.LUT P2, PT, PT, PT, UP0, 0x80, 0x0 ;  /* 0x000000000000781c */ /* 0x000fe20003f4f008 */
[----:B------:R-:W3:Y:S02]  /*6c40*/  S2UR UR13, SR_CTAID.Y ;  /* 0x00000000000d79c3 */ /* 0x000ee40000002600 */
[----:B---3--:R-:W-:-:S10]  /*6c50*/  USHF.R.S32.HI UR7, URZ, 0x1f, UR13 ;  /* 0x0000001f3f077899 */ /* 0x008fd4000801140d */
[----:B--2---:R-:W-:-:S13]  /*6c60*/  @P2 R2UR UR4, R6 ;  /* 0x00000000060422ca */ /* 0x004fda00000e0000 */
[----:B------:R-:W-:-:S04]  /*6c70*/  @UP0 ULEA UR4, UR12, UR4, 0x6 ;  /* 0x000000040c040291 */ /* 0x000fc8000f8e303f */
[----:B------:R-:W-:-:S04]  /*6c80*/  @UP0 USHF.R.S32.HI UR5, URZ, 0x1f, UR4 ;  /* 0x0000001f3f050899 */ /* 0x000fc80008011404 */
[----:B------:R-:W-:-:S04]  /*6c90*/  @UP0 ULEA.HI UR5, UR5, UR4, URZ, 0x6 ;  /* 0x0000000405050291 */ /* 0x000fc8000f8f303f */
[----:B------:R-:W-:-:S04]  /*6ca0*/  @UP0 USHF.R.S32.HI UR5, URZ, 0x6, UR5 ;  /* 0x000000063f050899 */ /* 0x000fc80008011405 */
[----:B------:R-:W-:Y:S01]  /*6cb0*/  @UP0 UIMAD UR6, UR5, 0x1800, URZ ;  /* 0x00001800050608a4 */ /* 0x000fe2000f8e023f */
[----:B-1----:R-:W-:Y:S11]  /*6cc0*/  @P1 BRA `(.L_x_524) ;  /* 0x0000000000101947 */ /* 0x002ff60003800000 */
[----:B------:R-:W-:Y:S05]  /*6cd0*/  @!P0 BRA `(.L_x_524) ;  /* 0x00000000000c8947 */ /* 0x000fea0003800000 */
[----:B------:R-:W2:Y:S04]  /*6ce0*/  LDG.E R5, desc[UR46][R2.64] ;  /* 0x0000002e02057981 */ /* 0x000ea8000c1e1900 */
[----:B-----5:R-:W2:Y:S02]  /*6cf0*/  LDG.E R0, desc[UR46][R2.64+0x4] ;  /* 0x0000042e02007981 */ /* 0x020ea4000c1e1900 */
[----:B--2---:R-:W-:-:S07]  /*6d00*/  IMAD.IADD R0, R0, 0x1, -R5 ;  /* 0x0000000100007824 */ /* 0x004fce00078e0a05 */
.L_x_524:
[----:B-----5:R-:W-:Y:S01]  /*6d10*/  ISETP.GE.AND P0, PT, R0, 0x1, PT ;  /* 0x000000010000780c */ /* 0x020fe20003f06270 */
[----:B------:R-:W-:Y:S01]  /*6d20*/  @UP0 USHF.R.S32.HI UR8, URZ, 0x1f, UR6 ;  /* 0x0000001f3f080899 */ /* 0x000fe20008011406 */
[----:B------:R-:W-:Y:S01]  /*6d30*/  UMOV UR4, URZ ;  /* 0x0000003f00047c82 */ /* 0x000fe20008000000 */
[----:B------:R-:W-:Y:S01]  /*6d40*/  UMOV UR5, URZ ;  /* 0x0000003f00057c82 */ /* 0x000fe20008000000 */
[----:B------:R-:W-:-:S04]  /*6d50*/  @UP0 UMOV UR4, UR6 ;  /* 0x0000000600040c82 */ /* 0x000fc80008000000 */
[----:B------:R-:W-:-:S05]  /*6d60*/  @UP0 UMOV UR5, UR8 ;  /* 0x0000000800050c82 */ /* 0x000fca0008000000 */
[----:B------:R-:W-:Y:S05]  /*6d70*/  @!P0 BRA `(.L_x_480) ;  /* 0x0000003000fc8947 */ /* 0x000fea0003800000 */
[----:B------:R-:W-:Y:S01]  /*6d80*/  ULDC.64 UR8, c[0x0][0x2d8] ;  /* 0x0000b60000087ab9 */ /* 0x000fe20000000a00 */
[C---:B------:R-:W-:Y:S01]  /*6d90*/  VIADD R2, R0.reuse, 0x3f ;  /* 0x0000003f00027836 */ /* 0x040fe20000000000 */
[----:B------:R-:W-:Y:S01]  /*6da0*/  UIMAD UR7, UR7, UR8, URZ ;  /* 0x00000008070772a4 */ /* 0x000fe2000f8e023f */
[----:B------:R-:W-:Y:S01]  /*6db0*/  ISETP.GE.AND P1, PT, R0, 0x41, PT ;  /* 0x000000410000780c */ /* 0x000fe20003f26270 */
[----:B------:R-:W-:Y:S02]  /*6dc0*/  USHF.R.S32.HI UR6, URZ, 0x1f, UR12 ;  /* 0x0000001f3f067899 */ /* 0x000fe4000801140c */
[----:B------:R-:W-:Y:S01]  /*6dd0*/  UIMAD.WIDE.U32 UR10, UR13, UR8, URZ ;  /* 0x000000080d0a72a5 */ /* 0x000fe2000f8e003f */
[----:B------:R-:W-:Y:S01]  /*6de0*/  SHF.R.S32.HI R3, RZ, 0x1f, R2 ;  /* 0x0000001fff037819 */ /* 0x000fe20000011402 */
[----:B------:R-:W-:Y:S02]  /*6df0*/  UIMAD UR7, UR13, UR9, UR7 ;  /* 0x000000090d0772a4 */ /* 0x000fe4000f8e0207 */
[----:B------:R-:W-:Y:S01]  /*6e00*/  UIADD3 UR8, UP1, UR4, UR10, URZ ;  /* 0x0000000a04087290 */ /* 0x000fe2000ff3e03f */
[----:B------:R-:W-:Y:S01]  /*6e10*/  LEA.HI R3, R3, R2, RZ, 0x6 ;  /* 0x0000000203037211 */ /* 0x000fe200078f30ff */
[----:B------:R-:W-:-:S02]  /*6e20*/  UIADD3 UR7, UR11, UR7, URZ ;  /* 0x000000070b077290 */ /* 0x000fc4000fffe03f */
[----:B------:R-:W-:Y:S01]  /*6e30*/  USEL UR6, UR6, URZ, !UP0 ;  /* 0x0000003f06067287 */ /* 0x000fe2000c000000 */
[----:B------:R-:W-:Y:S01]  /*6e40*/  SHF.R.S32.HI R3, RZ, 0x6, R3 ;  /* 0x00000006ff037819 */ /* 0x000fe20000011403 */
[----:B------:R-:W-:Y:S01]  /*6e50*/  ULDC.64 UR14, c[0x0][0x2e0] ;  /* 0x0000b800000e7ab9 */ /* 0x000fe20000000a00 */
[----:B------:R-:W-:Y:S02]  /*6e60*/  USEL UR13, UR12, URZ, !UP0 ;  /* 0x0000003f0c0d7287 */ /* 0x000fe4000c000000 */
[----:B------:R-:W-:Y:S01]  /*6e70*/  UIADD3.X UR9, UR5, UR7, URZ, UP1, !UPT ;  /* 0x0000000705097290 */ /* 0x000fe20008ffe43f */
[----:B------:R-:W-:Y:S01]  /*6e80*/  VIMNMX R3, R3, 0x1, !PT ;  /* 0x0000000103037848 */ /* 0x000fe20007fe0100 */
[----:B------:R-:W-:Y:S02]  /*6e90*/  UIMAD UR6, UR6, UR14, URZ ;  /* 0x0000000e060672a4 */ /* 0x000fe4000f8e023f */
[----:B------:R-:W-:Y:S01]  /*6ea0*/  UIMAD.WIDE.U32 UR8, UR13, UR14, UR8 ;  /* 0x0000000e0d0872a5 */ /* 0x000fe2000f8e0008 */
[----:B------:R-:W-:Y:S01]  /*6eb0*/  LOP3.LUT R2, R3, 0x1, RZ, 0xc0, !PT ;  /* 0x0000000103027812 */ /* 0x000fe200078ec0ff */
[----:B------:R-:W-:Y:S01]  /*6ec0*/  UIMAD UR12, UR13, UR15, UR6 ;  /* 0x0000000f0d0c72a4 */ /* 0x000fe2000f8e0206 */
[----:B------:R-:W-:-:S03]  /*6ed0*/  ELECT P0, URZ, PT ;  /* 0x00000000003f782f */ /* 0x000fc60003800000 */
[----:B------:R-:W-:Y:S01]  /*6ee0*/  UIADD3 UR19, UR9, UR12, URZ ;  /* 0x0000000c09137290 */ /* 0x000fe2000fffe03f */
[----:B------:R-:W-:Y:S01]  /*6ef0*/  UMOV UR6, URZ ;  /* 0x0000003f00067c82 */ /* 0x000fe20008000000 */
[----:B------:R-:W-:Y:S10]  /*6f00*/  @!P1 BRA `(.L_x_525) ;  /* 0x0000000400889947 */ /* 0x000ff40003800000 */
[----:B------:R-:W-:Y:S01]  /*6f10*/  UMOV UR6, UR10 ;  /* 0x0000000a00067c82 */ /* 0x000fe20008000000 */
[----:B------:R-:W-:Y:S01]  /*6f20*/  ULDC.64 UR10, c[0x0][0x2c0] ;  /* 0x0000b000000a7ab9 */ /* 0x000fe20000000a00 */
[----:B------:R-:W-:Y:S01]  /*6f30*/  UIMAD.WIDE.U32 UR6, UR13, UR14, UR6 ;  /* 0x0000000e0d0672a5 */ /* 0x000fe2000f8e0006 */
[----:B------:R-:W-:Y:S01]  /*6f40*/  IMAD.IADD R0, R3, 0x1, -R2 ;  /* 0x0000000103007824 */ /* 0x000fe200078e0a02 */
[----:B------:R-:W-:Y:S02]  /*6f50*/  ULDC.64 UR20, c[0x0][0x2c0] ;  /* 0x0000b00000147ab9 */ /* 0x000fe40000000a00 */
[----:B------:R-:W-:-:S04]  /*6f60*/  UIADD3 UR15, UP0, UR4, UR6, URZ ;  /* 0x00000006040f7290 */ /* 0x000fc8000ff1e03f */
[----:B------:R-:W-:Y:S02]  /*6f70*/  UIADD3.X UR4, UR5, UR12, UR7, UP0, !UPT ;  /* 0x0000000c05047290 */ /* 0x000fe400087fe407 */
[----:B------:R-:W-:Y:S01]  /*6f80*/  ULEA UR14, UP0, UR15, UR10, 0x2 ;  /* 0x0000000a0f0e7291 */ /* 0x000fe2000f80103f */
[----:B------:R-:W-:-:S03]  /*6f90*/  UMOV UR5, URZ ;  /* 0x0000003f00057c82 */ /* 0x000fc60008000000 */
[----:B------:R-:W-:Y:S02]  /*6fa0*/  ULEA.HI.X UR15, UR15, UR11, UR4, 0x2, UP0 ;  /* 0x0000000b0f0f7291 */ /* 0x000fe400080f1404 */
[----:B------:R-:W-:Y:S02]  /*6fb0*/  UIADD3 UR10, UP0, UR14, 0x3000, URZ ;  /* 0x000030000e0a7890 */ /* 0x000fe4000ff1e03f */
[----:B------:R-:W-:Y:S02]  /*6fc0*/  UIADD3 UR12, UP1, UR14, 0x6000, URZ ;  /* 0x000060000e0c7890 */ /* 0x000fe4000ff3e03f */
[----:B------:R-:W-:Y:S02]  /*6fd0*/  UIADD3 UR14, UP2, UR14, 0x9000, URZ ;  /* 0x000090000e0e7890 */ /* 0x000fe4000ff5e03f */
[----:B------:R-:W-:Y:S02]  /*6fe0*/  UIADD3.X UR11, URZ, UR15, URZ, UP0, !UPT ;  /* 0x0000000f3f0b7290 */ /* 0x000fe400087fe43f */
[----:B------:R-:W-:-:S02]  /*6ff0*/  UIADD3.X UR13, URZ, UR15, URZ, UP1, !UPT ;  /* 0x0000000f3f0d7290 */ /* 0x000fc40008ffe43f */
[----:B------:R-:W-:Y:S01]  /*7000*/  UIADD3.X UR15, URZ, UR15, URZ, UP2, !UPT ;  /* 0x0000000f3f0f7290 */ /* 0x000fe200097fe43f */
[----:B------:R-:W-:-:S11]  /*7010*/  UMOV UR4, URZ ;  /* 0x0000003f00047c82 */ /* 0x000fd60008000000 */
.L_x_538:
        /* <DEDUP_REMOVED lines=21> */
.L_x_527:
[----:B------:R-:W-:Y:S05]  /*7170*/  BSYNC B0 ;  /* 0x0000000000007941 */ /* 0x000fea0003800000 */
.L_x_526:
        /* <DEDUP_REMOVED lines=13> */
.L_x_529:
[----:B------:R-:W-:Y:S05]  /*7250*/  BSYNC B0 ;  /* 0x0000000000007941 */ /* 0x000fea0003800000 */
.L_x_528:
[----:B------:R-:W-:Y:S06]  /*7260*/  BAR.ARV 0xa, 0xa0 ;  /* 0x0282800000007b1d */ /* 0x000fec0000002000 */
[----:B------:R-:W-:Y:S04]  /*7270*/  BSSY B0, `(.L_x_530) ;  /* 0x0000003000007945 */ /* 0x000fe80003800000 */
[----:B------:R-:W-:Y:S05]  /*7280*/  @!P0 BRA `(.L_x_531) ;  /* 0x0000000000048947 */ /* 0x000fea0003800000 */
[----:B------:R-:W-:-:S04]  /*7290*/  DEPBAR.LE SB0, 0x0 ;  /* 0x000080000000791a */ /* 0x000fc80000000000 */
.L_x_531:
[----:B------:R-:W-:Y:S05]  /*72a0*/  BSYNC B0 ;  /* 0x0000000000007941 */ /* 0x000fea0003800000 */
.L_x_530:
        /* <DEDUP_REMOVED lines=13> */
.L_x_533:
[----:B------:R-:W-:Y:S05]  /*7380*/  BSYNC B0 ;  /* 0x0000000000007941 */ /* 0x000fea0003800000 */
.L_x_532:
        /* <DEDUP_REMOVED lines=13> */
.L_x_535:
[----:B------:R-:W-:Y:S05]  /*7460*/  BSYNC B0 ;  /* 0x0000000000007941 */ /* 0x000fea0003800000 */
.L_x_534:
[----:B------:R-:W-:Y:S01]  /*7470*/  VIADD R0, R0, 0xfffffffe ;  /* 0xfffffffe00007836 */ /* 0x000fe20000000000 */
[----:B------:R-:W-:Y:S06]  /*7480*/  BAR.ARV 0xa, 0xa0 ;  /* 0x0282800000007b1d */ /* 0x000fec0000002000 */
[----:B------:R-:W-:Y:S01]  /*7490*/  BSSY B0, `(.L_x_536) ;  /* 0x0000004000007945 */ /* 0x000fe20003800000 */
[----:B------:R-:W-:-:S03]  /*74a0*/  ISETP.NE.AND P1, PT, R0, RZ, PT ;  /* 0x000000ff0000720c */ /* 0x000fc60003f25270 */
[----:B------:R-:W-:Y:S10]  /*74b0*/  @!P0 BRA `(.L_x_537) ;  /* 0x0000000000048947 */ /* 0x000ff40003800000 */
[----:B------:R-:W-:-:S04]  /*74c0*/  DEPBAR.LE SB0, 0x0 ;  /* 0x000080000000791a */ /* 0x000fc80000000000 */
.L_x_537:
[----:B------:R-:W-:Y:S05]  /*74d0*/  BSYNC B0 ;  /* 0x0000000000007941 */ /* 0x000fea0003800000 */
.L_x_536:
[----:B------:R-:W-:Y:S06]  /*74e0*/  BAR.ARV 0xb, 0xa0 ;  /* 0x02c2800000007b1d */ /* 0x000fec0000002000 */
[----:B------:R-:W-:Y:S02]  /*74f0*/  UIADD3 UR5, UR5, 0x2, URZ ;  /* 0x0000000205057890 */ /* 0x000fe4000fffe03f */
[----:B------:R-:W-:Y:S01]  /*7500*/  UIADD3 UR4, UR4, 0x1, URZ ;  /* 0x0000000104047890 */ /* 0x000fe2000fffe03f */
[----:B------:R-:W-:Y:S11]  /*7510*/  @P1 BRA `(.L_x_538) ;  /* 0xfffffff800c01947 */ /* 0x000ff6000383ffff */
[----:B------:R-:W-:-:S12]  /*7520*/  UIADD3 UR6, UR16, 0x3000, URZ ;  /* 0x0000300010067890 */ /* 0x000fd8000fffe03f */
.L_x_525:
        /* <DEDUP_REMOVED lines=10> */
[----:B------:R-:W-:Y:S01]  /*75d0*/  ULEA UR4, UP0, UR11, UR4, 0x2 ;  /* 0x000000040b047291 */ /* 0x000fe2000f80103f */
[----:B------:R-:W-:-:S03]  /*75e0*/  UMOV UR13, 0x14f00000 ;  /* 0x14f00000000d7882 */ /* 0x000fc60000000000 */
[----:B------:R-:W-:-:S03]  /*75f0*/  ULEA.HI.X UR5, UR11, UR5, UR12, 0x2, UP0 ;  /* 0x000000050b057291 */ /* 0x000fc600080f140c */
[----:B------:R-:W-:Y:S01]  /*7600*/  UMOV UR12, 0x0 ;  /* 0x00000000000c7882 */ /* 0x000fe20000000000 */
[----:B-1----:R-:W-:-:S03]  /*7610*/  ULEA UR7, UR10, UR7, 0x18 ;  /* 0x000000070a077291 */ /* 0x002fc6000f8ec03f */
[----:B------:R-:W-:Y:S01]  /*7620*/  UMOV UR10, 0x300 ;  /* 0x00000300000a7882 */ /* 0x000fe20000000000 */
[----:B------:R-:W-:-:S09]  /*7630*/  UIADD3 UR7, UR7, 0xc000, URZ ;  /* 0x0000c00007077890 */ /* 0x000fd2000fffe03f */
[----:B------:R1:W-:Y:S02]  /*7640*/  UBLKRED.G.S.ADD.F32.RN [UR4], [UR7], UR10, desc[UR12] ;  /* 0x00000c04070073bb */ /* 0x0003e400080a140a */
[----:B-1----:R0:W-:Y:S02]  /*7650*/  UTMACMDFLUSH ;  /* 0x00000000000079b7 */ /* 0x0021e40000000000 */
.L_x_540:
[----:B------:R-:W-:Y:S05]  /*7660*/  BSYNC B0 ;  /* 0x0000000000007941 */ /* 0x000fea0003800000 */
.L_x_539:
[----:B------:R-:W-:Y:S06]  /*7670*/  BAR.SYNC.DEFER_BLOCKING 0xe, 0xa0 ;  /* 0x0382800000007b1d */ /* 0x000fec0000010000 */
[----:B------:R-:W-:Y:S04]  /*7680*/  BSSY B0, `(.L_x_541) ;  /* 0x0000012000007945 */ /* 0x000fe80003800000 */
[----:B------:R-:W-:Y:S05]  /*7690*/  @!P0 BRA `(.L_x_542) ;  /* 0x0000000000408947 */ /* 0x000fea0003800000 */
[----:B------:R-:W1:Y:S01]  /*76a0*/  S2UR UR7, SR_CgaCtaId ;  /* 0x00000000000779c3 */ /* 0x000e620000008800 */
[----:B------:R-:W-:Y:S01]  /*76b0*/  UIADD3 UR4, UR6, 0xc00, URZ ;  /* 0x00000c0006047890 */ /* 0x000fe2000fffe03f */
[----:B------:R-:W-:Y:S01]  /*76c0*/  UMOV UR5, 0x400 ;  /* 0x0000040000057882 */ /* 0x000fe20000000000 */
[----:B------:R-:W-:Y:S02]  /*76d0*/  ULDC.64 UR10, c[0x0][0x2c0] ;  /* 0x0000b000000a7ab9 */ /* 0x000fe40000000a00 */
[----:B------:R-:W-:Y:S01]  /*76e0*/  UIADD3 UR12, UP0, UR4, UR8, URZ ;  /* 0x00000008040c7290 */ /* 0x000fe2000ff1e03f */
[----:B------:R-:W-:Y:S01]  /*76f0*/  UMOV UR13, 0x14f00000 ;  /* 0x14f00000000d7882 */ /* 0x000fe20000000000 */
[----:B-1----:R-:W-:Y:S02]  /*7700*/  ULEA UR7, UR7, UR5, 0x18 ;  /* 0x0000000507077291 */ /* 0x002fe4000f8ec03f */
[----:B------:R-:W-:Y:S02]  /*7710*/  ULEA.HI.X.SX32 UR5, UR4, UR19, 0x1, UP0 ;  /* 0x0000001304057291 */ /* 0x000fe400080f0e3f */
[----:B------:R-:W-:-:S02]  /*7720*/  ULEA UR4, UP0, UR12, UR10, 0x2 ;  /* 0x0000000a0c047291 */ /* 0x000fc4000f80103f */
[----:B------:R-:W-:Y:S02]  /*7730*/  UIADD3 UR7, UR7, 0xf000, URZ ;  /* 0x0000f00007077890 */ /* 0x000fe4000fffe03f */
[----:B------:R-:W-:Y:S01]  /*7740*/  ULEA.HI.X UR5, UR12, UR11, UR5, 0x2, UP0 ;  /* 0x0000000b0c057291 */ /* 0x000fe200080f1405 */
[----:B------:R-:W-:Y:S02]  /*7750*/  UMOV UR10, 0x300 ;  /* 0x00000300000a7882 */ /* 0x000fe40000000000 */
[----:B------:R-:W-:-:S06]  /*7760*/  UMOV UR12, 0x0 ;  /* 0x00000000000c7882 */ /* 0x000fcc0000000000 */
[----:B------:R1:W-:Y:S01]  /*7770*/  UBLKRED.G.S.ADD.F32.RN [UR4], [UR7], UR10, desc[UR12] ;  /* 0x00000c04070073bb */ /* 0x0003e200080a140a */
[----:B------:R0:W-:Y:S01]  /*7780*/  UTMACMDFLUSH ;  /* 0x00000000000079b7 */ /* 0x0001e20000000000 */
[----:B-1----:R-:W-:-:S04]  /*7790*/  DEPBAR.LE SB0, 0x1 ;  /* 0x000080400000791a */ /* 0x002fc80000000000 */
.L_x_542:
[----:B------:R-:W-:Y:S05]  /*77a0*/  BSYNC B0 ;  /* 0x0000000000007941 */ /* 0x000fea0003800000 */
.L_x_541:
[----:B------:R-:W-:Y:S06]  /*77b0*/  BAR.ARV 0xa, 0xa0 ;  /* 0x0282800000007b1d */ /* 0x000fec0000002000 */
[----:B------:R-:W-:Y:S04]  /*77c0*/  BSSY B0, `(.L_x_543) ;  /* 0x0000003000007945 */ /* 0x000fe80003800000 */
[----:B------:R-:W-:Y:S05]  /*77d0*/  @!P0 BRA `(.L_x_544) ;  /* 0x0000000000048947 */ /* 0x000fea0003800000 */
[----:B------:R-:W-:-:S04]  /*77e0*/  DEPBAR.LE SB0, 0x0 ;  /* 0x000080000000791a */ /* 0x000fc80000000000 */
.L_x_544:
[----:B------:R-:W-:Y:S05]  /*77f0*/  BSYNC B0 ;  /* 0x0000000000007941 */ /* 0x000fea0003800000 */
.L_x_543:
[----:B------:R-:W-:Y:S06]  /*7800*/  BAR.ARV 0xb, 0xa0 ;  /* 0x02c2800000007b1d */ /* 0x000fec0000002000 */
[----:B------:R-:W-:Y:S05]  /*7810*/  BRA `(.L_x_480) ;  /* 0x0000002800547947 */ /* 0x000fea0003800000 */
.L_x_520:
[----:B------:R-:W-:Y:S01]  /*7820*/  ULDC.64 UR4, c[0x0][0x8d8] ;  /* 0x0002360000047ab9 */ /* 0x000fe20000000a00 */
[----:B------:R-:W1:Y:S01]  /*7830*/  S2UR UR13, SR_CTAID.Z ;  /* 0x00000000000d79c3 */ /* 0x000e620000002700 */
[----:B------:R-:W-:-:S04]  /*7840*/  ISETP.NE.U32.AND P0, PT, RZ, UR4, PT ;  /* 0x00000004ff007c0c */ /* 0x000fc8000bf05070 */
[----:B------:R-:W-:-:S03]  /*7850*/  ISETP.NE.AND.EX P0, PT, RZ, UR5, PT, P0 ;  /* 0x00000005ff007c0c */ /* 0x000fc6000bf05300 */
[----:B------:R-:W2:Y:S10]  /*7860*/  S2UR UR20, SR_CTAID.Y ;  /* 0x00000000001479c3 */ /* 0x000eb40000002600 */
[----:B------:R-:W-:Y:S05]  /*7870*/  @!P0 BRA `(.L_x_545) ;  /* 0x00000000001c8947 */ /* 0x000fea0003800000 */
[----:B------:R-:W-:Y:S02]  /*7880*/  ULDC.64 UR4, c[0x0][0x8d8] ;  /* 0x0002360000047ab9 */ /* 0x000fe40000000a00 */
[----:B-1----:R-:W-:-:S06]  /*7890*/  UIMAD.WIDE UR4, UR13, 0x4, UR4 ;  /* 0x000000040d0478a5 */ /* 0x002fcc000f8e0204 */
[----:B------:R-:W-:Y:S02]  /*78a0*/  IMAD.U32 R2, RZ, RZ, UR4 ;  /* 0x00000004ff027e24 */ /* 0x000fe4000f8e00ff */
[----:B------:R-:W-:-:S05]  /*78b0*/  IMAD.U32 R3, RZ, RZ, UR5 ;  /* 0x00000005ff037e24 */ /* 0x000fca000f8e00ff */
[----:B------:R-:W3:Y:S02]  /*78c0*/  LDG.E R2, desc[UR46][R2.64] ;  /* 0x0000002e02027981 */ /* 0x000ee4000c1e1900 */
[----:B---3--:R-:W-:Y:S01]  /*78d0*/  R2UR UR4, R2 ;  /* 0x00000000020472ca */ /* 0x008fe200000e0000 */
[----:B------:R-:W-:-:S14]  /*78e0*/  BRA `(.L_x_546) ;  /* 0x00000000003c7947 */ /* 0x000fdc0003800000 */
.L_x_545:
        /* <DEDUP_REMOVED lines=8> */
[----:B------:R-:W3:Y:S04]  /*7970*/  LDG.E R0, desc[UR46][R2.64] ;  /* 0x0000002e02007981 */ /* 0x000ee8000c1e1900 */
[----:B------:R-:W4:Y:S01]  /*7980*/  LDG.E R4, desc[UR46][R2.64+0x4] ;  /* 0x0000042e02047981 */ /* 0x000f22000c1e1900 */
[----:B---3--:R-:W-:Y:S02]  /*7990*/  R2UR UR4, R0 ;  /* 0x00000000000472ca */ /* 0x008fe400000e0000 */
[----:B----4-:R-:W-:-:S13]  /*79a0*/  R2UR UR5, R4 ;  /* 0x00000000040572ca */ /* 0x010fda00000e0000 */
[----:B------:R-:W-:Y:S01]  /*79b0*/  UIADD3 UR4, -UR4, UR5, URZ ;  /* 0x0000000504047290 */ /* 0x000fe2000fffe13f */
[----:B------:R-:W-:Y:S11]  /*79c0*/  BRA `(.L_x_546) ;  /* 0x0000000000047947 */ /* 0x000ff60003800000 */
.L_x_547:
[----:B------:R-:W-:-:S05]  /*79d0*/  ULDC UR4, c[0x0][0x8bc] ;  /* 0x00022f0000047ab9 */ /* 0x000fca0000000800 */
.L_x_546:
[----:B------:R-:W3:Y:S01]  /*79e0*/  S2UR UR8, SR_CTAID.X ;  /* 0x00000000000879c3 */ /* 0x000ee20000002500 */
[----:B------:R-:W-:Y:S02]  /*79f0*/  IMAD.MOV.U32 R9, RZ, RZ, 0x1 ;  /* 0x00000001ff097424 */ /* 0x000fe400078e00ff */
[----:B------:R-:W-:Y:S01]  /*7a00*/  IMAD.MOV.U32 R0, RZ, RZ, RZ ;  /* 0x000000ffff007224 */ /* 0x000fe200078e00ff */
[----:B---3--:R-:W-:-:S04]  /*7a10*/  USHF.L.U32 UR8, UR8, 0x7, URZ ;  /* 0x0000000708087899 */ /* 0x008fc8000800063f */
[----:B------:R-:W-:-:S04]  /*7a20*/  UISETP.GE.AND UP0, UPT, UR8, UR4, UPT ;  /* 0x000000040800728c */ /* 0x000fc8000bf06270 */
[----:B-1----:R-:W-:-:S06]  /*7a30*/  USEL UR13, UR13, 0xffffffff, !UP0 ;  /* 0xffffffff0d0d7887 */ /* 0x002fcc000c000000 */
[----:B------:R-:W-:-:S13]  /*7a40*/  ISETP.LE.AND P0, PT, RZ, UR13, PT ;  /* 0x0000000dff007c0c */ /* 0x000fda000bf03270 */
[----:B------:R-:W-:Y:S05]  /*7a50*/  @!P0 BRA `(.L_x_548) ;  /* 0x0000002400308947 */ /* 0x000fea0003800000 */
[----:B------:R-:W-:Y:S01]  /*7a60*/  ULDC.64 UR14, c[0x0][0x770] ;  /* 0x0001dc00000e7ab9 */ /* 0x000fe20000000a00 */
[----:B------:R-:W-:Y:S01]  /*7a70*/  ULDC.64 UR4, c[0x0][0x778] ;  /* 0x0001de0000047ab9 */ /* 0x000fe20000000a00 */
[----:B------:R-:W-:Y:S01]  /*7a80*/  UISETP.NE.U32.AND UP1, UPT, UR14, URZ, UPT ;  /* 0x0000003f0e00728c */ /* 0x000fe2000bf25070 */
[----:B------:R-:W-:Y:S01]  /*7a90*/  ULDC.64 UR6, c[0x0][0x770] ;  /* 0x0001dc0000067ab9 */ /* 0x000fe20000000a00 */
[----:B------:R-:W-:Y:S02]  /*7aa0*/  UISETP.NE.U32.AND UP0, UPT, UR4, URZ, UPT ;  /* 0x0000003f0400728c */ /* 0x000fe4000bf05070 */
[----:B------:R-:W-:Y:S02]  /*7ab0*/  UISETP.NE.AND.EX UP1, UPT, UR15, URZ, UPT, UP1 ;  /* 0x0000003f0f00728c */ /* 0x000fe4000bf25310 */
[----:B------:R-:W-:Y:S02]  /*7ac0*/  UIMAD.WIDE UR6, UR13, 0x4, UR6 ;  /* 0x000000040d0678a5 */ /* 0x000fe4000f8e0206 */
[----:B------:R-:W-:-:S02]  /*7ad0*/  UISETP.NE.AND.EX UP0, UPT, UR5, URZ, UPT, UP0 ;  /* 0x0000003f0500728c */ /* 0x000fc4000bf05300 */
[----:B------:R-:W-:Y:S01]  /*7ae0*/  PLOP3.LUT P0, PT, PT, PT, UP1, 0x80, 0x0 ;  /* 0x000000000000781c */ /* 0x000fe20003f0f018 */
[----:B------:R-:W-:Y:S01]  /*7af0*/  ULDC.64 UR10, c[0x0][0x780] ;  /* 0x0001e000000a7ab9 */ /* 0x000fe20000000a00 */
[----:B------:R-:W-:Y:S02]  /*7b00*/  IMAD.U32 R2, RZ, RZ, UR6 ;  /* 0x00000006ff027e24 */ /* 0x000fe4000f8e00ff */
[----:B------:R-:W-:Y:S01]  /*7b10*/  IMAD.U32 R3, RZ, RZ, UR7 ;  /* 0x00000007ff037e24 */ /* 0x000fe2000f8e00ff */
[----:B------:R-:W-:-:S04]  /*7b20*/  UISETP.NE.U32.AND UP2, UPT, UR10, URZ, UPT ;  /* 0x0000003f0a00728c */ /* 0x000fc8000bf45070 */
[----:B------:R-:W-:Y:S01]  /*7b30*/  UISETP.NE.AND.EX UP2, UPT, UR11, URZ, UPT, UP2 ;  /* 0x0000003f0b00728c */ /* 0x000fe2000bf45320 */
[----:B------:R-:W-:-:S03]  /*7b40*/  @UP0 ULDC.64 UR4, c[0x0][0x778] ;  /* 0x0001de0000040ab9 */ /* 0x000fc60000000a00 */
[----:B------:R1:W3:Y:S01]  /*7b50*/  @P0 LDG.E R6, desc[UR46][R2.64] ;  /* 0x0000002e02060981 */ /* 0x0002e2000c1e1900 */
[----:B------:R-:W-:Y:S01]  /*7b60*/  @UP0 UIMAD.WIDE UR4, UR13, 0x4, UR4 ;  /* 0x000000040d0408a5 */ /* 0x000fe2000f8e0204 */
[----:B------:R-:W-:Y:S02]  /*7b70*/  PLOP3.LUT P1, PT, PT, PT, UP0, 0x80, 0x0 ;  /* 0x000000000000781c */ /* 0x000fe40003f2f008 */
[----:B------:R-:W-:-:S03]  /*7b80*/  PLOP3.LUT P2, PT, PT, PT, UP2, 0x80, 0x0 ;  /* 0x000000000000781c */ /* 0x000fc60003f4f028 */
[----:B-1----:R-:W-:Y:S02]  /*7b90*/  IMAD.U32 R2, RZ, RZ, UR4 ;  /* 0x00000004ff027e24 */ /* 0x002fe4000f8e00ff */
[----:B------:R-:W-:Y:S01]  /*7ba0*/  IMAD.U32 R3, RZ, RZ, UR5 ;  /* 0x00000005ff037e24 */ /* 0x000fe2000f8e00ff */
[----:B------:R-:W-:Y:S02]  /*7bb0*/  @UP2 ULDC.64 UR4, c[0x0][0x780] ;  /* 0x0001e00000042ab9 */ /* 0x000fe40000000a00 */
[----:B------:R-:W-:-:S03]  /*7bc0*/  @UP2 UIMAD.WIDE UR4, UR13, 0x4, UR4 ;  /* 0x000000040d0428a5 */ /* 0x000fc6000f8e0204 */
[----:B------:R1:W4:Y:S03]  /*7bd0*/  @P1 LDG.E R4, desc[UR46][R2.64] ;  /* 0x0000002e02041981 */ /* 0x000326000c1e1900 */
[----:B-1----:R-:W-:Y:S02]  /*7be0*/  IMAD.U32 R2, RZ, RZ, UR4 ;  /* 0x00000004ff027e24 */ /* 0x002fe4000f8e00ff */
[----:B------:R-:W-:-:S05]  /*7bf0*/  IMAD.U32 R3, RZ, RZ, UR5 ;  /* 0x00000005ff037e24 */ /* 0x000fca000f8e00ff */
[----:B------:R1:W2:Y:S02]  /*7c00*/  @P2 LDG.E R5, desc[UR46][R2.64] ;  /* 0x0000002e02052981 */ /* 0x0002a4000c1e1900 */
[----:B-1----:R-:W-:Y:S02]  /*7c10*/  IMAD.U32 R2, RZ, RZ, UR6 ;  /* 0x00000006ff027e24 */ /* 0x002fe4000f8e00ff */
[----:B------:R-:W-:-:S05]  /*7c20*/  IMAD.U32 R3, RZ, RZ, UR7 ;  /* 0x00000007ff037e24 */ /* 0x000fca000f8e00ff */
[----:B------:R1:W5:Y:S01]  /*7c30*/  @P0 LDG.E R0, desc[UR46][R2.64] ;  /* 0x0000002e02000981 */ /* 0x000362000c1e1900 */
[----:B------:R-:W-:Y:S01]  /*7c40*/  UMOV UR11, URZ ;  /* 0x0000003f000b7c82 */ /* 0x000fe20008000000 */
[----:B---3--:R-:W-:-:S13]  /*7c50*/  @P0 R2UR UR4, R6 ;  /* 0x00000000060402ca */ /* 0x008fda00000e0000 */
[----:B------:R-:W-:-:S04]  /*7c60*/  @UP1 ULEA UR4, UR13, UR4, 0x6 ;  /* 0x000000040d041291 */ /* 0x000fc8000f8e303f */
[----:B------:R-:W-:Y:S01]  /*7c70*/  @UP1 USHF.R.S32.HI UR5, URZ, 0x1f, UR4 ;  /* 0x0000001f3f051899 */ /* 0x000fe20008011404 */
[----:B----4-:R-:W-:Y:S02]  /*7c80*/  @P1 R2UR UR11, R4 ;  /* 0x00000000040b12ca */ /* 0x010fe400000e0000 */
[----:B------:R-:W-:Y:S01]  /*7c90*/  PLOP3.LUT P1, PT, PT, PT, UP1, 0x80, 0x0 ;  /* 0x000000000000781c */ /* 0x000fe20003f2f018 */
[----:B------:R-:W-:-:S03]  /*7ca0*/  @UP1 ULEA.HI UR4, UR5, UR4, URZ, 0x6 ;  /* 0x0000000405041291 */ /* 0x000fc6000f8f303f */
[----:B------:R-:W-:Y:S01]  /*7cb0*/  ULDC UR5, c[0x0][0x280] ;  /* 0x0000a00000057ab9 */ /* 0x000fe20000000800 */
[----:B--2---:R-:W-:Y:S01]  /*7cc0*/  @P2 R2UR UR5, R5 ;  /* 0x00000000050522ca */ /* 0x004fe200000e0000 */
[----:B-1----:R-:W-:-:S14]  /*7cd0*/  @P2 BRA `(.L_x_549) ;  /* 0x0000000000202947 */ /* 0x002fdc0003800000 */
[----:B------:R-:W-:Y:S05]  /*7ce0*/  @!P0 BRA `(.L_x_549) ;  /* 0x00000000001c8947 */ /* 0x000fea0003800000 */
[----:B------:R-:W-:Y:S02]  /*7cf0*/  IMAD.U32 R2, RZ, RZ, UR6 ;  /* 0x00000006ff027e24 */ /* 0x000fe4000f8e00ff */
[----:B------:R-:W-:-:S05]  /*7d00*/  IMAD.U32 R3, RZ, RZ, UR7 ;  /* 0x00000007ff037e24 */ /* 0x000fca000f8e00ff */
[----:B------:R-:W2:Y:S04]  /*7d10*/  LDG.E R4, desc[UR46][R2.64] ;  /* 0x0000002e02047981 */ /* 0x000ea8000c1e1900 */
[----:B------:R-:W3:Y:S01]  /*7d20*/  LDG.E R5, desc[UR46][R2.64+0x4] ;  /* 0x0000042e02057981 */ /* 0x000ee2000c1e1900 */
[----:B--2---:R-:W-:Y:S02]  /*7d30*/  R2UR UR6, R4 ;  /* 0x00000000040672ca */ /* 0x004fe400000e0000 */
[----:B---3--:R-:W-:-:S13]  /*7d40*/  R2UR UR5, R5 ;  /* 0x00000000050572ca */ /* 0x008fda00000e0000 */
[----:B------:R-:W-:-:S12]  /*7d50*/  UIADD3 UR5, -UR6, UR5, URZ ;  /* 0x0000000506057290 */ /* 0x000fd8000fffe13f */
.L_x_549:
[----:B------:R-:W-:Y:S02]  /*7d60*/  UISETP.GE.AND UP2, UPT, UR5, 0x1, UPT ;  /* 0x000000010500788c */ /* 0x000fe4000bf46270 */
[----:B------:R-:W-:Y:S01]  /*7d70*/  @UP1 ULOP3.LUT UR4, UR4, 0xffffffc0, URZ, 0xc0, !UPT ;  /* 0xffffffc004041892 */ /* 0x000fe2000f8ec03f */
[----:B------:R-:W-:Y:S01]  /*7d80*/  UMOV UR43, URZ ;  /* 0x0000003f002b7c82 */ /* 0x000fe20008000000 */
[----:B------:R-:W-:Y:S02]  /*7d90*/  UMOV UR6, URZ ;  /* 0x0000003f00067c82 */ /* 0x000fe40008000000 */
[----:B------:R-:W-:Y:S01]  /*7da0*/  PLOP3.LUT P0, PT, PT, PT, UP2, 0x80, 0x0 ;  /* 0x000000000000781c */ /* 0x000fe20003f0f028 */
[----:B------:R-:W-:Y:S01]  /*7db0*/  @UP1 USHF.R.S32.HI UR9, URZ, 0x1f, UR4 ;  /* 0x0000001f3f091899 */ /* 0x000fe20008011404 */
[----:B-----5:R-:W-:Y:S01]  /*7dc0*/  @P1 R2UR UR43, R0 ;  /* 0x00000000002b12ca */ /* 0x020fe200000e0000 */
[----:B------:R-:W-:Y:S01]  /*7dd0*/  UMOV UR7, URZ ;  /* 0x0000003f00077c82 */ /* 0x000fe20008000000 */
[----:B------:R-:W-:Y:S01]  /*7de0*/  @UP1 UMOV UR6, UR4 ;  /* 0x0000000400061c82 */ /* 0x000fe20008000000 */
[----:B------:R-:W-:-:S03]  /*7df0*/  IMAD.MOV.U32 R0, RZ, RZ, RZ ;  /* 0x000000ffff007224 */ /* 0x000fc600078e00ff */
[----:B------:R-:W-:-:S05]  /*7e00*/  @UP1 UMOV UR7, UR9 ;  /* 0x0000000900071c82 */ /* 0x000fca0008000000 */
[----:B------:R-:W-:Y:S05]  /*7e10*/  @!P0 BRA `(.L_x_548) ;  /* 0x0000002000408947 */ /* 0x000fea0003800000 */
[----:B------:R-:W-:Y:S01]  /*7e20*/  USHF.R.S32.HI UR10, URZ, 0x1f, UR20 ;  /* 0x0000001f3f0a7899 */ /* 0x000fe20008011414 */
[----:B------:R-:W-:Y:S01]  /*7e30*/  BSSY B0, `(.L_x_548) ;  /* 0x000020e000007945 */ /* 0x000fe20003800000 */
[----:B------:R-:W-:Y:S01]  /*7e40*/  ULDC.64 UR16, c[0x0][0x718] ;  /* 0x0001c60000107ab9 */ /* 0x000fe20000000a00 */
[----:B------:R-:W-:Y:S01]  /*7e50*/  UISETP.NE.U32.AND UP1, UPT, UR14, URZ, UPT ;  /* 0x0000003f0e00728c */ /* 0x000fe2000bf25070 */
[----:B------:R-:W-:Y:S01]  /*7e60*/  IMAD.MOV.U32 R0, RZ, RZ, RZ ;  /* 0x000000ffff007224 */ /* 0x000fe200078e00ff */
[----:B------:R-:W-:Y:S02]  /*7e70*/  UIMAD UR4, UR10, UR16, URZ ;  /* 0x000000100a0472a4 */ /* 0x000fe4000f8e023f */
[----:B------:R-:W-:Y:S02]  /*7e80*/  UISETP.NE.AND.EX UP1, UPT, UR15, URZ, UPT, UP1 ;  /* 0x0000003f0f00728c */ /* 0x000fe4000bf25310 */
[----:B------:R-:W-:Y:S02]  /*7e90*/  UIMAD UR9, UR20, UR17, UR4 ;  /* 0x00000011140972a4 */ /* 0x000fe4000f8e0204 */
[----:B------:R-:W-:Y:S01]  /*7ea0*/  USHF.R.S32.HI UR4, URZ, 0x1f, UR13 ;  /* 0x0000001f3f047899 */ /* 0x000fe2000801140d */
[----:B------:R-:W-:Y:S01]  /*7eb0*/  UMOV UR14, UR6 ;  /* 0x00000006000e7c82 */ /* 0x000fe20008000000 */
[----:B------:R-:W-:-:S02]  /*7ec0*/  UMOV UR15, UR7 ;  /* 0x00000007000f7c82 */ /* 0x000fc40008000000 */
[----:B------:R-:W-:Y:S02]  /*7ed0*/  USEL UR4, UR4, URZ, !UP1 ;  /* 0x0000003f04047287 */ /* 0x000fe4000c800000 */
[----:B------:R-:W-:Y:S02]  /*7ee0*/  UIMAD.WIDE.U32 UR6, UR20, UR16, UR14 ;  /* 0x00000010140672a5 */ /* 0x000fe4000f8e000e */
[----:B------:R-:W-:Y:S01]  /*7ef0*/  USEL UR21, UR13, URZ, !UP1 ;  /* 0x0000003f0d157287 */ /* 0x000fe2000c800000 */
[----:B------:R-:W-:Y:S01]  /*7f00*/  ULDC.64 UR16, c[0x0][0x720] ;  /* 0x0001c80000107ab9 */ /* 0x000fe20000000a00 */
[----:B------:R-:W-:Y:S02]  /*7f10*/  UIADD3 UR7, UR7, UR9, URZ ;  /* 0x0000000907077290 */ /* 0x000fe4000fffe03f */
[----:B------:R-:W-:Y:S01]  /*7f20*/  UIMAD UR9, UR4, UR16, URZ ;  /* 0x00000010040972a4 */ /* 0x000fe2000f8e023f */
[----:B------:R-:W-:Y:S01]  /*7f30*/  ULDC.64 UR22, c[0x0][0x730] ;  /* 0x0001cc0000167ab9 */ /* 0x000fe20000000a00 */
[----:B------:R-:W-:-:S02]  /*7f40*/  ELECT P0, URZ, PT ;  /* 0x00000000003f782f */ /* 0x000fc40003800000 */
[----:B------:R-:W-:Y:S02]  /*7f50*/  UIMAD UR9, UR17, UR21, UR9 ;  /* 0x00000015110972a4 */ /* 0x000fe4000f8e0209 */
[----:B------:R-:W-:Y:S02]  /*7f60*/  UIMAD.WIDE.U32 UR16, UR16, UR21, UR6 ;  /* 0x00000015101072a5 */ /* 0x000fe4000f8e0006 */
[----:B------:R-:W-:Y:S01]  /*7f70*/  UIMAD.WIDE.U32 UR18, UR20, UR22, UR14 ;  /* 0x00000016141272a5 */ /* 0x000fe2000f8e000e */
[----:B------:R-:W-:Y:S02]  /*7f80*/  ULDC UR6, c[0x0][0x2e8] ;  /* 0x0000ba0000067ab9 */ /* 0x000fe40000000800 */
[----:B------:R-:W-:Y:S01]  /*7f90*/  ULDC.64 UR14, c[0x0][0x700] ;  /* 0x0001c000000e7ab9 */ /* 0x000fe20000000a00 */
[----:B------:R-:W-:Y:S02]  /*7fa0*/  UISETP.NE.AND UP1, UPT, UR6, 0x1, UPT ;  /* 0x000000010600788c */ /* 0x000fe4000bf25270 */
[----:B------:R-:W-:-:S02]  /*7fb0*/  UIMAD UR10, UR10, UR22, URZ ;  /* 0x000000160a0a72a4 */ /* 0x000fc4000f8e023f */
[----:B------:R-:W-:Y:S02]  /*7fc0*/  UIADD3 UR9, UR17, UR9, URZ ;  /* 0x0000000911097290 */ /* 0x000fe4000fffe03f */
[----:B------:R-:W-:Y:S02]  /*7fd0*/  ULEA UR14, UP2, UR16, UR14, 0x2 ;  /* 0x0000000e100e7291 */ /* 0x000fe4000f84103f */
[----:B------:R-:W-:Y:S02]  /*7fe0*/  UIMAD UR10, UR20, UR23, UR10 ;  /* 0x00000017140a72a4 */ /* 0x000fe4000f8e020a */
[----:B------:R-:W-:Y:S01]  /*7ff0*/  ULEA.HI.X UR15, UR16, UR15, UR9, 0x2, UP2 ;  /* 0x0000000f100f7291 */ /* 0x000fe200090f1409 */
[----:B------:R-:W-:Y:S02]  /*8000*/  ULDC.64 UR22, c[0x0][0x738] ;  /* 0x0001ce0000167ab9 */ /* 0x000fe40000000a00 */
[----:B------:R-:W-:Y:S01]  /*8010*/  @UP1 ULDC UR16, c[0x0][0x2ec] ;  /* 0x0000bb0000101ab9 */ /* 0x000fe20000000800 */
[----:B------:R-:W-:-:S02]  /*8020*/  UIADD3 UR7, UR19, UR10, URZ ;  /* 0x0000000a13077290 */ /* 0x000fc4000fffe03f */
[----:B------:R-:W-:Y:S02]  /*8030*/  UIMAD UR4, UR4, UR22, URZ ;  /* 0x00000016040472a4 */ /* 0x000fe4000f8e023f */
[----:B------:R-:W-:Y:S02]  /*8040*/  UIMAD.WIDE.U32 UR16, UR20, UR16, URZ ;  /* 0x00000010141072a5 */ /* 0x000fe4000f8e003f */
[----:B------:R-:W-:Y:S01]  /*8050*/  UIADD3 UR11, UR8, UR11, URZ ;  /* 0x0000000b080b7290 */ /* 0x000fe2000fffe03f */
[----:B------:R-:W-:Y:S02]  /*8060*/  UMOV UR6, UR18 ;  /* 0x0000001200067c82 */ /* 0x000fe40008000000 */
[----:B------:R-:W-:Y:S01]  /*8070*/  @UP1 ULDC UR8, c[0x0][0x2f0] ;  /* 0x0000bc0000081ab9 */ /* 0x000fe20000000800 */
[----:B------:R-:W-:Y:S01]  /*8080*/  UMOV UR12, UR20 ;  /* 0x00000014000c7c82 */ /* 0x000fe20008000000 */
[----:B------:R-:W-:Y:S02]  /*8090*/  UIMAD UR4, UR23, UR21, UR4 ;  /* 0x00000015170472a4 */ /* 0x000fe4000f8e0204 */
[----:B------:R-:W-:-:S02]  /*80a0*/  UIMAD.WIDE.U32 UR6, UR22, UR21, UR6 ;  /* 0x00000015160672a5 */ /* 0x000fc4000f8e0006 */
[----:B------:R-:W-:Y:S02]  /*80b0*/  USEL UR13, UR13, URZ, !UP0 ;  /* 0x0000003f0d0d7287 */ /* 0x000fe4000c000000 */
[----:B------:R-:W-:Y:S01]  /*80c0*/  @UP1 USHF.R.U32.HI UR12, URZ, UR8, UR17 ;  /* 0x000000083f0c1299 */ /* 0x000fe20008011611 */
[----:B------:R-:W-:Y:S11]  /*80d0*/  @!P0 BRA `(.L_x_550) ;  /* 0x0000001c008c8947 */ /* 0x000ff60003800000 */
[----:B------:R-:W1:Y:S01]  /*80e0*/  S2R R3, SR_CgaCtaId ;  /* 0x0000000000037919 */ /* 0x000e620000008800 */
[----:B------:R-:W-:Y:S01]  /*80f0*/  MOV R0, 0x400 ;  /* 0x0000040000007802 */ /* 0x000fe20000000f00 */
[----:B------:R-:W-:-:S03]  /*8100*/  IMAD.MOV.U32 R2, RZ, RZ, 0x1 ;  /* 0x00000001ff027424 */ /* 0x000fc600078e00ff */
[----:B-1----:R-:W-:Y:S02]  /*8110*/  LEA R0, R3, R0, 0x18 ;  /* 0x0000000003007211 */ /* 0x002fe400078ec0ff */
[----:B------:R-:W-:-:S04]  /*8120*/  SHF.L.U32 R3, R2, 0x1f, RZ ;  /* 0x0000001f02037819 */ /* 0x000fc800000006ff */
[----:B------:R-:W1:Y:S02]  /*8130*/  SYNCS.PHASECHK.TRANS64.TRYWAIT P0, [R0+URZ+0x26820], R3 ;  /* 0x02682003000075a7 */ /* 0x000e64000800017f */
[----:B-1----:R-:W-:Y:S05]  /*8140*/  @!P0 BRA `(.L_x_551) ;  /* 0x0000002000748947 */ /* 0x002fea0003800000 */
.L_x_579:
[----:B------:R-:W2:Y:S01]  /*8150*/  S2R R2, SR_TID.X ;  /* 0x0000000000027919 */ /* 0x000ea20000002100 */
[----:B------:R-:W-:Y:S02]  /*8160*/  IMAD.U32 R8, RZ, RZ, UR7 ;  /* 0x00000007ff087e24 */ /* 0x000fe4000f8e00ff */
        /* <DEDUP_REMOVED lines=11> */
.L_x_552:
[----:B------:R-:W2:Y:S01]  /*8220*/  LDC.64 R6, c[0x0][0x198] ;  /* 0x00006600ff067b82 */ /* 0x000ea20000000a00 */
        /* <DEDUP_REMOVED lines=19> */
[----:B------:R-:W-:-:S02]  /*8360*/  UIADD3 UR16, UR8, 0x14000, URZ ;  /* 0x0001400008107890 */ /* 0x000fc4000fffe03f */
[----:B------:R-:W-:Y:S01]  /*8370*/  UIADD3 UR36, UR8, 0x1e000, URZ ;  /* 0x0001e00008247890 */ /* 0x000fe2000fffe03f */
[----:B--2---:R-:W-:Y:S01]  /*8380*/  IMAD.MOV.U32 R10, RZ, RZ, R6 ;  /* 0x000000ffff0a7224 */ /* 0x004fe200078e0006 */
[----:B------:R-:W-:Y:S01]  /*8390*/  UMOV UR25, UR41 ;  /* 0x0000002900197c82 */ /* 0x000fe20008000000 */
[----:B------:R-:W-:Y:S01]  /*83a0*/  IMAD.MOV.U32 R11, RZ, RZ, R7 ;  /* 0x000000ffff0b7224 */ /* 0x000fe200078e0007 */
[----:B------:R-:W-:Y:S01]  /*83b0*/  UMOV UR17, UR41 ;  /* 0x0000002900117c82 */ /* 0x000fe20008000000 */
[----:B------:R-:W-:Y:S01]  /*83c0*/  UMOV UR37, UR41 ;  /* 0x0000002900257c82 */ /* 0x000fe20008000000 */
[----:B------:R-:W-:Y:S01]  /*83d0*/  IADD3 R2, P1, R10, 0x2f0, RZ ;  /* 0x000002f00a027810 */ /* 0x000fe20007f3e0ff */
[----:B------:R-:W-:Y:S01]  /*83e0*/  UISETP.GE.AND UP0, UPT, UR5, 0x41, UPT ;  /* 0x000000410500788c */ /* 0x000fe2000bf06270 */
[----:B------:R-:W-:Y:S02]  /*83f0*/  UMOV UR10, UR42 ;  /* 0x0000002a000a7c82 */ /* 0x000fe40008000000 */
[----:B------:R-:W-:Y:S01]  /*8400*/  R2UR UR30, R2 ;  /* 0x00000000021e72ca */ /* 0x000fe200000e0000 */
[----:B------:R-:W-:Y:S01]  /*8410*/  UIADD3 UR56, UR8, 0x4000, URZ ;  /* 0x0000400008387890 */ /* 0x000fe2000fffe03f */
[----:B------:R-:W-:Y:S01]  /*8420*/  IADD3 R2, P2, R10, 0x3f0, RZ ;  /* 0x000003f00a027810 */ /* 0x000fe20007f5e0ff */
[----:B------:R-:W-:Y:S01]  /*8430*/  UIADD3 UR48, UR8, 0x5000, URZ ;  /* 0x0000500008307890 */ /* 0x000fe2000fffe03f */
[----:B------:R-:W-:-:S02]  /*8440*/  UMOV UR58, 0x40 ;  /* 0x00000040003a7882 */ /* 0x000fc40000000000 */
[----:B------:R-:W-:Y:S01]  /*8450*/  R2UR UR22, R2 ;  /* 0x00000000021672ca */ /* 0x000fe200000e0000 */
[--C-:B------:R-:W-:Y:S01]  /*8460*/  IMAD.X R2, RZ, RZ, R11.reuse, P1 ;  /* 0x000000ffff027224 */ /* 0x100fe200008e060b */
[----:B------:R-:W-:Y:S01]  /*8470*/  UMOV UR59, UR11 ;  /* 0x0000000b003b7c82 */ /* 0x000fe20008000000 */
[----:B------:R-:W-:Y:S01]  /*8480*/  UMOV UR60, UR12 ;  /* 0x0000000c003c7c82 */ /* 0x000fe20008000000 */
[----:B------:R-:W-:Y:S01]  /*8490*/  UMOV UR61, UR13 ;  /* 0x0000000d003d7c82 */ /* 0x000fe20008000000 */
[----:B------:R-:W-:Y:S01]  /*84a0*/  UMOV UR50, 0x50 ;  /* 0x0000005000327882 */ /* 0x000fe20000000000 */
[----:B------:R-:W-:Y:S01]  /*84b0*/  R2UR UR31, R2 ;  /* 0x00000000021f72ca */ /* 0x000fe200000e0000 */
[----:B------:R-:W-:Y:S01]  /*84c0*/  IMAD.X R2, RZ, RZ, R11, P2 ;  /* 0x000000ffff027224 */ /* 0x000fe200010e060b */
[----:B------:R-:W-:Y:S01]  /*84d0*/  UMOV UR51, UR11 ;  /* 0x0000000b00337c82 */ /* 0x000fe20008000000 */
[----:B------:R-:W-:Y:S01]  /*84e0*/  UMOV UR52, UR12 ;  /* 0x0000000c00347c82 */ /* 0x000fe20008000000 */
[----:B------:R-:W-:-:S02]  /*84f0*/  UMOV UR53, UR13 ;  /* 0x0000000d00357c82 */ /* 0x000fc40008000000 */
[----:B------:R-:W-:Y:S02]  /*8500*/  R2UR UR23, R2 ;  /* 0x00000000021772ca */ /* 0x000fe400000e0000 */
[----:B------:R-:W-:Y:S02]  /*8510*/  IADD3 R2, P1, R10, 0xf0, RZ ;  /* 0x000000f00a027810 */ /* 0x000fe40007f3e0ff */
[----:B------:R-:W-:Y:S02]  /*8520*/  MOV R12, UR22 ;  /* 0x00000016000c7c02 */ /* 0x000fe40008000f00 */
[----:B------:R-:W-:Y:S01]  /*8530*/  R2UR UR32, R2 ;  /* 0x00000000022072ca */ /* 0x000fe200000e0000 */
[----:B-1----:R-:W-:Y:S01]  /*8540*/  IMAD.X R3, RZ, RZ, R11, P1 ;  /* 0x000000ffff037224 */ /* 0x002fe200008e060b */
[----:B------:R-:W-:Y:S01]  /*8550*/  R2UR UR22, R12 ;  /* 0x000000000c1672ca */ /* 0x000fe200000e0000 */
[----:B------:R-:W-:Y:S01]  /*8560*/  IMAD.MOV.U32 R12, RZ, RZ, RZ ;  /* 0x000000ffff0c7224 */ /* 0x000fe200078e00ff */
[----:B------:R-:W-:-:S02]  /*8570*/  PLOP3.LUT P1, PT, PT, PT, UP0, 0x80, 0x0 ;  /* 0x000000000000781c */ /* 0x000fc40003f2f008 */
        /* <DEDUP_REMOVED lines=8> */
[----:B-1----:R-:W-:Y:S01]  /*8600*/  UMOV UR40, 0x0 ;  /* 0x0000000000287882 */ /* 0x002fe20000000000 */
[----:B------:R-:W-:Y:S01]  /*8610*/  UMOV UR41, 0x10000000 ;  /* 0x1000000000297882 */ /* 0x000fe20000000000 */
[----:B--2---:R-:W-:Y:S01]  /*8620*/  UIADD3 UR24, UR8, 0x2000, URZ ;  /* 0x0000200008187890 */ /* 0x004fe2000fffe03f */
[----:B----4-:R-:W-:Y:S01]  /*8630*/  IMAD.MOV.U32 R5, RZ, RZ, RZ ;  /* 0x000000ffff057224 */ /* 0x010fe200078e00ff */
[----:B------:R-:W-:Y:S01]  /*8640*/  UMOV UR27, UR11 ;  /* 0x0000000b001b7c82 */ /* 0x000fe20008000000 */
[----:B------:R-:W-:Y:S01]  /*8650*/  UMOV UR28, UR12 ;  /* 0x0000000c001c7c82 */ /* 0x000fe20008000000 */
[----:B------:R-:W-:Y:S01]  /*8660*/  UMOV UR29, UR13 ;  /* 0x0000000d001d7c82 */ /* 0x000fe20008000000 */
[----:B---3--:R-:W-:-:S02]  /*8670*/  UIADD3 UR9, UR8, 0x26800, URZ ;  /* 0x0002680008097890 */ /* 0x008fc4000fffe03f */
[----:B------:R-:W-:Y:S02]  /*8680*/  UIADD3 UR16, UR8, 0x1000, URZ ;  /* 0x0000100008107890 */ /* 0x000fe4000fffe03f */
[----:B------:R-:W-:Y:S01]  /*8690*/  UIADD3 UR32, UR8, 0x3000, URZ ;  /* 0x0000300008207890 */ /* 0x000fe2000fffe03f */
[----:B------:R-:W-:Y:S01]  /*86a0*/  UMOV UR18, 0x10 ;  /* 0x0000001000127882 */ /* 0x000fe20000000000 */
[----:B------:R-:W-:Y:S01]  /*86b0*/  UMOV UR19, UR11 ;  /* 0x0000000b00137c82 */ /* 0x000fe20008000000 */
[----:B------:R-:W-:Y:S01]  /*86c0*/  UMOV UR20, UR12 ;  /* 0x0000000c00147c82 */ /* 0x000fe20008000000 */
[----:B------:R-:W-:Y:S01]  /*86d0*/  UMOV UR21, UR13 ;  /* 0x0000000d00157c82 */ /* 0x000fe20008000000 */
[----:B------:R-:W-:Y:S01]  /*86e0*/  UMOV UR17, UR9 ;  /* 0x0000000900117c82 */ /* 0x000fe20008000000 */
[----:B------:R1:W-:Y:S01]  /*86f0*/  UTMALDG.4D [UR8], [UR30], desc[UR40] ;  /* 0x000028081e0075b4 */ /* 0x0003e20008019000 */
[----:B------:R-:W-:Y:S01]  /*8700*/  UMOV UR25, UR9 ;  /* 0x0000000900197c82 */ /* 0x000fe20008000000 */
[----:B------:R-:W-:Y:S01]  /*8710*/  UMOV UR34, 0x30 ;  /* 0x0000003000227882 */ /* 0x000fe20000000000 */
[----:B------:R-:W-:Y:S01]  /*8720*/  UMOV UR35, UR11 ;  /* 0x0000000b00237c82 */ /* 0x000fe20008000000 */
[----:B------:R-:W-:Y:S01]  /*8730*/  UMOV UR36, UR12 ;  /* 0x0000000c00247c82 */ /* 0x000fe20008000000 */
[----:B------:R-:W-:Y:S01]  /*8740*/  UMOV UR37, UR13 ;  /* 0x0000000d00257c82 */ /* 0x000fe20008000000 */
[----:B------:R-:W-:Y:S01]  /*8750*/  UMOV UR33, UR9 ;  /* 0x0000000900217c82 */ /* 0x000fe20008000000 */
[----:B------:R-:W-:Y:S01]  /*8760*/  UMOV UR57, UR9 ;  /* 0x0000000900397c82 */ /* 0x000fe20008000000 */
[----:B------:R2:W-:Y:S01]  /*8770*/  UTMALDG.4D [UR16], [UR30], desc[UR40] ;  /* 0x000028101e0075b4 */ /* 0x0005e20008019000 */
[----:B------:R-:W-:Y:S01]  /*8780*/  UMOV UR49, UR9 ;  /* 0x0000000900317c82 */ /* 0x000fe20008000000 */
[----:B------:R3:W-:Y:S01]  /*8790*/  UTMALDG.4D [UR24], [UR30], desc[UR40] ;  /* 0x000028181e0075b4 */ /* 0x0007e20008019000 */
[----:B------:R4:W-:Y:S01]  /*87a0*/  UTMALDG.4D [UR32], [UR30], desc[UR40] ;  /* 0x000028201e0075b4 */ /* 0x0009e20008019000 */
[----:B-1----:R-:W-:Y:S01]  /*87b0*/  UMOV UR10, 0x40 ;  /* 0x00000040000a7882 */ /* 0x002fe20000000000 */
[----:B------:R1:W-:Y:S01]  /*87c0*/  UTMALDG.4D [UR56], [UR30], desc[UR40] ;  /* 0x000028381e0075b4 */ /* 0x0003e20008019000 */
[----:B--2---:R-:W-:-:S02]  /*87d0*/  R2UR UR21, R13 ;  /* 0x000000000d1572ca */ /* 0x004fc400000e0000 */
[----:B------:R-:W-:Y:S01]  /*87e0*/  R2UR UR20, R14 ;  /* 0x000000000e1472ca */ /* 0x000fe200000e0000 */
[----:B------:R1:W-:Y:S01]  /*87f0*/  UTMALDG.4D [UR48], [UR30], desc[UR40] ;  /* 0x000028301e0075b4 */ /* 0x0003e20008019000 */
[----:B---3--:R-:W-:Y:S01]  /*8800*/  UIADD3 UR24, UR8, 0x6000, URZ ;  /* 0x0000600008187890 */ /* 0x008fe2000fffe03f */
[----:B------:R-:W-:Y:S01]  /*8810*/  UMOV UR26, UR42 ;  /* 0x0000002a001a7c82 */ /* 0x000fe20008000000 */
[----:B----4-:R-:W-:-:S07]  /*8820*/  UIADD3 UR32, UR8, 0x8000, URZ ;  /* 0x0000800008207890 */ /* 0x010fce000fffe03f */
[----:B------:R1:W-:Y:S01]  /*8830*/  UTMALDG.4D [UR24], [UR22], desc[UR40] ;  /* 0x00002818160075b4 */ /* 0x0003e20008019000 */
[----:B------:R-:W-:Y:S01]  /*8840*/  UIADD3 UR8, UR8, 0xa000, URZ ;  /* 0x0000a00008087890 */ /* 0x000fe2000fffe03f */
[----:B------:R-:W-:Y:S02]  /*8850*/  UMOV UR34, 0x20 ;  /* 0x0000002000227882 */ /* 0x000fe40000000000 */
[----:B------:R1:W-:Y:S06]  /*8860*/  UTMALDG.4D [UR32], [UR22], desc[UR40] ;  /* 0x00002820160075b4 */ /* 0x0003ec0008019000 */
[----:B------:R1:W-:Y:S02]  /*8870*/  UTMALDG.4D [UR8], [UR22], desc[UR40] ;  /* 0x00002808160075b4 */ /* 0x0003e40008019000 */
[----:B-1----:R-:W-:Y:S05]  /*8880*/  @!P1 BRA `(.L_x_553) ;  /* 0x0000001000a89947 */ /* 0x002fea0003800000 */
[----:B------:R-:W-:Y:S01]  /*8890*/  UIADD3 UR8, UR5, 0x3f, URZ ;  /* 0x0000003f05087890 */ /* 0x000fe2000fffe03f */
[----:B------:R-:W1:Y:S01]  /*88a0*/  S2R R15, SR_TID.X ;  /* 0x00000000000f7919 */ /* 0x000e620000002100 */
[----:B------:R-:W-:Y:S02]  /*88b0*/  IMAD.MOV.U32 R9, RZ, RZ, 0x1 ;  /* 0x00000001ff097424 */ /* 0x000fe400078e00ff */
[----:B------:R-:W-:Y:S01]  /*88c0*/  USHF.R.S32.HI UR9, URZ, 0x1f, UR8 ;  /* 0x0000001f3f097899 */ /* 0x000fe20008011408 */
[----:B------:R-:W-:Y:S02]  /*88d0*/  IMAD.MOV.U32 R12, RZ, RZ, RZ ;  /* 0x000000ffff0c7224 */ /* 0x000fe400078e00ff */
[----:B------:R-:W-:Y:S01]  /*88e0*/  IMAD.MOV.U32 R5, RZ, RZ, RZ ;  /* 0x000000ffff057224 */ /* 0x000fe200078e00ff */
[----:B------:R-:W-:Y:S01]  /*88f0*/  ULEA.HI UR9, UR9, UR8, URZ, 0x6 ;  /* 0x0000000809097291 */ /* 0x000fe2000f8f303f */
[----:B------:R-:W-:-:S03]  /*8900*/  IMAD.MOV.U32 R17, RZ, RZ, RZ ;  /* 0x000000ffff117224 */ /* 0x000fc600078e00ff */
[----:B------:R-:W-:-:S04]  /*8910*/  ULEA.HI.SX32 UR9, UR9, 0xffffffff, 0x1a ;  /* 0xffffffff09097891 */ /* 0x000fc8000f8fd23f */
[----:B------:R-:W-:-:S04]  /*8920*/  UISETP.LT.AND UP0, UPT, UR9, 0x1, UPT ;  /* 0x000000010900788c */ /* 0x000fc8000bf01270 */
[----:B------:R-:W-:Y:S02]  /*8930*/  USEL UR8, UR9, 0x1, !UP0 ;  /* 0x0000000109087887 */ /* 0x000fe4000c000000 */
[----:B------:R-:W-:-:S04]  /*8940*/  UISETP.GE.AND UP0, UPT, UR5, 0x81, UPT ;  /* 0x000000810500788c */ /* 0x000fc8000bf06270 */
[----:B------:R-:W-:Y:S02]  /*8950*/  IMAD.U32 R13, RZ, RZ, UR8 ;  /* 0x00000008ff0d7e24 */ /* 0x000fe4000f8e00ff */
[----:B------:R-:W-:-:S03]  /*8960*/  PLOP3.LUT P1, PT, PT, PT, UP0, 0x80, 0x0 ;  /* 0x000000000000781c */ /* 0x000fc60003f2f008 */
[----:B------:R-:W-:Y:S02]  /*8970*/  LOP3.LUT R13, R13, 0x1, RZ, 0xc0, !PT ;  /* 0x000000010d0d7812 */ /* 0x000fe400078ec0ff */
[----:B-1----:R-:W-:-:S08]  /*8980*/  LOP3.LUT R16, R15, 0x1f, RZ, 0xc0, !PT ;  /* 0x0000001f0f107812 */ /* 0x002fd000078ec0ff */
[----:B------:R-:W-:Y:S05]  /*8990*/  @!P1 BRA `(.L_x_554) ;  /* 0x0000000800f49947 */ /* 0x000fea0003800000 */
[----:B------:R-:W-:Y:S01]  /*89a0*/  R2UR UR9, R13 ;  /* 0x000000000d0972ca */ /* 0x000fe200000e0000 */
[----:B------:R-:W-:Y:S02]  /*89b0*/  IMAD.MOV.U32 R17, RZ, RZ, RZ ;  /* 0x000000ffff117224 */ /* 0x000fe400078e00ff */
[----:B------:R-:W-:-:S10]  /*89c0*/  IMAD.MOV.U32 R9, RZ, RZ, 0x1 ;  /* 0x00000001ff097424 */ /* 0x000fd400078e00ff */
[----:B------:R-:W-:-:S06]  /*89d0*/  UIADD3 UR8, UR8, -UR9, URZ ;  /* 0x8000000908087290 */ /* 0x000fcc000fffe03f */
[----:B------:R-:W-:-:S07]  /*89e0*/  IMAD.U32 R18, RZ, RZ, UR8 ;  /* 0x00000008ff127e24 */ /* 0x000fce000f8e00ff */
.L_x_563:
[----:B------:R-:W-:-:S04]  /*89f0*/  SHF.L.U32 R21, R9, 0x1f, RZ ;  /* 0x0000001f09157819 */ /* 0x000fc800000006ff */
[----:B-1----:R-:W1:Y:S02]  /*8a00*/  SYNCS.PHASECHK.TRANS64.TRYWAIT P1, [R0+URZ+0x26840], R21 ;  /* 0x02684015000075a7 */ /* 0x002e64000802017f */
[----:B-12---:R-:W-:Y:S05]  /*8a10*/  @!P1 BRA `(.L_x_555) ;  /* 0x0000001800549947 */ /* 0x006fea0003800000 */
.L_x_580:
[----:B------:R-:W-:Y:S05]  /*8a20*/  @P0 BRA `(.L_x_556) ;  /* 0x0000000000140947 */ /* 0x000fea0003800000 */
[----:B------:R-:W-:Y:S01]  /*8a30*/  ISETP.NE.AND P1, PT, R16, RZ, PT ;  /* 0x000000ff1000720c */ /* 0x000fe20003f25270 */
[----:B------:R-:W-:-:S04]  /*8a40*/  IMAD.MOV.U32 R3, RZ, RZ, 0x3100 ;  /* 0x00003100ff037424 */ /* 0x000fc800078e00ff */
[----:B------:R2:W-:Y:S08]  /*8a50*/  SYNCS.ARRIVE.TRANS64 RZ, [R0+URZ+0x26830], R3 ;  /* 0x0268300300ff79a7 */ /* 0x0005f0000800003f */
[----:B------:R-:W-:Y:S05]  /*8a60*/  @!P1 BRA `(.L_x_556) ;  /* 0x0000000000049947 */ /* 0x000fea0003800000 */
[----:B------:R-:W-:Y:S01]  /*8a70*/  BPT.TRAP 0x1 ;  /* 0x000000040000795c */ /* 0x000fe20000300000 */
.L_x_556:
        /* <DEDUP_REMOVED lines=18> */
[----:B------:R-:W-:Y:S02]  /*8ba0*/  UIADD3 UR19, UR19, UR43, URZ ;  /* 0x0000002b13137290 */ /* 0x000fe4000fffe03f */
        /* <DEDUP_REMOVED lines=14> */
[----:B------:R-:W-:Y:S01]  /*8c90*/  R2UR UR41, R2 ;  /* 0x00000000022972ca */ /* 0x000fe200000e0000 */
[----:B------:R-:W-:Y:S01]  /*8ca0*/  UMOV UR10, 0x10 ;  /* 0x00000010000a7882 */ /* 0x000fe20000000000 */
[----:B------:R-:W-:-:S02]  /*8cb0*/  UMOV UR31, UR17 ;  /* 0x00000011001f7c82 */ /* 0x000fc40008000000 */
[----:B------:R-:W-:-:S13]  /*8cc0*/  R2UR UR9, R5 ;  /* 0x00000000050972ca */ /* 0x000fda00000e0000 */
[----:B------:R2:W-:Y:S01]  /*8cd0*/  UTMALDG.4D [UR16], [UR8], desc[UR22] ;  /* 0x00001610080075b4 */ /* 0x0005e20008019000 */
[----:B------:R2:W-:Y:S01]  /*8ce0*/  UTMALDG.4D [UR32], [UR8], desc[UR22] ;  /* 0x00001620080075b4 */ /* 0x0005e20008019000 */
[----:B------:R2:W-:Y:S01]  /*8cf0*/  UTMALDG.4D [UR24], [UR8], desc[UR22] ;  /* 0x00001618080075b4 */ /* 0x0005e20008019000 */
[----:B------:R2:W-:Y:S01]  /*8d00*/  UBLKCP.S.G [UR30], [UR40], UR10 ;  /* 0x0000001e280073ba */ /* 0x0005e2000800020a */
[----:B------:R-:W3:Y:S02]  /*8d10*/  SYNCS.PHASECHK.TRANS64.TRYWAIT P1, [R0+URZ+0x26828], R21 ;  /* 0x02682815000075a7 */ /* 0x000ee4000802017f */
[----:B--23--:R-:W-:Y:S05]  /*8d20*/  @!P1 BRA `(.L_x_557) ;  /* 0x0000001400a49947 */ /* 0x00cfea0003800000 */
.L_x_581:
[----:B------:R-:W-:Y:S05]  /*8d30*/  @P0 BRA `(.L_x_558) ;  /* 0x0000000000140947 */ /* 0x000fea0003800000 */
[----:B------:R-:W-:Y:S01]  /*8d40*/  ISETP.NE.AND P1, PT, R16, RZ, PT ;  /* 0x000000ff1000720c */ /* 0x000fe20003f25270 */
[----:B------:R-:W-:-:S04]  /*8d50*/  IMAD.MOV.U32 R3, RZ, RZ, 0x3100 ;  /* 0x00003100ff037424 */ /* 0x000fc800078e00ff */
[----:B------:R3:W-:Y:S08]  /*8d60*/  SYNCS.ARRIVE.TRANS64 RZ, [R0+URZ+0x26818], R3 ;  /* 0x0268180300ff79a7 */ /* 0x0007f0000800003f */
[----:B------:R-:W-:Y:S05]  /*8d70*/  @!P1 BRA `(.L_x_558) ;  /* 0x0000000000049947 */ /* 0x000fea0003800000 */
[----:B------:R-:W-:Y:S01]  /*8d80*/  BPT.TRAP 0x1 ;  /* 0x000000040000795c */ /* 0x000fe20000300000 */
.L_x_558:
[----:B------:R-:W-:Y:S01]  /*8d90*/  VIADD R19, R19, 0x40 ;  /* 0x0000004013137836 */ /* 0x000fe20000000000 */
[----:B------:R-:W-:Y:S01]  /*8da0*/  IADD3 R2, P1, R10, 0xf0, RZ ;  /* 0x000000f00a027810 */ /* 0x000fe20007f3e0ff */
[----:B------:R-:W-:Y:S01]  /*8db0*/  UMOV UR30, 0x0 ;  /* 0x00000000001e7882 */ /* 0x000fe20000000000 */
[----:B------:R-:W-:Y:S01]  /*8dc0*/  R2UR UR16, R0 ;  /* 0x00000000001072ca */ /* 0x000fe200000e0000 */
[C---:B------:R-:W-:Y:S01]  /*8dd0*/  VIADD R20, R19.reuse, UR43 ;  /* 0x0000002b13147c36 */ /* 0x040fe20008000000 */
[----:B------:R-:W-:Y:S01]  /*8de0*/  R2UR UR8, R19 ;  /* 0x00000000130872ca */ /* 0x000fe200000e0000 */
[----:B---3--:R-:W-:Y:S01]  /*8df0*/  IMAD.X R3, RZ, RZ, R11, P1 ;  /* 0x000000ffff037224 */ /* 0x008fe200008e060b */
        /* <DEDUP_REMOVED lines=13> */
[----:B------:R-:W-:Y:S02]  /*8ed0*/  UIADD3 UR16, UR16, 0x17000, URZ ;  /* 0x0001700010107890 */ /* 0x000fe4000fffe03f */
[----:B------:R-:W-:Y:S01]  /*8ee0*/  UIMAD.WIDE UR8, UR8, 0x4, UR14 ;  /* 0x00000004080878a5 */ /* 0x000fe2000f8e020e */
[----:B------:R3:W-:Y:S01]  /*8ef0*/  UTMALDG.4D [UR32], [UR22], desc[UR30] ;  /* 0x00001e20160075b4 */ /* 0x0007e20008019000 */
[----:B------:R-:W-:Y:S01]  /*8f00*/  UMOV UR29, UR21 ;  /* 0x00000015001d7c82 */ /* 0x000fe20008000000 */
[----:B------:R-:W-:Y:S01]  /*8f10*/  UMOV UR25, UR33 ;  /* 0x0000002100197c82 */ /* 0x000fe20008000000 */
[----:B------:R-:W-:Y:S01]  /*8f20*/  UMOV UR27, UR35 ;  /* 0x00000023001b7c82 */ /* 0x000fe20008000000 */
[----:B------:R-:W-:Y:S01]  /*8f30*/  UMOV UR18, 0x40 ;  /* 0x0000004000127882 */ /* 0x000fe20000000000 */
[----:B------:R-:W-:Y:S01]  /*8f40*/  UMOV UR17, UR33 ;  /* 0x0000002100117c82 */ /* 0x000fe20008000000 */
[----:B------:R-:W-:Y:S01]  /*8f50*/  UMOV UR19, UR35 ;  /* 0x0000002300137c82 */ /* 0x000fe20008000000 */
[----:B------:R-:W-:Y:S01]  /*8f60*/  UMOV UR41, UR33 ;  /* 0x0000002100297c82 */ /* 0x000fe20008000000 */
[----:B------:R3:W-:Y:S01]  /*8f70*/  UTMALDG.4D [UR24], [UR22], desc[UR30] ;  /* 0x00001e18160075b4 */ /* 0x0007e20008019000 */
[----:B------:R-:W-:Y:S01]  /*8f80*/  UMOV UR10, 0x10 ;  /* 0x00000010000a7882 */ /* 0x000fe20000000000 */
[----:B------:R3:W-:Y:S01]  /*8f90*/  UTMALDG.4D [UR16], [UR22], desc[UR30] ;  /* 0x00001e10160075b4 */ /* 0x0007e20008019000 */
[----:B------:R3:W-:Y:S01]  /*8fa0*/  UBLKCP.S.G [UR40], [UR8], UR10 ;  /* 0x00000028080073ba */ /* 0x0007e2000800020a */
[----:B------:R-:W4:Y:S02]  /*8fb0*/  SYNCS.PHASECHK.TRANS64.TRYWAIT P1, [R0+URZ+0x26848], R21 ;  /* 0x02684815000075a7 */ /* 0x000f24000802017f */
[----:B---34-:R-:W-:Y:S05]  /*8fc0*/  @!P1 BRA `(.L_x_559) ;  /* 0x0000001400109947 */ /* 0x018fea0003800000 */
.L_x_582:
[----:B-123--:R-:W-:Y:S01]  /*8fd0*/  SHF.R.S32.HI R21, RZ, 0x1f, R19 ;  /* 0x0000001fff157819 */ /* 0x00efe20000011413 */
[----:B------:R-:W-:Y:S06]  /*8fe0*/  @P0 BRA `(.L_x_560) ;  /* 0x00000000001c0947 */ /* 0x000fec0003800000 */
[----:B------:R-:W-:-:S04]  /*8ff0*/  IMAD.MOV.U32 R16, RZ, RZ, 0x3100 ;  /* 0x00003100ff107424 */ /* 0x000fc800078e00ff */
[----:B------:R1:W-:Y:S02]  /*9000*/  SYNCS.ARRIVE.TRANS64 RZ, [R0+URZ+0x26838], R16 ;  /* 0x0268381000ff79a7 */ /* 0x0003e4000800003f */
[----:B-1----:R-:W1:Y:S02]  /*9010*/  S2R R16, SR_TID.X ;  /* 0x0000000000107919 */ /* 0x002e640000002100 */
[----:B-1----:R-:W-:-:S04]  /*9020*/  LOP3.LUT R16, R16, 0x1f, RZ, 0xc0, !PT ;  /* 0x0000001f10107812 */ /* 0x002fc800078ec0ff */
[----:B------:R-:W-:-:S13]  /*9030*/  ISETP.NE.AND P1, PT, R16, RZ, PT ;  /* 0x000000ff1000720c */ /* 0x000fda0003f25270 */
[----:B------:R-:W-:Y:S05]  /*9040*/  @!P1 BRA `(.L_x_560) ;  /* 0x0000000000049947 */ /* 0x000fea0003800000 */
[----:B------:R-:W-:Y:S01]  /*9050*/  BPT.TRAP 0x1 ;  /* 0x000000040000795c */ /* 0x000fe20000300000 */
.L_x_560:
[----:B------:R-:W-:Y:S01]  /*9060*/  IADD3 R19, P1, R19, UR6, RZ ;  /* 0x0000000613137c10 */ /* 0x000fe2000ff3e0ff */
[----:B------:R-:W-:Y:S01]  /*9070*/  UMOV UR22, 0x0 ;  /* 0x0000000000167882 */ /* 0x000fe20000000000 */
[----:B------:R-:W-:Y:S01]  /*9080*/  R2UR UR30, R0 ;  /* 0x00000000001e72ca */ /* 0x000fe200000e0000 */
[----:B------:R-:W-:Y:S01]  /*9090*/  UMOV UR23, 0x14f00000 ;  /* 0x14f0000000177882 */ /* 0x000fe20000000000 */
[----:B------:R-:W-:Y:S01]  /*90a0*/  R2UR UR8, R4 ;  /* 0x00000000040872ca */ /* 0x000fe200000e0000 */
[----:B------:R-:W-:Y:S01]  /*90b0*/  IMAD.X R4, R21, 0x1, R8, P1 ;  /* 0x0000000115047824 */ /* 0x000fe200008e0608 */
[C---:B------:R-:W-:Y:S01]  /*90c0*/  LEA R14, P1, R19.reuse, R14, 0x2 ;  /* 0x0000000e130e7211 */ /* 0x040fe200078210ff */
[----:B------:R-:W-:Y:S01]  /*90d0*/  UMOV UR34, URZ ;  /* 0x0000003f00227c82 */ /* 0x000fe20008000000 */
[----:B------:R-:W-:Y:S01]  /*90e0*/  R2UR UR35, R20 ;  /* 0x00000000142372ca */ /* 0x000fe200000e0000 */
[----:B------:R-:W-:Y:S01]  /*90f0*/  UMOV UR36, UR20 ;  /* 0x0000001400247c82 */ /* 0x000fe20008000000 */
[----:B------:R-:W-:Y:S01]  /*9100*/  LEA.HI.X R15, R19, R15, R4, 0x2, P1 ;  /* 0x0000000f130f7211 */ /* 0x000fe200008f1404 */
[----:B------:R-:W-:Y:S01]  /*9110*/  UMOV UR37, UR21 ;  /* 0x0000001500257c82 */ /* 0x000fe20008000000 */
[----:B------:R-:W-:Y:S01]  /*9120*/  R2UR UR9, R5 ;  /* 0x00000000050972ca */ /* 0x000fe200000e0000 */
[----:B------:R-:W-:Y:S01]  /*9130*/  UMOV UR26, 0x20 ;  /* 0x00000020001a7882 */ /* 0x000fe20000000000 */
[----:B------:R-:W-:Y:S01]  /*9140*/  R2UR UR40, R14 ;  /* 0x000000000e2872ca */ /* 0x000fe200000e0000 */
[----:B------:R-:W-:Y:S01]  /*9150*/  UIADD3 UR32, UR30, 0x1b000, URZ ;  /* 0x0001b0001e207890 */ /* 0x000fe2000fffe03f */
[----:B------:R-:W-:Y:S01]  /*9160*/  R2UR UR41, R15 ;  /* 0x000000000f2972ca */ /* 0x000fe200000e0000 */
[----:B------:R-:W-:Y:S01]  /*9170*/  UIADD3 UR33, UR30, 0x26838, URZ ;  /* 0x000268381e217890 */ /* 0x000fe2000fffe03f */
[----:B------:R-:W-:Y:S01]  /*9180*/  LOP3.LUT R9, R9, 0x1, RZ, 0x3c, !PT ;  /* 0x0000000109097812 */ /* 0x000fe200078e3cff */
[----:B------:R-:W-:-:S02]  /*9190*/  UIADD3 UR24, UR30, 0x1c000, URZ ;  /* 0x0001c0001e187890 */ /* 0x000fc4000fffe03f */
[----:B------:R-:W-:Y:S01]  /*91a0*/  UIADD3 UR16, UR30, 0x1d000, URZ ;  /* 0x0001d0001e107890 */ /* 0x000fe2000fffe03f */
[----:B------:R-:W-:Y:S01]  /*91b0*/  SHF.L.U32 R5, R9, 0x1f, RZ ;  /* 0x0000001f09057819 */ /* 0x000fe200000006ff */
[----:B------:R-:W-:Y:S01]  /*91c0*/  UIADD3 UR30, UR30, 0x1e300, URZ ;  /* 0x0001e3001e1e7890 */ /* 0x000fe2000fffe03f */
[----:B------:R-:W-:Y:S01]  /*91d0*/  UMOV UR28, UR20 ;  /* 0x00000014001c7c82 */ /* 0x000fe20008000000 */
        /* <DEDUP_REMOVED lines=12> */
[----:B------:R-:W2:Y:S02]  /*92a0*/  SYNCS.PHASECHK.TRANS64.TRYWAIT P1, [R0+URZ+0x26820], R5 ;  /* 0x02682005000075a7 */ /* 0x000ea4000802017f */
[----:B-12---:R-:W-:Y:S05]  /*92b0*/  @!P1 BRA `(.L_x_561) ;  /* 0x0000001000689947 */ /* 0x006fea0003800000 */
.L_x_584:
[----:B------:R-:W-:Y:S05]  /*92c0*/  @P0 BRA `(.L_x_562) ;  /* 0x0000000000140947 */ /* 0x000fea0003800000 */
[----:B------:R-:W-:Y:S01]  /*92d0*/  ISETP.NE.AND P1, PT, R16, RZ, PT ;  /* 0x000000ff1000720c */ /* 0x000fe20003f25270 */
[----:B-1----:R-:W-:-:S04]  /*92e0*/  IMAD.MOV.U32 R5, RZ, RZ, 0x3100 ;  /* 0x00003100ff057424 */ /* 0x002fc800078e00ff */
[----:B------:R2:W-:Y:S08]  /*92f0*/  SYNCS.ARRIVE.TRANS64 RZ, [R0+URZ+0x26810], R5 ;  /* 0x0268100500ff79a7 */ /* 0x0005f0000800003f */
[----:B------:R-:W-:Y:S05]  /*9300*/  @!P1 BRA `(.L_x_562) ;  /* 0x0000000000049947 */ /* 0x000fea0003800000 */
[----:B------:R-:W-:Y:S01]  /*9310*/  BPT.TRAP 0x1 ;  /* 0x000000040000795c */ /* 0x000fe20000300000 */
.L_x_562:
        /* <DEDUP_REMOVED lines=18> */
[----:B------:R-:W-:Y:S02]  /*9440*/  UIADD3 UR35, UR40, UR43, URZ ;  /* 0x0000002b28237290 */ /* 0x000fe4000fffe03f */
[----:B------:R-:W-:Y:S02]  /*9450*/  UIADD3 UR24, UR16, 0x13000, URZ ;  /* 0x0001300010187890 */ /* 0x000fe4000fffe03f */
[----:B------:R-:W-:-:S02]  /*9460*/  UIADD3 UR44, UR16, 0x1e000, URZ ;  /* 0x0001e000102c7890 */ /* 0x000fc4000fffe03f */
        /* <DEDUP_REMOVED lines=13> */
[----:B------:R3:W-:Y:S02]  /*9540*/  UBLKCP.S.G [UR44], [UR8], UR39 ;  /* 0x0000002c080073ba */ /* 0x0007e40008000227 */
[----:B---3--:R-:W-:Y:S05]  /*9550*/  @P1 BRA `(.L_x_563) ;  /* 0xfffffff400241947 */ /* 0x008fea000383ffff */
[----:B-12---:R-:W-:-:S07]  /*9560*/  IMAD.U32 R5, RZ, RZ, UR40 ;  /* 0x00000028ff057e24 */ /* 0x006fce000f8e00ff */
.L_x_554:
[----:B------:R-:W-:-:S13]  /*9570*/  ISETP.NE.AND P1, PT, R13, RZ, PT ;  /* 0x000000ff0d00720c */ /* 0x000fda0003f25270 */
[----:B------:R-:W-:Y:S05]  /*9580*/  @!P1 BRA `(.L_x_553) ;  /* 0x0000000400689947 */ /* 0x000fea0003800000 */
[----:B------:R-:W-:-:S04]  /*9590*/  SHF.L.U32 R7, R9, 0x1f, RZ ;  /* 0x0000001f09077819 */ /* 0x000fc800000006ff */
[----:B------:R-:W1:Y:S02]  /*95a0*/  SYNCS.PHASECHK.TRANS64.TRYWAIT P1, [R0+URZ+0x26840], R7 ;  /* 0x02684007000075a7 */ /* 0x000e64000802017f */
[----:B-1----:R-:W-:Y:S05]  /*95b0*/  @!P1 BRA `(.L_x_564) ;  /* 0x0000000c00c09947 */ /* 0x002fea0003800000 */
.L_x_585:
[----:B------:R-:W-:Y:S05]  /*95c0*/  @P0 BRA `(.L_x_565) ;  /* 0x0000000000140947 */ /* 0x000fea0003800000 */
[----:B------:R-:W-:Y:S01]  /*95d0*/  ISETP.NE.AND P1, PT, R16, RZ, PT ;  /* 0x000000ff1000720c */ /* 0x000fe20003f25270 */
[----:B------:R-:W-:-:S04]  /*95e0*/  IMAD.MOV.U32 R5, RZ, RZ, 0x3100 ;  /* 0x00003100ff057424 */ /* 0x000fc800078e00ff */
[----:B------:R2:W-:Y:S08]  /*95f0*/  SYNCS.ARRIVE.TRANS64 RZ, [R0+URZ+0x26830], R5 ;  /* 0x0268300500ff79a7 */ /* 0x0005f0000800003f */
[----:B------:R-:W-:Y:S05]  /*9600*/  @!P1 BRA `(.L_x_565) ;  /* 0x0000000000049947 */ /* 0x000fea0003800000 */
[----:B------:R-:W-:Y:S01]  /*9610*/  BPT.TRAP 0x1 ;  /* 0x000000040000795c */ /* 0x000fe20000300000 */
.L_x_565:
[----:B--2---:R-:W2:Y:S01]  /*9620*/  LDC.64 R4, c[0x0][0x728] ;  /* 0x0001ca00ff047b82 */ /* 0x004ea20000000a00 */
        /* <DEDUP_REMOVED lines=31> */
[----:B------:R-:W-:Y:S01]  /*9820*/  UMOV UR41, UR33 ;  /* 0x0000002100297c82 */ /* 0x000fe20008000000 */
[----:B------:R-:W-:-:S02]  /*9830*/  UMOV UR10, 0x10 ;  /* 0x00000010000a7882 */ /* 0x000fc40000000000 */
[----:B------:R-:W-:-:S13]  /*9840*/  R2UR UR9, R4 ;  /* 0x00000000040972ca */ /* 0x000fda00000e0000 */
[----:B------:R2:W-:Y:S01]  /*9850*/  UTMALDG.4D [UR32], [UR8], desc[UR22] ;  /* 0x00001620080075b4 */ /* 0x0005e20008019000 */
[----:B------:R2:W-:Y:S01]  /*9860*/  UTMALDG.4D [UR24], [UR8], desc[UR22] ;  /* 0x00001618080075b4 */ /* 0x0005e20008019000 */
[----:B------:R2:W-:Y:S01]  /*9870*/  UTMALDG.4D [UR16], [UR8], desc[UR22] ;  /* 0x00001610080075b4 */ /* 0x0005e20008019000 */
[----:B------:R2:W-:Y:S01]  /*9880*/  UBLKCP.S.G [UR40], [UR30], UR10 ;  /* 0x000000281e0073ba */ /* 0x0005e2000800020a */
[----:B------:R-:W3:Y:S02]  /*9890*/  SYNCS.PHASECHK.TRANS64.TRYWAIT P1, [R0+URZ+0x26828], R7 ;  /* 0x02682807000075a7 */ /* 0x000ee4000802017f */
[----:B--23--:R-:W-:Y:S05]  /*98a0*/  @!P1 BRA `(.L_x_566) ;  /* 0x0000000c00189947 */ /* 0x00cfea0003800000 */
.L_x_586:
[----:B------:R-:W-:Y:S05]  /*98b0*/  @P0 BRA `(.L_x_567) ;  /* 0x0000000000140947 */ /* 0x000fea0003800000 */
[----:B------:R-:W-:Y:S01]  /*98c0*/  ISETP.NE.AND P0, PT, R16, RZ, PT ;  /* 0x000000ff1000720c */ /* 0x000fe20003f05270 */
[----:B------:R-:W-:-:S04]  /*98d0*/  IMAD.MOV.U32 R5, RZ, RZ, 0x3100 ;  /* 0x00003100ff057424 */ /* 0x000fc800078e00ff */
[----:B------:R3:W-:Y:S08]  /*98e0*/  SYNCS.ARRIVE.TRANS64 RZ, [R0+URZ+0x26818], R5 ;  /* 0x0268180500ff79a7 */ /* 0x0007f0000800003f */
[----:B------:R-:W-:Y:S05]  /*98f0*/  @!P0 BRA `(.L_x_567) ;  /* 0x0000000000048947 */ /* 0x000fea0003800000 */
[----:B------:R-:W-:Y:S01]  /*9900*/  BPT.TRAP 0x1 ;  /* 0x000000040000795c */ /* 0x000fe20000300000 */
.L_x_567:
        /* <DEDUP_REMOVED lines=17> */
[----:B------:R-:W-:Y:S02]  /*9a20*/  UIADD3 UR35, UR10, UR43, URZ ;  /* 0x0000002b0a237290 */ /* 0x000fe4000fffe03f */
[----:B---3--:R-:W-:Y:S01]  /*9a30*/  IMAD.U32 R5, RZ, RZ, UR10 ;  /* 0x0000000aff057e24 */ /* 0x008fe2000f8e00ff */
        /* <DEDUP_REMOVED lines=13> */
[----:B------:R3:W-:Y:S02]  /*9b10*/  UBLKCP.S.G [UR40], [UR8], UR39 ;  /* 0x00000028080073ba */ /* 0x0007e40008000227 */
[----:B---3--:R-:W-:Y:S01]  /*9b20*/  NOP ;  /* 0x0000000000007918 */ /* 0x008fe20000000000 */
.L_x_553:
[----:B------:R-:W3:Y:S01]  /*9b30*/  S2R R2, SR_TID.X ;  /* 0x0000000000027919 */ /* 0x000ee20000002100 */
[----:B------:R-:W-:Y:S01]  /*9b40*/  IMAD R3, R12, 0x8, R0 ;  /* 0x000000080c037824 */ /* 0x000fe200078e0200 */
[----:B---3--:R-:W-:Y:S02]  /*9b50*/  LOP3.LUT R4, R2, 0x7f, RZ, 0xc0, !PT ;  /* 0x0000007f02047812 */ /* 0x008fe400078ec0ff */
[----:B------:R-:W-:Y:S02]  /*9b60*/  SHF.L.U32 R2, R9, 0x1f, RZ ;  /* 0x0000001f09027819 */ /* 0x000fe400000006ff */
[----:B------:R-:W-:Y:S02]  /*9b70*/  ISETP.NE.AND P1, PT, R4, RZ, PT ;  /* 0x000000ff0400720c */ /* 0x000fe40003f25270 */
[----:B------:R-:W3:Y:S02]  /*9b80*/  SYNCS.PHASECHK.TRANS64.TRYWAIT P0, [R3+URZ+0x26840], R2 ;  /* 0x02684002030075a7 */ /* 0x000ee4000800017f */
[----:B---3--:R-:W-:Y:S09]  /*9b90*/  @!P0 BRA `(.L_x_568) ;  /* 0x0000000800708947 */ /* 0x008ff20003800000 */
.L_x_587:
[----:B------:R-:W-:Y:S05]  /*9ba0*/  @P1 BRA `(.L_x_569) ;  /* 0x0000000000181947 */ /* 0x000fea0003800000 */
[----:B------:R-:W4:Y:S01]  /*9bb0*/  S2R R4, SR_TID.X ;  /* 0x0000000000047919 */ /* 0x000f220000002100 */
[----:B---3--:R-:W-:-:S04]  /*9bc0*/  IMAD.MOV.U32 R2, RZ, RZ, 0x3100 ;  /* 0x00003100ff027424 */ /* 0x008fc800078e00ff */
[----:B------:R3:W-:Y:S01]  /*9bd0*/  SYNCS.ARRIVE.TRANS64 RZ, [R3+URZ+0x26830], R2 ;  /* 0x0268300203ff79a7 */ /* 0x0007e2000800003f */
[----:B----4-:R-:W-:-:S13]  /*9be0*/  LOP3.LUT P0, RZ, R4, 0x1f, RZ, 0xc0, !PT ;  /* 0x0000001f04ff7812 */ /* 0x010fda000780c0ff */
[----:B---3--:R-:W-:Y:S05]  /*9bf0*/  @!P0 BRA `(.L_x_569) ;  /* 0x0000000000048947 */ /* 0x008fea0003800000 */
[----:B------:R-:W-:Y:S01]  /*9c00*/  BPT.TRAP 0x1 ;  /* 0x000000040000795c */ /* 0x000fe20000300000 */
.L_x_569:
[----:B------:R-:W-:Y:S01]  /*9c10*/  R2UR UR35, R5 ;  /* 0x00000000052372ca */ /* 0x000fe200000e0000 */
[C-C-:B---3--:R-:W-:Y:S01]  /*9c20*/  IMAD R2, R12.reuse, 0x3000, R0.reuse ;  /* 0x000030000c027824 */ /* 0x148fe200078e0200 */
[----:B------:R-:W-:Y:S01]  /*9c30*/  R2UR UR33, R3 ;  /* 0x00000000032172ca */ /* 0x000fe200000e0000 */
[----:B-12---:R-:W-:Y:S01]  /*9c40*/  IMAD R0, R12, 0x100, R0 ;  /* 0x000001000c007824 */ /* 0x006fe200078e0200 */
        /* <DEDUP_REMOVED lines=11> */
[----:B------:R-:W-:-:S02]  /*9d00*/  UIADD3 UR35, UR35, UR43, URZ ;  /* 0x0000002b23237290 */ /* 0x000fc4000fffe03f */
[----:B------:R-:W-:Y:S02]  /*9d10*/  UIADD3 UR33, UR33, 0x26830, URZ ;  /* 0x0002683021217890 */ /* 0x000fe4000fffe03f */
        /* <DEDUP_REMOVED lines=13> */
[----:B------:R-:W-:Y:S01]  /*9df0*/  UMOV UR25, UR33 ;  /* 0x0000002100197c82 */ /* 0x000fe20008000000 */
[----:B------:R-:W-:Y:S01]  /*9e00*/  UMOV UR27, UR35 ;  /* 0x00000023001b7c82 */ /* 0x000fe20008000000 */
[----:B------:R-:W-:Y:S01]  /*9e10*/  R2UR UR23, R11 ;  /* 0x000000000b1772ca */ /* 0x000fe200000e0000 */
[----:B------:R-:W-:Y:S01]  /*9e20*/  UMOV UR19, UR35 ;  /* 0x0000002300137c82 */ /* 0x000fe20008000000 */
[----:B------:R-:W-:Y:S01]  /*9e30*/  UMOV UR41, UR33 ;  /* 0x0000002100297c82 */ /* 0x000fe20008000000 */
[----:B------:R-:W-:Y:S01]  /*9e40*/  UMOV UR10, 0x10 ;  /* 0x00000010000a7882 */ /* 0x000fe20000000000 */
[----:B------:R-:W-:Y:S01]  /*9e50*/  ISETP.NE.AND P0, PT, R0, 0x2, PT ;  /* 0x000000020000780c */ /* 0x000fe20003f05270 */
[----:B------:R-:W-:-:S03]  /*9e60*/  ULEA.HI.X UR9, UR17, UR9, UR18, 0x2, UP0 ;  /* 0x0000000911097291 */ /* 0x000fc600080f1412 */
[----:B------:R-:W-:Y:S01]  /*9e70*/  UMOV UR18, 0x40 ;  /* 0x0000004000127882 */ /* 0x000fe20000000000 */
[----:B------:R-:W-:Y:S01]  /*9e80*/  UMOV UR17, UR33 ;  /* 0x0000002100117c82 */ /* 0x000fe20008000000 */
[----:B------:R-:W-:Y:S02]  /*9e90*/  SEL R2, RZ, 0x1, P0 ;  /* 0x00000001ff027807 */ /* 0x000fe40000000000 */
[----:B------:R-:W-:Y:S01]  /*9ea0*/  SEL R0, R0, RZ, P0 ;  /* 0x000000ff00007207 */ /* 0x000fe20000000000 */
[----:B------:R1:W-:Y:S01]  /*9eb0*/  UTMALDG.4D [UR32], [UR22], desc[UR30] ;  /* 0x00001e20160075b4 */ /* 0x0003e20008019000 */
[----:B------:R-:W-:Y:S01]  /*9ec0*/  LOP3.LUT R9, R9, R2, RZ, 0x3c, !PT ;  /* 0x0000000209097212 */ /* 0x000fe200078e3cff */
[----:B------:R1:W-:Y:S01]  /*9ed0*/  UTMALDG.4D [UR24], [UR22], desc[UR30] ;  /* 0x00001e18160075b4 */ /* 0x0003e20008019000 */
[----:B------:R1:W-:Y:S01]  /*9ee0*/  UTMALDG.4D [UR16], [UR22], desc[UR30] ;  /* 0x00001e10160075b4 */ /* 0x0003e20008019000 */
[----:B------:R1:W-:Y:S02]  /*9ef0*/  UBLKCP.S.G [UR40], [UR8], UR10 ;  /* 0x00000028080073ba */ /* 0x0003e4000800020a */
[----:B-1----:R-:W-:-:S02]  /*9f00*/  NOP ;  /* 0x0000000000007918 */ /* 0x002fc40000000000 */
.L_x_550:
[----:B------:R-:W-:Y:S05]  /*9f10*/  BSYNC B0 ;  /* 0x0000000000007941 */ /* 0x000fea0003800000 */
.L_x_548:
[----:B------:R-:W-:-:S03]  /*9f20*/  UMOV UR8, 0xffffffff ;  /* 0xffffffff00087882 */ /* 0x000fc60000000000 */
[----:B------:R-:W-:Y:S05]  /*9f30*/  BRA.DIV UR8, `(.L_x_570) ;  /* 0x00000006089c7947 */ /* 0x000fea000b800000 */
[----:B------:R-:W-:-:S13]  /*9f40*/  ELECT P0, URZ, PT ;  /* 0x00000000003f782f */ /* 0x000fda0003800000 */
.L_x_590:
[----:B------:R-:W-:Y:S05]  /*9f50*/  @!P0 BRA `(.L_x_480) ;  /* 0x0000000000848947 */ /* 0x000fea0003800000 */
[----:B------:R-:W-:-:S06]  /*9f60*/  ULOP3.LUT UR8, UR38, 0x2, URZ, 0xfc, !UPT ;  /* 0x0000000226087892 */ /* 0x000fcc000f8efc3f */
[----:B------:R-:W-:-:S05]  /*9f70*/  IMAD.U32 R2, RZ, RZ, UR8 ;  /* 0x00000008ff027e24 */ /* 0x000fca000f8e00ff */
[----:B------:R-:W-:-:S13]  /*9f80*/  ISETP.NE.AND P2, PT, R2, 0x3, PT ;  /* 0x000000030200780c */ /* 0x000fda0003f45270 */
[----:B------:R-:W-:Y:S05]  /*9f90*/  @!P2 BRA `(.L_x_571) ;  /* 0x000000000004a947 */ /* 0x000fea0003800000 */
[----:B--2---:R-:W-:Y:S01]  /*9fa0*/  BPT.TRAP 0x1 ;  /* 0x000000040000795c */ /* 0x004fe20000300000 */
.L_x_571:
        /* <DEDUP_REMOVED lines=15> */
.L_x_591:
[----:B------:R-:W3:Y:S02]  /*a0a0*/  SYNCS.PHASECHK.TRANS64.TRYWAIT P0, [R3+URZ], R2 ;  /* 0x00000002030075a7 */ /* 0x000ee4000800017f */
[----:B---3--:R-:W-:Y:S05]  /*a0b0*/  @!P0 BRA `(.L_x_573) ;  /* 0x0000000400748947 */ /* 0x008fea0003800000 */
.L_x_592:
[----:B------:R-:W-:Y:S05]  /*a0c0*/  @!P2 BRA `(.L_x_574) ;  /* 0x000000000004a947 */ /* 0x000fea0003800000 */
[----:B--2---:R-:W-:Y:S01]  /*a0d0*/  BPT.TRAP 0x1 ;  /* 0x000000040000795c */ /* 0x004fe20000300000 */
.L_x_574:
[----:B---3--:R-:W-:-:S04]  /*a0e0*/  VIADD R3, R7, 0x26840 ;  /* 0x0002684007037836 */ /* 0x008fc80000000000 */
[----:B------:R-:W-:-:S04]  /*a0f0*/  IMAD R0, R0, 0x8, R3 ;  /* 0x0000000800007824 */ /* 0x000fc800078e0203 */
[----:B------:R-:W3:Y:S02]  /*a100*/  SYNCS.PHASECHK.TRANS64.TRYWAIT P0, [R0+URZ], R5 ;  /* 0x00000005000075a7 */ /* 0x000ee4000800017f */
[----:B---3--:R-:W-:Y:S05]  /*a110*/  @!P0 BRA `(.L_x_575) ;  /* 0x0000000400708947 */ /* 0x008fea0003800000 */
.L_x_593:
[----:B------:R-:W-:-:S07]  /*a120*/  IMAD R3, R4, 0x8, R3 ;  /* 0x0000000804037824 */ /* 0x000fce00078e0203 */
.L_x_576:
[----:B----4-:R4:W1:Y:S02]  /*a130*/  SYNCS.PHASECHK.TRANS64.TRYWAIT P0, [R3+URZ], R2 ;  /* 0x00000002030075a7 */ /* 0x010864000800017f */
[----:B-1----:R-:W-:Y:S05]  /*a140*/  @!P0 NANOSLEEP.SYNCS 0x989680 ;  /* 0x009896800000895d */ /* 0x002fea0003900000 */
[----:B------:R-:W1:Y:S02]  /*a150*/  @!P0 SYNCS.PHASECHK.TRANS64 P0, [R3+URZ], R2 ;  /* 0x00000002030085a7 */ /* 0x000e64000800007f */
[----:B-1----:R-:W-:Y:S05]  /*a160*/  @!P0 BRA `(.L_x_576) ;  /* 0xfffffffc00f08947 */ /* 0x002fea000383ffff */
.L_x_480:
[----:B--2---:R-:W-:Y:S05]  /*a170*/  BSYNC B6 ;  /* 0x0000000000067941 */ /* 0x004fea0003800000 */
.L_x_474:
[----:B------:R-:W-:Y:S05]  /*a180*/  EXIT ;  /* 0x000000000000794d */ /* 0x000fea0003800000 */
.L_x_490:
[----:B------:R-:W-:Y:S02]  /*a190*/  IMAD.MOV.U32 R13, RZ, RZ, R16 ;  /* 0x000000ffff0d7224 */ /* 0x000fe400078e0010 */
[----:B------:R-:W-:Y:S02]  /*a1a0*/  IMAD.MOV.U32 R12, RZ, RZ, RZ ;  /* 0x000000ffff0c7224 */ /* 0x000fe400078e00ff */
[----:B------:R-:W-:Y:S02]  /*a1b0*/  IMAD.MOV.U32 R11, RZ, RZ, 0x1f ;  /* 0x0000001fff0b7424 */ /* 0x000fe400078e00ff */
[----:B------:R-:W-:-:S07]  /*a1c0*/  IMAD.MOV.U32 R15, RZ, RZ, -0x1 ;  /* 0xffffffffff0f7424 */ /* 0x000fce00078e00ff */
[----:B-1---5:R-:W-:Y:S05]  /*a1d0*/  WARPSYNC.COLLECTIVE R15, `(.L_x_577) ;  /* 0x000000000f087348 */ /* 0x022fea0003c00000 */
[----:B------:R2:W3:Y:S02]  /*a1e0*/  SHFL.IDX P6, R14, R13, R12, R11 ;  /* 0x0000000c0d0e7389 */ /* 0x0004e400000c000b */
[----:B-123-5:R-:W-:Y:S01]  /*a1f0*/  ENDCOLLECTIVE ;  /* 0x000000000000791b */ /* 0x02efe20003800000 */
.L_x_577:
[----:B------:R-:W-:Y:S05]  /*a200*/  BRA `(.L_x_578) ;  /* 0xffffff7000587947 */ /* 0x000fea000383ffff */
.L_x_492:
[----:B-1----:R1:W3:Y:S02]  /*a210*/  SYNCS.PHASECHK.TRANS64.TRYWAIT P0, [R18+URZ+0x26800], R5 ;  /* 0x02680005120075a7 */ /* 0x0022e4000800017f */
[----:B---3--:R-:W-:Y:S05]  /*a220*/  @!P0 NANOSLEEP.SYNCS 0x989680 ;  /* 0x009896800000895d */ /* 0x008fea0003900000 */
[----:B------:R-:W3:Y:S02]  /*a230*/  @!P0 SYNCS.PHASECHK.TRANS64 P0, [R18+URZ+0x26800], R5 ;  /* 0x02680005120085a7 */ /* 0x000ee4000800007f */
[----:B---3--:R-:W-:Y:S05]  /*a240*/  @!P0 BRA `(.L_x_492) ;  /* 0xfffffffc00f08947 */ /* 0x008fea000383ffff */
[----:B------:R-:W-:Y:S05]  /*a250*/  BRA `(.L_x_491) ;  /* 0xffffff70007c7947 */ /* 0x000fea000383ffff */
.L_x_497:
[----:B--2---:R-:W-:-:S04]  /*a260*/  IMAD.U32 R5, RZ, RZ, UR10 ;  /* 0x0000000aff057e24 */ /* 0x004fc8000f8e00ff */
[----:B------:R2:W3:Y:S03]  /*a270*/  SYNCS.PHASECHK.TRANS64.TRYWAIT P1, [R5+URZ+0x26810], R16 ;  /* 0x02681010050075a7 */ /* 0x0004e6000802017f */
[----:B---3--:R-:W-:Y:S05]  /*a280*/  @!P1 NANOSLEEP.SYNCS 0x989680 ;  /* 0x009896800000995d */ /* 0x008fea0003900000 */
[----:B------:R-:W3:Y:S02]  /*a290*/  @!P1 SYNCS.PHASECHK.TRANS64 P1, [R5+URZ+0x26810], R16 ;  /* 0x02681010050095a7 */ /* 0x000ee4000802007f */
[----:B---3--:R-:W-:Y:S05]  /*a2a0*/  @!P1 BRA `(.L_x_497) ;  /* 0xfffffffc00ec9947 */ /* 0x008fea000383ffff */
[----:B------:R-:W-:Y:S05]  /*a2b0*/  BRA `(.L_x_496) ;  /* 0xffffff7800e07947 */ /* 0x000fea000383ffff */
.L_x_501:
[----:B------:R-:W-:-:S04]  /*a2c0*/  IMAD.U32 R121, RZ, RZ, UR10 ;  /* 0x0000000aff797e24 */ /* 0x000fc8000f8e00ff */
[----:B------:R1:W1:Y:S03]  /*a2d0*/  SYNCS.PHASECHK.TRANS64.TRYWAIT P1, [R121+URZ+0x26830], R16 ;  /* 0x02683010790075a7 */ /* 0x000266000802017f */
[----:B-1----:R-:W-:Y:S05]  /*a2e0*/  @!P1 NANOSLEEP.SYNCS 0x989680 ;  /* 0x009896800000995d */ /* 0x002fea0003900000 */
[----:B------:R-:W1:Y:S02]  /*a2f0*/  @!P1 SYNCS.PHASECHK.TRANS64 P1, [R121+URZ+0x26830], R16 ;  /* 0x02683010790095a7 */ /* 0x000e64000802007f */
[----:B-1----:R-:W-:Y:S05]  /*a300*/  @!P1 BRA `(.L_x_501) ;  /* 0xfffffffc00ec9947 */ /* 0x002fea000383ffff */
[----:B------:R-:W-:Y:S05]  /*a310*/  BRA `(.L_x_500) ;  /* 0xffffff7c00ec7947 */ /* 0x000fea000383ffff */
.L_x_551:
[----:B-1----:R1:W2:Y:S02]  /*a320*/  SYNCS.PHASECHK.TRANS64.TRYWAIT P0, [R0+URZ+0x26820], R3 ;  /* 0x02682003000075a7 */ /* 0x0022a4000800017f */
[----:B--2---:R-:W-:Y:S05]  /*a330*/  @!P0 NANOSLEEP.SYNCS 0x989680 ;  /* 0x009896800000895d */ /* 0x004fea0003900000 */
[----:B------:R-:W2:Y:S02]  /*a340*/  @!P0 SYNCS.PHASECHK.TRANS64 P0, [R0+URZ+0x26820], R3 ;  /* 0x02682003000085a7 */ /* 0x000ea4000800007f */
[----:B--2---:R-:W-:Y:S05]  /*a350*/  @!P0 BRA `(.L_x_551) ;  /* 0xfffffffc00f08947 */ /* 0x004fea000383ffff */
[----:B------:R-:W-:Y:S05]  /*a360*/  BRA `(.L_x_579) ;  /* 0xffffffdc00787947 */ /* 0x000fea000383ffff */
.L_x_555:
[----:B-1----:R1:W2:Y:S02]  /*a370*/  SYNCS.PHASECHK.TRANS64.TRYWAIT P1, [R0+URZ+0x26840], R21 ;  /* 0x02684015000075a7 */ /* 0x0022a4000802017f */
[----:B--2---:R-:W-:Y:S05]  /*a380*/  @!P1 NANOSLEEP.SYNCS 0x989680 ;  /* 0x009896800000995d */ /* 0x004fea0003900000 */
[----:B------:R-:W2:Y:S02]  /*a390*/  @!P1 SYNCS.PHASECHK.TRANS64 P1, [R0+URZ+0x26840], R21 ;  /* 0x02684015000095a7 */ /* 0x000ea4000802007f */
[----:B--2---:R-:W-:Y:S05]  /*a3a0*/  @!P1 BRA `(.L_x_555) ;  /* 0xfffffffc00f09947 */ /* 0x004fea000383ffff */
[----:B------:R-:W-:Y:S05]  /*a3b0*/  BRA `(.L_x_580) ;  /* 0xffffffe400987947 */ /* 0x000fea000383ffff */
.L_x_557:
[----:B--2---:R2:W3:Y:S02]  /*a3c0*/  SYNCS.PHASECHK.TRANS64.TRYWAIT P1, [R0+URZ+0x26828], R21 ;  /* 0x02682815000075a7 */ /* 0x0044e4000802017f */
[----:B---3--:R-:W-:Y:S05]  /*a3d0*/  @!P1 NANOSLEEP.SYNCS 0x989680 ;  /* 0x009896800000995d */ /* 0x008fea0003900000 */
[----:B------:R-:W3:Y:S02]  /*a3e0*/  @!P1 SYNCS.PHASECHK.TRANS64 P1, [R0+URZ+0x26828], R21 ;  /* 0x02682815000095a7 */ /* 0x000ee4000802007f */
[----:B---3--:R-:W-:Y:S05]  /*a3f0*/  @!P1 BRA `(.L_x_557) ;  /* 0xfffffffc00f09947 */ /* 0x008fea000383ffff */
[----:B------:R-:W-:Y:S05]  /*a400*/  BRA `(.L_x_581) ;  /* 0xffffffe800487947 */ /* 0x000fea000383ffff */
.L_x_559:
[----:B---3--:R3:W4:Y:S02]  /*a410*/  SYNCS.PHASECHK.TRANS64.TRYWAIT P1, [R0+URZ+0x26848], R21 ;  /* 0x02684815000075a7 */ /* 0x008724000802017f */
[----:B----4-:R-:W-:Y:S05]  /*a420*/  @!P1 NANOSLEEP.SYNCS 0x989680 ;  /* 0x009896800000995d */ /* 0x010fea0003900000 */
[----:B------:R-:W4:Y:S02]  /*a430*/  @!P1 SYNCS.PHASECHK.TRANS64 P1, [R0+URZ+0x26848], R21 ;  /* 0x02684815000095a7 */ /* 0x000f24000802007f */
[----:B----4-:R-:W-:Y:S05]  /*a440*/  @!P1 BRA `(.L_x_559) ;  /* 0xfffffffc00f09947 */ /* 0x010fea000383ffff */
[----:B------:R-:W-:Y:S05]  /*a450*/  BRA `(.L_x_582) ;  /* 0xffffffe800dc7947 */ /* 0x000fea000383ffff */
.L_x_561:
[----:B------:R-:W-:-:S07]  /*a460*/  SHF.L.U32 R5, R9, 0x1f, RZ ;  /* 0x0000001f09057819 */ /* 0x000fce00000006ff */
.L_x_583:
[----:B-1----:R1:W2:Y:S02]  /*a470*/  SYNCS.PHASECHK.TRANS64.TRYWAIT P1, [R0+URZ+0x26820], R5 ;  /* 0x02682005000075a7 */ /* 0x0022a4000802017f */
[----:B--2---:R-:W-:Y:S05]  /*a480*/  @!P1 NANOSLEEP.SYNCS 0x989680 ;  /* 0x009896800000995d */ /* 0x004fea0003900000 */
[----:B------:R-:W2:Y:S02]  /*a490*/  @!P1 SYNCS.PHASECHK.TRANS64 P1, [R0+URZ+0x26820], R5 ;  /* 0x02682005000095a7 */ /* 0x000ea4000802007f */
[----:B--2---:R-:W-:Y:S05]  /*a4a0*/  @!P1 BRA `(.L_x_583) ;  /* 0xfffffffc00f09947 */ /* 0x004fea000383ffff */
[----:B------:R-:W-:Y:S05]  /*a4b0*/  BRA `(.L_x_584) ;  /* 0xffffffec00807947 */ /* 0x000fea000383ffff */
.L_x_564:
[----:B-1----:R1:W2:Y:S02]  /*a4c0*/  SYNCS.PHASECHK.TRANS64.TRYWAIT P1, [R0+URZ+0x26840], R7 ;  /* 0x02684007000075a7 */ /* 0x0022a4000802017f */
[----:B--2---:R-:W-:Y:S05]  /*a4d0*/  @!P1 NANOSLEEP.SYNCS 0x989680 ;  /* 0x009896800000995d */ /* 0x004fea0003900000 */
[----:B------:R-:W2:Y:S02]  /*a4e0*/  @!P1 SYNCS.PHASECHK.TRANS64 P1, [R0+URZ+0x26840], R7 ;  /* 0x02684007000095a7 */ /* 0x000ea4000802007f */
[----:B--2---:R-:W-:Y:S05]  /*a4f0*/  @!P1 BRA `(.L_x_564) ;  /* 0xfffffffc00f09947 */ /* 0x004fea000383ffff */
[----:B------:R-:W-:Y:S05]  /*a500*/  BRA `(.L_x_585) ;  /* 0xfffffff0002c7947 */ /* 0x000fea000383ffff */
.L_x_566:
[----:B--2---:R2:W3:Y:S02]  /*a510*/  SYNCS.PHASECHK.TRANS64.TRYWAIT P1, [R0+URZ+0x26828], R7 ;  /* 0x02682807000075a7 */ /* 0x0044e4000802017f */
[----:B---3--:R-:W-:Y:S05]  /*a520*/  @!P1 NANOSLEEP.SYNCS 0x989680 ;  /* 0x009896800000995d */ /* 0x008fea0003900000 */
[----:B------:R-:W3:Y:S02]  /*a530*/  @!P1 SYNCS.PHASECHK.TRANS64 P1, [R0+URZ+0x26828], R7 ;  /* 0x02682807000095a7 */ /* 0x000ee4000802007f */
[----:B---3--:R-:W-:Y:S05]  /*a540*/  @!P1 BRA `(.L_x_566) ;  /* 0xfffffffc00f09947 */ /* 0x008fea000383ffff */
[----:B------:R-:W-:Y:S05]  /*a550*/  BRA `(.L_x_586) ;  /* 0xfffffff000d47947 */ /* 0x000fea000383ffff */
.L_x_568:
[----:B---3--:R3:W4:Y:S02]  /*a560*/  SYNCS.PHASECHK.TRANS64.TRYWAIT P0, [R3+URZ+0x26840], R2 ;  /* 0x02684002030075a7 */ /* 0x008724000800017f */
[----:B----4-:R-:W-:Y:S05]  /*a570*/  @!P0 NANOSLEEP.SYNCS 0x989680 ;  /* 0x009896800000895d */ /* 0x010fea0003900000 */
[----:B------:R-:W4:Y:S02]  /*a580*/  @!P0 SYNCS.PHASECHK.TRANS64 P0, [R3+URZ+0x26840], R2 ;  /* 0x02684002030085a7 */ /* 0x000f24000800007f */
[----:B----4-:R-:W-:Y:S05]  /*a590*/  @!P0 BRA `(.L_x_568) ;  /* 0xfffffffc00f08947 */ /* 0x010fea000383ffff */
[----:B------:R-:W-:Y:S05]  /*a5a0*/  BRA `(.L_x_587) ;  /* 0xfffffff4007c7947 */ /* 0x000fea000383ffff */
.L_x_570:
[----:B------:R-:W-:Y:S01]  /*a5b0*/  BSSY B0, `(.L_x_588) ;  /* 0x0000006000007945 */ /* 0x000fe20003800000 */
[----:B------:R-:W-:-:S07]  /*a5c0*/  IMAD.MOV.U32 R15, RZ, RZ, -0x1 ;  /* 0xffffffffff0f7424 */ /* 0x000fce00078e00ff */
[----:B--2---:R-:W-:Y:S05]  /*a5d0*/  WARPSYNC.COLLECTIVE R15, `(.L_x_589) ;  /* 0x000000000f0c7348 */ /* 0x004fea0003c00000 */
[----:B------:R-:W-:Y:S02]  /*a5e0*/  ELECT P6, UR62, PT ;  /* 0x00000000003e782f */ /* 0x000fe400038c0000 */
[----:B------:R-:W-:Y:S01]  /*a5f0*/  MOV R14, UR62 ;  /* 0x0000003e000e7c02 */ /* 0x000fe20008000f00 */
[----:B--2---:R-:W-:Y:S10]  /*a600*/  ENDCOLLECTIVE ;  /* 0x000000000000791b */ /* 0x004ff40003800000 */
.L_x_589:
[----:B------:R-:W-:Y:S05]  /*a610*/  BSYNC B0 ;  /* 0x0000000000007941 */ /* 0x000fea0003800000 */
.L_x_588:
[----:B------:R-:W-:Y:S01]  /*a620*/  PLOP3.LUT P0, PT, P6, PT, PT, 0x80, 0x0 ;  /* 0x000000000000781c */ /* 0x000fe2000370f070 */
[----:B------:R-:W-:-:S12]  /*a630*/  BRA `(.L_x_590) ;  /* 0xfffffff800447947 */ /* 0x000fd8000383ffff */
.L_x_572:
[----:B-1----:R1:W3:Y:S02]  /*a640*/  SYNCS.PHASECHK.TRANS64.TRYWAIT P0, [R6+URZ], R5 ;  /* 0x00000005060075a7 */ /* 0x0022e4000800017f */
[----:B---3--:R-:W-:Y:S05]  /*a650*/  @!P0 NANOSLEEP.SYNCS 0x989680 ;  /* 0x009896800000895d */ /* 0x008fea0003900000 */
[----:B------:R-:W3:Y:S02]  /*a660*/  @!P0 SYNCS.PHASECHK.TRANS64 P0, [R6+URZ], R5 ;  /* 0x00000005060085a7 */ /* 0x000ee4000800007f */
[----:B---3--:R-:W-:Y:S05]  /*a670*/  @!P0 BRA `(.L_x_572) ;  /* 0xfffffffc00f08947 */ /* 0x008fea000383ffff */
[----:B------:R-:W-:Y:S05]  /*a680*/  BRA `(.L_x_591) ;  /* 0xfffffff800847947 */ /* 0x000fea000383ffff */
.L_x_573:
[----:B---3--:R3:W4:Y:S02]  /*a690*/  SYNCS.PHASECHK.TRANS64.TRYWAIT P0, [R3+URZ], R2 ;  /* 0x00000002030075a7 */ /* 0x008724000800017f */
[----:B----4-:R-:W-:Y:S05]  /*a6a0*/  @!P0 NANOSLEEP.SYNCS 0x989680 ;  /* 0x009896800000895d */ /* 0x010fea0003900000 */
[----:B------:R-:W4:Y:S02]  /*a6b0*/  @!P0 SYNCS.PHASECHK.TRANS64 P0, [R3+URZ], R2 ;  /* 0x00000002030085a7 */ /* 0x000f24000800007f */
[----:B----4-:R-:W-:Y:S05]  /*a6c0*/  @!P0 BRA `(.L_x_573) ;  /* 0xfffffffc00f08947 */ /* 0x010fea000383ffff */
[----:B------:R-:W-:Y:S05]  /*a6d0*/  BRA `(.L_x_592) ;  /* 0xfffffff800787947 */ /* 0x000fea000383ffff */
.L_x_575:
[----:B---3--:R3:W4:Y:S02]  /*a6e0*/  SYNCS.PHASECHK.TRANS64.TRYWAIT P0, [R0+URZ], R5 ;  /* 0x00000005000075a7 */ /* 0x008724000800017f */
[----:B----4-:R-:W-:Y:S05]  /*a6f0*/  @!P0 NANOSLEEP.SYNCS 0x989680 ;  /* 0x009896800000895d */ /* 0x010fea0003900000 */
[----:B------:R-:W4:Y:S02]  /*a700*/  @!P0 SYNCS.PHASECHK.TRANS64 P0, [R0+URZ], R5 ;  /* 0x00000005000085a7 */ /* 0x000f24000800007f */
[----:B----4-:R-:W-:Y:S05]  /*a710*/  @!P0 BRA `(.L_x_575) ;  /* 0xfffffffc00f08947 */ /* 0x010fea000383ffff */
[----:B------:R-:W-:Y:S05]  /*a720*/  BRA `(.L_x_593) ;  /* 0xfffffff8007c7947 */ /* 0x000fea000383ffff */
.L_x_594:
        /* <DEDUP_REMOVED lines=13> */
.L_x_6557:


//--------------------- .text._ZN7cutlass13device_kernelIN5flash11enable_sm90INS1_16FlashAttnBwdSm90INS1_25CollectiveMainloopBwdSm90ILi2ELi2ELi2EN4cute5tupleIJNS5_1CILi1EEES8_S8_EEENS6_IJNS7_ILi64EEENS7_ILi128EEENS7_ILi96EEEEEENS_6half_tEfNS_4arch4Sm90ELb0ELb0ELb1ELb1ELb1ELb1ELb0ELb0ELi2ELi1ELi2ELi1ELb1EEENS1_21CollectiveEpilogueBwdISD_SE_SG_Li256ELb1ELb0ELi1EEENS1_19SingleTileSchedulerILb1ELb0ELb0ELi128EEEEEEEEEvNT_6ParamsE --------------------------
	.section	.text._ZN7cutlass13device_kernelIN5flash11enable_sm90INS1_16FlashAttnBwdSm90INS1_25CollectiveMainloopBwdSm90ILi2ELi2ELi2EN4cute5tupleIJNS5_1CILi1EEES8_S8_EEENS6_IJNS7_ILi64EEENS7_ILi128EEENS7_ILi96EEEEEENS_6half_tEfNS_4arch4Sm90ELb0ELb0ELb1ELb1ELb1ELb1ELb0ELb0ELi2ELi1ELi2ELi1ELb1EEENS1_21CollectiveEpilogueBwdISD_SE_SG_Li256ELb1ELb0ELi1EEENS1_19SingleTileSchedulerILb1ELb0ELb0ELi128EEEEEEEEEvNT_6ParamsE,"ax",@progbits
	.align	128
.text._ZN7cutlass13device_kernelIN5flash11enable_sm90INS1_16FlashAttnBwdSm90INS1_25CollectiveMainloopBwdSm90ILi2ELi2ELi2EN4cute5tupleIJNS5_1CILi1EEES8_S8_EEENS6_IJNS7_ILi64EEENS7_ILi128EEENS7_ILi96EEEEEENS_6half_tEfNS_4arch4Sm90ELb0ELb0ELb1ELb1ELb1ELb1ELb0ELb0ELi2ELi1ELi2ELi1ELb1EEENS1_21CollectiveEpilogueBwdISD_SE_SG_Li256ELb1ELb0ELi1EEENS1_19SingleTileSchedulerILb1ELb0ELb0ELi128EEEEEEEEEvNT_6ParamsE:
        .type           _ZN7cutlass13device_kernelIN5flash11enable_sm90INS1_16FlashAttnBwdSm90INS1_25CollectiveMainloopBwdSm90ILi2ELi2ELi2EN4cute5tupleIJNS5_1CILi1EEES8_S8_EEENS6_IJNS7_ILi64EEENS7_ILi128EEENS7_ILi96EEEEEENS_6half_tEfNS_4arch4Sm90ELb0ELb0ELb1ELb1ELb1ELb1ELb0ELb0ELi2ELi1ELi2ELi1ELb1EEENS1_21CollectiveEpilogueBwdISD_SE_SG_Li256ELb1ELb0ELi1EEENS1_19SingleTileSchedulerILb1ELb0ELb0ELi128EEEEEEEEEvNT_6ParamsE,@function
        .size           _ZN7cutlass13device_kernelIN5flash11enable_sm90INS1_16FlashAttnBwdSm90INS1_25CollectiveMainloopBwdSm90ILi2ELi2ELi2EN4cute5tupleIJNS5_1CILi1EEES8_S8_EEENS6_IJNS7_ILi64EEENS7_ILi128EEENS7_ILi96EEEEEENS_6half_tEfNS_4arch4Sm90ELb0ELb0ELb1ELb1ELb1ELb1ELb0ELb0ELi2ELi1ELi2ELi1ELb1EEENS1_21CollectiveEpilogueBwdISD_SE_SG_Li256ELb1ELb0ELi1EEENS1_19SingleTileSchedulerILb1ELb0ELb0ELi128EEEEEEEEEvNT_6ParamsE,(.L_x_6558 - _ZN7cutlass13device_kernelIN5flash11enable_sm90INS1_16FlashAttnBwdSm90INS1_25CollectiveMainloopBwdSm90ILi2ELi2ELi2EN4cute5tupleIJNS5_1CILi1EEES8_S8_EEENS6_IJNS7_ILi64EEENS7_ILi128EEENS7_ILi96EEEEEENS_6half_tEfNS_4arch4Sm90ELb0ELb0ELb1ELb1ELb1ELb1ELb0ELb0ELi2ELi1ELi2ELi1ELb1EEENS1_21CollectiveEpilogueBwdISD_SE_SG_Li256ELb1ELb0ELi1EEENS1_19SingleTileSchedulerILb1ELb0ELb0ELi128EEEEEEEEEvNT_6ParamsE)
        .other          _ZN7cutlass13device_kernelIN5flash11enable_sm90INS1_16FlashAttnBwdSm90INS1_25CollectiveMainloopBwdSm90ILi2ELi2ELi2EN4cute5tupleIJNS5_1CILi1EEES8_S8_EEENS6_IJNS7_ILi64EEENS7_ILi128EEENS7_ILi96EEEEEENS_6half_tEfNS_4arch4Sm90ELb0ELb0ELb1ELb1ELb1ELb1ELb0ELb0ELi2ELi1ELi2ELi1ELb1EEENS1_21CollectiveEpilogueBwdISD_SE_SG_Li256ELb1ELb0ELi1EEENS1_19SingleTileSchedulerILb1ELb0ELb0ELi128EEEEEEEEEvNT_6ParamsE,@"STO_CUDA_ENTRY STV_DEFAULT"
_ZN7cutlass13device_kernelIN5flash11enable_sm90INS1_16FlashAttnBwdSm90INS1_25CollectiveMainloopBwdSm90ILi2ELi2ELi2EN4cute5tupleIJNS5_1CILi1EEES8_S8_EEENS6_IJNS7_ILi64EEENS7_ILi128EEENS7_ILi96EEEEEENS_6half_tEfNS_4arch4Sm90ELb0ELb0ELb1ELb1ELb1ELb1ELb0ELb0ELi2ELi1ELi2ELi1ELb1EEENS1_21CollectiveEpilogueBwdISD_SE_SG_Li256ELb1ELb0ELi1EEENS1_19SingleTileSchedulerILb1ELb0ELb0ELi128EEEEEEEEEvNT_6ParamsE:
        /* <DEDUP_REMOVED lines=23> */
.L_x_596:
[----:B------:R-:W-:Y:S05]  /*0170*/  BSYNC B0 ;  /* 0x0000000000007941 */ /* 0x000fea0003800000 */
.L_x_595:
        /* <DEDUP_REMOVED lines=37> */
.L_x_597:
        /* <DEDUP_REMOVED lines=22> */
.L_x_598:
[----:B------:R-:W-:Y:S01]  /*0530*/  PLOP3.LUT P0, PT, PT, PT, UP0, 0x80, 0x0 ;  /* 0x000000000000781c */ /* 0x000fe20003f0f008 */
[----:B------:R-:W-:Y:S01]  /*0540*/  NOP ;  /* 0x0000000000007918 */ /* 0x000fe20000000000 */
[----:B------:R-:W-:Y:S01]  /*0550*/  ULDC.64 UR46, c[0x0][0x208] ;  /* 0x00008200002e7ab9 */ /* 0x000fe20000000a00 */
[----:B------:R-:W-:Y:S01]  /*0560*/  BSSY B6, `(.L_x_599) ;  /* 0x0000a46000067945 */ /* 0x000fe20003800000 */
[----:B-12-4-:R-:W-:Y:S09]  /*0570*/  BAR.SYNC.DEFER_BLOCKING 0x0 ;  /* 0x0000000000007b1d */ /* 0x016ff20000010000 */
[----:B------:R-:W-:Y:S05]  /*0580*/  @!P0 BRA `(.L_x_600) ;  /* 0x0000006000b88947 */ /* 0x000fea0003800000 */
.L_x_601:
        /* <DEDUP_REMOVED lines=21> */
.L_x_602:
        /* <DEDUP_REMOVED lines=14> */
.L_x_604:
[----:B------:R-:W-:-:S05]  /*07c0*/  ULDC UR4, c[0x0][0x8bc] ;  /* 0x00022f0000047ab9 */ /* 0x000fca0000000800 */
.L_x_603:
        /* <DEDUP_REMOVED lines=21> */
.L_x_606:
        /* <DEDUP_REMOVED lines=14> */
.L_x_607:
        /* <DEDUP_REMOVED lines=10> */
.L_x_608:
        /* <DEDUP_REMOVED lines=11> */
.L_x_609:
        /* <DEDUP_REMOVED lines=72> */
.L_x_612:
        /* <DEDUP_REMOVED lines=15> */
.L_x_611:
        /* <DEDUP_REMOVED lines=22> */
.L_x_614:
        /* <DEDUP_REMOVED lines=15> */
.L_x_613:
[----:B------:R-:W-:Y:S01]  /*1310*/  SHF.R.S32.HI R25, RZ, 0x1f, R22 ;  /* 0x0000001fff197819 */ /* 0x000fe20000011416 */
[----:B------:R-:W-:-:S03]  /*1320*/  UMOV UR4, 0xffffffff ;  /* 0xffffffff00047882 */ /* 0x000fc60000000000 */
[----:B------:R-:W-:-:S04]  /*1330*/  LEA.HI R0, R25, R22, RZ, 0x7 ;  /* 0x0000001619007211 */ /* 0x000fc800078f38ff */
[----:B------:R-:W-:Y:S01]  /*1340*/  SHF.R.S32.HI R16, RZ, 0x7, R0 ;  /* 0x00000007ff107819 */ /* 0x000fe20000011400 */
[----:B------:R-:W-:Y:S06]  /*1350*/  BRA.DIV UR4, `(.L_x_615) ;  /* 0x0000009604a07947 */ /* 0x000fec000b800000 */
[----:B------:R2:W3:Y:S02]  /*1360*/  SHFL.IDX PT, R14, R16, RZ, 0x1f ;  /* 0x00001fff100e7589 */ /* 0x0004e400000e0000 */
.L_x_719:
        /* <DEDUP_REMOVED lines=14> */
.L_x_616:
        /* <DEDUP_REMOVED lines=19> */
.L_x_618:
        /* <DEDUP_REMOVED lines=126> */
.L_x_629:
[----:B------:R-:W-:-:S06]  /*1d60*/  UISETP.NE.AND UP0, UPT, UR20, 0x3, UPT ;  /* 0x000000031400788c */ /* 0x000fcc000bf05270 */
[----:B------:R-:W-:-:S13]  /*1d70*/  PLOP3.LUT P0, PT, PT, PT, UP0, 0x80, 0x0 ;  /* 0x000000000000781c */ /* 0x000fda0003f0f008 */
[----:B-1----:R-:W-:Y:S05]  /*1d80*/  @!P0 BRA `(.L_x_619) ;  /* 0x0000000000048947 */ /* 0x002fea0003800000 */
[----:B------:R-:W-:Y:S01]  /*1d90*/  BPT.TRAP 0x1 ;  /* 0x000000040000795c */ /* 0x000fe20000300000 */
.L_x_619:
[----:B------:R-:W-:Y:S01]  /*1da0*/  R2UR UR10, R18 ;  /* 0x00000000120a72ca */ /* 0x000fe200000e0000 */
[----:B------:R-:W-:-:S05]  /*1db0*/  IMAD.U32 R16, RZ, RZ, UR5 ;  /* 0x00000005ff107e24 */ /* 0x000fca000f8e00ff */
[----:B------:R-:W-:-:S07]  /*1dc0*/  SHF.L.U32 R16, R16, 0x1f, RZ ;  /* 0x0000001f10107819 */ /* 0x000fce00000006ff */
[----:B------:R-:W-:-:S09]  /*1dd0*/  ULEA UR10, UR6, UR10, 0x3 ;  /* 0x0000000a060a7291 */ /* 0x000fd2000f8e183f */
[----:B------:R1:W2:Y:S01]  /*1de0*/  SYNCS.PHASECHK.TRANS64.TRYWAIT P1, [UR10+0x26810], R16 ;  /* 0x02681010ff0075a7 */ /* 0x0002a2000802014a */
[----:B------:R-:W-:Y:S05]  /*1df0*/  @!P0 BRA `(.L_x_620) ;  /* 0x0000000000048947 */ /* 0x000fea0003800000 */
[----:B------:R-:W-:Y:S01]  /*1e00*/  BPT.TRAP 0x1 ;  /* 0x000000040000795c */ /* 0x000fe20000300000 */
.L_x_620:
[----:B--2---:R-:W-:Y:S05]  /*1e10*/  @P1 BRA `(.L_x_621) ;  /* 0x0000000000081947 */ /* 0x004fea0003800000 */
[----:B------:R-:W2:Y:S02]  /*1e20*/  SYNCS.PHASECHK.TRANS64.TRYWAIT P1, [UR10+0x26810], R16 ;  /* 0x02681010ff0075a7 */ /* 0x000ea4000802014a */
[----:B--2---:R-:W-:Y:S05]  /*1e30*/  @!P1 BRA `(.L_x_622) ;  /* 0x0000008c001c9947 */ /* 0x004fea0003800000 */
.L_x_621:
        /* <DEDUP_REMOVED lines=67> */
.L_x_623:
[----:B------:R1:W1:Y:S01]  /*2270*/  SYNCS.PHASECHK.TRANS64.TRYWAIT P1, [UR10+0x26830], R16 ;  /* 0x02683010ff0075a7 */ /* 0x000262000802014a */
[----:B------:R-:W-:Y:S05]  /*2280*/  @!P0 BRA `(.L_x_624) ;  /* 0x0000000000048947 */ /* 0x000fea0003800000 */
[----:B------:R-:W-:Y:S01]  /*2290*/  BPT.TRAP 0x1 ;  /* 0x000000040000795c */ /* 0x000fe20000300000 */
.L_x_624:
[----:B-1----:R-:W-:Y:S05]  /*22a0*/  @P1 BRA `(.L_x_625) ;  /* 0x0000000000081947 */ /* 0x002fea0003800000 */
[----:B------:R-:W1:Y:S02]  /*22b0*/  SYNCS.PHASECHK.TRANS64.TRYWAIT P1, [UR10+0x26830], R16 ;  /* 0x02683010ff0075a7 */ /* 0x000e64000802014a */
[----:B-1----:R-:W-:Y:S05]  /*22c0*/  @!P1 BRA `(.L_x_626) ;  /* 0x0000008800109947 */ /* 0x002fea0003800000 */
.L_x_625:
        /* <DEDUP_REMOVED lines=565> */
.L_x_627:
        /* <DEDUP_REMOVED lines=44> */
.L_x_628:
        /* <DEDUP_REMOVED lines=62> */
.L_x_610:
        /* <DEDUP_REMOVED lines=150> */
.L_x_631:
        /* <DEDUP_REMOVED lines=60> */
.L_x_633:
[----:B------:R-:W-:Y:S05]  /*59e0*/  BSYNC B0 ;  /* 0x0000000000007941 */ /* 0x000fea0003800000 */
.L_x_632:
        /* <DEDUP_REMOVED lines=22> */
.L_x_635:
[----:B------:R-:W-:Y:S05]  /*5b50*/  BSYNC B0 ;  /* 0x0000000000007941 */ /* 0x000fea0003800000 */
.L_x_634:
        /* <DEDUP_REMOVED lines=26> */
.L_x_637:
[----:B------:R-:W-:Y:S05]  /*5d00*/  BSYNC B0 ;  /* 0x0000000000007941 */ /* 0x000fea0003800000 */
.L_x_636:
        /* <DEDUP_REMOVED lines=23> */
.L_x_630:
        /* <DEDUP_REMOVED lines=41> */
.L_x_638:
        /* <DEDUP_REMOVED lines=47> */
.L_x_640:
[----:B------:R-:W-:Y:S05]  /*6400*/  BSYNC B0 ;  /* 0x0000000000007941 */ /* 0x000fea0003800000 */
.L_x_639:
        /* <DEDUP_REMOVED lines=21> */
.L_x_642:
[----:B------:R-:W-:Y:S05]  /*6560*/  BSYNC B0 ;  /* 0x0000000000007941 */ /* 0x000fea0003800000 */
.L_x_641:
        /* <DEDUP_REMOVED lines=25> */
.L_x_644:
[----:B------:R-:W-:Y:S05]  /*6700*/  BSYNC B0 ;  /* 0x0000000000007941 */ /* 0x000fea0003800000 */
.L_x_643:
        /* <DEDUP_REMOVED lines=22> */
.L_x_600:
        /* <DEDUP_REMOVED lines=9> */
[----:B------:R-:W1:Y:S01]  /*6900*/  S2UR UR25, SR_CTAID.X ;  /* 0x00000000001979c3 */ /* 0x000e620000002500 */
[----:B------:R-:W-:-:S04]  /*6910*/  ISETP.NE.U32.AND P0, PT, RZ, UR4, PT ;  /* 0x00000004ff007c0c */ /* 0x000fc8000bf05070 */
[----:B------:R-:W-:-:S03]  /*6920*/  ISETP.NE.AND.EX P0, PT, RZ, UR5, PT, P0 ;  /* 0x00000005ff007c0c */ /* 0x000fc6000bf05300 */
[----:B------:R-:W2:Y:S10]  /*6930*/  S2UR UR12, SR_CTAID.Z ;  /* 0x00000000000c79c3 */ /* 0x000eb40000002700 */
[----:B------:R-:W-:Y:S05]  /*6940*/  @!P0 BRA `(.L_x_646) ;  /* 0x00000000001c8947 */ /* 0x000fea0003800000 */
[----:B------:R-:W-:Y:S02]  /*6950*/  ULDC.64 UR4, c[0x0][0x8d8] ;  /* 0x0002360000047ab9 */ /* 0x000fe40000000a00 */
[----:B--2---:R-:W-:-:S06]  /*6960*/  UIMAD.WIDE UR4, UR12, 0x4, UR4 ;  /* 0x000000040c0478a5 */ /* 0x004fcc000f8e0204 */
[----:B------:R-:W-:Y:S02]  /*6970*/  IMAD.U32 R2, RZ, RZ, UR4 ;  /* 0x00000004ff027e24 */ /* 0x000fe4000f8e00ff */
[----:B------:R-:W-:-:S05]  /*6980*/  IMAD.U32 R3, RZ, RZ, UR5 ;  /* 0x00000005ff037e24 */ /* 0x000fca000f8e00ff */
[----:B------:R-:W2:Y:S02]  /*6990*/  LDG.E R2, desc[UR46][R2.64] ;  /* 0x0000002e02027981 */ /* 0x000ea4000c1e1900 */
[----:B--2---:R-:W-:Y:S01]  /*69a0*/  R2UR UR4, R2 ;  /* 0x00000000020472ca */ /* 0x004fe200000e0000 */
[----:B------:R-:W-:-:S14]  /*69b0*/  BRA `(.L_x_647) ;  /* 0x0000000000387947 */ /* 0x000fdc0003800000 */
.L_x_646:
[----:B------:R-:W-:Y:S02]  /*69c0*/  ULDC.64 UR4, c[0x0][0x8d0] ;  /* 0x0002340000047ab9 */ /* 0x000fe40000000a00 */
[----:B------:R-:W-:-:S04]  /*69d0*/  ISETP.NE.U32.AND P0, PT, RZ, UR4, PT ;  /* 0x00000004ff007c0c */ /* 0x000fc8000bf05070 */
[----:B------:R-:W-:-:S13]  /*69e0*/  ISETP.NE.AND.EX P0, PT, RZ, UR5, PT, P0 ;  /* 0x00000005ff007c0c */ /* 0x000fda000bf05300 */
[----:B------:R-:W-:Y:S05]  /*69f0*/  @!P0 BRA `(.L_x_648) ;  /* 0x0000000000248947 */ /* 0x000fea0003800000 */
[----:B------:R-:W-:Y:S02]  /*6a00*/  ULDC.64 UR4, c[0x0][0x8d0] ;  /* 0x0002340000047ab9 */ /* 0x000fe40000000a00 */
[----:B--2---:R-:W-:-:S06]  /*6a10*/  UIMAD.WIDE UR4, UR12, 0x4, UR4 ;  /* 0x000000040c0478a5 */ /* 0x004fcc000f8e0204 */
[----:B------:R-:W-:Y:S02]  /*6a20*/  IMAD.U32 R2, RZ, RZ, UR4 ;  /* 0x00000004ff027e24 */ /* 0x000fe4000f8e00ff */
[----:B------:R-:W-:-:S05]  /*6a30*/  IMAD.U32 R3, RZ, RZ, UR5 ;  /* 0x00000005ff037e24 */ /* 0x000fca000f8e00ff */
[----:B------:R-:W2:Y:S04]  /*6a40*/  LDG.E R0, desc[UR46][R2.64] ;  /* 0x0000002e02007981 */ /* 0x000ea8000c1e1900 */
[----:B------:R-:W2:Y:S02]  /*6a50*/  LDG.E R5, desc[UR46][R2.64+0x4] ;  /* 0x0000042e02057981 */ /* 0x000ea4000c1e1900 */
[----:B--2---:R-:W-:-:S05]  /*6a60*/  IMAD.IADD R0, R5, 0x1, -R0 ;  /* 0x0000000105007824 */ /* 0x004fca00078e0a00 */
[----:B------:R-:W-:Y:S01]  /*6a70*/  R2UR UR4, R0 ;  /* 0x00000000000472ca */ /* 0x000fe200000e0000 */
[----:B------:R-:W-:-:S14]  /*6a80*/  BRA `(.L_x_647) ;  /* 0x0000000000047947 */ /* 0x000fdc0003800000 */
.L_x_648:
[----:B------:R-:W-:-:S05]  /*6a90*/  ULDC UR4, c[0x0][0x8bc] ;  /* 0x00022f0000047ab9 */ /* 0x000fca0000000800 */
.L_x_647:
[----:B-1----:R-:W-:-:S04]  /*6aa0*/  USHF.L.U32 UR5, UR25, 0x7, URZ ;  /* 0x0000000719057899 */ /* 0x002fc8000800063f */
[----:B------:R-:W-:-:S04]  /*6ab0*/  UISETP.GE.AND UP0, UPT, UR5, UR4, UPT ;  /* 0x000000040500728c */ /* 0x000fc8000bf06270 */
[----:B--2---:R-:W-:-:S06]  /*6ac0*/  USEL UR12, UR12, 0xffffffff, !UP0 ;  /* 0xffffffff0c0c7887 */ /* 0x004fcc000c000000 */
        /* <DEDUP_REMOVED lines=10> */
[----:B------:R-:W-:Y:S02]  /*6b70*/  ULDC.64 UR4, c[0x0][0x780] ;  /* 0x0001e00000047ab9 */ /* 0x000fe40000000a00 */
[----:B------:R-:W-:-:S03]  /*6b80*/  UISETP.NE.U32.AND UP1, UPT, UR4, URZ, UPT ;  /* 0x0000003f0400728c */ /* 0x000fc6000bf25070 */
[----:B------:R-:W2:Y:S01]  /*6b90*/  @P0 LDG.E R0, desc[UR46][R2.64] ;  /* 0x0000002e02000981 */ /* 0x000ea2000c1e1900 */
[----:B------:R-:W-:-:S06]  /*6ba0*/  UISETP.NE.AND.EX UP1, UPT, UR5, URZ, UPT, UP1 ;  /* 0x0000003f0500728c */ /* 0x000fcc000bf25310 */
[----:B------:R-:W-:-:S05]  /*6bb0*/  PLOP3.LUT P1, PT, PT, PT, UP1, 0x80, 0x0 ;  /* 0x000000000000781c */ /* 0x000fca0003f2f018 */
[----:B------:R-:W-:Y:S02]  /*6bc0*/  @UP1 ULDC.64 UR4, c[0x0][0x780] ;  /* 0x0001e00000041ab9 */ /* 0x000fe40000000a00 */
[----:B------:R-:W-:-:S06]  /*6bd0*/  @UP1 UIMAD.WIDE UR4, UR12, 0x4, UR4 ;  /* 0x000000040c0418a5 */ /* 0x000fcc000f8e0204 */
[----:B------:R-:W-:Y:S02]  /*6be0*/  IMAD.U32 R4, RZ, RZ, UR4 ;  /* 0x00000004ff047e24 */ /* 0x000fe4000f8e00ff */
[----:B------:R-:W-:-:S05]  /*6bf0*/  IMAD.U32 R5, RZ, RZ, UR5 ;  /* 0x00000005ff057e24 */ /* 0x000fca000f8e00ff */
[----:B------:R-:W3:Y:S01]  /*6c00*/  @P1 LDG.E R4, desc[UR46][R4.64] ;  /* 0x0000002e04041981 */ /* 0x000ee2000c1e1900 */
[----:B------:R-:W-:Y:S01]  /*6c10*/  PLOP3.LUT P2, PT, PT, PT, UP0, 0x80, 0x0 ;  /* 0x000000000000781c */ /* 0x000fe20003f4f008 */
[----:B------:R-:W1:-:S12]  /*6c20*/  S2UR UR19, SR_CTAID.Y ;  /* 0x00000000001379c3 */ /* 0x000e580000002600 */
[----:B--2---:R-:W-:-:S13]  /*6c30*/  @P2 R2UR UR4, R0 ;  /* 0x00000000000422ca */ /* 0x004fda00000e0000 */
[----:B------:R-:W-:-:S04]  /*6c40*/  @UP0 ULEA UR4, UR12, UR4, 0x6 ;  /* 0x000000040c040291 */ /* 0x000fc8000f8e303f */
[----:B------:R-:W-:-:S04]  /*6c50*/  @UP0 USHF.R.S32.HI UR5, URZ, 0x1f, UR4 ;  /* 0x0000001f3f050899 */ /* 0x000fc80008011404 */
[----:B------:R-:W-:-:S03]  /*6c60*/  @UP0 ULEA.HI UR5, UR5, UR4, URZ, 0x6 ;  /* 0x0000000405050291 */ /* 0x000fc6000f8f303f */
[----:B------:R-:W-:Y:S01]  /*6c70*/  ULDC UR4, c[0x0][0x280] ;  /* 0x0000a00000047ab9 */ /* 0x000fe20000000800 */
[----:B------:R-:W-:Y:S01]  /*6c80*/  @UP0 USHF.R.S32.HI UR5, URZ, 0x6, UR5 ;  /* 0x000000063f050899 */ /* 0x000fe20008011405 */
[----:B---3--:R-:W-:Y:S01]  /*6c90*/  @P1 R2UR UR4, R4 ;  /* 0x00000000040412ca */ /* 0x008fe200000e0000 */
[----:B-1----:R-:W-:-:S14]  /*6ca0*/  @P1 BRA `(.L_x_649) ;  /* 0x0000000000181947 */ /* 0x002fdc0003800000 */
[----:B------:R-:W-:Y:S05]  /*6cb0*/  @!P0 BRA `(.L_x_649) ;  /* 0x0000000000148947 */ /* 0x000fea0003800000 */
[----:B------:R-:W2:Y:S04]  /*6cc0*/  LDG.E R4, desc[UR46][R2.64] ;  /* 0x0000002e02047981 */ /* 0x000ea8000c1e1900 */
[----:B------:R-:W3:Y:S01]  /*6cd0*/  LDG.E R0, desc[UR46][R2.64+0x4] ;  /* 0x0000042e02007981 */ /* 0x000ee2000c1e1900 */
[----:B--2---:R-:W-:Y:S02]  /*6ce0*/  R2UR UR6, R4 ;  /* 0x00000000040672ca */ /* 0x004fe400000e0000 */
[----:B---3--:R-:W-:-:S13]  /*6cf0*/  R2UR UR4, R0 ;  /* 0x00000000000472ca */ /* 0x008fda00000e0000 */
[----:B------:R-:W-:-:S12]  /*6d00*/  UIADD3 UR4, -UR6, UR4, URZ ;  /* 0x0000000406047290 */ /* 0x000fd8000fffe13f */
.L_x_649:
[----:B------:R-:W-:Y:S02]  /*6d10*/  UISETP.GE.AND UP1, UPT, UR4, 0x1, UPT ;  /* 0x000000010400788c */ /* 0x000fe4000bf26270 */
[----:B------:R-:W-:Y:S01]  /*6d20*/  @UP0 UIMAD UR5, UR5, 0x1800, URZ ;  /* 0x00001800050508a4 */ /* 0x000fe2000f8e023f */
[----:B------:R-:W-:Y:S01]  /*6d30*/  UMOV UR6, URZ ;  /* 0x0000003f00067c82 */ /* 0x000fe20008000000 */
[----:B------:R-:W-:Y:S02]  /*6d40*/  UMOV UR7, URZ ;  /* 0x0000003f00077c82 */ /* 0x000fe40008000000 */
[----:B------:R-:W-:Y:S01]  /*6d50*/  PLOP3.LUT P0, PT, PT, PT, UP1, 0x80, 0x0 ;  /* 0x000000000000781c */ /* 0x000fe20003f0f018 */
[----:B------:R-:W-:Y:S02]  /*6d60*/  @UP0 USHF.R.S32.HI UR8, URZ, 0x1f, UR5 ;  /* 0x0000001f3f080899 */ /* 0x000fe40008011405 */
[----:B------:R-:W-:Y:S01]  /*6d70*/  USHF.R.S32.HI UR20, URZ, 0x1f, UR19 ;  /* 0x0000001f3f147899 */ /* 0x000fe20008011413 */
[----:B------:R-:W-:-:S04]  /*6d80*/  @UP0 UMOV UR6, UR5 ;  /* 0x0000000500060c82 */ /* 0x000fc80008000000 */
[----:B------:R-:W-:-:S05]  /*6d90*/  @UP0 UMOV UR7, UR8 ;  /* 0x0000000800070c82 */ /* 0x000fca0008000000 */
[----:B------:R-:W-:Y:S05]  /*6da0*/  @!P0 BRA `(.L_x_605) ;  /* 0x0000003c00048947 */ /* 0x000fea0003800000 */
[----:B------:R-:W1:Y:S01]  /*6db0*/  S2R R0, SR_TID.X ;  /* 0x0000000000007919 */ /* 0x000e620000002100 */
[----:B------:R-:W-:Y:S01]  /*6dc0*/  ULDC.64 UR10, c[0x0][0x2d8] ;  /* 0x0000b600000a7ab9 */ /* 0x000fe20000000a00 */
[----:B------:R-:W-:Y:S02]  /*6dd0*/  UIADD3 UR5, UR4, 0x3f, URZ ;  /* 0x0000003f04057890 */ /* 0x000fe4000fffe03f */
[----:B------:R-:W-:Y:S02]  /*6de0*/  UIMAD UR8, UR20, UR10, URZ ;  /* 0x0000000a140872a4 */ /* 0x000fe4000f8e023f */
[----:B------:R-:W-:Y:S02]  /*6df0*/  UISETP.GE.AND UP1, UPT, UR4, 0x41, UPT ;  /* 0x000000410400788c */ /* 0x000fe4000bf26270 */
[----:B------:R-:W-:Y:S02]  /*6e00*/  USHF.R.S32.HI UR4, URZ, 0x1f, UR5 ;  /* 0x0000001f3f047899 */ /* 0x000fe40008011405 */
[----:B------:R-:W-:-:S02]  /*6e10*/  UIMAD UR9, UR19, UR11, UR8 ;  /* 0x0000000b130972a4 */ /* 0x000fc4000f8e0208 */
[----:B------:R-:W-:Y:S01]  /*6e20*/  USHF.R.S32.HI UR8, URZ, 0x1f, UR12 ;  /* 0x0000001f3f087899 */ /* 0x000fe2000801140c */
[----:B------:R-:W-:Y:S01]  /*6e30*/  PLOP3.LUT P1, PT, PT, PT, UP1, 0x80, 0x0 ;  /* 0x000000000000781c */ /* 0x000fe20003f2f018 */
[----:B------:R-:W-:Y:S02]  /*6e40*/  UIMAD.WIDE.U32 UR14, UR19, UR10, URZ ;  /* 0x0000000a130e72a5 */ /* 0x000fe4000f8e003f */
[----:B------:R-:W-:Y:S02]  /*6e50*/  ULEA.HI UR4, UR4, UR5, URZ, 0x6 ;  /* 0x0000000504047291 */ /* 0x000fe4000f8f303f */
[----:B------:R-:W-:Y:S02]  /*6e60*/  USEL UR13, UR8, URZ, !UP0 ;  /* 0x0000003f080d7287 */ /* 0x000fe4000c000000 */
[----:B------:R-:W-:Y:S02]  /*6e70*/  UIADD3 UR8, UP2, UR6, UR14, URZ ;  /* 0x0000000e06087290 */ /* 0x000fe4000ff5e03f */
[----:B------:R-:W-:-:S02]  /*6e80*/  UIADD3 UR5, UR15, UR9, URZ ;  /* 0x000000090f057290 */ /* 0x000fc4000fffe03f */
[----:B------:R-:W-:Y:S01]  /*6e90*/  USHF.R.S32.HI UR4, URZ, 0x6, UR4 ;  /* 0x000000063f047899 */ /* 0x000fe20008011404 */
[----:B------:R-:W-:Y:S01]  /*6ea0*/  ULDC UR10, c[0x0][0x288] ;  /* 0x0000a200000a7ab9 */ /* 0x000fe20000000800 */
[----:B------:R-:W-:Y:S01]  /*6eb0*/  USEL UR18, UR12, URZ, !UP0 ;  /* 0x0000003f0c127287 */ /* 0x000fe2000c000000 */
[----:B------:R-:W-:Y:S01]  /*6ec0*/  ULDC.64 UR16, c[0x0][0x2e0] ;  /* 0x0000b80000107ab9 */ /* 0x000fe20000000a00 */
[----:B------:R-:W-:Y:S02]  /*6ed0*/  UIMAD UR12, UR12, UR10, URZ ;  /* 0x0000000a0c0c72a4 */ /* 0x000fe4000f8e023f */
[----:B------:R-:W-:Y:S01]  /*6ee0*/  UIADD3.X UR9, UR7, UR5, URZ, UP2, !UPT ;  /* 0x0000000507097290 */ /* 0x000fe200097fe43f */
[----:B-1----:R-:W-:Y:S01]  /*6ef0*/  LOP3.LUT R0, R0, 0x1f, RZ, 0xc0, !PT ;  /* 0x0000001f00007812 */ /* 0x002fe200078ec0ff */
[----:B------:R-:W-:Y:S01]  /*6f00*/  ULDC UR11, c[0x0][0x760] ;  /* 0x0001d800000b7ab9 */ /* 0x000fe20000000800 */
[----:B------:R-:W-:Y:S02]  /*6f10*/  UIMAD UR13, UR13, UR16, URZ ;  /* 0x000000100d0d72a4 */ /* 0x000fe4000f8e023f */
[----:B------:R-:W-:-:S02]  /*6f20*/  UISETP.LT.AND UP2, UPT, UR4, 0x1, UPT ;  /* 0x000000010400788c */ /* 0x000fc4000bf41270 */
[----:B------:R-:W-:Y:S02]  /*6f30*/  UIMAD UR10, UR10, UR11, URZ ;  /* 0x0000000b0a0a72a4 */ /* 0x000fe4000f8e023f */
[----:B------:R-:W-:Y:S02]  /*6f40*/  UIADD3 UR11, UP0, UR12, UR19, URZ ;  /* 0x000000130c0b7290 */ /* 0x000fe4000ff1e03f */
[----:B------:R-:W-:Y:S02]  /*6f50*/  UIMAD UR13, UR18, UR17, UR13 ;  /* 0x00000011120d72a4 */ /* 0x000fe4000f8e020d */
[----:B------:R-:W-:Y:S02]  /*6f60*/  USEL UR19, UR4, 0x1, !UP2 ;  /* 0x0000000104137887 */ /* 0x000fe4000d000000 */
[----:B------:R-:W-:Y:S01]  /*6f70*/  UIMAD.WIDE.U32 UR8, UR18, UR16, UR8 ;  /* 0x00000010120872a5 */ /* 0x000fe2000f8e0008 */
[----:B------:R-:W-:Y:S01]  /*6f80*/  ELECT P0, URZ, PT ;  /* 0x00000000003f782f */ /* 0x000fe20003800000 */
[----:B------:R-:W-:-:S02]  /*6f90*/  ULEA.HI.X.SX32 UR12, UR12, UR20, 0x1, UP0 ;  /* 0x000000140c0c7291 */ /* 0x000fc400080f0e3f */
[----:B------:R-:W-:Y:S02]  /*6fa0*/  ULOP3.LUT UR32, UR19, 0x1, URZ, 0xc0, !UPT ;  /* 0x0000000113207892 */ /* 0x000fe4000f8ec03f */
[----:B------:R-:W-:Y:S01]  /*6fb0*/  UIADD3 UR27, UR9, UR13, URZ ;  /* 0x0000000d091b7290 */ /* 0x000fe2000fffe03f */
[----:B------:R-:W-:Y:S01]  /*6fc0*/  UMOV UR4, URZ ;  /* 0x0000003f00047c82 */ /* 0x000fe20008000000 */
[----:B------:R-:W-:Y:S10]  /*6fd0*/  @!P1 BRA `(.L_x_650) ;  /* 0x0000000800bc9947 */ /* 0x000ff40003800000 */
[----:B------:R-:W-:Y:S01]  /*6fe0*/  UMOV UR15, UR5 ;  /* 0x00000005000f7c82 */ /* 0x000fe20008000000 */
[----:B------:R-:W-:Y:S01]  /*6ff0*/  ULDC.64 UR4, c[0x0][0x2c0] ;  /* 0x0000b00000047ab9 */ /* 0x000fe20000000a00 */
[----:B------:R-:W-:-:S04]  /*7000*/  UIMAD.WIDE.U32 UR16, UR18, UR16, UR14 ;  /* 0x00000010121072a5 */ /* 0x000fc8000f8e000e */
[----:B------:R-:W-:-:S04]  /*7010*/  UIADD3 UR23, UP0, UR6, UR16, URZ ;  /* 0x0000001006177290 */ /* 0x000fc8000ff1e03f */
[----:B------:R-:W-:Y:S02]  /*7020*/  UIADD3.X UR6, UR7, UR13, UR17, UP0, !UPT ;  /* 0x0000000d07067290 */ /* 0x000fe400087fe411 */
[----:B------:R-:W-:Y:S02]  /*7030*/  ULEA UR22, UP0, UR23, UR4, 0x2 ;  /* 0x0000000417167291 */ /* 0x000fe4000f80103f */
[----:B------:R-:W-:Y:S02]  /*7040*/  UIADD3 UR13, UR19, -UR32, URZ ;  /* 0x80000020130d7290 */ /* 0x000fe4000fffe03f */
[----:B------:R-:W-:Y:S02]  /*7050*/  ULEA.HI.X UR23, UR23, UR5, UR6, 0x2, UP0 ;  /* 0x0000000517177291 */ /* 0x000fe400080f1406 */
[----:B------:R-:W-:Y:S02]  /*7060*/  UIADD3 UR18, UP0, UR22, 0x3000, URZ ;  /* 0x0000300016127890 */ /* 0x000fe4000ff1e03f */
[----:B------:R-:W-:-:S02]  /*7070*/  UIADD3 UR20, UP1, UR22, 0x6000, URZ ;  /* 0x0000600016147890 */ /* 0x000fc4000ff3e03f */
[----:B------:R-:W-:Y:S02]  /*7080*/  UIADD3 UR22, UP2, UR22, 0x9000, URZ ;  /* 0x0000900016167890 */ /* 0x000fe4000ff5e03f */
[----:B------:R-:W-:Y:S02]  /*7090*/  UIADD3.X UR19, URZ, UR23, URZ, UP0, !UPT ;  /* 0x000000173f137290 */ /* 0x000fe400087fe43f */
[----:B------:R-:W-:Y:S02]  /*70a0*/  UIADD3.X UR21, URZ, UR23, URZ, UP1, !UPT ;  /* 0x000000173f157290 */ /* 0x000fe40008ffe43f */
[----:B------:R-:W-:Y:S01]  /*70b0*/  UIADD3.X UR23, URZ, UR23, URZ, UP2, !UPT ;  /* 0x000000173f177290 */ /* 0x000fe200097fe43f */
[----:B------:R-:W-:Y:S01]  /*70c0*/  UMOV UR5, URZ ;  /* 0x0000003f00057c82 */ /* 0x000fe20008000000 */
[----:B------:R-:W-:-:S10]  /*70d0*/  UMOV UR4, URZ ;  /* 0x0000003f00047c82 */ /* 0x000fd40008000000 */
.L_x_675:
        /* <DEDUP_REMOVED lines=17> */
.L_x_653:
[----:B------:R-:W2:Y:S04]  /*71f0*/  LDG.E.STRONG.GPU R4, desc[UR46][R2.64] ;  /* 0x0000002e02047981 */ /* 0x000ea8000c1ef900 */
[----:B--2---:R-:W-:Y:S01]  /*7200*/  CCTL.IVALL ;  /* 0x00000000ff00798f */ /* 0x004fe20002000000 */
[----:B------:R-:W-:Y:S05]  /*7210*/  YIELD ;  /* 0x0000000000007946 */ /* 0x000fea0003800000 */
[----:B------:R-:W-:-:S13]  /*7220*/  ISETP.NE.AND P2, PT, R4, UR25, PT ;  /* 0x0000001904007c0c */ /* 0x000fda000bf45270 */
[----:B------:R-:W-:Y:S05]  /*7230*/  @P2 BRA `(.L_x_653) ;  /* 0xfffffffc00ec2947 */ /* 0x000fea000383ffff */
.L_x_652:
[----:B------:R-:W-:Y:S05]  /*7240*/  BSYNC B0 ;  /* 0x0000000000007941 */ /* 0x000fea0003800000 */
.L_x_651:
[----:B------:R-:W-:-:S03]  /*7250*/  UMOV UR16, 0xffffffff ;  /* 0xffffffff00107882 */ /* 0x000fc60000000000 */
[----:B------:R-:W-:Y:S05]  /*7260*/  BRA.DIV UR16, `(.L_x_654) ;  /* 0x0000003a10407947 */ /* 0x000fea000b800000 */
[----:B------:R-:W-:Y:S01]  /*7270*/  NOP ;  /* 0x0000000000007918 */ /* 0x000fe20000000000 */
.L_x_722:
        /* <DEDUP_REMOVED lines=19> */
.L_x_656:
[----:B------:R-:W-:Y:S05]  /*73b0*/  BSYNC B0 ;  /* 0x0000000000007941 */ /* 0x000fea0003800000 */
.L_x_655:
        /* <DEDUP_REMOVED lines=13> */
.L_x_658:
[----:B------:R-:W-:Y:S05]  /*7490*/  BSYNC B0 ;  /* 0x0000000000007941 */ /* 0x000fea0003800000 */
.L_x_657:
[----:B------:R-:W-:Y:S06]  /*74a0*/  BAR.ARV 0xa, 0xa0 ;  /* 0x0282800000007b1d */ /* 0x000fec0000002000 */
[----:B------:R-:W-:Y:S04]  /*74b0*/  BSSY B0, `(.L_x_659) ;  /* 0x0000003000007945 */ /* 0x000fe80003800000 */
[----:B------:R-:W-:Y:S05]  /*74c0*/  @!P0 BRA `(.L_x_660) ;  /* 0x0000000000048947 */ /* 0x000fea0003800000 */
[----:B------:R-:W-:-:S04]  /*74d0*/  DEPBAR.LE SB0, 0x0 ;  /* 0x000080000000791a */ /* 0x000fc80000000000 */
.L_x_660:
[----:B------:R-:W-:Y:S05]  /*74e0*/  BSYNC B0 ;  /* 0x0000000000007941 */ /* 0x000fea0003800000 */
.L_x_659:
        /* <DEDUP_REMOVED lines=19> */
.L_x_662:
[----:B------:R-:W-:Y:S05]  /*7620*/  BSYNC B0 ;  /* 0x0000000000007941 */ /* 0x000fea0003800000 */
.L_x_661:
        /* <DEDUP_REMOVED lines=9> */
.L_x_665:
[----:B------:R-:W2:Y:S04]  /*76c0*/  LDG.E.STRONG.GPU R4, desc[UR46][R2.64] ;  /* 0x0000002e02047981 */ /* 0x000ea8000c1ef900 */
[----:B--2---:R-:W-:Y:S01]  /*76d0*/  CCTL.IVALL ;  /* 0x00000000ff00798f */ /* 0x004fe20002000000 */
[----:B------:R-:W-:Y:S05]  /*76e0*/  YIELD ;  /* 0x0000000000007946 */ /* 0x000fea0003800000 */
[----:B------:R-:W-:-:S13]  /*76f0*/  ISETP.NE.AND P2, PT, R4, UR25, PT ;  /* 0x0000001904007c0c */ /* 0x000fda000bf45270 */
[----:B------:R-:W-:Y:S05]  /*7700*/  @P2 BRA `(.L_x_665) ;  /* 0xfffffffc00ec2947 */ /* 0x000fea000383ffff */
.L_x_664:
[----:B------:R-:W-:Y:S05]  /*7710*/  BSYNC B0 ;  /* 0x0000000000007941 */ /* 0x000fea0003800000 */
.L_x_663:
[----:B------:R-:W-:-:S03]  /*7720*/  UMOV UR6, 0xffffffff ;  /* 0xffffffff00067882 */ /* 0x000fc60000000000 */
[----:B------:R-:W-:Y:S05]  /*7730*/  BRA.DIV UR6, `(.L_x_666) ;  /* 0x0000003606287947 */ /* 0x000fea000b800000 */
[----:B------:R-:W-:Y:S01]  /*7740*/  NOP ;  /* 0x0000000000007918 */ /* 0x000fe20000000000 */
.L_x_725:
        /* <DEDUP_REMOVED lines=13> */
.L_x_668:
[----:B------:R-:W-:Y:S05]  /*7820*/  BSYNC B0 ;  /* 0x0000000000007941 */ /* 0x000fea0003800000 */
.L_x_667:
        /* <DEDUP_REMOVED lines=13> */
.L_x_670:
[----:B------:R-:W-:Y:S05]  /*7900*/  BSYNC B0 ;  /* 0x0000000000007941 */ /* 0x000fea0003800000 */
.L_x_669:
[----:B------:R-:W-:Y:S06]  /*7910*/  BAR.ARV 0xa, 0xa0 ;  /* 0x0282800000007b1d */ /* 0x000fec0000002000 */
[----:B------:R-:W-:Y:S04]  /*7920*/  BSSY B0, `(.L_x_671) ;  /* 0x0000003000007945 */ /* 0x000fe80003800000 */
[----:B------:R-:W-:Y:S05]  /*7930*/  @!P0 BRA `(.L_x_672) ;  /* 0x0000000000048947 */ /* 0x000fea0003800000 */
[----:B------:R-:W-:-:S04]  /*7940*/  DEPBAR.LE SB0, 0x0 ;  /* 0x000080000000791a */ /* 0x000fc80000000000 */
.L_x_672:
[----:B------:R-:W-:Y:S05]  /*7950*/  BSYNC B0 ;  /* 0x0000000000007941 */ /* 0x000fea0003800000 */
.L_x_671:
        /* <DEDUP_REMOVED lines=19> */
.L_x_674:
[----:B------:R-:W-:Y:S05]  /*7a90*/  BSYNC B0 ;  /* 0x0000000000007941 */ /* 0x000fea0003800000 */
.L_x_673:
[----:B------:R-:W-:Y:S02]  /*7aa0*/  UIADD3 UR4, UR4, 0x2, URZ ;  /* 0x0000000204047890 */ /* 0x000fe4000fffe03f */
[----:B------:R-:W-:Y:S01]  /*7ab0*/  UIADD3 UR5, UR5, 0x1, URZ ;  /* 0x0000000105057890 */ /* 0x000fe2000fffe03f */
[----:B------:R-:W-:Y:S11]  /*7ac0*/  @P1 BRA `(.L_x_675) ;  /* 0xfffffff400841947 */ /* 0x000ff6000383ffff */
.L_x_650:
        /* <DEDUP_REMOVED lines=13> */
.L_x_678:
[----:B------:R-:W2:Y:S04]  /*7ba0*/  LDG.E.STRONG.GPU R0, desc[UR46][R2.64] ;  /* 0x0000002e02007981 */ /* 0x000ea8000c1ef900 */
[----:B--2---:R-:W-:Y:S01]  /*7bb0*/  CCTL.IVALL ;  /* 0x00000000ff00798f */ /* 0x004fe20002000000 */
[----:B------:R-:W-:Y:S05]  /*7bc0*/  YIELD ;  /* 0x0000000000007946 */ /* 0x000fea0003800000 */
[----:B------:R-:W-:-:S13]  /*7bd0*/  ISETP.NE.AND P1, PT, R0, UR25, PT ;  /* 0x0000001900007c0c */ /* 0x000fda000bf25270 */
[----:B------:R-:W-:Y:S05]  /*7be0*/  @P1 BRA `(.L_x_678) ;  /* 0xfffffffc00ec1947 */ /* 0x000fea000383ffff */
.L_x_677:
[----:B------:R-:W-:Y:S05]  /*7bf0*/  BSYNC B0 ;  /* 0x0000000000007941 */ /* 0x000fea0003800000 */
.L_x_676:
[----:B------:R-:W-:-:S03]  /*7c00*/  UMOV UR5, 0xffffffff ;  /* 0xffffffff00057882 */ /* 0x000fc60000000000 */
[----:B------:R-:W-:Y:S05]  /*7c10*/  BRA.DIV UR5, `(.L_x_679) ;  /* 0x00000032050c7947 */ /* 0x000fea000b800000 */
[----:B------:R-:W-:Y:S01]  /*7c20*/  NOP ;  /* 0x0000000000007918 */ /* 0x000fe20000000000 */
.L_x_728:
        /* <DEDUP_REMOVED lines=22> */
.L_x_681:
[----:B------:R-:W-:Y:S05]  /*7d90*/  BSYNC B0 ;  /* 0x0000000000007941 */ /* 0x000fea0003800000 */
.L_x_680:
[----:B------:R-:W-:Y:S06]  /*7da0*/  BAR.SYNC.DEFER_BLOCKING 0xe, 0xa0 ;  /* 0x0382800000007b1d */ /* 0x000fec0000010000 */
[----:B------:R-:W-:Y:S04]  /*7db0*/  BSSY B0, `(.L_x_682) ;  /* 0x0000013000007945 */ /* 0x000fe80003800000 */
[----:B------:R-:W-:Y:S05]  /*7dc0*/  @!P0 BRA `(.L_x_683) ;  /* 0x0000000000448947 */ /* 0x000fea0003800000 */
[----:B------:R-:W1:Y:S01]  /*7dd0*/  S2UR UR14, SR_CgaCtaId ;  /* 0x00000000000e79c3 */ /* 0x000e620000008800 */
[----:B------:R-:W-:Y:S01]  /*7de0*/  R2UR UR5, R6 ;  /* 0x00000000060572ca */ /* 0x000fe200000e0000 */
[----:B------:R-:W-:Y:S01]  /*7df0*/  UMOV UR13, 0x400 ;  /* 0x00000400000d7882 */ /* 0x000fe20000000000 */
[----:B------:R-:W-:-:S11]  /*7e00*/  ULDC.64 UR6, c[0x0][0x2c0] ;  /* 0x0000b00000067ab9 */ /* 0x000fd60000000a00 */
[----:B------:R-:W-:-:S04]  /*7e10*/  UIADD3 UR5, UR5, 0xc00, URZ ;  /* 0x00000c0005057890 */ /* 0x000fc8000fffe03f */
[----:B------:R-:W-:-:S04]  /*7e20*/  UIADD3 UR15, UP0, UR5, UR8, URZ ;  /* 0x00000008050f7290 */ /* 0x000fc8000ff1e03f */
[----:B------:R-:W-:Y:S02]  /*7e30*/  ULEA.HI.X.SX32 UR5, UR5, UR27, 0x1, UP0 ;  /* 0x0000001b05057291 */ /* 0x000fe400080f0e3f */
[----:B-1----:R-:W-:Y:S02]  /*7e40*/  ULEA UR13, UR14, UR13, 0x18 ;  /* 0x0000000d0e0d7291 */ /* 0x002fe4000f8ec03f */
[----:B------:R-:W-:Y:S02]  /*7e50*/  ULEA UR6, UP0, UR15, UR6, 0x2 ;  /* 0x000000060f067291 */ /* 0x000fe4000f80103f */
[----:B------:R-:W-:Y:S02]  /*7e60*/  UIADD3 UR13, UR13, 0xf000, URZ ;  /* 0x0000f0000d0d7890 */ /* 0x000fe4000fffe03f */
[----:B------:R-:W-:Y:S01]  /*7e70*/  ULEA.HI.X UR7, UR15, UR7, UR5, 0x2, UP0 ;  /* 0x000000070f077291 */ /* 0x000fe200080f1405 */
[----:B------:R-:W-:Y:S02]  /*7e80*/  UMOV UR14, 0x0 ;  /* 0x00000000000e7882 */ /* 0x000fe40000000000 */
[----:B------:R-:W-:Y:S01]  /*7e90*/  UMOV UR5, 0x300 ;  /* 0x0000030000057882 */ /* 0x000fe20000000000 */
[----:B------:R-:W-:-:S05]  /*7ea0*/  UMOV UR15, 0x14f00000 ;  /* 0x14f00000000f7882 */ /* 0x000fca0000000000 */
[----:B------:R1:W-:Y:S01]  /*7eb0*/  UBLKRED.G.S.ADD.F32.RN [UR6], [UR13], UR5, desc[UR14] ;  /* 0x00000e060d0073bb */ /* 0x0003e200080a1405 */
[----:B------:R0:W-:Y:S01]  /*7ec0*/  UTMACMDFLUSH ;  /* 0x00000000000079b7 */ /* 0x0001e20000000000 */
[----:B-1----:R-:W-:-:S04]  /*7ed0*/  DEPBAR.LE SB0, 0x1 ;  /* 0x000080400000791a */ /* 0x002fc80000000000 */
.L_x_683:
[----:B------:R-:W-:Y:S05]  /*7ee0*/  BSYNC B0 ;  /* 0x0000000000007941 */ /* 0x000fea0003800000 */
.L_x_682:
[----:B------:R-:W-:Y:S06]  /*7ef0*/  BAR.ARV 0xa, 0xa0 ;  /* 0x0282800000007b1d */ /* 0x000fec0000002000 */
[----:B------:R-:W-:Y:S04]  /*7f00*/  BSSY B0, `(.L_x_684) ;  /* 0x0000003000007945 */ /* 0x000fe80003800000 */
[----:B------:R-:W-:Y:S05]  /*7f10*/  @!P0 BRA `(.L_x_685) ;  /* 0x0000000000048947 */ /* 0x000fea0003800000 */
[----:B------:R-:W-:-:S04]  /*7f20*/  DEPBAR.LE SB0, 0x0 ;  /* 0x000080000000791a */ /* 0x000fc80000000000 */
.L_x_685:
[----:B------:R-:W-:Y:S05]  /*7f30*/  BSYNC B0 ;  /* 0x0000000000007941 */ /* 0x000fea0003800000 */
.L_x_684:
        /* <DEDUP_REMOVED lines=19> */
.L_x_645:
        /* <DEDUP_REMOVED lines=13> */
.L_x_686:
        /* <DEDUP_REMOVED lines=14> */
.L_x_688:
[----:B------:R-:W-:-:S05]  /*8220*/  ULDC UR4, c[0x0][0x8bc] ;  /* 0x00022f0000047ab9 */ /* 0x000fca0000000800 */
.L_x_687:
        /* <DEDUP_REMOVED lines=56> */
.L_x_690:
        /* <DEDUP_REMOVED lines=63> */
.L_x_729:
        /* <DEDUP_REMOVED lines=13> */
.L_x_693:
        /* <DEDUP_REMOVED lines=125> */
.L_x_704:
[----:B------:R-:W-:-:S04]  /*9240*/  SHF.L.U32 R21, R9, 0x1f, RZ ;  /* 0x0000001f09157819 */ /* 0x000fc800000006ff */
[----:B-1----:R-:W1:Y:S02]  /*9250*/  SYNCS.PHASECHK.TRANS64.TRYWAIT P1, [R0+URZ+0x26840], R21 ;  /* 0x02684015000075a7 */ /* 0x002e64000802017f */
[----:B-12---:R-:W-:Y:S05]  /*9260*/  @!P1 BRA `(.L_x_696) ;  /* 0x0000001800a89947 */ /* 0x006fea0003800000 */
.L_x_730:
[----:B------:R-:W-:Y:S05]  /*9270*/  @P0 BRA `(.L_x_697) ;  /* 0x0000000000140947 */ /* 0x000fea0003800000 */
[----:B------:R-:W-:Y:S01]  /*9280*/  ISETP.NE.AND P1, PT, R16, RZ, PT ;  /* 0x000000ff1000720c */ /* 0x000fe20003f25270 */
[----:B------:R-:W-:-:S04]  /*9290*/  IMAD.MOV.U32 R3, RZ, RZ, 0x3100 ;  /* 0x00003100ff037424 */ /* 0x000fc800078e00ff */
[----:B------:R2:W-:Y:S08]  /*92a0*/  SYNCS.ARRIVE.TRANS64 RZ, [R0+URZ+0x26830], R3 ;  /* 0x0268300300ff79a7 */ /* 0x0005f0000800003f */
[----:B------:R-:W-:Y:S05]  /*92b0*/  @!P1 BRA `(.L_x_697) ;  /* 0x0000000000049947 */ /* 0x000fea0003800000 */
[----:B------:R-:W-:Y:S01]  /*92c0*/  BPT.TRAP 0x1 ;  /* 0x000000040000795c */ /* 0x000fe20000300000 */
.L_x_697:
        /* <DEDUP_REMOVED lines=43> */
.L_x_731:
[----:B------:R-:W-:Y:S05]  /*9580*/  @P0 BRA `(.L_x_699) ;  /* 0x0000000000140947 */ /* 0x000fea0003800000 */
[----:B------:R-:W-:Y:S01]  /*9590*/  ISETP.NE.AND P1, PT, R16, RZ, PT ;  /* 0x000000ff1000720c */ /* 0x000fe20003f25270 */
[----:B------:R-:W-:-:S04]  /*95a0*/  IMAD.MOV.U32 R3, RZ, RZ, 0x3100 ;  /* 0x00003100ff037424 */ /* 0x000fc800078e00ff */
[----:B------:R3:W-:Y:S08]  /*95b0*/  SYNCS.ARRIVE.TRANS64 RZ, [R0+URZ+0x26818], R3 ;  /* 0x0268180300ff79a7 */ /* 0x0007f0000800003f */
[----:B------:R-:W-:Y:S05]  /*95c0*/  @!P1 BRA `(.L_x_699) ;  /* 0x0000000000049947 */ /* 0x000fea0003800000 */
[----:B------:R-:W-:Y:S01]  /*95d0*/  BPT.TRAP 0x1 ;  /* 0x000000040000795c */ /* 0x000fe20000300000 */
.L_x_699:
        /* <DEDUP_REMOVED lines=36> */
.L_x_732:
        /* <DEDUP_REMOVED lines=9> */
.L_x_701:
        /* <DEDUP_REMOVED lines=38> */
.L_x_734:
[----:B------:R-:W-:Y:S05]  /*9b10*/  @P0 BRA `(.L_x_703) ;  /* 0x0000000000140947 */ /* 0x000fea0003800000 */
[----:B------:R-:W-:Y:S01]  /*9b20*/  ISETP.NE.AND P1, PT, R16, RZ, PT ;  /* 0x000000ff1000720c */ /* 0x000fe20003f25270 */
[----:B-1----:R-:W-:-:S04]  /*9b30*/  IMAD.MOV.U32 R5, RZ, RZ, 0x3100 ;  /* 0x00003100ff057424 */ /* 0x002fc800078e00ff */
[----:B------:R2:W-:Y:S08]  /*9b40*/  SYNCS.ARRIVE.TRANS64 RZ, [R0+URZ+0x26810], R5 ;  /* 0x0268100500ff79a7 */ /* 0x0005f0000800003f */
[----:B------:R-:W-:Y:S05]  /*9b50*/  @!P1 BRA `(.L_x_703) ;  /* 0x0000000000049947 */ /* 0x000fea0003800000 */
[----:B------:R-:W-:Y:S01]  /*9b60*/  BPT.TRAP 0x1 ;  /* 0x000000040000795c */ /* 0x000fe20000300000 */
.L_x_703:
        /* <DEDUP_REMOVED lines=37> */
.L_x_695:
[----:B------:R-:W-:-:S13]  /*9dc0*/  ISETP.NE.AND P1, PT, R13, RZ, PT ;  /* 0x000000ff0d00720c */ /* 0x000fda0003f25270 */
[----:B------:R-:W-:Y:S05]  /*9dd0*/  @!P1 BRA `(.L_x_694) ;  /* 0x0000000400689947 */ /* 0x000fea0003800000 */
[----:B------:R-:W-:-:S04]  /*9de0*/  SHF.L.U32 R7, R9, 0x1f, RZ ;  /* 0x0000001f09077819 */ /* 0x000fc800000006ff */
[----:B------:R-:W1:Y:S02]  /*9df0*/  SYNCS.PHASECHK.TRANS64.TRYWAIT P1, [R0+URZ+0x26840], R7 ;  /* 0x02684007000075a7 */ /* 0x000e64000802017f */
[----:B-1----:R-:W-:Y:S05]  /*9e00*/  @!P1 BRA `(.L_x_705) ;  /* 0x0000001000149947 */ /* 0x002fea0003800000 */
.L_x_735:
[----:B------:R-:W-:Y:S05]  /*9e10*/  @P0 BRA `(.L_x_706) ;  /* 0x0000000000140947 */ /* 0x000fea0003800000 */
[----:B------:R-:W-:Y:S01]  /*9e20*/  ISETP.NE.AND P1, PT, R16, RZ, PT ;  /* 0x000000ff1000720c */ /* 0x000fe20003f25270 */
[----:B------:R-:W-:-:S04]  /*9e30*/  IMAD.MOV.U32 R5, RZ, RZ, 0x3100 ;  /* 0x00003100ff057424 */ /* 0x000fc800078e00ff */
[----:B------:R2:W-:Y:S08]  /*9e40*/  SYNCS.ARRIVE.TRANS64 RZ, [R0+URZ+0x26830], R5 ;  /* 0x0268300500ff79a7 */ /* 0x0005f0000800003f */
[----:B------:R-:W-:Y:S05]  /*9e50*/  @!P1 BRA `(.L_x_706) ;  /* 0x0000000000049947 */ /* 0x000fea0003800000 */
[----:B------:R-:W-:Y:S01]  /*9e60*/  BPT.TRAP 0x1 ;  /* 0x000000040000795c */ /* 0x000fe20000300000 */
.L_x_706:
        /* <DEDUP_REMOVED lines=41> */
.L_x_736:
[----:B------:R-:W-:Y:S05]  /*a100*/  @P0 BRA `(.L_x_708) ;  /* 0x0000000000140947 */ /* 0x000fea0003800000 */
[----:B------:R-:W-:Y:S01]  /*a110*/  ISETP.NE.AND P0, PT, R16, RZ, PT ;  /* 0x000000ff1000720c */ /* 0x000fe20003f05270 */
[----:B------:R-:W-:-:S04]  /*a120*/  IMAD.MOV.U32 R5, RZ, RZ, 0x3100 ;  /* 0x00003100ff057424 */ /* 0x000fc800078e00ff */
[----:B------:R3:W-:Y:S08]  /*a130*/  SYNCS.ARRIVE.TRANS64 RZ, [R0+URZ+0x26818], R5 ;  /* 0x0268180500ff79a7 */ /* 0x0007f0000800003f */
[----:B------:R-:W-:Y:S05]  /*a140*/  @!P0 BRA `(.L_x_708) ;  /* 0x0000000000048947 */ /* 0x000fea0003800000 */
[----:B------:R-:W-:Y:S01]  /*a150*/  BPT.TRAP 0x1 ;  /* 0x000000040000795c */ /* 0x000fe20000300000 */
.L_x_708:
        /* <DEDUP_REMOVED lines=34> */
.L_x_694:
[----:B------:R-:W3:Y:S01]  /*a380*/  S2R R2, SR_TID.X ;  /* 0x0000000000027919 */ /* 0x000ee20000002100 */
[----:B------:R-:W-:Y:S01]  /*a390*/  IMAD R3, R12, 0x8, R0 ;  /* 0x000000080c037824 */ /* 0x000fe200078e0200 */
[----:B---3--:R-:W-:Y:S02]  /*a3a0*/  LOP3.LUT R4, R2, 0x7f, RZ, 0xc0, !PT ;  /* 0x0000007f02047812 */ /* 0x008fe400078ec0ff */
[----:B------:R-:W-:Y:S02]  /*a3b0*/  SHF.L.U32 R2, R9, 0x1f, RZ ;  /* 0x0000001f09027819 */ /* 0x000fe400000006ff */
[----:B------:R-:W-:Y:S02]  /*a3c0*/  ISETP.NE.AND P1, PT, R4, RZ, PT ;  /* 0x000000ff0400720c */ /* 0x000fe40003f25270 */
[----:B------:R-:W3:Y:S02]  /*a3d0*/  SYNCS.PHASECHK.TRANS64.TRYWAIT P0, [R3+URZ+0x26840], R2 ;  /* 0x02684002030075a7 */ /* 0x000ee4000800017f */
[----:B---3--:R-:W-:Y:S09]  /*a3e0*/  @!P0 BRA `(.L_x_709) ;  /* 0x0000000800c48947 */ /* 0x008ff20003800000 */
.L_x_737:
[----:B------:R-:W-:Y:S05]  /*a3f0*/  @P1 BRA `(.L_x_710) ;  /* 0x0000000000181947 */ /* 0x000fea0003800000 */
[----:B------:R-:W4:Y:S01]  /*a400*/  S2R R4, SR_TID.X ;  /* 0x0000000000047919 */ /* 0x000f220000002100 */
[----:B---3--:R-:W-:-:S04]  /*a410*/  IMAD.MOV.U32 R2, RZ, RZ, 0x3100 ;  /* 0x00003100ff027424 */ /* 0x008fc800078e00ff */
[----:B------:R3:W-:Y:S01]  /*a420*/  SYNCS.ARRIVE.TRANS64 RZ, [R3+URZ+0x26830], R2 ;  /* 0x0268300203ff79a7 */ /* 0x0007e2000800003f */
[----:B----4-:R-:W-:-:S13]  /*a430*/  LOP3.LUT P0, RZ, R4, 0x1f, RZ, 0xc0, !PT ;  /* 0x0000001f04ff7812 */ /* 0x010fda000780c0ff */
[----:B---3--:R-:W-:Y:S05]  /*a440*/  @!P0 BRA `(.L_x_710) ;  /* 0x0000000000048947 */ /* 0x008fea0003800000 */
[----:B------:R-:W-:Y:S01]  /*a450*/  BPT.TRAP 0x1 ;  /* 0x000000040000795c */ /* 0x000fe20000300000 */
.L_x_710:
        /* <DEDUP_REMOVED lines=48> */
.L_x_691:
[----:B------:R-:W-:Y:S05]  /*a760*/  BSYNC B0 ;  /* 0x0000000000007941 */ /* 0x000fea0003800000 */
.L_x_689:
[----:B------:R-:W-:-:S03]  /*a770*/  UMOV UR8, 0xffffffff ;  /* 0xffffffff00087882 */ /* 0x000fc60000000000 */
[----:B------:R-:W-:Y:S05]  /*a780*/  BRA.DIV UR8, `(.L_x_711) ;  /* 0x0000000608f07947 */ /* 0x000fea000b800000 */
[----:B------:R-:W-:-:S13]  /*a790*/  ELECT P0, URZ, PT ;  /* 0x00000000003f782f */ /* 0x000fda0003800000 */
.L_x_740:
[----:B------:R-:W-:Y:S05]  /*a7a0*/  @!P0 BRA `(.L_x_605) ;  /* 0x0000000000848947 */ /* 0x000fea0003800000 */
[----:B------:R-:W-:-:S06]  /*a7b0*/  ULOP3.LUT UR8, UR38, 0x2, URZ, 0xfc, !UPT ;  /* 0x0000000226087892 */ /* 0x000fcc000f8efc3f */
[----:B------:R-:W-:-:S05]  /*a7c0*/  IMAD.U32 R2, RZ, RZ, UR8 ;  /* 0x00000008ff027e24 */ /* 0x000fca000f8e00ff */
[----:B------:R-:W-:-:S13]  /*a7d0*/  ISETP.NE.AND P2, PT, R2, 0x3, PT ;  /* 0x000000030200780c */ /* 0x000fda0003f45270 */
[----:B------:R-:W-:Y:S05]  /*a7e0*/  @!P2 BRA `(.L_x_712) ;  /* 0x000000000004a947 */ /* 0x000fea0003800000 */
[----:B--2---:R-:W-:Y:S01]  /*a7f0*/  BPT.TRAP 0x1 ;  /* 0x000000040000795c */ /* 0x004fe20000300000 */
.L_x_712:
        /* <DEDUP_REMOVED lines=15> */
.L_x_741:
[----:B------:R-:W3:Y:S02]  /*a8f0*/  SYNCS.PHASECHK.TRANS64.TRYWAIT P0, [R3+URZ], R2 ;  /* 0x00000002030075a7 */ /* 0x000ee4000800017f */
[----:B---3--:R-:W-:Y:S05]  /*a900*/  @!P0 BRA `(.L_x_714) ;  /* 0x0000000400c88947 */ /* 0x008fea0003800000 */
.L_x_742:
[----:B------:R-:W-:Y:S05]  /*a910*/  @!P2 BRA `(.L_x_715) ;  /* 0x000000000004a947 */ /* 0x000fea0003800000 */
[----:B--2---:R-:W-:Y:S01]  /*a920*/  BPT.TRAP 0x1 ;  /* 0x000000040000795c */ /* 0x004fe20000300000 */
.L_x_715:
[----:B---3--:R-:W-:-:S04]  /*a930*/  VIADD R3, R7, 0x26840 ;  /* 0x0002684007037836 */ /* 0x008fc80000000000 */
[----:B------:R-:W-:-:S04]  /*a940*/  IMAD R0, R0, 0x8, R3 ;  /* 0x0000000800007824 */ /* 0x000fc800078e0203 */
[----:B------:R-:W3:Y:S02]  /*a950*/  SYNCS.PHASECHK.TRANS64.TRYWAIT P0, [R0+URZ], R5 ;  /* 0x00000005000075a7 */ /* 0x000ee4000800017f */
[----:B---3--:R-:W-:Y:S05]  /*a960*/  @!P0 BRA `(.L_x_716) ;  /* 0x0000000400c48947 */ /* 0x008fea0003800000 */
.L_x_743:
[----:B------:R-:W-:-:S07]  /*a970*/  IMAD R3, R4, 0x8, R3 ;  /* 0x0000000804037824 */ /* 0x000fce00078e0203 */
.L_x_717:
[----:B----4-:R4:W1:Y:S02]  /*a980*/  SYNCS.PHASECHK.TRANS64.TRYWAIT P0, [R3+URZ], R2 ;  /* 0x00000002030075a7 */ /* 0x010864000800017f */
[----:B-1----:R-:W-:Y:S05]  /*a990*/  @!P0 NANOSLEEP.SYNCS 0x989680 ;  /* 0x009896800000895d */ /* 0x002fea0003900000 */
[----:B------:R-:W1:Y:S02]  /*a9a0*/  @!P0 SYNCS.PHASECHK.TRANS64 P0, [R3+URZ], R2 ;  /* 0x00000002030085a7 */ /* 0x000e64000800007f */
[----:B-1----:R-:W-:Y:S05]  /*a9b0*/  @!P0 BRA `(.L_x_717) ;  /* 0xfffffffc00f08947 */ /* 0x002fea000383ffff */
.L_x_605:
[----:B--2---:R-:W-:Y:S05]  /*a9c0*/  BSYNC B6 ;  /* 0x0000000000067941 */ /* 0x004fea0003800000 */
.L_x_599:
[----:B------:R-:W-:Y:S05]  /*a9d0*/  EXIT ;  /* 0x000000000000794d */ /* 0x000fea0003800000 */
.L_x_615:
[----:B------:R-:W-:Y:S02]  /*a9e0*/  IMAD.MOV.U32 R13, RZ, RZ, R16 ;  /* 0x000000ffff0d7224 */ /* 0x000fe400078e0010 */
[----:B------:R-:W-:Y:S02]  /*a9f0*/  IMAD.MOV.U32 R12, RZ, RZ, RZ ;  /* 0x000000ffff0c7224 */ /* 0x000fe400078e00ff */
[----:B------:R-:W-:Y:S02]  /*aa00*/  IMAD.MOV.U32 R11, RZ, RZ, 0x1f ;  /* 0x0000001fff0b7424 */ /* 0x000fe400078e00ff */
[----:B------:R-:W-:-:S07]  /*aa10*/  IMAD.MOV.U32 R15, RZ, RZ, -0x1 ;  /* 0xffffffffff0f7424 */ /* 0x000fce00078e00ff */
[----:B-1---5:R-:W-:Y:S05]  /*aa20*/  WARPSYNC.COLLECTIVE R15, `(.L_x_718) ;  /* 0x000000000f087348 */ /* 0x022fea0003c00000 */
[----:B------:R2:W3:Y:S02]  /*aa30*/  SHFL.IDX P6, R14, R13, R12, R11 ;  /* 0x0000000c0d0e7389 */ /* 0x0004e400000c000b */
[----:B-123-5:R-:W-:Y:S01]  /*aa40*/  ENDCOLLECTIVE ;  /* 0x000000000000791b */ /* 0x02efe20003800000 */
.L_x_718:
[----:B------:R-:W-:Y:S05]  /*aa50*/  BRA `(.L_x_719) ;  /* 0xffffff6800447947 */ /* 0x000fea000383ffff */
.L_x_617:
[----:B-1----:R1:W3:Y:S02]  /*aa60*/  SYNCS.PHASECHK.TRANS64.TRYWAIT P0, [R18+URZ+0x26800], R5 ;  /* 0x02680005120075a7 */ /* 0x0022e4000800017f */
[----:B---3--:R-:W-:Y:S05]  /*aa70*/  @!P0 NANOSLEEP.SYNCS 0x989680 ;  /* 0x009896800000895d */ /* 0x008fea0003900000 */
[----:B------:R-:W3:Y:S02]  /*aa80*/  @!P0 SYNCS.PHASECHK.TRANS64 P0, [R18+URZ+0x26800], R5 ;  /* 0x02680005120085a7 */ /* 0x000ee4000800007f */
[----:B---3--:R-:W-:Y:S05]  /*aa90*/  @!P0 BRA `(.L_x_617) ;  /* 0xfffffffc00f08947 */ /* 0x008fea000383ffff */
[----:B------:R-:W-:Y:S05]  /*aaa0*/  BRA `(.L_x_616) ;  /* 0xffffff6800687947 */ /* 0x000fea000383ffff */
.L_x_622:
[----:B--2---:R-:W-:-:S04]  /*aab0*/  IMAD.U32 R5, RZ, RZ, UR10 ;  /* 0x0000000aff057e24 */ /* 0x004fc8000f8e00ff */
[----:B------:R2:W3:Y:S03]  /*aac0*/  SYNCS.PHASECHK.TRANS64.TRYWAIT P1, [R5+URZ+0x26810], R16 ;  /* 0x02681010050075a7 */ /* 0x0004e6000802017f */
[----:B---3--:R-:W-:Y:S05]  /*aad0*/  @!P1 NANOSLEEP.SYNCS 0x989680 ;  /* 0x009896800000995d */ /* 0x008fea0003900000 */
[----:B------:R-:W3:Y:S02]  /*aae0*/  @!P1 SYNCS.PHASECHK.TRANS64 P1, [R5+URZ+0x26810], R16 ;  /* 0x02681010050095a7 */ /* 0x000ee4000802007f */
[----:B---3--:R-:W-:Y:S05]  /*aaf0*/  @!P1 BRA `(.L_x_622) ;  /* 0xfffffffc00ec9947 */ /* 0x008fea000383ffff */
[----:B------:R-:W-:Y:S05]  /*ab00*/  BRA `(.L_x_621) ;  /* 0xffffff7000cc7947 */ /* 0x000fea000383ffff */
.L_x_626:
[----:B------:R-:W-:-:S04]  /*ab10*/  IMAD.U32 R121, RZ, RZ, UR10 ;  /* 0x0000000aff797e24 */ /* 0x000fc8000f8e00ff */
[----:B------:R1:W1:Y:S03]  /*ab20*/  SYNCS.PHASECHK.TRANS64.TRYWAIT P1, [R121+URZ+0x26830], R16 ;  /* 0x02683010790075a7 */ /* 0x000266000802017f */
[----:B-1----:R-:W-:Y:S05]  /*ab30*/  @!P1 NANOSLEEP.SYNCS 0x989680 ;  /* 0x009896800000995d */ /* 0x002fea0003900000 */
[----:B------:R-:W1:Y:S02]  /*ab40*/  @!P1 SYNCS.PHASECHK.TRANS64 P1, [R121+URZ+0x26830], R16 ;  /* 0x02683010790095a7 */ /* 0x000e64000802007f */
[----:B-1----:R-:W-:Y:S05]  /*ab50*/  @!P1 BRA `(.L_x_626) ;  /* 0xfffffffc00ec9947 */ /* 0x002fea000383ffff */
[----:B------:R-:W-:Y:S05]  /*ab60*/  BRA `(.L_x_625) ;  /* 0xffffff7400d87947 */ /* 0x000fea000383ffff */
.L_x_654:
[----:B------:R-:W-:Y:S01]  /*ab70*/  BSSY B0, `(.L_x_720) ;  /* 0x0000005000007945 */ /* 0x000fe20003800000 */
[----:B------:R-:W-:-:S07]  /*ab80*/  IMAD.MOV.U32 R15, RZ, RZ, -0x1 ;  /* 0xffffffffff0f7424 */ /* 0x000fce00078e00ff */
[----:B------:R-:W-:Y:S05]  /*ab90*/  WARPSYNC.COLLECTIVE R15, `(.L_x_721) ;  /* 0x000000000f087348 */ /* 0x000fea0003c00000 */
[----:B------:R-:W-:Y:S01]  /*aba0*/  NOP ;  /* 0x0000000000007918 */ /* 0x000fe20000000000 */
[----:B------:R-:W-:Y:S01]  /*abb0*/  ENDCOLLECTIVE ;  /* 0x000000000000791b */ /* 0x000fe20003800000 */
.L_x_721:
[----:B------:R-:W-:Y:S05]  /*abc0*/  BSYNC B0 ;  /* 0x0000000000007941 */ /* 0x000fea0003800000 */
.L_x_720:
[----:B------:R-:W-:Y:S05]  /*abd0*/  BRA `(.L_x_722) ;  /* 0xffffffc400a87947 */ /* 0x000fea000383ffff */
.L_x_666:
[----:B------:R-:W-:Y:S01]  /*abe0*/  BSSY B0, `(.L_x_723) ;  /* 0x0000005000007945 */ /* 0x000fe20003800000 */
[----:B------:R-:W-:-:S07]  /*abf0*/  IMAD.MOV.U32 R15, RZ, RZ, -0x1 ;  /* 0xffffffffff0f7424 */ /* 0x000fce00078e00ff */
[----:B------:R-:W-:Y:S05]  /*ac00*/  WARPSYNC.COLLECTIVE R15, `(.L_x_724) ;  /* 0x000000000f087348 */ /* 0x000fea0003c00000 */
[----:B------:R-:W-:Y:S01]  /*ac10*/  NOP ;  /* 0x0000000000007918 */ /* 0x000fe20000000000 */
[----:B------:R-:W-:Y:S01]  /*ac20*/  ENDCOLLECTIVE ;  /* 0x000000000000791b */ /* 0x000fe20003800000 */
.L_x_724:
[----:B------:R-:W-:Y:S05]  /*ac30*/  BSYNC B0 ;  /* 0x0000000000007941 */ /* 0x000fea0003800000 */
.L_x_723:
[----:B------:R-:W-:Y:S05]  /*ac40*/  BRA `(.L_x_725) ;  /* 0xffffffc800c07947 */ /* 0x000fea000383ffff */
.L_x_679:
[----:B------:R-:W-:Y:S01]  /*ac50*/  BSSY B0, `(.L_x_726) ;  /* 0x0000005000007945 */ /* 0x000fe20003800000 */
[----:B------:R-:W-:-:S07]  /*ac60*/  IMAD.MOV.U32 R15, RZ, RZ, -0x1 ;  /* 0xffffffffff0f7424 */ /* 0x000fce00078e00ff */
[----:B------:R-:W-:Y:S05]  /*ac70*/  WARPSYNC.COLLECTIVE R15, `(.L_x_727) ;  /* 0x000000000f087348 */ /* 0x000fea0003c00000 */
[----:B------:R-:W-:Y:S01]  /*ac80*/  NOP ;  /* 0x0000000000007918 */ /* 0x000fe20000000000 */
[----:B------:R-:W-:Y:S01]  /*ac90*/  ENDCOLLECTIVE ;  /* 0x000000000000791b */ /* 0x000fe20003800000 */
.L_x_727:
[----:B------:R-:W-:Y:S05]  /*aca0*/  BSYNC B0 ;  /* 0x0000000000007941 */ /* 0x000fea0003800000 */
.L_x_726:
[----:B------:R-:W-:Y:S05]  /*acb0*/  BRA `(.L_x_728) ;  /* 0xffffffcc00dc7947 */ /* 0x000fea000383ffff */
.L_x_692:
[----:B-1----:R1:W2:Y:S02]  /*acc0*/  SYNCS.PHASECHK.TRANS64.TRYWAIT P0, [R0+URZ+0x26820], R3 ;  /* 0x02682003000075a7 */ /* 0x0022a4000800017f */
[----:B--2---:R-:W-:Y:S05]  /*acd0*/  @!P0 NANOSLEEP.SYNCS 0x989680 ;  /* 0x009896800000895d */ /* 0x004fea0003900000 */
[----:B------:R-:W2:Y:S02]  /*ace0*/  @!P0 SYNCS.PHASECHK.TRANS64 P0, [R0+URZ+0x26820], R3 ;  /* 0x02682003000085a7 */ /* 0x000ea4000800007f */
[----:B--2---:R-:W-:Y:S05]  /*acf0*/  @!P0 BRA `(.L_x_692) ;  /* 0xfffffffc00f08947 */ /* 0x004fea000383ffff */
[----:B------:R-:W-:Y:S05]  /*ad00*/  BRA `(.L_x_729) ;  /* 0xffffffdc00247947 */ /* 0x000fea000383ffff */
.L_x_696:
[----:B-1----:R1:W2:Y:S02]  /*ad10*/  SYNCS.PHASECHK.TRANS64.TRYWAIT P1, [R0+URZ+0x26840], R21 ;  /* 0x02684015000075a7 */ /* 0x0022a4000802017f */
[----:B--2---:R-:W-:Y:S05]  /*ad20*/  @!P1 NANOSLEEP.SYNCS 0x989680 ;  /* 0x009896800000995d */ /* 0x004fea0003900000 */
[----:B------:R-:W2:Y:S02]  /*ad30*/  @!P1 SYNCS.PHASECHK.TRANS64 P1, [R0+URZ+0x26840], R21 ;  /* 0x02684015000095a7 */ /* 0x000ea4000802007f */
[----:B--2---:R-:W-:Y:S05]  /*ad40*/  @!P1 BRA `(.L_x_696) ;  /* 0xfffffffc00f09947 */ /* 0x004fea000383ffff */
[----:B------:R-:W-:Y:S05]  /*ad50*/  BRA `(.L_x_730) ;  /* 0xffffffe400447947 */ /* 0x000fea000383ffff */
.L_x_698:
[----:B--2---:R2:W3:Y:S02]  /*ad60*/  SYNCS.PHASECHK.TRANS64.TRYWAIT P1, [R0+URZ+0x26828], R21 ;  /* 0x02682815000075a7 */ /* 0x0044e4000802017f */
[----:B---3--:R-:W-:Y:S05]  /*ad70*/  @!P1 NANOSLEEP.SYNCS 0x989680 ;  /* 0x009896800000995d */ /* 0x008fea0003900000 */
[----:B------:R-:W3:Y:S02]  /*ad80*/  @!P1 SYNCS.PHASECHK.TRANS64 P1, [R0+URZ+0x26828], R21 ;  /* 0x02682815000095a7 */ /* 0x000ee4000802007f */
[----:B---3--:R-:W-:Y:S05]  /*ad90*/  @!P1 BRA `(.L_x_698) ;  /* 0xfffffffc00f09947 */ /* 0x008fea000383ffff */
[----:B------:R-:W-:Y:S05]  /*ada0*/  BRA `(.L_x_731) ;  /* 0xffffffe400f47947 */ /* 0x000fea000383ffff */
.L_x_700:
[----:B---3--:R3:W4:Y:S02]  /*adb0*/  SYNCS.PHASECHK.TRANS64.TRYWAIT P1, [R0+URZ+0x26848], R21 ;  /* 0x02684815000075a7 */ /* 0x008724000802017f */
[----:B----4-:R-:W-:Y:S05]  /*adc0*/  @!P1 NANOSLEEP.SYNCS 0x989680 ;  /* 0x009896800000995d */ /* 0x010fea0003900000 */
[----:B------:R-:W4:Y:S02]  /*add0*/  @!P1 SYNCS.PHASECHK.TRANS64 P1, [R0+URZ+0x26848], R21 ;  /* 0x02684815000095a7 */ /* 0x000f24000802007f */
[----:B----4-:R-:W-:Y:S05]  /*ade0*/  @!P1 BRA `(.L_x_700) ;  /* 0xfffffffc00f09947 */ /* 0x010fea000383ffff */
[----:B------:R-:W-:Y:S05]  /*adf0*/  BRA `(.L_x_732) ;  /* 0xffffffe800887947 */ /* 0x000fea000383ffff */
.L_x_702:
[----:B------:R-:W-:-:S07]  /*ae00*/  SHF.L.U32 R5, R9, 0x1f, RZ ;  /* 0x0000001f09057819 */ /* 0x000fce00000006ff */
.L_x_733:
[----:B-1----:R1:W2:Y:S02]  /*ae10*/  SYNCS.PHASECHK.TRANS64.TRYWAIT P1, [R0+URZ+0x26820], R5 ;  /* 0x02682005000075a7 */ /* 0x0022a4000802017f */
[----:B--2---:R-:W-:Y:S05]  /*ae20*/  @!P1 NANOSLEEP.SYNCS 0x989680 ;  /* 0x009896800000995d */ /* 0x004fea0003900000 */
[----:B------:R-:W2:Y:S02]  /*ae30*/  @!P1 SYNCS.PHASECHK.TRANS64 P1, [R0+URZ+0x26820], R5 ;  /* 0x02682005000095a7 */ /* 0x000ea4000802007f */
[----:B--2---:R-:W-:Y:S05]  /*ae40*/  @!P1 BRA `(.L_x_733) ;  /* 0xfffffffc00f09947 */ /* 0x004fea000383ffff */
[----:B------:R-:W-:Y:S05]  /*ae50*/  BRA `(.L_x_734) ;  /* 0xffffffec002c7947 */ /* 0x000fea000383ffff */
.L_x_705:
[----:B-1----:R1:W2:Y:S02]  /*ae60*/  SYNCS.PHASECHK.TRANS64.TRYWAIT P1, [R0+URZ+0x26840], R7 ;  /* 0x02684007000075a7 */ /* 0x0022a4000802017f */
[----:B--2---:R-:W-:Y:S05]  /*ae70*/  @!P1 NANOSLEEP.SYNCS 0x989680 ;  /* 0x009896800000995d */ /* 0x004fea0003900000 */
[----:B------:R-:W2:Y:S02]  /*ae80*/  @!P1 SYNCS.PHASECHK.TRANS64 P1, [R0+URZ+0x26840], R7 ;  /* 0x02684007000095a7 */ /* 0x000ea4000802007f */
[----:B--2---:R-:W-:Y:S05]  /*ae90*/  @!P1 BRA `(.L_x_705) ;  /* 0xfffffffc00f09947 */ /* 0x004fea000383ffff */
[----:B------:R-:W-:Y:S05]  /*aea0*/  BRA `(.L_x_735) ;  /* 0xffffffec00d87947 */ /* 0x000fea000383ffff */
.L_x_707:
[----:B--2---:R2:W3:Y:S02]  /*aeb0*/  SYNCS.PHASECHK.TRANS64.TRYWAIT P1, [R0+URZ+0x26828], R7 ;  /* 0x02682807000075a7 */ /* 0x0044e4000802017f */
[----:B---3--:R-:W-:Y:S05]  /*aec0*/  @!P1 NANOSLEEP.SYNCS 0x989680 ;  /* 0x009896800000995d */ /* 0x008fea0003900000 */
[----:B------:R-:W3:Y:S02]  /*aed0*/  @!P1 SYNCS.PHASECHK.TRANS64 P1, [R0+URZ+0x26828], R7 ;  /* 0x02682807000095a7 */ /* 0x000ee4000802007f */
[----:B---3--:R-:W-:Y:S05]  /*aee0*/  @!P1 BRA `(.L_x_707) ;  /* 0xfffffffc00f09947 */ /* 0x008fea000383ffff */
[----:B------:R-:W-:Y:S05]  /*aef0*/  BRA `(.L_x_736) ;  /* 0xfffffff000807947 */ /* 0x000fea000383ffff */
.L_x_709:
[----:B---3--:R3:W4:Y:S02]  /*af00*/  SYNCS.PHASECHK.TRANS64.TRYWAIT P0, [R3+URZ+0x26840], R2 ;  /* 0x02684002030075a7 */ /* 0x008724000800017f */
[----:B----4-:R-:W-:Y:S05]  /*af10*/  @!P0 NANOSLEEP.SYNCS 0x989680 ;  /* 0x009896800000895d */ /* 0x010fea0003900000 */
[----:B------:R-:W4:Y:S02]  /*af20*/  @!P0 SYNCS.PHASECHK.TRANS64 P0, [R3+URZ+0x26840], R2 ;  /* 0x02684002030085a7 */ /* 0x000f24000800007f */
[----:B----4-:R-:W-:Y:S05]  /*af30*/  @!P0 BRA `(.L_x_709) ;  /* 0xfffffffc00f08947 */ /* 0x010fea000383ffff */
[----:B------:R-:W-:Y:S05]  /*af40*/  BRA `(.L_x_737) ;  /* 0xfffffff400287947 */ /* 0x000fea000383ffff */
.L_x_711:
[----:B------:R-:W-:Y:S01]  /*af50*/  BSSY B0, `(.L_x_738) ;  /* 0x0000006000007945 */ /* 0x000fe20003800000 */
[----:B------:R-:W-:-:S07]  /*af60*/  IMAD.MOV.U32 R15, RZ, RZ, -0x1 ;  /* 0xffffffffff0f7424 */ /* 0x000fce00078e00ff */
[----:B--2---:R-:W-:Y:S05]  /*af70*/  WARPSYNC.COLLECTIVE R15, `(.L_x_739) ;  /* 0x000000000f0c7348 */ /* 0x004fea0003c00000 */
[----:B------:R-:W-:Y:S02]  /*af80*/  ELECT P6, UR62, PT ;  /* 0x00000000003e782f */ /* 0x000fe400038c0000 */
[----:B------:R-:W-:Y:S01]  /*af90*/  MOV R14, UR62 ;  /* 0x0000003e000e7c02 */ /* 0x000fe20008000f00 */
[----:B--2---:R-:W-:Y:S10]  /*afa0*/  ENDCOLLECTIVE ;  /* 0x000000000000791b */ /* 0x004ff40003800000 */
.L_x_739:
[----:B------:R-:W-:Y:S05]  /*afb0*/  BSYNC B0 ;  /* 0x0000000000007941 */ /* 0x000fea0003800000 */
.L_x_738:
[----:B------:R-:W-:Y:S01]  /*afc0*/  PLOP3.LUT P0, PT, P6, PT, PT, 0x80, 0x0 ;  /* 0x000000000000781c */ /* 0x000fe2000370f070 */
[----:B------:R-:W-:-:S12]  /*afd0*/  BRA `(.L_x_740) ;  /* 0xfffffff400f07947 */ /* 0x000fd8000383ffff */
.L_x_713:
[----:B-1----:R1:W3:Y:S02]  /*afe0*/  SYNCS.PHASECHK.TRANS64.TRYWAIT P0, [R6+URZ], R5 ;  /* 0x00000005060075a7 */ /* 0x0022e4000800017f */
[----:B---3--:R-:W-:Y:S05]  /*aff0*/  @!P0 NANOSLEEP.SYNCS 0x989680 ;  /* 0x009896800000895d */ /* 0x008fea0003900000 */
[----:B------:R-:W3:Y:S02]  /*b000*/  @!P0 SYNCS.PHASECHK.TRANS64 P0, [R6+URZ], R5 ;  /* 0x00000005060085a7 */ /* 0x000ee4000800007f */
[----:B---3--:R-:W-:Y:S05]  /*b010*/  @!P0 BRA `(.L_x_713) ;  /* 0xfffffffc00f08947 */ /* 0x008fea000383ffff */
[----:B------:R-:W-:Y:S05]  /*b020*/  BRA `(.L_x_741) ;  /* 0xfffffff800307947 */ /* 0x000fea000383ffff */
.L_x_714:
[----:B---3--:R3:W4:Y:S02]  /*b030*/  SYNCS.PHASECHK.TRANS64.TRYWAIT P0, [R3+URZ], R2 ;  /* 0x00000002030075a7 */ /* 0x008724000800017f */
[----:B----4-:R-:W-:Y:S05]  /*b040*/  @!P0 NANOSLEEP.SYNCS 0x989680 ;  /* 0x009896800000895d */ /* 0x010fea0003900000 */
[----:B------:R-:W4:Y:S02]  /*b050*/  @!P0 SYNCS.PHASECHK.TRANS64 P0, [R3+URZ], R2 ;  /* 0x00000002030085a7 */ /* 0x000f24000800007f */
[----:B----4-:R-:W-:Y:S05]  /*b060*/  @!P0 BRA `(.L_x_714) ;  /* 0xfffffffc00f08947 */ /* 0x010fea000383ffff */
[----:B------:R-:W-:Y:S05]  /*b070*/  BRA `(.L_x_742) ;  /* 0xfffffff800247947 */ /* 0x000fea000383ffff */
.L_x_716:
[----:B---3--:R3:W4:Y:S02]  /*b080*/  SYNCS.PHASECHK.TRANS64.TRYWAIT P0, [R0+URZ], R5 ;  /* 0x00000005000075a7 */ /* 0x008724000800017f */
[----:B----4-:R-:W-:Y:S05]  /*b090*/  @!P0 NANOSLEEP.SYNCS 0x989680 ;  /* 0x009896800000895d */ /* 0x010fea0003900000 */
[----:B------:R-:W4:Y:S02]  /*b0a0*/  @!P0 SYNCS.PHASECHK.TRANS64 P0, [R0+URZ], R5 ;  /* 0x00000005000085a7 */ /* 0x000f24000800007f */
[----:B----4-:R-:W-:Y:S05]  /*b0b0*/  @!P0 BRA `(.L_x_716) ;  /* 0xfffffffc00f08947 */ /* 0x010fea000383ffff */
[----:B------:R-:W-:Y:S05]  /*b0c0*/  BRA `(.L_x_743) ;  /* 0xfffffff800287947 */ /* 0x000fea000383ffff */
.L_x_744:
        /* <DEDUP_REMOVED lines=11> */
.L_x_6558:


//--------------------- .text._ZN7cutlass13device_kernelIN5flash11enable_sm90INS1_16FlashAttnBwdSm90INS1_25CollectiveMainloopBwdSm90ILi2ELi2ELi2EN4cute5tupleIJNS5_1CILi1EEES8_S8_EEENS6_IJNS7_ILi64EEENS7_ILi128EEENS7_ILi96EEEEEENS_6half_tEfNS_4arch4Sm90ELb0ELb0ELb1ELb1ELb0ELb1ELb0ELb0ELi2ELi1ELi2ELi1ELb1EEENS1_24CollectiveEpilogueBwdGQAISD_fSG_Li256ELb1ELb0EEENS1_19SingleTileSchedulerILb1ELb0ELb0ELi128EEEEEEEEEvNT_6ParamsE --------------------------
	.section	.text._ZN7cutlass13device_kernelIN5flash11enable_sm90INS1_16FlashAttnBwdSm90INS1_25CollectiveMainloopBwdSm90ILi2ELi2ELi2EN4cute5tupleIJNS5_1CILi1EEES8_S8_EEENS6_IJNS7_ILi64EEENS7_ILi128EEENS7_ILi96EEEEEENS_6half_tEfNS_4arch4Sm90ELb0ELb0ELb1ELb1ELb0ELb1ELb0ELb0ELi2ELi1ELi2ELi1ELb1EEENS1_24CollectiveEpilogueBwdGQAISD_fSG_Li256ELb1ELb0EEENS1_19SingleTileSchedulerILb1ELb0ELb0ELi128EEEEEEEEEvNT_6ParamsE,"ax",@progbits
	.align	128
.text._ZN7cutlass13device_kernelIN5flash11enable_sm90INS1_16FlashAttnBwdSm90INS1_25CollectiveMainloopBwdSm90ILi2ELi2ELi2EN4cute5tupleIJNS5_1CILi1EEES8_S8_EEENS6_IJNS7_ILi64EEENS7_ILi128EEENS7_ILi96EEEEEENS_6half_tEfNS_4arch4Sm90ELb0ELb0ELb1ELb1ELb0ELb1ELb0ELb0ELi2ELi1ELi2ELi1ELb1EEENS1_24CollectiveEpilogueBwdGQAISD_fSG_Li256ELb1ELb0EEENS1_19SingleTileSchedulerILb1ELb0ELb0ELi128EEEEEEEEEvNT_6ParamsE:
        .type           _ZN7cutlass13device_kernelIN5flash11enable_sm90INS1_16FlashAttnBwdSm90INS1_25CollectiveMainloopBwdSm90ILi2ELi2ELi2EN4cute5tupleIJNS5_1CILi1EEES8_S8_EEENS6_IJNS7_ILi64EEENS7_ILi128EEENS7_ILi96EEEEEENS_6half_tEfNS_4arch4Sm90ELb0ELb0ELb1ELb1ELb0ELb1ELb0ELb0ELi2ELi1ELi2ELi1ELb1EEENS1_24CollectiveEpilogueBwdGQAISD_fSG_Li256ELb1ELb0EEENS1_19SingleTileSchedulerILb1ELb0ELb0ELi128EEEEEEEEEvNT_6ParamsE,@function
        .size           _ZN7cutlass13device_kernelIN5flash11enable_sm90INS1_16FlashAttnBwdSm90INS1_25CollectiveMainloopBwdSm90ILi2ELi2ELi2EN4cute5tupleIJNS5_1CILi1EEES8_S8_EEENS6_IJNS7_ILi64EEENS7_ILi128EEENS7_ILi96EEEEEENS_6half_tEfNS_4arch4Sm90ELb0ELb0ELb1ELb1ELb0ELb1ELb0ELb0ELi2ELi1ELi2ELi1ELb1EEENS1_24CollectiveEpilogueBwdGQAISD_fSG_Li256ELb1ELb0EEENS1_19SingleTileSchedulerILb1ELb0ELb0ELi128EEEEEEEEEvNT_6ParamsE,(.L_x_6559 - _ZN7cutlass13device_kernelIN5flash11enable_sm90INS1_16FlashAttnBwdSm90INS1_25CollectiveMainloopBwdSm90ILi2ELi2ELi2EN4cute5tupleIJNS5_1CILi1EEES8_S8_EEENS6_IJNS7_ILi64EEENS7_ILi128EEENS7_ILi96EEEEEENS_6half_tEfNS_4arch4Sm90ELb0ELb0ELb1ELb1ELb0ELb1ELb0ELb0ELi2ELi1ELi2ELi1ELb1EEENS1_24CollectiveEpilogueBwdGQAISD_fSG_Li256ELb1ELb0EEENS1_19SingleTileSchedulerILb1ELb0ELb0ELi128EEEEEEEEEvNT_6ParamsE)
        .other          _ZN7cutlass13device_kernelIN5flash11enable_sm90INS1_16FlashAttnBwdSm90INS1_25CollectiveMainloopBwdSm90ILi2ELi2ELi2EN4cute5tupleIJNS5_1CILi1EEES8_S8_EEENS6_IJNS7_ILi64EEENS7_ILi128EEENS7_ILi96EEEEEENS_6half_tEfNS_4arch4Sm90ELb0ELb0ELb1ELb1ELb0ELb1ELb0ELb0ELi2ELi1ELi2ELi1ELb1EEENS1_24CollectiveEpilogueBwdGQAISD_fSG_Li256ELb1ELb0EEENS1_19SingleTileSchedulerILb1ELb0ELb0ELi128EEEEEEEEEvNT_6ParamsE,@"STO_CUDA_ENTRY STV_DEFAULT"
_ZN7cutlass13device_kernelIN5flash11enable_sm90INS1_16FlashAttnBwdSm90INS1_25CollectiveMainloopBwdSm90ILi2ELi2ELi2EN4cute5tupleIJNS5_1CILi1EEES8_S8_EEENS6_IJNS7_ILi64EEENS7_ILi128EEENS7_ILi96EEEEEENS_6half_tEfNS_4arch4Sm90ELb0ELb0ELb1ELb1ELb0ELb1ELb0ELb0ELi2ELi1ELi2ELi1ELb1EEENS1_24CollectiveEpilogueBwdGQAISD_fSG_Li256ELb1ELb0EEENS1_19SingleTileSchedulerILb1ELb0ELb0ELi128EEEEEEEEEvNT_6ParamsE:
        /* <DEDUP_REMOVED lines=23> */
.L_x_746:
[----:B------:R-:W-:Y:S05]  /*0170*/  BSYNC B0 ;  /* 0x0000000000007941 */ /* 0x000fea0003800000 */
.L_x_745:
        /* <DEDUP_REMOVED lines=37> */
.L_x_747:
        /* <DEDUP_REMOVED lines=22> */
.L_x_748:
[----:B------:R-:W-:Y:S01]  /*0530*/  PLOP3.LUT P0, PT, PT, PT, UP0, 0x80, 0x0 ;  /* 0x000000000000781c */ /* 0x000fe20003f0f008 */
[----:B------:R-:W-:Y:S01]  /*0540*/  NOP ;  /* 0x0000000000007918 */ /* 0x000fe20000000000 */
[----:B------:R-:W-:Y:S01]  /*0550*/  ULDC.64 UR46, c[0x0][0x208] ;  /* 0x00008200002e7ab9 */ /* 0x000fe20000000a00 */
[----:B------:R-:W-:Y:S01]  /*0560*/  BSSY B6, `(.L_x_749) ;  /* 0x000089a000067945 */ /* 0x000fe20003800000 */
[----:B-12-4-:R-:W-:Y:S09]  /*0570*/  BAR.SYNC.DEFER_BLOCKING 0x0 ;  /* 0x0000000000007b1d */ /* 0x016ff20000010000 */
[----:B------:R-:W-:Y:S05]  /*0580*/  @!P0 BRA `(.L_x_750) ;  /* 0x00000050001c8947 */ /* 0x000fea0003800000 */
.L_x_751:
        /* <DEDUP_REMOVED lines=21> */
.L_x_752:
        /* <DEDUP_REMOVED lines=14> */
.L_x_754:
[----:B------:R-:W-:-:S05]  /*07c0*/  ULDC UR4, c[0x0][0x8c4] ;  /* 0x0002310000047ab9 */ /* 0x000fca0000000800 */
.L_x_753:
        /* <DEDUP_REMOVED lines=21> */
.L_x_756:
        /* <DEDUP_REMOVED lines=14> */
.L_x_757:
        /* <DEDUP_REMOVED lines=10> */
.L_x_758:
        /* <DEDUP_REMOVED lines=11> */
.L_x_759:
        /* <DEDUP_REMOVED lines=35> */
[----:B-1----:R-:W-:Y:S02]  /*0d80*/  CS2R R4, SRZ ;  /* 0x0000000000047805 */ /* 0x002fe4000001ff00 */
        /* <DEDUP_REMOVED lines=35> */
.L_x_762:
        /* <DEDUP_REMOVED lines=15> */
.L_x_761:
        /* <DEDUP_REMOVED lines=22> */
.L_x_764:
        /* <DEDUP_REMOVED lines=15> */
.L_x_763:
[----:B------:R-:W-:Y:S01]  /*1300*/  SHF.R.S32.HI R25, RZ, 0x1f, R22 ;  /* 0x0000001fff197819 */ /* 0x000fe20000011416 */
[----:B------:R-:W-:-:S03]  /*1310*/  UMOV UR4, 0xffffffff ;  /* 0xffffffff00047882 */ /* 0x000fc60000000000 */
[----:B------:R-:W-:-:S04]  /*1320*/  LEA.HI R0, R25, R22, RZ, 0x7 ;  /* 0x0000001619007211 */ /* 0x000fc800078f38ff */
[----:B------:R-:W-:Y:S01]  /*1330*/  SHF.R.S32.HI R16, RZ, 0x7, R0 ;  /* 0x00000007ff107819 */ /* 0x000fe20000011400 */
[----:B------:R-:W-:Y:S06]  /*1340*/  BRA.DIV UR4, `(.L_x_765) ;  /* 0x0000007a04f47947 */ /* 0x000fec000b800000 */
[----:B------:R1:W2:Y:S02]  /*1350*/  SHFL.IDX PT, R14, R16, RZ, 0x1f ;  /* 0x00001fff100e7589 */ /* 0x0002a400000e0000 */
.L_x_842:
[----:B------:R-:W-:Y:S02]  /*1360*/  SHF.L.U32 R5, RZ, 0x1f, RZ ;  /* 0x0000001fff057819 */ /* 0x000fe400000006ff */
[----:B------:R-:W-:Y:S01]  /*1370*/  LOP3.LUT R3, R0, 0xffffff80, RZ, 0xc0, !PT ;  /* 0xffffff8000037812 */ /* 0x000fe200078ec0ff */
[----:B------:R-:W-:Y:S01]  /*1380*/  VIADD R0, R18, 0x6000 ;  /* 0x0000600012007836 */ /* 0x000fe20000000000 */
[----:B------:R-:W3:Y:S03]  /*1390*/  SYNCS.PHASECHK.TRANS64.TRYWAIT P1, [R18+URZ+0x26800], R5 ;  /* 0x02680005120075a7 */ /* 0x000ee6000802017f */
[----:B------:R-:W-:Y:S01]  /*13a0*/  IMAD.IADD R27, R22, 0x1, -R3 ;  /* 0x00000001161b7824 */ /* 0x000fe200078e0a03 */
[----:B------:R-:W-:Y:S02]  /*13b0*/  LOP3.LUT P0, RZ, R0, 0x1bf, RZ, 0xc0, !PT ;  /* 0x000001bf00ff7812 */ /* 0x000fe4000780c0ff */
[----:B--2---:R-:W-:-:S02]  /*13c0*/  LEA.HI R0, R14, R14, RZ, 0x1 ;  /* 0x0000000e0e007211 */ /* 0x004fc400078f08ff */
[----:B------:R-:W-:Y:S02]  /*13d0*/  SHF.R.S32.HI R24, RZ, 0x1f, R27 ;  /* 0x0000001fff187819 */ /* 0x000fe4000001141b */
[----:B------:R-:W-:Y:S02]  /*13e0*/  LOP3.LUT R23, R0, 0xfffffffe, RZ, 0xc0, !PT ;  /* 0xfffffffe00177812 */ /* 0x000fe400078ec0ff */
[----:B------:R-:W-:-:S04]  /*13f0*/  LEA.HI R26, R24, R27, RZ, 0x2 ;  /* 0x0000001b181a7211 */ /* 0x000fc800078f10ff */
[----:B------:R-:W-:Y:S01]  /*1400*/  LOP3.LUT R0, R26, 0x7ffffffc, RZ, 0xc0, !PT ;  /* 0x7ffffffc1a007812 */ /* 0x000fe200078ec0ff */
[----:B---3--:R-:W-:Y:S06]  /*1410*/  @P1 BRA `(.L_x_766) ;  /* 0x0000000000081947 */ /* 0x008fec0003800000 */
[----:B------:R-:W2:Y:S02]  /*1420*/  SYNCS.PHASECHK.TRANS64.TRYWAIT P1, [R18+URZ+0x26800], R5 ;  /* 0x02680005120075a7 */ /* 0x000ea4000802017f */
[----:B--2---:R-:W-:Y:S05]  /*1430*/  @!P1 BRA `(.L_x_767) ;  /* 0x0000007800d89947 */ /* 0x004fea0003800000 */
.L_x_766:
        /* <DEDUP_REMOVED lines=18> */
[----:B-1--45:R-:W-:Y:S05]  /*1560*/  CALL.ABS.NOINC R14 ;  /* 0x000000000e007343 */ /* 0x032fea0003c00000 */
.L_x_768:
[----:B------:R-:W-:Y:S01]  /*1570*/  LEA.HI R0, R25, R22, RZ, 0x4 ;  /* 0x0000001619007211 */ /* 0x000fe200078f20ff */
[----:B------:R-:W-:Y:S05]  /*1580*/  WARPSYNC.ALL ;  /* 0x0000000000007948 */ /* 0x000fea0003800000 */
[----:B------:R-:W-:-:S05]  /*1590*/  LOP3.LUT R3, R0, 0xfffffff0, RZ, 0xc0, !PT ;  /* 0xfffffff000037812 */ /* 0x000fca00078ec0ff */
[----:B--2---:R-:W-:Y:S01]  /*15a0*/  IMAD.IADD R5, R22, 0x1, -R3 ;  /* 0x0000000116057824 */ /* 0x004fe200078e0a03 */
        /* <DEDUP_REMOVED lines=33> */
[----:B------:R-:W2:Y:S01]  /*17c0*/  LDSM.16.M88.4 R184, [R7+0x6000] ;  /* 0x0060000007b8783b */ /* 0x000ea20000000200 */
        /* <DEDUP_REMOVED lines=27> */
[----:B-1----:R-:W-:Y:S01]  /*1980*/  IMAD R16, R16, 0x300, R27 ;  /* 0x0000030010107824 */ /* 0x002fe200078e021b */
        /* <DEDUP_REMOVED lines=18> */
[----:B------:R-:W1:Y:S01]  /*1ab0*/  LDSM.16.M88.4 R196, [R0+0x6000] ;  /* 0x0060000000c4783b */ /* 0x000e620000000200 */
        /* <DEDUP_REMOVED lines=33> */
[----:B--2---:R-:W-:Y:S01]  /*1cd0*/  IMAD R0, R5, 0x4, R18 ;  /* 0x0000000405007824 */ /* 0x004fe200078e0212 */
[----:B------:R-:W-:Y:S01]  /*1ce0*/  ULOP3.LUT UR20, UR38, 0x1, URZ, 0xfc, !UPT ;  /* 0x0000000126147892 */ /* 0x000fe2000f8efc3f */
[----:B------:R-:W-:Y:S01]  /*1cf0*/  UMOV UR4, URZ ;  /* 0x0000003f00047c82 */ /* 0x000fe20008000000 */
[----:B------:R-:W-:Y:S01]  /*1d00*/  UMOV UR5, URZ ;  /* 0x0000003f00057c82 */ /* 0x000fe20008000000 */
[----:B------:R-:W-:Y:S01]  /*1d10*/  UMOV UR6, URZ ;  /* 0x0000003f00067c82 */ /* 0x000fe20008000000 */
[----:B------:R-:W-:Y:S01]  /*1d20*/  USHF.R.S32.HI UR7, URZ, 0x6, UR7 ;  /* 0x000000063f077899 */ /* 0x000fe20008011407 */
[----:B------:R-:W-:Y:S01]  /*1d30*/  ULDC UR8, c[0x0][0x75c] ;  /* 0x0001d70000087ab9 */ /* 0x000fe20000000800 */
[----:B-1-34-:R-:W-:-:S10]  /*1d40*/  ULDC UR9, c[0x0][0x744] ;  /* 0x0001d10000097ab9 */ /* 0x01afd40000000800 */
.L_x_779:
[----:B------:R-:W-:-:S06]  /*1d50*/  UISETP.NE.AND UP0, UPT, UR20, 0x3, UPT ;  /* 0x000000031400788c */ /* 0x000fcc000bf05270 */
[----:B------:R-:W-:-:S13]  /*1d60*/  PLOP3.LUT P0, PT, PT, PT, UP0, 0x80, 0x0 ;  /* 0x000000000000781c */ /* 0x000fda0003f0f008 */
[----:B-1----:R-:W-:Y:S05]  /*1d70*/  @!P0 BRA `(.L_x_769) ;  /* 0x0000000000048947 */ /* 0x002fea0003800000 */
[----:B------:R-:W-:Y:S01]  /*1d80*/  BPT.TRAP 0x1 ;  /* 0x000000040000795c */ /* 0x000fe20000300000 */
.L_x_769:
[----:B------:R-:W-:Y:S01]  /*1d90*/  R2UR UR10, R18 ;  /* 0x00000000120a72ca */ /* 0x000fe200000e0000 */
[----:B------:R-:W-:-:S05]  /*1da0*/  IMAD.U32 R16, RZ, RZ, UR5 ;  /* 0x00000005ff107e24 */ /* 0x000fca000f8e00ff */
[----:B------:R-:W-:-:S07]  /*1db0*/  SHF.L.U32 R16, R16, 0x1f, RZ ;  /* 0x0000001f10107819 */ /* 0x000fce00000006ff */
[----:B------:R-:W-:-:S09]  /*1dc0*/  ULEA UR10, UR6, UR10, 0x3 ;  /* 0x0000000a060a7291 */ /* 0x000fd2000f8e183f */
[----:B------:R1:W2:Y:S01]  /*1dd0*/  SYNCS.PHASECHK.TRANS64.TRYWAIT P1, [UR10+0x26810], R16 ;  /* 0x02681010ff0075a7 */ /* 0x0002a2000802014a */
[----:B------:R-:W-:Y:S05]  /*1de0*/  @!P0 BRA `(.L_x_770) ;  /* 0x0000000000048947 */ /* 0x000fea0003800000 */
[----:B------:R-:W-:Y:S01]  /*1df0*/  BPT.TRAP 0x1 ;  /* 0x000000040000795c */ /* 0x000fe20000300000 */
.L_x_770:
[----:B--2---:R-:W-:Y:S05]  /*1e00*/  @P1 BRA `(.L_x_771) ;  /* 0x0000000000081947 */ /* 0x004fea0003800000 */
[----:B------:R-:W2:Y:S02]  /*1e10*/  SYNCS.PHASECHK.TRANS64.TRYWAIT P1, [UR10+0x26810], R16 ;  /* 0x02681010ff0075a7 */ /* 0x000ea4000802014a */
[----:B--2---:R-:W-:Y:S05]  /*1e20*/  @!P1 BRA `(.L_x_772) ;  /* 0x0000007000709947 */ /* 0x004fea0003800000 */
.L_x_771:
        /* <DEDUP_REMOVED lines=67> */
.L_x_773:
[----:B------:R1:W1:Y:S01]  /*2260*/  SYNCS.PHASECHK.TRANS64.TRYWAIT P1, [UR10+0x26830], R16 ;  /* 0x02683010ff0075a7 */ /* 0x000262000802014a */
[----:B------:R-:W-:Y:S05]  /*2270*/  @!P0 BRA `(.L_x_774) ;  /* 0x0000000000048947 */ /* 0x000fea0003800000 */
[----:B------:R-:W-:Y:S01]  /*2280*/  BPT.TRAP 0x1 ;  /* 0x000000040000795c */ /* 0x000fe20000300000 */
.L_x_774:
[----:B-1----:R-:W-:Y:S05]  /*2290*/  @P1 BRA `(.L_x_775) ;  /* 0x0000000000081947 */ /* 0x002fea0003800000 */
[----:B------:R-:W1:Y:S02]  /*22a0*/  SYNCS.PHASECHK.TRANS64.TRYWAIT P1, [UR10+0x26830], R16 ;  /* 0x02683010ff0075a7 */ /* 0x000e64000802014a */
[----:B-1----:R-:W-:Y:S05]  /*22b0*/  @!P1 BRA `(.L_x_776) ;  /* 0x0000006c00649947 */ /* 0x002fea0003800000 */
.L_x_775:
        /* <DEDUP_REMOVED lines=565> */
.L_x_777:
        /* <DEDUP_REMOVED lines=44> */
.L_x_778:
        /* <DEDUP_REMOVED lines=13> */
[----:B------:R-:W-:Y:S01]  /*49a0*/  IMAD.MOV.U32 R4, RZ, RZ, R40 ;  /* 0x000000ffff047224 */ /* 0x000fe200078e0028 */
[----:B------:R-:W-:Y:S01]  /*49b0*/  PLOP3.LUT P0, PT, PT, PT, PT, 0x8, 0x0 ;  /* 0x000000000000781c */ /* 0x000fe20003f0e170 */
[----:B-1----:R-:W-:Y:S02]  /*49c0*/  IMAD.MOV.U32 R5, RZ, RZ, R41 ;  /* 0x000000ffff057224 */ /* 0x002fe400078e0029 */
[----:B------:R-:W-:Y:S01]  /*49d0*/  FMUL.FTZ R72, R72, UR4 ;  /* 0x0000000448487c20 */ /* 0x000fe20008410000 */
[----:B------:R-:W-:Y:S02]  /*49e0*/  IMAD.MOV.U32 R6, RZ, RZ, R42 ;  /* 0x000000ffff067224 */ /* 0x000fe400078e002a */
[----:B------:R-:W-:Y:S01]  /*49f0*/  FMUL.FTZ R73, R73, UR4 ;  /* 0x0000000449497c20 */ /* 0x000fe20008410000 */
[----:B------:R-:W-:Y:S02]  /*4a00*/  IMAD.MOV.U32 R7, RZ, RZ, R43 ;  /* 0x000000ffff077224 */ /* 0x000fe400078e002b */
        /* <DEDUP_REMOVED lines=46> */
.L_x_760:
[----:B------:R-:W-:Y:S05]  /*4cf0*/  @P0 BRA `(.L_x_755) ;  /* 0x0000004000800947 */ /* 0x000fea0003800000 */
[----:B------:R-:W-:Y:S01]  /*4d00*/  ULDC.64 UR4, c[0x0][0x878] ;  /* 0x00021e0000047ab9 */ /* 0x000fe20000000a00 */
[----:B------:R-:W1:Y:S01]  /*4d10*/  S2R R8, SR_TID.X ;  /* 0x0000000000087919 */ /* 0x000e620000002100 */
[----:B------:R-:W-:Y:S01]  /*4d20*/  UISETP.NE.U32.AND UP0, UPT, UR4, URZ, UPT ;  /* 0x0000003f0400728c */ /* 0x000fe2000bf05070 */
[----:B------:R-:W2:Y:S08]  /*4d30*/  S2UR UR10, SR_CTAID.Y ;  /* 0x00000000000a79c3 */ /* 0x000eb00000002600 */
[----:B------:R-:W-:Y:S01]  /*4d40*/  S2UR UR8, SR_CTAID.X ;  /* 0x00000000000879c3 */ /* 0x000fe20000002500 */
[----:B------:R-:W-:Y:S01]  /*4d50*/  UISETP.NE.AND.EX UP0, UPT, UR5, URZ, UPT, UP0 ;  /* 0x0000003f0500728c */ /* 0x000fe2000bf05300 */
[----:B------:R-:W-:Y:S01]  /*4d60*/  UMOV UR9, 0x400 ;  /* 0x0000040000097882 */ /* 0x000fe20000000000 */
[----:B------:R-:W-:Y:S01]  /*4d70*/  ULDC.64 UR12, c[0x0][0x818] ;  /* 0x00020600000c7ab9 */ /* 0x000fe20000000a00 */
[----:B------:R-:W-:-:S03]  /*4d80*/  ULDC.64 UR14, c[0x0][0x840] ;  /* 0x00021000000e7ab9 */ /* 0x000fc60000000a00 */
[----:B------:R-:W-:-:S05]  /*4d90*/  PLOP3.LUT P0, PT, PT, PT, UP0, 0x80, 0x0 ;  /* 0x000000000000781c */ /* 0x000fca0003f0f008 */
[----:B------:R-:W-:Y:S02]  /*4da0*/  @UP0 ULDC.64 UR4, c[0x0][0x878] ;  /* 0x00021e0000040ab9 */ /* 0x000fe40000000a00 */
[----:B------:R-:W-:-:S06]  /*4db0*/  @UP0 UIMAD.WIDE UR4, UR36, 0x4, UR4 ;  /* 0x00000004240408a5 */ /* 0x000fcc000f8e0204 */
[----:B------:R-:W-:Y:S02]  /*4dc0*/  IMAD.U32 R2, RZ, RZ, UR4 ;  /* 0x00000004ff027e24 */ /* 0x000fe4000f8e00ff */
[----:B------:R-:W-:Y:S01]  /*4dd0*/  IMAD.U32 R3, RZ, RZ, UR5 ;  /* 0x00000005ff037e24 */ /* 0x000fe2000f8e00ff */
[----:B------:R-:W3:Y:S01]  /*4de0*/  S2UR UR11, SR_CgaCtaId ;  /* 0x00000000000b79c3 */ /* 0x000ee20000008800 */
[----:B------:R-:W-:-:S03]  /*4df0*/  ULDC UR5, c[0x0][0x850] ;  /* 0x0002140000057ab9 */ /* 0x000fc60000000800 */
[----:B------:R1:W4:Y:S01]  /*4e00*/  @P0 LDG.E R2, desc[UR46][R2.64] ;  /* 0x0000002e02020981 */ /* 0x000322000c1e1900 */
[----:B------:R-:W-:Y:S01]  /*4e10*/  UISETP.NE.AND UP1, UPT, UR5, 0x1, UPT ;  /* 0x000000010500788c */ /* 0x000fe2000bf25270 */
[----:B------:R-:W-:Y:S01]  /*4e20*/  BSSY B0, `(.L_x_780) ;  /* 0x0000059000007945 */ /* 0x000fe20003800000 */
[----:B-1----:R-:W-:-:S09]  /*4e30*/  VIADD R3, R8, 0xffffff80 ;  /* 0xffffff8008037836 */ /* 0x002fd20000000000 */
[----:B------:R-:W-:Y:S01]  /*4e40*/  @UP1 ULDC UR16, c[0x0][0x858] ;  /* 0x0002160000101ab9 */ /* 0x000fe20000000800 */
[----:B------:R-:W-:Y:S01]  /*4e50*/  SHF.R.S32.HI R0, RZ, 0x1f, R3 ;  /* 0x0000001fff007819 */ /* 0x000fe20000011403 */
[----:B------:R-:W-:Y:S01]  /*4e60*/  BAR.SYNC.DEFER_BLOCKING 0x1, 0x100 ;  /* 0x0044000000007b1d */ /* 0x000fe20000010000 */
[----:B----4-:R-:W-:Y:S02]  /*4e70*/  @P0 R2UR UR4, R2 ;  /* 0x00000000020402ca */ /* 0x010fe400000e0000 */
[----:B------:R-:W-:Y:S02]  /*4e80*/  LEA.HI R2, R0, R3, RZ, 0x7 ;  /* 0x0000000300027211 */ /* 0x000fe400078f38ff */
[----:B------:R-:W-:Y:S02]  /*4e90*/  ISETP.NE.AND P0, PT, R3, RZ, PT ;  /* 0x000000ff0300720c */ /* 0x000fe40003f05270 */
[----:B------:R-:W-:Y:S02]  /*4ea0*/  LOP3.LUT R0, R2, 0x3fffff80, RZ, 0xc0, !PT ;  /* 0x3fffff8002007812 */ /* 0x000fe400078ec0ff */
[----:B------:R-:W-:-:S03]  /*4eb0*/  SHF.R.S32.HI R9, RZ, 0x7, R2 ;  /* 0x00000007ff097819 */ /* 0x000fc60000011402 */
[----:B------:R-:W-:Y:S02]  /*4ec0*/  IMAD.IADD R0, R3, 0x1, -R0 ;  /* 0x0000000103007824 */ /* 0x000fe400078e0a00 */
[----:B------:R-:W-:Y:S02]  /*4ed0*/  @UP0 ULEA UR6, UR36, UR4, 0x7 ;  /* 0x0000000424060291 */ /* 0x000fe4000f8e383f */
[----:B------:R-:W-:Y:S01]  /*4ee0*/  IMAD R0, R9, 0x600, R0 ;  /* 0x0000060009007824 */ /* 0x000fe200078e0200 */
[----:B------:R-:W-:Y:S01]  /*4ef0*/  @UP1 ULDC UR4, c[0x0][0x854] ;  /* 0x0002150000041ab9 */ /* 0x000fe20000000800 */
[----:B------:R-:W-:Y:S02]  /*4f00*/  @UP0 USHF.R.S32.HI UR7, URZ, 0x1f, UR6 ;  /* 0x0000001f3f070899 */ /* 0x000fe40008011406 */
[----:B--2---:R-:W-:Y:S01]  /*4f10*/  UIMAD.WIDE.U32 UR4, UR10, UR4, URZ ;  /* 0x000000040a0472a5 */ /* 0x004fe2000f8e003f */
[----:B------:R-:W-:Y:S01]  /*4f20*/  IMAD.SHL.U32 R0, R0, 0x4, RZ ;  /* 0x0000000400007824 */ /* 0x000fe200078e00ff */
[----:B------:R-:W-:-:S02]  /*4f30*/  @UP0 ULEA.HI UR7, UR7, UR6, URZ, 0x7 ;  /* 0x0000000607070291 */ /* 0x000fc4000f8f383f */
[----:B------:R-:W-:Y:S02]  /*4f40*/  @UP1 USHF.R.U32.HI UR10, URZ, UR16, UR5 ;  /* 0x000000103f0a1299 */ /* 0x000fe40008011605 */
[----:B------:R-:W-:Y:S02]  /*4f50*/  @UP0 USHF.R.S32.HI UR7, URZ, 0x7, UR7 ;  /* 0x000000073f070899 */ /* 0x000fe40008011407 */
[----:B---3--:R-:W-:Y:S02]  /*4f60*/  ULEA UR4, UR11, UR9, 0x18 ;  /* 0x000000090b047291 */ /* 0x008fe4000f8ec03f */
[----:B------:R-:W-:Y:S02]  /*4f70*/  @UP0 UIMAD UR6, UR7, 0x3000, URZ ;  /* 0x00003000070608a4 */ /* 0x000fe4000f8e023f */
[----:B------:R-:W-:Y:S02]  /*4f80*/  UIMAD UR5, UR8, 0x3000, URZ ;  /* 0x00003000080578a4 */ /* 0x000fe4000f8e023f */
[----:B------:R-:W-:Y:S01]  /*4f90*/  @UP0 USHF.R.S32.HI UR7, URZ, 0x1f, UR6 ;  /* 0x0000001f3f070899 */ /* 0x000fe20008011406 */
[----:B------:R-:W-:Y:S01]  /*4fa0*/  LEA R0, R0, UR4, 0x2 ;  /* 0x0000000400007c11 */ /* 0x000fe2000f8e10ff */
[----:B------:R-:W-:Y:S01]  /*4fb0*/  USHF.R.S32.HI UR11, URZ, 0x1f, UR10 ;  /* 0x0000001f3f0b7899 */ /* 0x000fe2000801140a */
[----:B------:R-:W-:Y:S01]  /*4fc0*/  @!UP0 UMOV UR6, URZ ;  /* 0x0000003f00068c82 */ /* 0x000fe20008000000 */
[----:B------:R-:W-:Y:S01]  /*4fd0*/  ULDC.64 UR16, c[0x0][0x848] ;  /* 0x0002120000107ab9 */ /* 0x000fe20000000a00 */
[----:B------:R-:W-:Y:S01]  /*4fe0*/  UIADD3 UR8, UP1, UR5, UR6, URZ ;  /* 0x0000000605087290 */ /* 0x000fe2000ff3e03f */
[----:B------:R1:W-:Y:S01]  /*4ff0*/  STS.128 [R0], R24 ;  /* 0x0000001800007388 */ /* 0x0003e20000000c00 */
[----:B------:R-:W-:Y:S01]  /*5000*/  @!UP0 UMOV UR7, URZ ;  /* 0x0000003f00078c82 */ /* 0x000fe20008000000 */
[----:B------:R-:W-:-:S02]  /*5010*/  UIMAD UR6, UR11, UR12, URZ ;  /* 0x0000000c0b0672a4 */ /* 0x000fc4000f8e023f */
[----:B------:R-:W-:Y:S01]  /*5020*/  ULEA.HI.X.SX32 UR9, UR5, UR7, 0x1, UP1 ;  /* 0x0000000705097291 */ /* 0x000fe200088f0e3f */
[----:B------:R1:W-:Y:S01]  /*5030*/  STS.128 [R0+0x800], R28 ;  /* 0x0008001c00007388 */ /* 0x0003e20000000c00 */
[----:B------:R-:W-:Y:S02]  /*5040*/  UIMAD UR5, UR11, UR14, URZ ;  /* 0x0000000e0b0572a4 */ /* 0x000fe4000f8e023f */
[----:B------:R-:W-:Y:S01]  /*5050*/  UIMAD UR11, UR10, UR13, UR6 ;  /* 0x0000000d0a0b72a4 */ /* 0x000fe2000f8e0206 */
[----:B------:R1:W-:Y:S01]  /*5060*/  STS.128 [R0+0x1000], R32 ;  /* 0x0010002000007388 */ /* 0x0003e20000000c00 */
[----:B------:R-:W-:Y:S02]  /*5070*/  UIMAD.WIDE.U32 UR6, UR10, UR12, UR8 ;  /* 0x0000000c0a0672a5 */ /* 0x000fe4000f8e0008 */
[----:B------:R-:W-:Y:S01]  /*5080*/  UIMAD UR12, UR10, UR15, UR5 ;  /* 0x0000000f0a0c72a4 */ /* 0x000fe2000f8e0205 */
[----:B------:R1:W-:Y:S01]  /*5090*/  STS.128 [R0+0x1800], R36 ;  /* 0x0018002400007388 */ /* 0x0003e20000000c00 */
[----:B------:R-:W-:-:S02]  /*50a0*/  USHF.R.S32.HI UR5, URZ, 0x1f, UR36 ;  /* 0x0000001f3f057899 */ /* 0x000fc40008011424 */
[----:B------:R-:W-:Y:S01]  /*50b0*/  UIMAD.WIDE.U32 UR8, UR10, UR14, UR8 ;  /* 0x0000000e0a0872a5 */ /* 0x000fe2000f8e0008 */
[----:B------:R1:W-:Y:S01]  /*50c0*/  STS.128 [R0+0x2000], R4 ;  /* 0x0020000400007388 */ /* 0x0003e20000000c00 */
[----:B------:R-:W-:Y:S01]  /*50d0*/  USEL UR5, UR5, URZ, !UP0 ;  /* 0x0000003f05057287 */ /* 0x000fe2000c000000 */
[----:B------:R-:W-:Y:S02]  /*50e0*/  ULDC.64 UR14, c[0x0][0x820] ;  /* 0x00020800000e7ab9 */ /* 0x000fe40000000a00 */
[----:B------:R1:W-:Y:S01]  /*50f0*/  STS.128 [R0+0x2800], R44 ;  /* 0x0028002c00007388 */ /* 0x0003e20000000c00 */
[----:B------:R-:W-:Y:S02]  /*5100*/  USEL UR36, UR36, URZ, !UP0 ;  /* 0x0000003f24247287 */ /* 0x000fe4000c000000 */
[----:B------:R-:W-:Y:S01]  /*5110*/  UIMAD UR10, UR5, UR14, URZ ;  /* 0x0000000e050a72a4 */ /* 0x000fe2000f8e023f */
[----:B------:R1:W-:Y:S01]  /*5120*/  STS.128 [R0+0x3000], R48 ;  /* 0x0030003000007388 */ /* 0x0003e20000000c00 */
[----:B------:R-:W-:-:S02]  /*5130*/  UIADD3 UR7, UR7, UR11, URZ ;  /* 0x0000000b07077290 */ /* 0x000fc4000fffe03f */
[----:B------:R-:W-:Y:S01]  /*5140*/  UIMAD UR5, UR5, UR16, URZ ;  /* 0x00000010050572a4 */ /* 0x000fe2000f8e023f */
[----:B------:R1:W-:Y:S01]  /*5150*/  STS.128 [R0+0x3800], R52 ;  /* 0x0038003400007388 */ /* 0x0003e20000000c00 */
[----:B------:R-:W-:Y:S02]  /*5160*/  UIADD3 UR9, UR9, UR12, URZ ;  /* 0x0000000c09097290 */ /* 0x000fe4000fffe03f */
[----:B------:R-:W-:Y:S01]  /*5170*/  UIMAD UR10, UR36, UR15, UR10 ;  /* 0x0000000f240a72a4 */ /* 0x000fe2000f8e020a */
[----:B------:R1:W-:Y:S01]  /*5180*/  STS.128 [R0+0x4000], R56 ;  /* 0x0040003800007388 */ /* 0x0003e20000000c00 */
[----:B------:R-:W-:Y:S02]  /*5190*/  UIMAD.WIDE.U32 UR6, UR36, UR14, UR6 ;  /* 0x0000000e240672a5 */ /* 0x000fe4000f8e0006 */
[----:B------:R-:W-:Y:S01]  /*51a0*/  UIMAD UR5, UR36, UR17, UR5 ;  /* 0x00000011240572a4 */ /* 0x000fe2000f8e0205 */
[----:B------:R1:W-:Y:S01]  /*51b0*/  STS.128 [R0+0x4800], R60 ;  /* 0x0048003c00007388 */ /* 0x0003e20000000c00 */
[----:B------:R-:W-:Y:S01]  /*51c0*/  UIMAD.WIDE.U32 UR8, UR36, UR16, UR8 ;  /* 0x00000010240872a5 */ /* 0x000fe2000f8e0008 */
[----:B------:R-:W-:-:S02]  /*51d0*/  ULDC.64 UR12, c[0x0][0x800] ;  /* 0x00020000000c7ab9 */ /* 0x000fc40000000a00 */
[----:B------:R1:W-:Y:S01]  /*51e0*/  STS.128 [R0+0x5000], R64 ;  /* 0x0050004000007388 */ /* 0x0003e20000000c00 */
[----:B------:R-:W-:Y:S01]  /*51f0*/  ULDC.64 UR14, c[0x0][0x828] ;  /* 0x00020a00000e7ab9 */ /* 0x000fe20000000a00 */
[----:B------:R-:W-:Y:S02]  /*5200*/  UIADD3 UR7, UR7, UR10, URZ ;  /* 0x0000000a07077290 */ /* 0x000fe4000fffe03f */
[----:B------:R1:W-:Y:S01]  /*5210*/  STS.128 [R0+0x5800], R68 ;  /* 0x0058004400007388 */ /* 0x0003e20000000c00 */
[----:B------:R-:W-:Y:S02]  /*5220*/  ULEA UR12, UP0, UR6, UR12, 0x2 ;  /* 0x0000000c060c7291 */ /* 0x000fe4000f80103f */
[----:B------:R-:W-:Y:S01]  /*5230*/  UIADD3 UR5, UR9, UR5, URZ ;  /* 0x0000000509057290 */ /* 0x000fe2000fffe03f */
[----:B------:R-:W-:Y:S01]  /*5240*/  @!PT LDS RZ, [RZ] ;  /* 0x00000000fffff984 */ /* 0x000fe20000000800 */
[----:B------:R-:W-:Y:S01]  /*5250*/  @!PT LDS RZ, [RZ] ;  /* 0x00000000fffff984 */ /* 0x000fe20000000800 */
[----:B------:R-:W-:Y:S01]  /*5260*/  @!PT LDS RZ, [RZ] ;  /* 0x00000000fffff984 */ /* 0x000fe20000000800 */
[----:B------:R-:W-:Y:S01]  /*5270*/  @!PT LDS RZ, [RZ] ;  /* 0x00000000fffff984 */ /* 0x000fe20000000800 */
[----:B------:R2:W-:Y:S06]  /*5280*/  MEMBAR.ALL.CTA ;  /* 0x0000000000007992 */ /* 0x0005ec0000008000 */
[----:B--2---:R-:W2:Y:S01]  /*5290*/  FENCE.VIEW.ASYNC.S ;  /* 0x00000000000073c6 */ /* 0x004ea20000000000 */
[----:B------:R-:W-:-:S02]  /*52a0*/  ULEA UR14, UP1, UR8, UR14, 0x2 ;  /* 0x0000000e080e7291 */ /* 0x000fc4000f82103f */
[----:B------:R-:W-:Y:S02]  /*52b0*/  ULEA.HI.X UR13, UR6, UR13, UR7, 0x2, UP0 ;  /* 0x0000000d060d7291 */ /* 0x000fe400080f1407 */
[----:B------:R-:W-:Y:S01]  /*52c0*/  ULEA.HI.X UR7, UR8, UR15, UR5, 0x2, UP1 ;  /* 0x0000000f08077291 */ /* 0x000fe200088f1405 */
[----:B--2---:R-:W-:Y:S06]  /*52d0*/  BAR.SYNC.DEFER_BLOCKING 0x1, 0x100 ;  /* 0x0044000000007b1d */ /* 0x004fec0000010000 */
[----:B------:R-:W-:Y:S05]  /*52e0*/  @P0 BRA `(.L_x_781) ;  /* 0x0000000000300947 */ /* 0x000fea0003800000 */
[----:B------:R-:W-:Y:S01]  /*52f0*/  PLOP3.LUT P0, PT, PT, PT, PT, 0x80, 0x0 ;  /* 0x000000000000781c */ /* 0x000fe20003f0f070 */
[----:B------:R-:W-:Y:S01]  /*5300*/  UMOV UR5, 0xc00 ;  /* 0x00000c0000057882 */ /* 0x000fe20000000000 */
[----:B------:R-:W-:Y:S01]  /*5310*/  UMOV UR8, 0x0 ;  /* 0x0000000000087882 */ /* 0x000fe20000000000 */
[----:B------:R-:W-:Y:S01]  /*5320*/  UMOV UR9, 0x14f00000 ;  /* 0x14f0000000097882 */ /* 0x000fe20000000000 */
[----:B------:R-:W-:-:S09]  /*5330*/  UMOV UR6, UR14 ;  /* 0x0000000e00067c82 */ /* 0x000fd20008000000 */
.L_x_782:
[----:B------:R-:W-:Y:S01]  /*5340*/  @P0 ELECT P1, URZ, PT ;  /* 0x00000000003f082f */ /* 0x000fe20003820000 */
[----:B------:R2:W-:-:S12]  /*5350*/  UBLKRED.G.S.ADD.F32.RN [UR6], [UR4], UR5, desc[UR8] ;  /* 0x00000806040073bb */ /* 0x0005d800080a1405 */
[----:B------:R-:W-:Y:S02]  /*5360*/  @P1 PLOP3.LUT P0, PT, P1, PT, PT, 0x8, 0x0 ;  /* 0x000000000000181c */ /* 0x000fe40000f0e170 */
[----:B------:R-:W-:-:S11]  /*5370*/  PLOP3.LUT P1, PT, PT, PT, PT, 0x8, 0x0 ;  /* 0x000000000000781c */ /* 0x000fd60003f2e170 */
[----:B--2---:R-:W-:Y:S05]  /*5380*/  @P0 BRA.U.ANY `(.L_x_782) ;  /* 0xfffffffd00ec0947 */ /* 0x004fea000393ffff */
[----:B------:R0:W-:Y:S01]  /*5390*/  UTMACMDFLUSH ;  /* 0x00000000000079b7 */ /* 0x0001e20000000000 */
[----:B------:R-:W-:-:S04]  /*53a0*/  DEPBAR.LE SB0, 0x0 ;  /* 0x000080000000791a */ /* 0x000fc80000000000 */
.L_x_781:
[----:B------:R-:W-:Y:S05]  /*53b0*/  BSYNC B0 ;  /* 0x0000000000007941 */ /* 0x000fea0003800000 */
.L_x_780:
[----:B------:R-:W-:Y:S01]  /*53c0*/  BAR.SYNC.DEFER_BLOCKING 0x1, 0x100 ;  /* 0x0044000000007b1d */ /* 0x000fe20000010000 */
[----:B------:R-:W-:-:S05]  /*53d0*/  ISETP.NE.AND P0, PT, R8, 0x80, PT ;  /* 0x000000800800780c */ /* 0x000fca0003f05270 */
        /* <DEDUP_REMOVED lines=20> */
[----:B------:R-:W-:Y:S01]  /*5520*/  PLOP3.LUT P0, PT, PT, PT, PT, 0x80, 0x0 ;  /* 0x000000000000781c */ /* 0x000fe20003f0f070 */
[----:B------:R-:W-:Y:S01]  /*5530*/  UMOV UR5, 0xc00 ;  /* 0x00000c0000057882 */ /* 0x000fe20000000000 */
[----:B------:R-:W-:Y:S01]  /*5540*/  UMOV UR8, 0x0 ;  /* 0x0000000000087882 */ /* 0x000fe20000000000 */
[----:B------:R-:W-:Y:S01]  /*5550*/  UMOV UR9, 0x14f00000 ;  /* 0x14f0000000097882 */ /* 0x000fe20000000000 */
[----:B------:R-:W-:Y:S01]  /*5560*/  UMOV UR6, UR12 ;  /* 0x0000000c00067c82 */ /* 0x000fe20008000000 */
[----:B------:R-:W-:-:S08]  /*5570*/  UMOV UR7, UR13 ;  /* 0x0000000d00077c82 */ /* 0x000fd00008000000 */
.L_x_783:
        /* <DEDUP_REMOVED lines=8> */
.L_x_750:
        /* <DEDUP_REMOVED lines=20> */
.L_x_785:
        /* <DEDUP_REMOVED lines=13> */
.L_x_787:
[----:B------:R-:W-:-:S05]  /*5810*/  ULDC UR5, c[0x0][0x8c4] ;  /* 0x0002310000057ab9 */ /* 0x000fca0000000800 */
.L_x_786:
        /* <DEDUP_REMOVED lines=40> */
.L_x_788:
        /* <DEDUP_REMOVED lines=49> */
.L_x_802:
        /* <DEDUP_REMOVED lines=21> */
.L_x_791:
[----:B------:R-:W-:Y:S05]  /*5f00*/  BSYNC B0 ;  /* 0x0000000000007941 */ /* 0x000fea0003800000 */
.L_x_790:
        /* <DEDUP_REMOVED lines=13> */
.L_x_793:
[----:B------:R-:W-:Y:S05]  /*5fe0*/  BSYNC B0 ;  /* 0x0000000000007941 */ /* 0x000fea0003800000 */
.L_x_792:
[----:B------:R-:W-:Y:S06]  /*5ff0*/  BAR.ARV 0xa, 0xa0 ;  /* 0x0282800000007b1d */ /* 0x000fec0000002000 */
[----:B------:R-:W-:Y:S04]  /*6000*/  BSSY B0, `(.L_x_794) ;  /* 0x0000003000007945 */ /* 0x000fe80003800000 */
[----:B------:R-:W-:Y:S05]  /*6010*/  @!P0 BRA `(.L_x_795) ;  /* 0x0000000000048947 */ /* 0x000fea0003800000 */
[----:B------:R-:W-:-:S04]  /*6020*/  DEPBAR.LE SB0, 0x0 ;  /* 0x000080000000791a */ /* 0x000fc80000000000 */
.L_x_795:
[----:B------:R-:W-:Y:S05]  /*6030*/  BSYNC B0 ;  /* 0x0000000000007941 */ /* 0x000fea0003800000 */
.L_x_794:
        /* <DEDUP_REMOVED lines=13> */
.L_x_797:
[----:B------:R-:W-:Y:S05]  /*6110*/  BSYNC B0 ;  /* 0x0000000000007941 */ /* 0x000fea0003800000 */
.L_x_796:
        /* <DEDUP_REMOVED lines=13> */
.L_x_799:
[----:B------:R-:W-:Y:S05]  /*61f0*/  BSYNC B0 ;  /* 0x0000000000007941 */ /* 0x000fea0003800000 */
.L_x_798:
[----:B------:R-:W-:Y:S01]  /*6200*/  VIADD R0, R0, 0xfffffffe ;  /* 0xfffffffe00007836 */ /* 0x000fe20000000000 */
[----:B------:R-:W-:Y:S06]  /*6210*/  BAR.ARV 0xa, 0xa0 ;  /* 0x0282800000007b1d */ /* 0x000fec0000002000 */
[----:B------:R-:W-:Y:S01]  /*6220*/  BSSY B0, `(.L_x_800) ;  /* 0x0000004000007945 */ /* 0x000fe20003800000 */
[----:B------:R-:W-:-:S03]  /*6230*/  ISETP.NE.AND P1, PT, R0, RZ, PT ;  /* 0x000000ff0000720c */ /* 0x000fc60003f25270 */
[----:B------:R-:W-:Y:S10]  /*6240*/  @!P0 BRA `(.L_x_801) ;  /* 0x0000000000048947 */ /* 0x000ff40003800000 */
[----:B------:R-:W-:-:S04]  /*6250*/  DEPBAR.LE SB0, 0x0 ;  /* 0x000080000000791a */ /* 0x000fc80000000000 */
.L_x_801:
[----:B------:R-:W-:Y:S05]  /*6260*/  BSYNC B0 ;  /* 0x0000000000007941 */ /* 0x000fea0003800000 */
.L_x_800:
[----:B------:R-:W-:Y:S06]  /*6270*/  BAR.ARV 0xb, 0xa0 ;  /* 0x02c2800000007b1d */ /* 0x000fec0000002000 */
[----:B------:R-:W-:Y:S02]  /*6280*/  UIADD3 UR5, UR5, 0x2, URZ ;  /* 0x0000000205057890 */ /* 0x000fe4000fffe03f */
[----:B------:R-:W-:Y:S01]  /*6290*/  UIADD3 UR4, UR4, 0x1, URZ ;  /* 0x0000000104047890 */ /* 0x000fe2000fffe03f */
[----:B------:R-:W-:Y:S11]  /*62a0*/  @P1 BRA `(.L_x_802) ;  /* 0xfffffff800c01947 */ /* 0x000ff6000383ffff */
[----:B------:R-:W-:-:S12]  /*62b0*/  UIADD3 UR6, UR16, 0x3000, URZ ;  /* 0x0000300010067890 */ /* 0x000fd8000fffe03f */
.L_x_789:
        /* <DEDUP_REMOVED lines=19> */
.L_x_804:
[----:B------:R-:W-:Y:S05]  /*63f0*/  BSYNC B0 ;  /* 0x0000000000007941 */ /* 0x000fea0003800000 */
.L_x_803:
        /* <DEDUP_REMOVED lines=19> */
.L_x_806:
[----:B------:R-:W-:Y:S05]  /*6530*/  BSYNC B0 ;  /* 0x0000000000007941 */ /* 0x000fea0003800000 */
.L_x_805:
[----:B------:R-:W-:Y:S06]  /*6540*/  BAR.ARV 0xa, 0xa0 ;  /* 0x0282800000007b1d */ /* 0x000fec0000002000 */
[----:B------:R-:W-:Y:S04]  /*6550*/  BSSY B0, `(.L_x_807) ;  /* 0x0000003000007945 */ /* 0x000fe80003800000 */
[----:B------:R-:W-:Y:S05]  /*6560*/  @!P0 BRA `(.L_x_808) ;  /* 0x0000000000048947 */ /* 0x000fea0003800000 */
[----:B------:R-:W-:-:S04]  /*6570*/  DEPBAR.LE SB0, 0x0 ;  /* 0x000080000000791a */ /* 0x000fc80000000000 */
.L_x_808:
[----:B------:R-:W-:Y:S05]  /*6580*/  BSYNC B0 ;  /* 0x0000000000007941 */ /* 0x000fea0003800000 */
.L_x_807:
[----:B------:R-:W-:Y:S06]  /*6590*/  BAR.ARV 0xb, 0xa0 ;  /* 0x02c2800000007b1d */ /* 0x000fec0000002000 */
[----:B------:R-:W-:Y:S05]  /*65a0*/  BRA `(.L_x_755) ;  /* 0x0000002800547947 */ /* 0x000fea0003800000 */
.L_x_784:
        /* <DEDUP_REMOVED lines=13> */
.L_x_809:
        /* <DEDUP_REMOVED lines=14> */
.L_x_811:
[----:B------:R-:W-:-:S05]  /*6760*/  ULDC UR4, c[0x0][0x8c4] ;  /* 0x0002310000047ab9 */ /* 0x000fca0000000800 */
.L_x_810:
        /* <DEDUP_REMOVED lines=56> */
.L_x_813:
        /* <DEDUP_REMOVED lines=63> */
.L_x_843:
        /* <DEDUP_REMOVED lines=13> */
.L_x_816:
        /* <DEDUP_REMOVED lines=125> */
.L_x_827:
[----:B------:R-:W-:-:S04]  /*7780*/  SHF.L.U32 R21, R9, 0x1f, RZ ;  /* 0x0000001f09157819 */ /* 0x000fc800000006ff */
[----:B-1----:R-:W1:Y:S02]  /*7790*/  SYNCS.PHASECHK.TRANS64.TRYWAIT P1, [R0+URZ+0x26840], R21 ;  /* 0x02684015000075a7 */ /* 0x002e64000802017f */
[----:B-12---:R-:W-:Y:S05]  /*77a0*/  @!P1 BRA `(.L_x_819) ;  /* 0x0000001800549947 */ /* 0x006fea0003800000 */
.L_x_844:
[----:B------:R-:W-:Y:S05]  /*77b0*/  @P0 BRA `(.L_x_820) ;  /* 0x0000000000140947 */ /* 0x000fea0003800000 */
[----:B------:R-:W-:Y:S01]  /*77c0*/  ISETP.NE.AND P1, PT, R16, RZ, PT ;  /* 0x000000ff1000720c */ /* 0x000fe20003f25270 */
[----:B------:R-:W-:-:S04]  /*77d0*/  IMAD.MOV.U32 R3, RZ, RZ, 0x3100 ;  /* 0x00003100ff037424 */ /* 0x000fc800078e00ff */
[----:B------:R2:W-:Y:S08]  /*77e0*/  SYNCS.ARRIVE.TRANS64 RZ, [R0+URZ+0x26830], R3 ;  /* 0x0268300300ff79a7 */ /* 0x0005f0000800003f */
[----:B------:R-:W-:Y:S05]  /*77f0*/  @!P1 BRA `(.L_x_820) ;  /* 0x0000000000049947 */ /* 0x000fea0003800000 */
[----:B------:R-:W-:Y:S01]  /*7800*/  BPT.TRAP 0x1 ;  /* 0x000000040000795c */ /* 0x000fe20000300000 */
.L_x_820:
        /* <DEDUP_REMOVED lines=43> */
.L_x_845:
[----:B------:R-:W-:Y:S05]  /*7ac0*/  @P0 BRA `(.L_x_822) ;  /* 0x0000000000140947 */ /* 0x000fea0003800000 */
[----:B------:R-:W-:Y:S01]  /*7ad0*/  ISETP.NE.AND P1, PT, R16, RZ, PT ;  /* 0x000000ff1000720c */ /* 0x000fe20003f25270 */
[----:B------:R-:W-:-:S04]  /*7ae0*/  IMAD.MOV.U32 R3, RZ, RZ, 0x3100 ;  /* 0x00003100ff037424 */ /* 0x000fc800078e00ff */
[----:B------:R3:W-:Y:S08]  /*7af0*/  SYNCS.ARRIVE.TRANS64 RZ, [R0+URZ+0x26818], R3 ;  /* 0x0268180300ff79a7 */ /* 0x0007f0000800003f */
[----:B------:R-:W-:Y:S05]  /*7b00*/  @!P1 BRA `(.L_x_822) ;  /* 0x0000000000049947 */ /* 0x000fea0003800000 */
[----:B------:R-:W-:Y:S01]  /*7b10*/  BPT.TRAP 0x1 ;  /* 0x000000040000795c */ /* 0x000fe20000300000 */
.L_x_822:
        /* <DEDUP_REMOVED lines=36> */
.L_x_846:
        /* <DEDUP_REMOVED lines=9> */
.L_x_824:
        /* <DEDUP_REMOVED lines=38> */
.L_x_848:
[----:B------:R-:W-:Y:S05]  /*8050*/  @P0 BRA `(.L_x_826) ;  /* 0x0000000000140947 */ /* 0x000fea0003800000 */
[----:B------:R-:W-:Y:S01]  /*8060*/  ISETP.NE.AND P1, PT, R16, RZ, PT ;  /* 0x000000ff1000720c */ /* 0x000fe20003f25270 */
[----:B-1----:R-:W-:-:S04]  /*8070*/  IMAD.MOV.U32 R5, RZ, RZ, 0x3100 ;  /* 0x00003100ff057424 */ /* 0x002fc800078e00ff */
[----:B------:R2:W-:Y:S08]  /*8080*/  SYNCS.ARRIVE.TRANS64 RZ, [R0+URZ+0x26810], R5 ;  /* 0x0268100500ff79a7 */ /* 0x0005f0000800003f */
[----:B------:R-:W-:Y:S05]  /*8090*/  @!P1 BRA `(.L_x_826) ;  /* 0x0000000000049947 */ /* 0x000fea0003800000 */
[----:B------:R-:W-:Y:S01]  /*80a0*/  BPT.TRAP 0x1 ;  /* 0x000000040000795c */ /* 0x000fe20000300000 */
.L_x_826:
        /* <DEDUP_REMOVED lines=37> */
.L_x_818:
[----:B------:R-:W-:-:S13]  /*8300*/  ISETP.NE.AND P1, PT, R13, RZ, PT ;  /* 0x000000ff0d00720c */ /* 0x000fda0003f25270 */
[----:B------:R-:W-:Y:S05]  /*8310*/  @!P1 BRA `(.L_x_817) ;  /* 0x0000000400689947 */ /* 0x000fea0003800000 */
[----:B------:R-:W-:-:S04]  /*8320*/  SHF.L.U32 R7, R9, 0x1f, RZ ;  /* 0x0000001f09077819 */ /* 0x000fc800000006ff */
[----:B------:R-:W1:Y:S02]  /*8330*/  SYNCS.PHASECHK.TRANS64.TRYWAIT P1, [R0+URZ+0x26840], R7 ;  /* 0x02684007000075a7 */ /* 0x000e64000802017f */
[----:B-1----:R-:W-:Y:S05]  /*8340*/  @!P1 BRA `(.L_x_828) ;  /* 0x0000000c00c09947 */ /* 0x002fea0003800000 */
.L_x_849:
[----:B------:R-:W-:Y:S05]  /*8350*/  @P0 BRA `(.L_x_829) ;  /* 0x0000000000140947 */ /* 0x000fea0003800000 */
[----:B------:R-:W-:Y:S01]  /*8360*/  ISETP.NE.AND P1, PT, R16, RZ, PT ;  /* 0x000000ff1000720c */ /* 0x000fe20003f25270 */
[----:B------:R-:W-:-:S04]  /*8370*/  IMAD.MOV.U32 R5, RZ, RZ, 0x3100 ;  /* 0x00003100ff057424 */ /* 0x000fc800078e00ff */
[----:B------:R2:W-:Y:S08]  /*8380*/  SYNCS.ARRIVE.TRANS64 RZ, [R0+URZ+0x26830], R5 ;  /* 0x0268300500ff79a7 */ /* 0x0005f0000800003f */
[----:B------:R-:W-:Y:S05]  /*8390*/  @!P1 BRA `(.L_x_829) ;  /* 0x0000000000049947 */ /* 0x000fea0003800000 */
[----:B------:R-:W-:Y:S01]  /*83a0*/  BPT.TRAP 0x1 ;  /* 0x000000040000795c */ /* 0x000fe20000300000 */
.L_x_829:
        /* <DEDUP_REMOVED lines=41> */
.L_x_850:
[----:B------:R-:W-:Y:S05]  /*8640*/  @P0 BRA `(.L_x_831) ;  /* 0x0000000000140947 */ /* 0x000fea0003800000 */
[----:B------:R-:W-:Y:S01]  /*8650*/  ISETP.NE.AND P0, PT, R16, RZ, PT ;  /* 0x000000ff1000720c */ /* 0x000fe20003f05270 */
[----:B------:R-:W-:-:S04]  /*8660*/  IMAD.MOV.U32 R5, RZ, RZ, 0x3100 ;  /* 0x00003100ff057424 */ /* 0x000fc800078e00ff */
[----:B------:R3:W-:Y:S08]  /*8670*/  SYNCS.ARRIVE.TRANS64 RZ, [R0+URZ+0x26818], R5 ;  /* 0x0268180500ff79a7 */ /* 0x0007f0000800003f */
[----:B------:R-:W-:Y:S05]  /*8680*/  @!P0 BRA `(.L_x_831) ;  /* 0x0000000000048947 */ /* 0x000fea0003800000 */
[----:B------:R-:W-:Y:S01]  /*8690*/  BPT.TRAP 0x1 ;  /* 0x000000040000795c */ /* 0x000fe20000300000 */
.L_x_831:
        /* <DEDUP_REMOVED lines=34> */
.L_x_817:
[----:B------:R-:W3:Y:S01]  /*88c0*/  S2R R2, SR_TID.X ;  /* 0x0000000000027919 */ /* 0x000ee20000002100 */
[----:B------:R-:W-:Y:S01]  /*88d0*/  IMAD R3, R12, 0x8, R0 ;  /* 0x000000080c037824 */ /* 0x000fe200078e0200 */
[----:B---3--:R-:W-:Y:S02]  /*88e0*/  LOP3.LUT R4, R2, 0x7f, RZ, 0xc0, !PT ;  /* 0x0000007f02047812 */ /* 0x008fe400078ec0ff */
[----:B------:R-:W-:Y:S02]  /*88f0*/  SHF.L.U32 R2, R9, 0x1f, RZ ;  /* 0x0000001f09027819 */ /* 0x000fe400000006ff */
[----:B------:R-:W-:Y:S02]  /*8900*/  ISETP.NE.AND P1, PT, R4, RZ, PT ;  /* 0x000000ff0400720c */ /* 0x000fe40003f25270 */
[----:B------:R-:W3:Y:S02]  /*8910*/  SYNCS.PHASECHK.TRANS64.TRYWAIT P0, [R3+URZ+0x26840], R2 ;  /* 0x02684002030075a7 */ /* 0x000ee4000800017f */
[----:B---3--:R-:W-:Y:S09]  /*8920*/  @!P0 BRA `(.L_x_832) ;  /* 0x0000000800708947 */ /* 0x008ff20003800000 */
.L_x_851:
[----:B------:R-:W-:Y:S05]  /*8930*/  @P1 BRA `(.L_x_833) ;  /* 0x0000000000181947 */ /* 0x000fea0003800000 */
[----:B------:R-:W4:Y:S01]  /*8940*/  S2R R4, SR_TID.X ;  /* 0x0000000000047919 */ /* 0x000f220000002100 */
[----:B---3--:R-:W-:-:S04]  /*8950*/  IMAD.MOV.U32 R2, RZ, RZ, 0x3100 ;  /* 0x00003100ff027424 */ /* 0x008fc800078e00ff */
[----:B------:R3:W-:Y:S01]  /*8960*/  SYNCS.ARRIVE.TRANS64 RZ, [R3+URZ+0x26830], R2 ;  /* 0x0268300203ff79a7 */ /* 0x0007e2000800003f */
[----:B----4-:R-:W-:-:S13]  /*8970*/  LOP3.LUT P0, RZ, R4, 0x1f, RZ, 0xc0, !PT ;  /* 0x0000001f04ff7812 */ /* 0x010fda000780c0ff */
[----:B---3--:R-:W-:Y:S05]  /*8980*/  @!P0 BRA `(.L_x_833) ;  /* 0x0000000000048947 */ /* 0x008fea0003800000 */
[----:B------:R-:W-:Y:S01]  /*8990*/  BPT.TRAP 0x1 ;  /* 0x000000040000795c */ /* 0x000fe20000300000 */
.L_x_833:
        /* <DEDUP_REMOVED lines=48> */
.L_x_814:
[----:B------:R-:W-:Y:S05]  /*8ca0*/  BSYNC B0 ;  /* 0x0000000000007941 */ /* 0x000fea0003800000 */
.L_x_812:
[----:B------:R-:W-:-:S03]  /*8cb0*/  UMOV UR8, 0xffffffff ;  /* 0xffffffff00087882 */ /* 0x000fc60000000000 */
[----:B------:R-:W-:Y:S05]  /*8cc0*/  BRA.DIV UR8, `(.L_x_834) ;  /* 0x00000006089c7947 */ /* 0x000fea000b800000 */
[----:B------:R-:W-:-:S13]  /*8cd0*/  ELECT P0, URZ, PT ;  /* 0x00000000003f782f */ /* 0x000fda0003800000 */
.L_x_854:
[----:B------:R-:W-:Y:S05]  /*8ce0*/  @!P0 BRA `(.L_x_755) ;  /* 0x0000000000848947 */ /* 0x000fea0003800000 */
[----:B------:R-:W-:-:S06]  /*8cf0*/  ULOP3.LUT UR8, UR38, 0x2, URZ, 0xfc, !UPT ;  /* 0x0000000226087892 */ /* 0x000fcc000f8efc3f */
[----:B------:R-:W-:-:S05]  /*8d00*/  IMAD.U32 R2, RZ, RZ, UR8 ;  /* 0x00000008ff027e24 */ /* 0x000fca000f8e00ff */
[----:B------:R-:W-:-:S13]  /*8d10*/  ISETP.NE.AND P0, PT, R2, 0x3, PT ;  /* 0x000000030200780c */ /* 0x000fda0003f05270 */
[----:B------:R-:W-:Y:S05]  /*8d20*/  @!P0 BRA `(.L_x_835) ;  /* 0x0000000000048947 */ /* 0x000fea0003800000 */
[----:B--2---:R-:W-:Y:S01]  /*8d30*/  BPT.TRAP 0x1 ;  /* 0x000000040000795c */ /* 0x004fe20000300000 */
.L_x_835:
        /* <DEDUP_REMOVED lines=15> */
.L_x_855:
[----:B------:R-:W3:Y:S02]  /*8e30*/  SYNCS.PHASECHK.TRANS64.TRYWAIT P1, [R3+URZ], R2 ;  /* 0x00000002030075a7 */ /* 0x000ee4000802017f */
[----:B---3--:R-:W-:Y:S05]  /*8e40*/  @!P1 BRA `(.L_x_837) ;  /* 0x0000000400749947 */ /* 0x008fea0003800000 */
.L_x_856:
[----:B------:R-:W-:Y:S05]  /*8e50*/  @!P0 BRA `(.L_x_838) ;  /* 0x0000000000048947 */ /* 0x000fea0003800000 */
[----:B--2---:R-:W-:Y:S01]  /*8e60*/  BPT.TRAP 0x1 ;  /* 0x000000040000795c */ /* 0x004fe20000300000 */
.L_x_838:
[----:B---3--:R-:W-:-:S04]  /*8e70*/  VIADD R3, R7, 0x26840 ;  /* 0x0002684007037836 */ /* 0x008fc80000000000 */
[----:B------:R-:W-:-:S04]  /*8e80*/  IMAD R0, R0, 0x8, R3 ;  /* 0x0000000800007824 */ /* 0x000fc800078e0203 */
[----:B------:R-:W3:Y:S02]  /*8e90*/  SYNCS.PHASECHK.TRANS64.TRYWAIT P0, [R0+URZ], R5 ;  /* 0x00000005000075a7 */ /* 0x000ee4000800017f */
[----:B---3--:R-:W-:Y:S05]  /*8ea0*/  @!P0 BRA `(.L_x_839) ;  /* 0x0000000400708947 */ /* 0x008fea0003800000 */
.L_x_857:
[----:B------:R-:W-:-:S07]  /*8eb0*/  IMAD R3, R4, 0x8, R3 ;  /* 0x0000000804037824 */ /* 0x000fce00078e0203 */
.L_x_840:
[----:B----4-:R4:W1:Y:S02]  /*8ec0*/  SYNCS.PHASECHK.TRANS64.TRYWAIT P0, [R3+URZ], R2 ;  /* 0x00000002030075a7 */ /* 0x010864000800017f */
[----:B-1----:R-:W-:Y:S05]  /*8ed0*/  @!P0 NANOSLEEP.SYNCS 0x989680 ;  /* 0x009896800000895d */ /* 0x002fea0003900000 */
[----:B------:R-:W1:Y:S02]  /*8ee0*/  @!P0 SYNCS.PHASECHK.TRANS64 P0, [R3+URZ], R2 ;  /* 0x00000002030085a7 */ /* 0x000e64000800007f */
[----:B-1----:R-:W-:Y:S05]  /*8ef0*/  @!P0 BRA `(.L_x_840) ;  /* 0xfffffffc00f08947 */ /* 0x002fea000383ffff */
.L_x_755:
[----:B--2---:R-:W-:Y:S05]  /*8f00*/  BSYNC B6 ;  /* 0x0000000000067941 */ /* 0x004fea0003800000 */
.L_x_749:
[----:B------:R-:W-:Y:S05]  /*8f10*/  EXIT ;  /* 0x000000000000794d */ /* 0x000fea0003800000 */
.L_x_765:
[----:B------:R-:W-:Y:S02]  /*8f20*/  IMAD.MOV.U32 R13, RZ, RZ, R16 ;  /* 0x000000ffff0d7224 */ /* 0x000fe400078e0010 */
[----:B------:R-:W-:Y:S02]  /*8f30*/  IMAD.MOV.U32 R12, RZ, RZ, RZ ;  /* 0x000000ffff0c7224 */ /* 0x000fe400078e00ff */
[----:B------:R-:W-:Y:S02]  /*8f40*/  IMAD.MOV.U32 R11, RZ, RZ, 0x1f ;  /* 0x0000001fff0b7424 */ /* 0x000fe400078e00ff */
[----:B------:R-:W-:-:S07]  /*8f50*/  IMAD.MOV.U32 R15, RZ, RZ, -0x1 ;  /* 0xffffffffff0f7424 */ /* 0x000fce00078e00ff */
[----:B-----5:R-:W-:Y:S05]  /*8f60*/  WARPSYNC.COLLECTIVE R15, `(.L_x_841) ;  /* 0x000000000f087348 */ /* 0x020fea0003c00000 */
[----:B------:R1:W2:Y:S02]  /*8f70*/  SHFL.IDX P6, R14, R13, R12, R11 ;  /* 0x0000000c0d0e7389 */ /* 0x0002a400000c000b */
[----:B-12--5:R-:W-:Y:S01]  /*8f80*/  ENDCOLLECTIVE ;  /* 0x000000000000791b */ /* 0x026fe20003800000 */
.L_x_841:
[----:B------:R-:W-:Y:S05]  /*8f90*/  BRA `(.L_x_842) ;  /* 0xffffff8000f07947 */ /* 0x000fea000383ffff */
.L_x_767:
[----:B--2---:R2:W3:Y:S02]  /*8fa0*/  SYNCS.PHASECHK.TRANS64.TRYWAIT P1, [R18+URZ+0x26800], R5 ;  /* 0x02680005120075a7 */ /* 0x0044e4000802017f */
[----:B---3--:R-:W-:Y:S05]  /*8fb0*/  @!P1 NANOSLEEP.SYNCS 0x989680 ;  /* 0x009896800000995d */ /* 0x008fea0003900000 */
[----:B------:R-:W3:Y:S02]  /*8fc0*/  @!P1 SYNCS.PHASECHK.TRANS64 P1, [R18+URZ+0x26800], R5 ;  /* 0x02680005120095a7 */ /* 0x000ee4000802007f */
[----:B---3--:R-:W-:Y:S05]  /*8fd0*/  @!P1 BRA `(.L_x_767) ;  /* 0xfffffffc00f09947 */ /* 0x008fea000383ffff */
[----:B------:R-:W-:Y:S05]  /*8fe0*/  BRA `(.L_x_766) ;  /* 0xffffff8400147947 */ /* 0x000fea000383ffff */
.L_x_772:
[----:B--2---:R-:W-:-:S04]  /*8ff0*/  IMAD.U32 R5, RZ, RZ, UR10 ;  /* 0x0000000aff057e24 */ /* 0x004fc8000f8e00ff */
[----:B------:R2:W3:Y:S03]  /*9000*/  SYNCS.PHASECHK.TRANS64.TRYWAIT P1, [R5+URZ+0x26810], R16 ;  /* 0x02681010050075a7 */ /* 0x0004e6000802017f */
[----:B---3--:R-:W-:Y:S05]  /*9010*/  @!P1 NANOSLEEP.SYNCS 0x989680 ;  /* 0x009896800000995d */ /* 0x008fea0003900000 */
[----:B------:R-:W3:Y:S02]  /*9020*/  @!P1 SYNCS.PHASECHK.TRANS64 P1, [R5+URZ+0x26810], R16 ;  /* 0x02681010050095a7 */ /* 0x000ee4000802007f */
[----:B---3--:R-:W-:Y:S05]  /*9030*/  @!P1 BRA `(.L_x_772) ;  /* 0xfffffffc00ec9947 */ /* 0x008fea000383ffff */
[----:B------:R-:W-:Y:S05]  /*9040*/  BRA `(.L_x_771) ;  /* 0xffffff8c00787947 */ /* 0x000fea000383ffff */
.L_x_776:
[----:B------:R-:W-:-:S04]  /*9050*/  IMAD.U32 R121, RZ, RZ, UR10 ;  /* 0x0000000aff797e24 */ /* 0x000fc8000f8e00ff */
[----:B------:R1:W1:Y:S03]  /*9060*/  SYNCS.PHASECHK.TRANS64.TRYWAIT P1, [R121+URZ+0x26830], R16 ;  /* 0x02683010790075a7 */ /* 0x000266000802017f */
[----:B-1----:R-:W-:Y:S05]  /*9070*/  @!P1 NANOSLEEP.SYNCS 0x989680 ;  /* 0x009896800000995d */ /* 0x002fea0003900000 */
[----:B------:R-:W1:Y:S02]  /*9080*/  @!P1 SYNCS.PHASECHK.TRANS64 P1, [R121+URZ+0x26830], R16 ;  /* 0x02683010790095a7 */ /* 0x000e64000802007f */
[----:B-1----:R-:W-:Y:S05]  /*9090*/  @!P1 BRA `(.L_x_776) ;  /* 0xfffffffc00ec9947 */ /* 0x002fea000383ffff */
[----:B------:R-:W-:Y:S05]  /*90a0*/  BRA `(.L_x_775) ;  /* 0xffffff9000847947 */ /* 0x000fea000383ffff */
.L_x_815:
[----:B-1----:R1:W2:Y:S02]  /*90b0*/  SYNCS.PHASECHK.TRANS64.TRYWAIT P0, [R0+URZ+0x26820], R3 ;  /* 0x02682003000075a7 */ /* 0x0022a4000800017f */
[----:B--2---:R-:W-:Y:S05]  /*90c0*/  @!P0 NANOSLEEP.SYNCS 0x989680 ;  /* 0x009896800000895d */ /* 0x004fea0003900000 */
[----:B------:R-:W2:Y:S02]  /*90d0*/  @!P0 SYNCS.PHASECHK.TRANS64 P0, [R0+URZ+0x26820], R3 ;  /* 0x02682003000085a7 */ /* 0x000ea4000800007f */
[----:B--2---:R-:W-:Y:S05]  /*90e0*/  @!P0 BRA `(.L_x_815) ;  /* 0xfffffffc00f08947 */ /* 0x004fea000383ffff */
[----:B------:R-:W-:Y:S05]  /*90f0*/  BRA `(.L_x_843) ;  /* 0xffffffdc00787947 */ /* 0x000fea000383ffff */
.L_x_819:
[----:B-1----:R1:W2:Y:S02]  /*9100*/  SYNCS.PHASECHK.TRANS64.TRYWAIT P1, [R0+URZ+0x26840], R21 ;  /* 0x02684015000075a7 */ /* 0x0022a4000802017f */
[----:B--2---:R-:W-:Y:S05]  /*9110*/  @!P1 NANOSLEEP.SYNCS 0x989680 ;  /* 0x009896800000995d */ /* 0x004fea0003900000 */
[----:B------:R-:W2:Y:S02]  /*9120*/  @!P1 SYNCS.PHASECHK.TRANS64 P1, [R0+URZ+0x26840], R21 ;  /* 0x02684015000095a7 */ /* 0x000ea4000802007f */
[----:B--2---:R-:W-:Y:S05]  /*9130*/  @!P1 BRA `(.L_x_819) ;  /* 0xfffffffc00f09947 */ /* 0x004fea000383ffff */
[----:B------:R-:W-:Y:S05]  /*9140*/  BRA `(.L_x_844) ;  /* 0xffffffe400987947 */ /* 0x000fea000383ffff */
.L_x_821:
[----:B--2---:R2:W3:Y:S02]  /*9150*/  SYNCS.PHASECHK.TRANS64.TRYWAIT P1, [R0+URZ+0x26828], R21 ;  /* 0x02682815000075a7 */ /* 0x0044e4000802017f */
[----:B---3--:R-:W-:Y:S05]  /*9160*/  @!P1 NANOSLEEP.SYNCS 0x989680 ;  /* 0x009896800000995d */ /* 0x008fea0003900000 */
[----:B------:R-:W3:Y:S02]  /*9170*/  @!P1 SYNCS.PHASECHK.TRANS64 P1, [R0+URZ+0x26828], R21 ;  /* 0x02682815000095a7 */ /* 0x000ee4000802007f */
[----:B---3--:R-:W-:Y:S05]  /*9180*/  @!P1 BRA `(.L_x_821) ;  /* 0xfffffffc00f09947 */ /* 0x008fea000383ffff */
[----:B------:R-:W-:Y:S05]  /*9190*/  BRA `(.L_x_845) ;  /* 0xffffffe800487947 */ /* 0x000fea000383ffff */
.L_x_823:
[----:B---3--:R3:W4:Y:S02]  /*91a0*/  SYNCS.PHASECHK.TRANS64.TRYWAIT P1, [R0+URZ+0x26848], R21 ;  /* 0x02684815000075a7 */ /* 0x008724000802017f */
[----:B----4-:R-:W-:Y:S05]  /*91b0*/  @!P1 NANOSLEEP.SYNCS 0x989680 ;  /* 0x009896800000995d */ /* 0x010fea0003900000 */
[----:B------:R-:W4:Y:S02]  /*91c0*/  @!P1 SYNCS.PHASECHK.TRANS64 P1, [R0+URZ+0x26848], R21 ;  /* 0x02684815000095a7 */ /* 0x000f24000802007f */
[----:B----4-:R-:W-:Y:S05]  /*91d0*/  @!P1 BRA `(.L_x_823) ;  /* 0xfffffffc00f09947 */ /* 0x010fea000383ffff */
[----:B------:R-:W-:Y:S05]  /*91e0*/  BRA `(.L_x_846) ;  /* 0xffffffe800dc7947 */ /* 0x000fea000383ffff */
.L_x_825:
[----:B------:R-:W-:-:S07]  /*91f0*/  SHF.L.U32 R5, R9, 0x1f, RZ ;  /* 0x0000001f09057819 */ /* 0x000fce00000006ff */
.L_x_847:
[----:B-1----:R1:W2:Y:S02]  /*9200*/  SYNCS.PHASECHK.TRANS64.TRYWAIT P1, [R0+URZ+0x26820], R5 ;  /* 0x02682005000075a7 */ /* 0x0022a4000802017f */
[----:B--2---:R-:W-:Y:S05]  /*9210*/  @!P1 NANOSLEEP.SYNCS 0x989680 ;  /* 0x009896800000995d */ /* 0x004fea0003900000 */
[----:B------:R-:W2:Y:S02]  /*9220*/  @!P1 SYNCS.PHASECHK.TRANS64 P1, [R0+URZ+0x26820], R5 ;  /* 0x02682005000095a7 */ /* 0x000ea4000802007f */
[----:B--2---:R-:W-:Y:S05]  /*9230*/  @!P1 BRA `(.L_x_847) ;  /* 0xfffffffc00f09947 */ /* 0x004fea000383ffff */
[----:B------:R-:W-:Y:S05]  /*9240*/  BRA `(.L_x_848) ;  /* 0xffffffec00807947 */ /* 0x000fea000383ffff */
.L_x_828:
[----:B-1----:R1:W2:Y:S02]  /*9250*/  SYNCS.PHASECHK.TRANS64.TRYWAIT P1, [R0+URZ+0x26840], R7 ;  /* 0x02684007000075a7 */ /* 0x0022a4000802017f */
[----:B--2---:R-:W-:Y:S05]  /*9260*/  @!P1 NANOSLEEP.SYNCS 0x989680 ;  /* 0x009896800000995d */ /* 0x004fea0003900000 */
[----:B------:R-:W2:Y:S02]  /*9270*/  @!P1 SYNCS.PHASECHK.TRANS64 P1, [R0+URZ+0x26840], R7 ;  /* 0x02684007000095a7 */ /* 0x000ea4000802007f */
[----:B--2---:R-:W-:Y:S05]  /*9280*/  @!P1 BRA `(.L_x_828) ;  /* 0xfffffffc00f09947 */ /* 0x004fea000383ffff */
[----:B------:R-:W-:Y:S05]  /*9290*/  BRA `(.L_x_849) ;  /* 0xfffffff0002c7947 */ /* 0x000fea000383ffff */
.L_x_830:
[----:B--2---:R2:W3:Y:S02]  /*92a0*/  SYNCS.PHASECHK.TRANS64.TRYWAIT P1, [R0+URZ+0x26828], R7 ;  /* 0x02682807000075a7 */ /* 0x0044e4000802017f */
[----:B---3--:R-:W-:Y:S05]  /*92b0*/  @!P1 NANOSLEEP.SYNCS 0x989680 ;  /* 0x009896800000995d */ /* 0x008fea0003900000 */
[----:B------:R-:W3:Y:S02]  /*92c0*/  @!P1 SYNCS.PHASECHK.TRANS64 P1, [R0+URZ+0x26828], R7 ;  /* 0x02682807000095a7 */ /* 0x000ee4000802007f */
[----:B---3--:R-:W-:Y:S05]  /*92d0*/  @!P1 BRA `(.L_x_830) ;  /* 0xfffffffc00f09947 */ /* 0x008fea000383ffff */
[----:B------:R-:W-:Y:S05]  /*92e0*/  BRA `(.L_x_850) ;  /* 0xfffffff000d47947 */ /* 0x000fea000383ffff */
.L_x_832:
[----:B---3--:R3:W4:Y:S02]  /*92f0*/  SYNCS.PHASECHK.TRANS64.TRYWAIT P0, [R3+URZ+0x26840], R2 ;  /* 0x02684002030075a7 */ /* 0x008724000800017f */
[----:B----4-:R-:W-:Y:S05]  /*9300*/  @!P0 NANOSLEEP.SYNCS 0x989680 ;  /* 0x009896800000895d */ /* 0x010fea0003900000 */
[----:B------:R-:W4:Y:S02]  /*9310*/  @!P0 SYNCS.PHASECHK.TRANS64 P0, [R3+URZ+0x26840], R2 ;  /* 0x02684002030085a7 */ /* 0x000f24000800007f */
[----:B----4-:R-:W-:Y:S05]  /*9320*/  @!P0 BRA `(.L_x_832) ;  /* 0xfffffffc00f08947 */ /* 0x010fea000383ffff */
[----:B------:R-:W-:Y:S05]  /*9330*/  BRA `(.L_x_851) ;  /* 0xfffffff4007c7947 */ /* 0x000fea000383ffff */
.L_x_834:
[----:B------:R-:W-:Y:S01]  /*9340*/  BSSY B0, `(.L_x_852) ;  /* 0x0000006000007945 */ /* 0x000fe20003800000 */
[----:B------:R-:W-:-:S07]  /*9350*/  IMAD.MOV.U32 R15, RZ, RZ, -0x1 ;  /* 0xffffffffff0f7424 */ /* 0x000fce00078e00ff */
[----:B--2---:R-:W-:Y:S05]  /*9360*/  WARPSYNC.COLLECTIVE R15, `(.L_x_853) ;  /* 0x000000000f0c7348 */ /* 0x004fea0003c00000 */
[----:B------:R-:W-:Y:S02]  /*9370*/  ELECT P6, UR62, PT ;  /* 0x00000000003e782f */ /* 0x000fe400038c0000 */
[----:B------:R-:W-:Y:S01]  /*9380*/  MOV R14, UR62 ;  /* 0x0000003e000e7c02 */ /* 0x000fe20008000f00 */
[----:B--2---:R-:W-:Y:S10]  /*9390*/  ENDCOLLECTIVE ;  /* 0x000000000000791b */ /* 0x004ff40003800000 */
.L_x_853:
[----:B------:R-:W-:Y:S05]  /*93a0*/  BSYNC B0 ;  /* 0x0000000000007941 */ /* 0x000fea0003800000 */
.L_x_852:
[----:B------:R-:W-:Y:S01]  /*93b0*/  PLOP3.LUT P0, PT, P6, PT, PT, 0x80, 0x0 ;  /* 0x000000000000781c */ /* 0x000fe2000370f070 */
[----:B------:R-:W-:-:S12]  /*93c0*/  BRA `(.L_x_854) ;  /* 0xfffffff800447947 */ /* 0x000fd8000383ffff */
.L_x_836:
[----:B-1----:R1:W3:Y:S02]  /*93d0*/  SYNCS.PHASECHK.TRANS64.TRYWAIT P1, [R6+URZ], R5 ;  /* 0x00000005060075a7 */ /* 0x0022e4000802017f */
[----:B---3--:R-:W-:Y:S05]  /*93e0*/  @!P1 NANOSLEEP.SYNCS 0x989680 ;  /* 0x009896800000995d */ /* 0x008fea0003900000 */
[----:B------:R-:W3:Y:S02]  /*93f0*/  @!P1 SYNCS.PHASECHK.TRANS64 P1, [R6+URZ], R5 ;  /* 0x00000005060095a7 */ /* 0x000ee4000802007f */
[----:B---3--:R-:W-:Y:S05]  /*9400*/  @!P1 BRA `(.L_x_836) ;  /* 0xfffffffc00f09947 */ /* 0x008fea000383ffff */
[----:B------:R-:W-:Y:S05]  /*9410*/  BRA `(.L_x_855) ;  /* 0xfffffff800847947 */ /* 0x000fea000383ffff */
.L_x_837:
[----:B---3--:R3:W4:Y:S02]  /*9420*/  SYNCS.PHASECHK.TRANS64.TRYWAIT P1, [R3+URZ], R2 ;  /* 0x00000002030075a7 */ /* 0x008724000802017f */
[----:B----4-:R-:W-:Y:S05]  /*9430*/  @!P1 NANOSLEEP.SYNCS 0x989680 ;  /* 0x009896800000995d */ /* 0x010fea0003900000 */
[----:B------:R-:W4:Y:S02]  /*9440*/  @!P1 SYNCS.PHASECHK.TRANS64 P1, [R3+URZ], R2 ;  /* 0x00000002030095a7 */ /* 0x000f24000802007f */
[----:B----4-:R-:W-:Y:S05]  /*9450*/  @!P1 BRA `(.L_x_837) ;  /* 0xfffffffc00f09947 */ /* 0x010fea000383ffff */
[----:B------:R-:W-:Y:S05]  /*9460*/  BRA `(.L_x_856) ;  /* 0xfffffff800787947 */ /* 0x000fea000383ffff */
.L_x_839:
[----:B---3--:R3:W4:Y:S02]  /*9470*/  SYNCS.PHASECHK.TRANS64.TRYWAIT P0, [R0+URZ], R5 ;  /* 0x00000005000075a7 */ /* 0x008724000800017f */
[----:B----4-:R-:W-:Y:S05]  /*9480*/  @!P0 NANOSLEEP.SYNCS 0x989680 ;  /* 0x009896800000895d */ /* 0x010fea0003900000 */
[----:B------:R-:W4:Y:S02]  /*9490*/  @!P0 SYNCS.PHASECHK.TRANS64 P0, [R0+URZ], R5 ;  /* 0x00000005000085a7 */ /* 0x000f24000800007f */
[----:B----4-:R-:W-:Y:S05]  /*94a0*/  @!P0 BRA `(.L_x_839) ;  /* 0xfffffffc00f08947 */ /* 0x010fea000383ffff */
[----:B------:R-:W-:Y:S05]  /*94b0*/  BRA `(.L_x_857) ;  /* 0xfffffff8007c7947 */ /* 0x000fea000383ffff */
.L_x_858:
        /* <DEDUP_REMOVED lines=12> */
.L_x_6559:


//--------------------- .text._ZN7cutlass13device_kernelIN5flash11enable_sm90INS1_16FlashAttnBwdSm90INS1_25CollectiveMainloopBwdSm90ILi2ELi2ELi2EN4cute5tupleIJNS5_1CILi1EEES8_S8_EEENS6_IJNS7_ILi64EEENS7_ILi128EEENS7_ILi96EEEEEENS_6half_tEfNS_4arch4Sm90ELb0ELb0ELb1ELb1ELb1ELb1ELb0ELb0ELi2ELi1ELi2ELi1ELb1EEENS1_24CollectiveEpilogueBwdGQAISD_fSG_Li256ELb1ELb1EEENS1_19SingleTileSchedulerILb1ELb0ELb0ELi128EEEEEEEEEvNT_6ParamsE --------------------------
	.section	.text._ZN7cutlass13device_kernelIN5flash11enable_sm90INS1_16FlashAttnBwdSm90INS1_25CollectiveMainloopBwdSm90ILi2ELi2ELi2EN4cute5tupleIJNS5_1CILi1EEES8_S8_EEENS6_IJNS7_ILi64EEENS7_ILi128EEENS7_ILi96EEEEEENS_6half_tEfNS_4arch4Sm90ELb0ELb0ELb1ELb1ELb1ELb1ELb0ELb0ELi2ELi1ELi2ELi1ELb1EEENS1_24CollectiveEpilogueBwdGQAISD_fSG_Li256ELb1ELb1EEENS1_19SingleTileSchedulerILb1ELb0ELb0ELi128EEEEEEEEEvNT_6ParamsE,"ax",@progbits
	.align	128
.text._ZN7cutlass13device_kernelIN5flash11enable_sm90INS1_16FlashAttnBwdSm90INS1_25CollectiveMainloopBwdSm90ILi2ELi2ELi2EN4cute5tupleIJNS5_1CILi1EEES8_S8_EEENS6_IJNS7_ILi64EEENS7_ILi128EEENS7_ILi96EEEEEENS_6half_tEfNS_4arch4Sm90ELb0ELb0ELb1ELb1ELb1ELb1ELb0ELb0ELi2ELi1ELi2ELi1ELb1EEENS1_24CollectiveEpilogueBwdGQAISD_fSG_Li256ELb1ELb1EEENS1_19SingleTileSchedulerILb1ELb0ELb0ELi128EEEEEEEEEvNT_6ParamsE:
        .type           _ZN7cutlass13device_kernelIN5flash11enable_sm90INS1_16FlashAttnBwdSm90INS1_25CollectiveMainloopBwdSm90ILi2ELi2ELi2EN4cute5tupleIJNS5_1CILi1EEES8_S8_EEENS6_IJNS7_ILi64EEENS7_ILi128EEENS7_ILi96EEEEEENS_6half_tEfNS_4arch4Sm90ELb0ELb0ELb1ELb1ELb1ELb1ELb0ELb0ELi2ELi1ELi2ELi1ELb1EEENS1_24CollectiveEpilogueBwdGQAISD_fSG_Li256ELb1ELb1EEENS1_19SingleTileSchedulerILb1ELb0ELb0ELi128EEEEEEEEEvNT_6ParamsE,@function
        .size           _ZN7cutlass13device_kernelIN5flash11enable_sm90INS1_16FlashAttnBwdSm90INS1_25CollectiveMainloopBwdSm90ILi2ELi2ELi2EN4cute5tupleIJNS5_1CILi1EEES8_S8_EEENS6_IJNS7_ILi64EEENS7_ILi128EEENS7_ILi96EEEEEENS_6half_tEfNS_4arch4Sm90ELb0ELb0ELb1ELb1ELb1ELb1ELb0ELb0ELi2ELi1ELi2ELi1ELb1EEENS1_24CollectiveEpilogueBwdGQAISD_fSG_Li256ELb1ELb1EEENS1_19SingleTileSchedulerILb1ELb0ELb0ELi128EEEEEEEEEvNT_6ParamsE,(.L_x_6560 - _ZN7cutlass13device_kernelIN5flash11enable_sm90INS1_16FlashAttnBwdSm90INS1_25CollectiveMainloopBwdSm90ILi2ELi2ELi2EN4cute5tupleIJNS5_1CILi1EEES8_S8_EEENS6_IJNS7_ILi64EEENS7_ILi128EEENS7_ILi96EEEEEENS_6half_tEfNS_4arch4Sm90ELb0ELb0ELb1ELb1ELb1ELb1ELb0ELb0ELi2ELi1ELi2ELi1ELb1EEENS1_24CollectiveEpilogueBwdGQAISD_fSG_Li256ELb1ELb1EEENS1_19SingleTileSchedulerILb1ELb0ELb0ELi128EEEEEEEEEvNT_6ParamsE)
        .other          _ZN7cutlass13device_kernelIN5flash11enable_sm90INS1_16FlashAttnBwdSm90INS1_25CollectiveMainloopBwdSm90ILi2ELi2ELi2EN4cute5tupleIJNS5_1CILi1EEES8_S8_EEENS6_IJNS7_ILi64EEENS7_ILi128EEENS7_ILi96EEEEEENS_6half_tEfNS_4arch4Sm90ELb0ELb0ELb1ELb1ELb1ELb1ELb0ELb0ELi2ELi1ELi2ELi1ELb1EEENS1_24CollectiveEpilogueBwdGQAISD_fSG_Li256ELb1ELb1EEENS1_19SingleTileSchedulerILb1ELb0ELb0ELi128EEEEEEEEEvNT_6ParamsE,@"STO_CUDA_ENTRY STV_DEFAULT"
_ZN7cutlass13device_kernelIN5flash11enable_sm90INS1_16FlashAttnBwdSm90INS1_25CollectiveMainloopBwdSm90ILi2ELi2ELi2EN4cute5tupleIJNS5_1CILi1EEES8_S8_EEENS6_IJNS7_ILi64EEENS7_ILi128EEENS7_ILi96EEEEEENS_6half_tEfNS_4arch4Sm90ELb0ELb0ELb1ELb1ELb1ELb1ELb0ELb0ELi2ELi1ELi2ELi1ELb1EEENS1_24CollectiveEpilogueBwdGQAISD_fSG_Li256ELb1ELb1EEENS1_19SingleTileSchedulerILb1ELb0ELb0ELi128EEEEEEEEEvNT_6ParamsE:
        /* <DEDUP_REMOVED lines=23> */
.L_x_860:
[----:B------:R-:W-:Y:S05]  /*0170*/  BSYNC B0 ;  /* 0x0000000000007941 */ /* 0x000fea0003800000 */
.L_x_859:
        /* <DEDUP_REMOVED lines=37> */
.L_x_861:
        /* <DEDUP_REMOVED lines=22> */
.L_x_862:
[----:B------:R-:W-:Y:S01]  /*0530*/  PLOP3.LUT P0, PT, PT, PT, UP0, 0x80, 0x0 ;  /* 0x000000000000781c */ /* 0x000fe20003f0f008 */
[----:B------:R-:W-:Y:S01]  /*0540*/  NOP ;  /* 0x0000000000007918 */ /* 0x000fe20000000000 */
[----:B------:R-:W-:Y:S01]  /*0550*/  ULDC.64 UR46, c[0x0][0x208] ;  /* 0x00008200002e7ab9 */ /* 0x000fe20000000a00 */
[----:B------:R-:W-:Y:S01]  /*0560*/  BSSY B6, `(.L_x_863) ;  /* 0x000096e000067945 */ /* 0x000fe20003800000 */
[----:B-12-4-:R-:W-:Y:S09]  /*0570*/  BAR.SYNC.DEFER_BLOCKING 0x0 ;  /* 0x0000000000007b1d */ /* 0x016ff20000010000 */
[----:B------:R-:W-:Y:S05]  /*0580*/  @!P0 BRA `(.L_x_864) ;  /* 0x0000005400588947 */ /* 0x000fea0003800000 */
.L_x_865:
        /* <DEDUP_REMOVED lines=21> */
.L_x_866:
        /* <DEDUP_REMOVED lines=14> */
.L_x_868:
[----:B------:R-:W-:-:S05]  /*07c0*/  ULDC UR4, c[0x0][0x8c4] ;  /* 0x0002310000047ab9 */ /* 0x000fca0000000800 */
.L_x_867:
        /* <DEDUP_REMOVED lines=21> */
.L_x_870:
        /* <DEDUP_REMOVED lines=14> */
.L_x_871:
        /* <DEDUP_REMOVED lines=10> */
.L_x_872:
        /* <DEDUP_REMOVED lines=11> */
.L_x_873:
        /* <DEDUP_REMOVED lines=71> */
.L_x_876:
        /* <DEDUP_REMOVED lines=15> */
.L_x_875:
        /* <DEDUP_REMOVED lines=22> */
.L_x_878:
        /* <DEDUP_REMOVED lines=15> */
.L_x_877:
[----:B------:R-:W-:Y:S01]  /*1300*/  SHF.R.S32.HI R25, RZ, 0x1f, R22 ;  /* 0x0000001fff197819 */ /* 0x000fe20000011416 */
[----:B------:R-:W-:-:S03]  /*1310*/  UMOV UR4, 0xffffffff ;  /* 0xffffffff00047882 */ /* 0x000fc60000000000 */
[----:B------:R-:W-:-:S04]  /*1320*/  LEA.HI R0, R25, R22, RZ, 0x7 ;  /* 0x0000001619007211 */ /* 0x000fc800078f38ff */
[----:B------:R-:W-:Y:S01]  /*1330*/  SHF.R.S32.HI R16, RZ, 0x7, R0 ;  /* 0x00000007ff107819 */ /* 0x000fe20000011400 */
[----:B------:R-:W-:Y:S06]  /*1340*/  BRA.DIV UR4, `(.L_x_879) ;  /* 0x0000008a04447947 */ /* 0x000fec000b800000 */
[----:B------:R1:W2:Y:S02]  /*1350*/  SHFL.IDX PT, R14, R16, RZ, 0x1f ;  /* 0x00001fff100e7589 */ /* 0x0002a400000e0000 */
.L_x_984:
        /* <DEDUP_REMOVED lines=14> */
.L_x_880:
        /* <DEDUP_REMOVED lines=19> */
.L_x_882:
        /* <DEDUP_REMOVED lines=126> */
.L_x_893:
[----:B------:R-:W-:-:S06]  /*1d50*/  UISETP.NE.AND UP0, UPT, UR20, 0x3, UPT ;  /* 0x000000031400788c */ /* 0x000fcc000bf05270 */
[----:B------:R-:W-:-:S13]  /*1d60*/  PLOP3.LUT P0, PT, PT, PT, UP0, 0x80, 0x0 ;  /* 0x000000000000781c */ /* 0x000fda0003f0f008 */
[----:B-1----:R-:W-:Y:S05]  /*1d70*/  @!P0 BRA `(.L_x_883) ;  /* 0x0000000000048947 */ /* 0x002fea0003800000 */
[----:B------:R-:W-:Y:S01]  /*1d80*/  BPT.TRAP 0x1 ;  /* 0x000000040000795c */ /* 0x000fe20000300000 */
.L_x_883:
[----:B------:R-:W-:Y:S01]  /*1d90*/  R2UR UR10, R18 ;  /* 0x00000000120a72ca */ /* 0x000fe200000e0000 */
[----:B------:R-:W-:-:S05]  /*1da0*/  IMAD.U32 R16, RZ, RZ, UR5 ;  /* 0x00000005ff107e24 */ /* 0x000fca000f8e00ff */
[----:B------:R-:W-:-:S07]  /*1db0*/  SHF.L.U32 R16, R16, 0x1f, RZ ;  /* 0x0000001f10107819 */ /* 0x000fce00000006ff */
[----:B------:R-:W-:-:S09]  /*1dc0*/  ULEA UR10, UR6, UR10, 0x3 ;  /* 0x0000000a060a7291 */ /* 0x000fd2000f8e183f */
[----:B------:R1:W2:Y:S01]  /*1dd0*/  SYNCS.PHASECHK.TRANS64.TRYWAIT P1, [UR10+0x26810], R16 ;  /* 0x02681010ff0075a7 */ /* 0x0002a2000802014a */
[----:B------:R-:W-:Y:S05]  /*1de0*/  @!P0 BRA `(.L_x_884) ;  /* 0x0000000000048947 */ /* 0x000fea0003800000 */
[----:B------:R-:W-:Y:S01]  /*1df0*/  BPT.TRAP 0x1 ;  /* 0x000000040000795c */ /* 0x000fe20000300000 */
.L_x_884:
[----:B--2---:R-:W-:Y:S05]  /*1e00*/  @P1 BRA `(.L_x_885) ;  /* 0x0000000000081947 */ /* 0x004fea0003800000 */
[----:B------:R-:W2:Y:S02]  /*1e10*/  SYNCS.PHASECHK.TRANS64.TRYWAIT P1, [UR10+0x26810], R16 ;  /* 0x02681010ff0075a7 */ /* 0x000ea4000802014a */
[----:B--2---:R-:W-:Y:S05]  /*1e20*/  @!P1 BRA `(.L_x_886) ;  /* 0x0000007c00c09947 */ /* 0x004fea0003800000 */
.L_x_885:
        /* <DEDUP_REMOVED lines=67> */
.L_x_887:
[----:B------:R1:W1:Y:S01]  /*2260*/  SYNCS.PHASECHK.TRANS64.TRYWAIT P1, [UR10+0x26830], R16 ;  /* 0x02683010ff0075a7 */ /* 0x000262000802014a */
[----:B------:R-:W-:Y:S05]  /*2270*/  @!P0 BRA `(.L_x_888) ;  /* 0x0000000000048947 */ /* 0x000fea0003800000 */
[----:B------:R-:W-:Y:S01]  /*2280*/  BPT.TRAP 0x1 ;  /* 0x000000040000795c */ /* 0x000fe20000300000 */
.L_x_888:
[----:B-1----:R-:W-:Y:S05]  /*2290*/  @P1 BRA `(.L_x_889) ;  /* 0x0000000000081947 */ /* 0x002fea0003800000 */
[----:B------:R-:W1:Y:S02]  /*22a0*/  SYNCS.PHASECHK.TRANS64.TRYWAIT P1, [UR10+0x26830], R16 ;  /* 0x02683010ff0075a7 */ /* 0x000e64000802014a */
[----:B-1----:R-:W-:Y:S05]  /*22b0*/  @!P1 BRA `(.L_x_890) ;  /* 0x0000007800b49947 */ /* 0x002fea0003800000 */
.L_x_889:
        /* <DEDUP_REMOVED lines=565> */
.L_x_891:
        /* <DEDUP_REMOVED lines=44> */
.L_x_892:
        /* <DEDUP_REMOVED lines=66> */
.L_x_874:
[----:B------:R-:W-:Y:S05]  /*4cf0*/  @P0 BRA `(.L_x_869) ;  /* 0x0000004c00d00947 */ /* 0x000fea0003800000 */
[----:B------:R-:W-:Y:S01]  /*4d00*/  ULDC.64 UR4, c[0x0][0x878] ;  /* 0x00021e0000047ab9 */ /* 0x000fe20000000a00 */
[----:B------:R-:W1:Y:S01]  /*4d10*/  S2R R8, SR_TID.X ;  /* 0x0000000000087919 */ /* 0x000e620000002100 */
[----:B------:R-:W-:Y:S01]  /*4d20*/  UISETP.NE.U32.AND UP0, UPT, UR4, URZ, UPT ;  /* 0x0000003f0400728c */ /* 0x000fe2000bf05070 */
[----:B------:R-:W2:Y:S01]  /*4d30*/  S2UR UR15, SR_CTAID.X ;  /* 0x00000000000f79c3 */ /* 0x000ea20000002500 */
[----:B------:R-:W-:Y:S01]  /*4d40*/  ULDC UR13, c[0x0][0x870] ;  /* 0x00021c00000d7ab9 */ /* 0x000fe20000000800 */
[----:B------:R-:W-:Y:S01]  /*4d50*/  ULDC UR14, c[0x0][0x80c] ;  /* 0x00020300000e7ab9 */ /* 0x000fe20000000800 */
[----:B------:R-:W-:Y:S01]  /*4d60*/  UISETP.NE.AND.EX UP0, UPT, UR5, URZ, UPT, UP0 ;  /* 0x0000003f0500728c */ /* 0x000fe2000bf05300 */
[----:B------:R-:W-:Y:S01]  /*4d70*/  ULDC.64 UR10, c[0x0][0x868] ;  /* 0x00021a00000a7ab9 */ /* 0x000fe20000000a00 */
[----:B------:R-:W-:Y:S01]  /*4d80*/  ULDC.64 UR18, c[0x0][0x818] ;  /* 0x0002060000127ab9 */ /* 0x000fe20000000a00 */
[----:B------:R-:W-:Y:S02]  /*4d90*/  ULDC.64 UR20, c[0x0][0x840] ;  /* 0x0002100000147ab9 */ /* 0x000fe40000000a00 */
[----:B------:R-:W-:Y:S01]  /*4da0*/  S2UR UR17, SR_CgaCtaId ;  /* 0x00000000001179c3 */ /* 0x000fe20000008800 */
[----:B------:R-:W-:Y:S01]  /*4db0*/  PLOP3.LUT P0, PT, PT, PT, UP0, 0x80, 0x0 ;  /* 0x000000000000781c */ /* 0x000fe20003f0f008 */
[----:B------:R-:W-:-:S04]  /*4dc0*/  ULDC.64 UR22, c[0x0][0x848] ;  /* 0x0002120000167ab9 */ /* 0x000fc80000000a00 */
[----:B------:R-:W-:Y:S02]  /*4dd0*/  @UP0 ULDC.64 UR4, c[0x0][0x878] ;  /* 0x00021e0000040ab9 */ /* 0x000fe40000000a00 */
[----:B------:R-:W-:-:S06]  /*4de0*/  @UP0 UIMAD.WIDE UR4, UR36, 0x4, UR4 ;  /* 0x00000004240408a5 */ /* 0x000fcc000f8e0204 */
[----:B------:R-:W-:Y:S02]  /*4df0*/  IMAD.U32 R2, RZ, RZ, UR4 ;  /* 0x00000004ff027e24 */ /* 0x000fe4000f8e00ff */
[----:B------:R-:W-:Y:S01]  /*4e00*/  IMAD.U32 R3, RZ, RZ, UR5 ;  /* 0x00000005ff037e24 */ /* 0x000fe2000f8e00ff */
[----:B------:R-:W-:-:S04]  /*4e10*/  ULDC UR5, c[0x0][0x850] ;  /* 0x0002140000057ab9 */ /* 0x000fc80000000800 */
[----:B------:R3:W4:Y:S01]  /*4e20*/  @P0 LDG.E R2, desc[UR46][R2.64] ;  /* 0x0000002e02020981 */ /* 0x000722000c1e1900 */
[----:B------:R-:W3:Y:S01]  /*4e30*/  S2UR UR4, SR_CTAID.Y ;  /* 0x00000000000479c3 */ /* 0x000ee20000002600 */
[----:B------:R-:W-:Y:S01]  /*4e40*/  UISETP.NE.AND UP1, UPT, UR5, 0x1, UPT ;  /* 0x000000010500788c */ /* 0x000fe2000bf25270 */
[----:B------:R-:W-:Y:S01]  /*4e50*/  BSSY B0, `(.L_x_894) ;  /* 0x000005c000007945 */ /* 0x000fe20003800000 */
[----:B--2---:R-:W-:Y:S01]  /*4e60*/  UIMAD UR13, UR15, UR13, URZ ;  /* 0x0000000d0f0d72a4 */ /* 0x004fe2000f8e023f */
[C---:B-1----:R-:W-:Y:S01]  /*4e70*/  ISETP.NE.AND P1, PT, R8.reuse, 0x80, PT ;  /* 0x000000800800780c */ /* 0x042fe20003f25270 */
[----:B------:R-:W-:Y:S02]  /*4e80*/  UIMAD UR12, UR36, UR14, URZ ;  /* 0x0000000e240c72a4 */ /* 0x000fe4000f8e023f */
[----:B------:R-:W-:Y:S01]  /*4e90*/  UIMAD UR13, UR13, UR14, URZ ;  /* 0x0000000e0d0d72a4 */ /* 0x000fe2000f8e023f */
[----:B---3--:R-:W-:Y:S01]  /*4ea0*/  VIADD R3, R8, 0xffffff80 ;  /* 0xffffff8008037836 */ /* 0x008fe20000000000 */
[----:B------:R-:W-:-:S03]  /*4eb0*/  UIMAD UR15, UR15, 0x3000, URZ ;  /* 0x000030000f0f78a4 */ /* 0x000fc6000f8e023f */
[----:B------:R-:W-:Y:S01]  /*4ec0*/  @UP1 ULDC UR8, c[0x0][0x854] ;  /* 0x0002150000081ab9 */ /* 0x000fe20000000800 */
[----:B------:R-:W-:Y:S01]  /*4ed0*/  @UP1 ULDC UR16, c[0x0][0x858] ;  /* 0x0002160000101ab9 */ /* 0x000fe20000000800 */
[----:B------:R-:W-:Y:S01]  /*4ee0*/  USHF.R.S32.HI UR14, URZ, 0x1f, UR13 ;  /* 0x0000001f3f0e7899 */ /* 0x000fe2000801140d */
[----:B------:R-:W-:Y:S01]  /*4ef0*/  SHF.R.S32.HI R0, RZ, 0x1f, R3 ;  /* 0x0000001fff007819 */ /* 0x000fe20000011403 */
[----:B------:R-:W-:Y:S02]  /*4f00*/  UIMAD.WIDE.U32 UR8, UR4, UR8, URZ ;  /* 0x00000008040872a5 */ /* 0x000fe4000f8e003f */
[----:B------:R-:W-:Y:S02]  /*4f10*/  UMOV UR6, UR4 ;  /* 0x0000000400067c82 */ /* 0x000fe40008000000 */
[----:B------:R-:W-:Y:S02]  /*4f20*/  @UP1 USHF.R.U32.HI UR6, URZ, UR16, UR9 ;  /* 0x000000103f061299 */ /* 0x000fe40008011609 */
[----:B------:R-:W-:-:S02]  /*4f30*/  USHF.R.S32.HI UR9, URZ, 0x1f, UR12 ;  /* 0x0000001f3f097899 */ /* 0x000fc4000801140c */
[----:B------:R-:W-:Y:S02]  /*4f40*/  USHF.R.S32.HI UR16, URZ, 0x1f, UR6 ;  /* 0x0000001f3f107899 */ /* 0x000fe40008011406 */
[----:B------:R-:W-:-:S04]  /*4f50*/  UIADD3 UR12, UP1, UP2, UR13, UR12, UR6 ;  /* 0x0000000c0d0c7290 */ /* 0x000fc8000fa3e006 */
[----:B------:R-:W-:Y:S01]  /*4f60*/  UIADD3.X UR14, UR14, UR9, UR16, UP1, UP2 ;  /* 0x000000090e0e7290 */ /* 0x000fe20008fe4410 */
        /* <DEDUP_REMOVED lines=8> */
[----:B------:R-:W-:Y:S02]  /*4ff0*/  IMAD R0, R9, 0x600, R0 ;  /* 0x0000060009007824 */ /* 0x000fe400078e0200 */
[----:B------:R-:W-:Y:S02]  /*5000*/  @UP0 USHF.R.S32.HI UR8, URZ, 0x1f, UR7 ;  /* 0x0000001f3f080899 */ /* 0x000fe40008011407 */
[----:B------:R-:W-:Y:S02]  /*5010*/  IMAD.SHL.U32 R0, R0, 0x4, RZ ;  /* 0x0000000400007824 */ /* 0x000fe400078e00ff */
[----:B------:R-:W-:-:S02]  /*5020*/  @UP0 ULEA.HI UR9, UR8, UR7, URZ, 0x7 ;  /* 0x0000000708090291 */ /* 0x000fc4000f8f383f */
[----:B------:R-:W-:Y:S02]  /*5030*/  USHF.L.U32 UR7, UR12, 0x2, URZ ;  /* 0x000000020c077899 */ /* 0x000fe4000800063f */
[----:B------:R-:W-:Y:S02]  /*5040*/  @UP0 USHF.R.S32.HI UR9, URZ, 0x7, UR9 ;  /* 0x000000073f090899 */ /* 0x000fe40008011409 */
[----:B------:R-:W-:Y:S02]  /*5050*/  USHF.L.U64.HI UR8, UR12, 0x2, UR14 ;  /* 0x000000020c087899 */ /* 0x000fe4000801020e */
[----:B------:R-:W-:Y:S02]  /*5060*/  @UP0 UIMAD UR12, UR9, 0x3000, URZ ;  /* 0x00003000090c08a4 */ /* 0x000fe4000f8e023f */
[----:B------:R-:W-:Y:S02]  /*5070*/  UIADD3 UR10, UP1, UR7, UR10, URZ ;  /* 0x0000000a070a7290 */ /* 0x000fe4000ff3e03f */
[----:B------:R-:W-:Y:S01]  /*5080*/  @UP0 USHF.R.S32.HI UR13, URZ, 0x1f, UR12 ;  /* 0x0000001f3f0d0899 */ /* 0x000fe2000801140c */
[----:B------:R-:W-:-:S02]  /*5090*/  UMOV UR9, 0x400 ;  /* 0x0000040000097882 */ /* 0x000fc40000000000 */
[----:B------:R-:W-:Y:S01]  /*50a0*/  @!UP0 UMOV UR12, URZ ;  /* 0x0000003f000c8c82 */ /* 0x000fe20008000000 */
[----:B------:R-:W-:Y:S01]  /*50b0*/  UIADD3.X UR11, UR8, UR11, URZ, UP1, !UPT ;  /* 0x0000000b080b7290 */ /* 0x000fe20008ffe43f */
[----:B------:R-:W-:Y:S01]  /*50c0*/  IMAD.U32 R2, RZ, RZ, UR10 ;  /* 0x0000000aff027e24 */ /* 0x000fe2000f8e00ff */
[----:B------:R-:W-:Y:S02]  /*50d0*/  UIADD3 UR14, UP1, UR15, UR12, URZ ;  /* 0x0000000c0f0e7290 */ /* 0x000fe4000ff3e03f */
[----:B------:R-:W-:Y:S02]  /*50e0*/  ULEA UR9, UR17, UR9, 0x18 ;  /* 0x0000000911097291 */ /* 0x000fe4000f8ec03f */
[----:B------:R-:W-:Y:S01]  /*50f0*/  UIMAD UR12, UR16, UR18, URZ ;  /* 0x00000012100c72a4 */ /* 0x000fe2000f8e023f */
[----:B------:R-:W-:Y:S01]  /*5100*/  IMAD.U32 R3, RZ, RZ, UR11 ;  /* 0x0000000bff037e24 */ /* 0x000fe2000f8e00ff */
[----:B------:R-:W-:Y:S01]  /*5110*/  UIMAD UR16, UR16, UR20, URZ ;  /* 0x00000014101072a4 */ /* 0x000fe2000f8e023f */
[----:B------:R-:W-:Y:S01]  /*5120*/  @!UP0 UMOV UR13, URZ ;  /* 0x0000003f000d8c82 */ /* 0x000fe20008000000 */
[----:B------:R-:W-:Y:S01]  /*5130*/  UIMAD UR17, UR6, UR19, UR12 ;  /* 0x00000013061172a4 */ /* 0x000fe2000f8e020c */
[----:B------:R-:W-:Y:S01]  /*5140*/  LEA R0, R0, UR9, 0x2 ;  /* 0x0000000900007c11 */ /* 0x000fe2000f8e10ff */
[----:B------:R-:W-:-:S02]  /*5150*/  UIMAD UR19, UR6, UR21, UR16 ;  /* 0x00000015061372a4 */ /* 0x000fc4000f8e0210 */
[----:B------:R-:W-:Y:S02]  /*5160*/  ULEA.HI.X.SX32 UR15, UR15, UR13, 0x1, UP1 ;  /* 0x0000000d0f0f7291 */ /* 0x000fe400088f0e3f */
[----:B------:R-:W-:Y:S01]  /*5170*/  USHF.R.S32.HI UR16, URZ, 0x1f, UR36 ;  /* 0x0000001f3f107899 */ /* 0x000fe20008011424 */
[----:B------:R1:W-:Y:S01]  /*5180*/  STS.128 [R0], R24 ;  /* 0x0000001800007388 */ /* 0x0003e20000000c00 */
[----:B------:R-:W-:Y:S02]  /*5190*/  UIMAD.WIDE.U32 UR12, UR6, UR18, UR14 ;  /* 0x00000012060c72a5 */ /* 0x000fe4000f8e000e */
[----:B------:R-:W-:Y:S01]  /*51a0*/  USEL UR16, UR16, URZ, !UP0 ;  /* 0x0000003f10107287 */ /* 0x000fe2000c000000 */
[----:B------:R1:W-:Y:S01]  /*51b0*/  STS.128 [R0+0x800], R28 ;  /* 0x0008001c00007388 */ /* 0x0003e20000000c00 */
[----:B------:R-:W-:Y:S02]  /*51c0*/  UIMAD.WIDE.U32 UR14, UR6, UR20, UR14 ;  /* 0x00000014060e72a5 */ /* 0x000fe4000f8e000e */
[----:B------:R-:W-:Y:S01]  /*51d0*/  USEL UR36, UR36, URZ, !UP0 ;  /* 0x0000003f24247287 */ /* 0x000fe2000c000000 */
[----:B------:R1:W-:Y:S01]  /*51e0*/  STS.128 [R0+0x1000], R32 ;  /* 0x0010002000007388 */ /* 0x0003e20000000c00 */
[----:B------:R-:W-:Y:S01]  /*51f0*/  ULDC.64 UR20, c[0x0][0x820] ;  /* 0x0002080000147ab9 */ /* 0x000fe20000000a00 */
[----:B------:R-:W-:-:S02]  /*5200*/  UIADD3 UR13, UR13, UR17, URZ ;  /* 0x000000110d0d7290 */ /* 0x000fc4000fffe03f */
[----:B------:R1:W-:Y:S01]  /*5210*/  STS.128 [R0+0x1800], R36 ;  /* 0x0018002400007388 */ /* 0x0003e20000000c00 */
[----:B------:R-:W-:Y:S02]  /*5220*/  UIMAD UR18, UR16, UR20, URZ ;  /* 0x00000014101272a4 */ /* 0x000fe4000f8e023f */
        /* <DEDUP_REMOVED lines=12> */
[----:B------:R-:W-:Y:S02]  /*52f0*/  UIADD3 UR17, -UR6, URZ, URZ ;  /* 0x0000003f06117290 */ /* 0x000fe4000fffe13f */
[----:B------:R1:W-:Y:S01]  /*5300*/  STS.128 [R0+0x4000], R56 ;  /* 0x0040003800007388 */ /* 0x0003e20000000c00 */
[----:B------:R-:W-:Y:S02]  /*5310*/  UIADD3 UR13, UR13, UR18, URZ ;  /* 0x000000120d0d7290 */ /* 0x000fe4000fffe03f */
[----:B------:R-:W-:Y:S01]  /*5320*/  UIADD3 UR6, UR15, UR16, URZ ;  /* 0x000000100f067290 */ /* 0x000fe2000fffe03f */
[----:B------:R1:W-:Y:S01]  /*5330*/  STS.128 [R0+0x4800], R60 ;  /* 0x0048003c00007388 */ /* 0x0003e20000000c00 */
[----:B------:R-:W-:Y:S02]  /*5340*/  ULEA UR20, UP0, UR12, UR20, 0x2 ;  /* 0x000000140c147291 */ /* 0x000fe4000f80103f */
[----:B------:R-:W-:Y:S01]  /*5350*/  ULEA UR22, UP1, UR14, UR22, 0x2 ;  /* 0x000000160e167291 */ /* 0x000fe2000f82103f */
[----:B------:R1:W-:Y:S01]  /*5360*/  STS.128 [R0+0x5000], R64 ;  /* 0x0050004000007388 */ /* 0x0003e20000000c00 */
[----:B------:R-:W-:-:S02]  /*5370*/  ULEA.HI.X UR21, UR12, UR21, UR13, 0x2, UP0 ;  /* 0x000000150c157291 */ /* 0x000fc400080f140d */
[----:B------:R-:W-:Y:S01]  /*5380*/  ULEA.HI.X UR23, UR14, UR23, UR6, 0x2, UP1 ;  /* 0x000000170e177291 */ /* 0x000fe200088f1406 */
[----:B------:R1:W-:Y:S01]  /*5390*/  STS.128 [R0+0x5800], R68 ;  /* 0x0058004400007388 */ /* 0x0003e20000000c00 */
[----:B------:R-:W-:Y:S01]  /*53a0*/  UIMAD UR17, UR5, UR17, UR4 ;  /* 0x00000011051172a4 */ /* 0x000fe2000f8e0204 */
[----:B------:R-:W-:Y:S11]  /*53b0*/  @P0 BRA `(.L_x_895) ;  /* 0x0000000000140947 */ /* 0x000ff60003800000 */
.L_x_896:
[----:B-1----:R-:W2:Y:S04]  /*53c0*/  LDG.E.STRONG.GPU R4, desc[UR46][R2.64] ;  /* 0x0000002e02047981 */ /* 0x002ea8000c1ef900 */
[----:B--2---:R-:W-:Y:S01]  /*53d0*/  CCTL.IVALL ;  /* 0x00000000ff00798f */ /* 0x004fe20002000000 */
[----:B------:R-:W-:Y:S05]  /*53e0*/  YIELD ;  /* 0x0000000000007946 */ /* 0x000fea0003800000 */
[----:B------:R-:W-:-:S13]  /*53f0*/  ISETP.NE.AND P0, PT, R4, UR17, PT ;  /* 0x0000001104007c0c */ /* 0x000fda000bf05270 */
[----:B------:R-:W-:Y:S05]  /*5400*/  @P0 BRA `(.L_x_896) ;  /* 0xfffffffc00ec0947 */ /* 0x000fea000383ffff */
.L_x_895:
[----:B------:R-:W-:Y:S05]  /*5410*/  BSYNC B0 ;  /* 0x0000000000007941 */ /* 0x000fea0003800000 */
.L_x_894:
[----:B------:R-:W-:-:S03]  /*5420*/  UMOV UR4, 0xffffffff ;  /* 0xffffffff00047882 */ /* 0x000fc60000000000 */
[----:B------:R-:W-:Y:S05]  /*5430*/  BRA.DIV UR4, `(.L_x_897) ;  /* 0x0000004a046c7947 */ /* 0x000fea000b800000 */
[----:B------:R-:W-:Y:S01]  /*5440*/  NOP ;  /* 0x0000000000007918 */ /* 0x000fe20000000000 */
.L_x_987:
        /* <DEDUP_REMOVED lines=10> */
[----:B------:R-:W-:Y:S01]  /*54f0*/  PLOP3.LUT P0, PT, PT, PT, PT, 0x80, 0x0 ;  /* 0x000000000000781c */ /* 0x000fe20003f0f070 */
[----:B------:R-:W-:Y:S01]  /*5500*/  UMOV UR6, 0xc00 ;  /* 0x00000c0000067882 */ /* 0x000fe20000000000 */
[----:B------:R-:W-:Y:S01]  /*5510*/  UMOV UR10, 0x0 ;  /* 0x00000000000a7882 */ /* 0x000fe20000000000 */
[----:B------:R-:W-:Y:S01]  /*5520*/  UMOV UR11, 0x14f00000 ;  /* 0x14f00000000b7882 */ /* 0x000fe20000000000 */
[----:B------:R-:W-:Y:S01]  /*5530*/  UMOV UR4, UR22 ;  /* 0x0000001600047c82 */ /* 0x000fe20008000000 */
[----:B------:R-:W-:-:S08]  /*5540*/  UMOV UR5, UR23 ;  /* 0x0000001700057c82 */ /* 0x000fd00008000000 */
.L_x_900:
[----:B------:R-:W-:Y:S01]  /*5550*/  @P0 ELECT P2, URZ, PT ;  /* 0x00000000003f082f */ /* 0x000fe20003840000 */
[----:B------:R2:W-:-:S12]  /*5560*/  UBLKRED.G.S.ADD.F32.RN [UR4], [UR9], UR6, desc[UR10] ;  /* 0x00000a04090073bb */ /* 0x0005d800080a1406 */
[----:B------:R-:W-:Y:S02]  /*5570*/  @P2 PLOP3.LUT P0, PT, P2, PT, PT, 0x8, 0x0 ;  /* 0x000000000000281c */ /* 0x000fe4000170e170 */
[----:B------:R-:W-:-:S11]  /*5580*/  PLOP3.LUT P2, PT, PT, PT, PT, 0x8, 0x0 ;  /* 0x000000000000781c */ /* 0x000fd60003f4e170 */
[----:B--2---:R-:W-:Y:S05]  /*5590*/  @P0 BRA.U.ANY `(.L_x_900) ;  /* 0xfffffffd00ec0947 */ /* 0x004fea000393ffff */
[----:B------:R0:W-:Y:S01]  /*55a0*/  UTMACMDFLUSH ;  /* 0x00000000000079b7 */ /* 0x0001e20000000000 */
[----:B------:R-:W-:-:S04]  /*55b0*/  DEPBAR.LE SB0, 0x0 ;  /* 0x000080000000791a */ /* 0x000fc80000000000 */
.L_x_899:
[----:B------:R-:W-:Y:S05]  /*55c0*/  BSYNC B0 ;  /* 0x0000000000007941 */ /* 0x000fea0003800000 */
.L_x_898:
        /* <DEDUP_REMOVED lines=12> */
[----:B-1----:R-:W-:-:S05]  /*5690*/  IMAD.MOV.U32 R5, RZ, RZ, 0x1 ;  /* 0x00000001ff057424 */ /* 0x002fca00078e00ff */
[----:B------:R2:W-:Y:S02]  /*56a0*/  REDG.E.ADD.S32.STRONG.GPU desc[UR46][R2.64], R5 ;  /* 0x000000050200798e */ /* 0x0005e4000c10e3ae */
.L_x_902:
[----:B------:R-:W-:Y:S05]  /*56b0*/  BSYNC B0 ;  /* 0x0000000000007941 */ /* 0x000fea0003800000 */
.L_x_901:
        /* <DEDUP_REMOVED lines=20> */
.L_x_905:
[----:B-12---:R-:W2:Y:S04]  /*5800*/  LDG.E.STRONG.GPU R0, desc[UR46][R2.64] ;  /* 0x0000002e02007981 */ /* 0x006ea8000c1ef900 */
[----:B--2---:R-:W-:Y:S01]  /*5810*/  CCTL.IVALL ;  /* 0x00000000ff00798f */ /* 0x004fe20002000000 */
[----:B------:R-:W-:Y:S05]  /*5820*/  YIELD ;  /* 0x0000000000007946 */ /* 0x000fea0003800000 */
[----:B------:R-:W-:-:S13]  /*5830*/  ISETP.NE.AND P0, PT, R0, UR17, PT ;  /* 0x0000001100007c0c */ /* 0x000fda000bf05270 */
[----:B------:R-:W-:Y:S05]  /*5840*/  @P0 BRA `(.L_x_905) ;  /* 0xfffffffc00ec0947 */ /* 0x000fea000383ffff */
.L_x_904:
[----:B------:R-:W-:Y:S05]  /*5850*/  BSYNC B0 ;  /* 0x0000000000007941 */ /* 0x000fea0003800000 */
.L_x_903:
[----:B------:R-:W-:-:S03]  /*5860*/  UMOV UR4, 0xffffffff ;  /* 0xffffffff00047882 */ /* 0x000fc60000000000 */
[----:B------:R-:W-:Y:S05]  /*5870*/  BRA.DIV UR4, `(.L_x_906) ;  /* 0x0000004604787947 */ /* 0x000fea000b800000 */
[----:B------:R-:W-:Y:S01]  /*5880*/  NOP ;  /* 0x0000000000007918 */ /* 0x000fe20000000000 */
.L_x_990:
        /* <DEDUP_REMOVED lines=16> */
.L_x_909:
[----:B------:R-:W-:Y:S01]  /*5990*/  @P0 ELECT P2, URZ, PT ;  /* 0x00000000003f082f */ /* 0x000fe20003840000 */
[----:B------:R3:W-:-:S12]  /*59a0*/  UBLKRED.G.S.ADD.F32.RN [UR4], [UR9], UR6, desc[UR10] ;  /* 0x00000a04090073bb */ /* 0x0007d800080a1406 */
[----:B------:R-:W-:Y:S02]  /*59b0*/  @P2 PLOP3.LUT P0, PT, P2, PT, PT, 0x8, 0x0 ;  /* 0x000000000000281c */ /* 0x000fe4000170e170 */
[----:B------:R-:W-:-:S11]  /*59c0*/  PLOP3.LUT P2, PT, PT, PT, PT, 0x8, 0x0 ;  /* 0x000000000000781c */ /* 0x000fd60003f4e170 */
[----:B---3--:R-:W-:Y:S05]  /*59d0*/  @P0 BRA.U.ANY `(.L_x_909) ;  /* 0xfffffffd00ec0947 */ /* 0x008fea000393ffff */
[----:B------:R0:W-:Y:S01]  /*59e0*/  UTMACMDFLUSH ;  /* 0x00000000000079b7 */ /* 0x0001e20000000000 */
[----:B------:R-:W-:-:S04]  /*59f0*/  DEPBAR.LE SB0, 0x0 ;  /* 0x000080000000791a */ /* 0x000fc80000000000 */
.L_x_908:
[----:B------:R-:W-:Y:S05]  /*5a00*/  BSYNC B0 ;  /* 0x0000000000007941 */ /* 0x000fea0003800000 */
.L_x_907:
[----:B------:R-:W-:Y:S01]  /*5a10*/  NOP ;  /* 0x0000000000007918 */ /* 0x000fe20000000000 */
[----:B------:R-:W-:Y:S05]  /*5a20*/  @P1 BRA `(.L_x_869) ;  /* 0x0000004000841947 */ /* 0x000fea0003800000 */
[----:B-1----:R-:W-:Y:S01]  /*5a30*/  IMAD.MOV.U32 R5, RZ, RZ, 0x1 ;  /* 0x00000001ff057424 */ /* 0x002fe200078e00ff */
        /* <DEDUP_REMOVED lines=8> */
[----:B012345:R-:W-:Y:S04]  /*5ac0*/  CCTL.IVALL ;  /* 0x00000000ff00798f */ /* 0x03ffe80002000000 */
[----:B------:R1:W-:Y:S01]  /*5ad0*/  REDG.E.ADD.S32.STRONG.GPU desc[UR46][R2.64], R5 ;  /* 0x000000050200798e */ /* 0x0003e2000c10e3ae */
[----:B------:R-:W-:Y:S05]  /*5ae0*/  BRA `(.L_x_869) ;  /* 0x0000004000547947 */ /* 0x000fea0003800000 */
.L_x_864:
        /* <DEDUP_REMOVED lines=21> */
.L_x_911:
        /* <DEDUP_REMOVED lines=13> */
.L_x_913:
[----:B------:R-:W-:-:S05]  /*5d10*/  ULDC UR4, c[0x0][0x8c4] ;  /* 0x0002310000047ab9 */ /* 0x000fca0000000800 */
.L_x_912:
        /* <DEDUP_REMOVED lines=39> */
.L_x_914:
        /* <DEDUP_REMOVED lines=20> */
[----:B------:R-:W-:Y:S01]  /*60d0*/  ULEA.HI UR4, UR4, UR5, URZ, 0x6 ;  /* 0x0000000504047291 */ /* 0x000fe2000f8f303f */
[----:B------:R-:W-:Y:S01]  /*60e0*/  ULDC UR10, c[0x0][0x288] ;  /* 0x0000a200000a7ab9 */ /* 0x000fe20000000800 */
[----:B------:R-:W-:Y:S02]  /*60f0*/  USEL UR19, UR12, URZ, !UP0 ;  /* 0x0000003f0c137287 */ /* 0x000fe4000c000000 */
[----:B------:R-:W-:Y:S02]  /*6100*/  USEL UR18, UR8, URZ, !UP0 ;  /* 0x0000003f08127287 */ /* 0x000fe4000c000000 */
[----:B------:R-:W-:-:S02]  /*6110*/  UIMAD UR12, UR12, UR10, URZ ;  /* 0x0000000a0c0c72a4 */ /* 0x000fc4000f8e023f */
[----:B------:R-:W-:Y:S02]  /*6120*/  UIADD3 UR8, UP2, UR6, UR14, URZ ;  /* 0x0000000e06087290 */ /* 0x000fe4000ff5e03f */
[----:B------:R-:W-:Y:S01]  /*6130*/  UIADD3 UR5, UR15, UR9, URZ ;  /* 0x000000090f057290 */ /* 0x000fe2000fffe03f */
[----:B------:R-:W-:Y:S01]  /*6140*/  ULDC UR11, c[0x0][0x760] ;  /* 0x0001d800000b7ab9 */ /* 0x000fe20000000800 */
[----:B------:R-:W-:Y:S01]  /*6150*/  USHF.R.S32.HI UR4, URZ, 0x6, UR4 ;  /* 0x000000063f047899 */ /* 0x000fe20008011404 */
[----:B------:R-:W-:Y:S01]  /*6160*/  ULDC.64 UR16, c[0x0][0x2e0] ;  /* 0x0000b80000107ab9 */ /* 0x000fe20000000a00 */
[----:B------:R-:W-:Y:S01]  /*6170*/  UIMAD UR10, UR10, UR11, URZ ;  /* 0x0000000b0a0a72a4 */ /* 0x000fe2000f8e023f */
[----:B-1----:R-:W-:Y:S01]  /*6180*/  LOP3.LUT R0, R0, 0x1f, RZ, 0xc0, !PT ;  /* 0x0000001f00007812 */ /* 0x002fe200078ec0ff */
[----:B------:R-:W-:Y:S02]  /*6190*/  UIADD3 UR11, UP0, UR12, UR20, URZ ;  /* 0x000000140c0b7290 */ /* 0x000fe4000ff1e03f */
[----:B------:R-:W-:-:S02]  /*61a0*/  UIADD3.X UR9, UR7, UR5, URZ, UP2, !UPT ;  /* 0x0000000507097290 */ /* 0x000fc400097fe43f */
[----:B------:R-:W-:Y:S02]  /*61b0*/  UIMAD UR18, UR18, UR16, URZ ;  /* 0x00000010121272a4 */ /* 0x000fe4000f8e023f */
[----:B------:R-:W-:Y:S02]  /*61c0*/  UISETP.LT.AND UP2, UPT, UR4, 0x1, UPT ;  /* 0x000000010400788c */ /* 0x000fe4000bf41270 */
[----:B------:R-:W-:Y:S02]  /*61d0*/  ULEA.HI.X.SX32 UR12, UR12, UR13, 0x1, UP0 ;  /* 0x0000000d0c0c7291 */ /* 0x000fe400080f0e3f */
[----:B------:R-:W-:Y:S02]  /*61e0*/  UIMAD UR18, UR19, UR17, UR18 ;  /* 0x00000011131272a4 */ /* 0x000fe4000f8e0212 */
[----:B------:R-:W-:Y:S02]  /*61f0*/  USEL UR13, UR4, 0x1, !UP2 ;  /* 0x00000001040d7887 */ /* 0x000fe4000d000000 */
[----:B------:R-:W-:Y:S01]  /*6200*/  UIMAD.WIDE.U32 UR8, UR19, UR16, UR8 ;  /* 0x00000010130872a5 */ /* 0x000fe2000f8e0008 */
[----:B------:R-:W-:Y:S01]  /*6210*/  ELECT P0, URZ, PT ;  /* 0x00000000003f782f */ /* 0x000fe20003800000 */
[----:B------:R-:W-:-:S02]  /*6220*/  ULOP3.LUT UR32, UR13, 0x1, URZ, 0xc0, !UPT ;  /* 0x000000010d207892 */ /* 0x000fc4000f8ec03f */
[----:B------:R-:W-:Y:S01]  /*6230*/  UIADD3 UR27, UR9, UR18, URZ ;  /* 0x00000012091b7290 */ /* 0x000fe2000fffe03f */
[----:B------:R-:W-:Y:S01]  /*6240*/  UMOV UR4, URZ ;  /* 0x0000003f00047c82 */ /* 0x000fe20008000000 */
[----:B------:R-:W-:Y:S10]  /*6250*/  @!P1 BRA `(.L_x_915) ;  /* 0x0000000800bc9947 */ /* 0x000ff40003800000 */
[----:B------:R-:W-:Y:S01]  /*6260*/  UMOV UR15, UR5 ;  /* 0x00000005000f7c82 */ /* 0x000fe20008000000 */
[----:B------:R-:W-:Y:S01]  /*6270*/  ULDC.64 UR4, c[0x0][0x2c0] ;  /* 0x0000b00000047ab9 */ /* 0x000fe20000000a00 */
[----:B------:R-:W-:Y:S02]  /*6280*/  UIMAD.WIDE.U32 UR16, UR19, UR16, UR14 ;  /* 0x00000010131072a5 */ /* 0x000fe4000f8e000e */
[----:B------:R-:W-:Y:S02]  /*6290*/  UIADD3 UR13, UR13, -UR32, URZ ;  /* 0x800000200d0d7290 */ /* 0x000fe4000fffe03f */
[----:B------:R-:W-:-:S04]  /*62a0*/  UIADD3 UR23, UP0, UR6, UR16, URZ ;  /* 0x0000001006177290 */ /* 0x000fc8000ff1e03f */
[----:B------:R-:W-:Y:S02]  /*62b0*/  UIADD3.X UR6, UR7, UR18, UR17, UP0, !UPT ;  /* 0x0000001207067290 */ /* 0x000fe400087fe411 */
[----:B------:R-:W-:-:S03]  /*62c0*/  ULEA UR22, UP0, UR23, UR4, 0x2 ;  /* 0x0000000417167291 */ /* 0x000fc6000f80103f */
[----:B------:R-:W-:Y:S01]  /*62d0*/  UMOV UR4, URZ ;  /* 0x0000003f00047c82 */ /* 0x000fe20008000000 */
        /* <DEDUP_REMOVED lines=8> */
.L_x_940:
        /* <DEDUP_REMOVED lines=17> */
.L_x_918:
[----:B------:R-:W2:Y:S04]  /*6470*/  LDG.E.STRONG.GPU R4, desc[UR46][R2.64] ;  /* 0x0000002e02047981 */ /* 0x000ea8000c1ef900 */
[----:B--2---:R-:W-:Y:S01]  /*6480*/  CCTL.IVALL ;  /* 0x00000000ff00798f */ /* 0x004fe20002000000 */
[----:B------:R-:W-:Y:S05]  /*6490*/  YIELD ;  /* 0x0000000000007946 */ /* 0x000fea0003800000 */
[----:B------:R-:W-:-:S13]  /*64a0*/  ISETP.NE.AND P3, PT, R4, UR25, PT ;  /* 0x0000001904007c0c */ /* 0x000fda000bf65270 */
[----:B------:R-:W-:Y:S05]  /*64b0*/  @P3 BRA `(.L_x_918) ;  /* 0xfffffffc00ec3947 */ /* 0x000fea000383ffff */
.L_x_917:
[----:B------:R-:W-:Y:S05]  /*64c0*/  BSYNC B0 ;  /* 0x0000000000007941 */ /* 0x000fea0003800000 */
.L_x_916:
[----:B------:R-:W-:-:S03]  /*64d0*/  UMOV UR16, 0xffffffff ;  /* 0xffffffff00107882 */ /* 0x000fc60000000000 */
[----:B------:R-:W-:Y:S05]  /*64e0*/  BRA.DIV UR16, `(.L_x_919) ;  /* 0x0000003a10787947 */ /* 0x000fea000b800000 */
[----:B------:R-:W-:Y:S01]  /*64f0*/  NOP ;  /* 0x0000000000007918 */ /* 0x000fe20000000000 */
.L_x_993:
        /* <DEDUP_REMOVED lines=19> */
.L_x_921:
[----:B------:R-:W-:Y:S05]  /*6630*/  BSYNC B0 ;  /* 0x0000000000007941 */ /* 0x000fea0003800000 */
.L_x_920:
        /* <DEDUP_REMOVED lines=13> */
.L_x_923:
[----:B------:R-:W-:Y:S05]  /*6710*/  BSYNC B0 ;  /* 0x0000000000007941 */ /* 0x000fea0003800000 */
.L_x_922:
[----:B------:R-:W-:Y:S06]  /*6720*/  BAR.ARV 0xa, 0xa0 ;  /* 0x0282800000007b1d */ /* 0x000fec0000002000 */
[----:B------:R-:W-:Y:S04]  /*6730*/  BSSY B0, `(.L_x_924) ;  /* 0x0000003000007945 */ /* 0x000fe80003800000 */
[----:B------:R-:W-:Y:S05]  /*6740*/  @!P0 BRA `(.L_x_925) ;  /* 0x0000000000048947 */ /* 0x000fea0003800000 */
[----:B------:R-:W-:-:S04]  /*6750*/  DEPBAR.LE SB0, 0x0 ;  /* 0x000080000000791a */ /* 0x000fc80000000000 */
.L_x_925:
[----:B------:R-:W-:Y:S05]  /*6760*/  BSYNC B0 ;  /* 0x0000000000007941 */ /* 0x000fea0003800000 */
.L_x_924:
        /* <DEDUP_REMOVED lines=19> */
.L_x_927:
[----:B------:R-:W-:Y:S05]  /*68a0*/  BSYNC B0 ;  /* 0x0000000000007941 */ /* 0x000fea0003800000 */
.L_x_926:
        /* <DEDUP_REMOVED lines=9> */
.L_x_930:
[----:B------:R-:W2:Y:S04]  /*6940*/  LDG.E.STRONG.GPU R4, desc[UR46][R2.64] ;  /* 0x0000002e02047981 */ /* 0x000ea8000c1ef900 */
[----:B--2---:R-:W-:Y:S01]  /*6950*/  CCTL.IVALL ;  /* 0x00000000ff00798f */ /* 0x004fe20002000000 */
[----:B------:R-:W-:Y:S05]  /*6960*/  YIELD ;  /* 0x0000000000007946 */ /* 0x000fea0003800000 */
[----:B------:R-:W-:-:S13]  /*6970*/  ISETP.NE.AND P3, PT, R4, UR25, PT ;  /* 0x0000001904007c0c */ /* 0x000fda000bf65270 */
[----:B------:R-:W-:Y:S05]  /*6980*/  @P3 BRA `(.L_x_930) ;  /* 0xfffffffc00ec3947 */ /* 0x000fea000383ffff */
.L_x_929:
[----:B------:R-:W-:Y:S05]  /*6990*/  BSYNC B0 ;  /* 0x0000000000007941 */ /* 0x000fea0003800000 */
.L_x_928:
[----:B------:R-:W-:-:S03]  /*69a0*/  UMOV UR6, 0xffffffff ;  /* 0xffffffff00067882 */ /* 0x000fc60000000000 */
[----:B------:R-:W-:Y:S05]  /*69b0*/  BRA.DIV UR6, `(.L_x_931) ;  /* 0x0000003606607947 */ /* 0x000fea000b800000 */
[----:B------:R-:W-:Y:S01]  /*69c0*/  NOP ;  /* 0x0000000000007918 */ /* 0x000fe20000000000 */
.L_x_996:
        /* <DEDUP_REMOVED lines=13> */
.L_x_933:
[----:B------:R-:W-:Y:S05]  /*6aa0*/  BSYNC B0 ;  /* 0x0000000000007941 */ /* 0x000fea0003800000 */
.L_x_932:
        /* <DEDUP_REMOVED lines=13> */
.L_x_935:
[----:B------:R-:W-:Y:S05]  /*6b80*/  BSYNC B0 ;  /* 0x0000000000007941 */ /* 0x000fea0003800000 */
.L_x_934:
[----:B------:R-:W-:Y:S06]  /*6b90*/  BAR.ARV 0xa, 0xa0 ;  /* 0x0282800000007b1d */ /* 0x000fec0000002000 */
[----:B------:R-:W-:Y:S04]  /*6ba0*/  BSSY B0, `(.L_x_936) ;  /* 0x0000003000007945 */ /* 0x000fe80003800000 */
[----:B------:R-:W-:Y:S05]  /*6bb0*/  @!P0 BRA `(.L_x_937) ;  /* 0x0000000000048947 */ /* 0x000fea0003800000 */
[----:B------:R-:W-:-:S04]  /*6bc0*/  DEPBAR.LE SB0, 0x0 ;  /* 0x000080000000791a */ /* 0x000fc80000000000 */
.L_x_937:
[----:B------:R-:W-:Y:S05]  /*6bd0*/  BSYNC B0 ;  /* 0x0000000000007941 */ /* 0x000fea0003800000 */
.L_x_936:
        /* <DEDUP_REMOVED lines=19> */
.L_x_939:
[----:B------:R-:W-:Y:S05]  /*6d10*/  BSYNC B0 ;  /* 0x0000000000007941 */ /* 0x000fea0003800000 */
.L_x_938:
[----:B------:R-:W-:Y:S02]  /*6d20*/  UIADD3 UR4, UR4, 0x2, URZ ;  /* 0x0000000204047890 */ /* 0x000fe4000fffe03f */
[----:B------:R-:W-:Y:S01]  /*6d30*/  UIADD3 UR5, UR5, 0x1, URZ ;  /* 0x0000000105057890 */ /* 0x000fe2000fffe03f */
[----:B------:R-:W-:Y:S11]  /*6d40*/  @P2 BRA `(.L_x_940) ;  /* 0xfffffff400842947 */ /* 0x000ff6000383ffff */
.L_x_915:
        /* <DEDUP_REMOVED lines=13> */
.L_x_943:
[----:B------:R-:W2:Y:S04]  /*6e20*/  LDG.E.STRONG.GPU R0, desc[UR46][R2.64] ;  /* 0x0000002e02007981 */ /* 0x000ea8000c1ef900 */
[----:B--2---:R-:W-:Y:S01]  /*6e30*/  CCTL.IVALL ;  /* 0x00000000ff00798f */ /* 0x004fe20002000000 */
[----:B------:R-:W-:Y:S05]  /*6e40*/  YIELD ;  /* 0x0000000000007946 */ /* 0x000fea0003800000 */
[----:B------:R-:W-:-:S13]  /*6e50*/  ISETP.NE.AND P2, PT, R0, UR25, PT ;  /* 0x0000001900007c0c */ /* 0x000fda000bf45270 */
[----:B------:R-:W-:Y:S05]  /*6e60*/  @P2 BRA `(.L_x_943) ;  /* 0xfffffffc00ec2947 */ /* 0x000fea000383ffff */
.L_x_942:
[----:B------:R-:W-:Y:S05]  /*6e70*/  BSYNC B0 ;  /* 0x0000000000007941 */ /* 0x000fea0003800000 */
.L_x_941:
[----:B------:R-:W-:-:S03]  /*6e80*/  UMOV UR5, 0xffffffff ;  /* 0xffffffff00057882 */ /* 0x000fc60000000000 */
[----:B------:R-:W-:Y:S05]  /*6e90*/  BRA.DIV UR5, `(.L_x_944) ;  /* 0x0000003205447947 */ /* 0x000fea000b800000 */
[----:B------:R-:W-:Y:S01]  /*6ea0*/  NOP ;  /* 0x0000000000007918 */ /* 0x000fe20000000000 */
.L_x_999:
        /* <DEDUP_REMOVED lines=22> */
.L_x_946:
[----:B------:R-:W-:Y:S05]  /*7010*/  BSYNC B0 ;  /* 0x0000000000007941 */ /* 0x000fea0003800000 */
.L_x_945:
        /* <DEDUP_REMOVED lines=20> */
.L_x_948:
[----:B------:R-:W-:Y:S05]  /*7160*/  BSYNC B0 ;  /* 0x0000000000007941 */ /* 0x000fea0003800000 */
.L_x_947:
[----:B------:R-:W-:Y:S06]  /*7170*/  BAR.ARV 0xa, 0xa0 ;  /* 0x0282800000007b1d */ /* 0x000fec0000002000 */
[----:B------:R-:W-:Y:S04]  /*7180*/  BSSY B0, `(.L_x_949) ;  /* 0x0000003000007945 */ /* 0x000fe80003800000 */
[----:B------:R-:W-:Y:S05]  /*7190*/  @!P0 BRA `(.L_x_950) ;  /* 0x0000000000048947 */ /* 0x000fea0003800000 */
[----:B------:R-:W-:-:S04]  /*71a0*/  DEPBAR.LE SB0, 0x0 ;  /* 0x000080000000791a */ /* 0x000fc80000000000 */
.L_x_950:
[----:B------:R-:W-:Y:S05]  /*71b0*/  BSYNC B0 ;  /* 0x0000000000007941 */ /* 0x000fea0003800000 */
.L_x_949:
        /* <DEDUP_REMOVED lines=19> */
.L_x_910:
        /* <DEDUP_REMOVED lines=13> */
.L_x_951:
        /* <DEDUP_REMOVED lines=14> */
.L_x_953:
[----:B------:R-:W-:-:S05]  /*74a0*/  ULDC UR4, c[0x0][0x8c4] ;  /* 0x0002310000047ab9 */ /* 0x000fca0000000800 */
.L_x_952:
        /* <DEDUP_REMOVED lines=56> */
.L_x_955:
        /* <DEDUP_REMOVED lines=63> */
.L_x_1000:
        /* <DEDUP_REMOVED lines=13> */
.L_x_958:
        /* <DEDUP_REMOVED lines=125> */
.L_x_969:
[----:B------:R-:W-:-:S04]  /*84c0*/  SHF.L.U32 R21, R9, 0x1f, RZ ;  /* 0x0000001f09157819 */ /* 0x000fc800000006ff */
[----:B-1----:R-:W1:Y:S02]  /*84d0*/  SYNCS.PHASECHK.TRANS64.TRYWAIT P1, [R0+URZ+0x26840], R21 ;  /* 0x02684015000075a7 */ /* 0x002e64000802017f */
[----:B-12---:R-:W-:Y:S05]  /*84e0*/  @!P1 BRA `(.L_x_961) ;  /* 0x0000001800e09947 */ /* 0x006fea0003800000 */
.L_x_1001:
[----:B------:R-:W-:Y:S05]  /*84f0*/  @P0 BRA `(.L_x_962) ;  /* 0x0000000000140947 */ /* 0x000fea0003800000 */
[----:B------:R-:W-:Y:S01]  /*8500*/  ISETP.NE.AND P1, PT, R16, RZ, PT ;  /* 0x000000ff1000720c */ /* 0x000fe20003f25270 */
[----:B------:R-:W-:-:S04]  /*8510*/  IMAD.MOV.U32 R3, RZ, RZ, 0x3100 ;  /* 0x00003100ff037424 */ /* 0x000fc800078e00ff */
[----:B------:R2:W-:Y:S08]  /*8520*/  SYNCS.ARRIVE.TRANS64 RZ, [R0+URZ+0x26830], R3 ;  /* 0x0268300300ff79a7 */ /* 0x0005f0000800003f */
[----:B------:R-:W-:Y:S05]  /*8530*/  @!P1 BRA `(.L_x_962) ;  /* 0x0000000000049947 */ /* 0x000fea0003800000 */
[----:B------:R-:W-:Y:S01]  /*8540*/  BPT.TRAP 0x1 ;  /* 0x000000040000795c */ /* 0x000fe20000300000 */
.L_x_962:
        /* <DEDUP_REMOVED lines=43> */
.L_x_1002:
[----:B------:R-:W-:Y:S05]  /*8800*/  @P0 BRA `(.L_x_964) ;  /* 0x0000000000140947 */ /* 0x000fea0003800000 */
[----:B------:R-:W-:Y:S01]  /*8810*/  ISETP.NE.AND P1, PT, R16, RZ, PT ;  /* 0x000000ff1000720c */ /* 0x000fe20003f25270 */
[----:B------:R-:W-:-:S04]  /*8820*/  IMAD.MOV.U32 R3, RZ, RZ, 0x3100 ;  /* 0x00003100ff037424 */ /* 0x000fc800078e00ff */
[----:B------:R3:W-:Y:S08]  /*8830*/  SYNCS.ARRIVE.TRANS64 RZ, [R0+URZ+0x26818], R3 ;  /* 0x0268180300ff79a7 */ /* 0x0007f0000800003f */
[----:B------:R-:W-:Y:S05]  /*8840*/  @!P1 BRA `(.L_x_964) ;  /* 0x0000000000049947 */ /* 0x000fea0003800000 */
[----:B------:R-:W-:Y:S01]  /*8850*/  BPT.TRAP 0x1 ;  /* 0x000000040000795c */ /* 0x000fe20000300000 */
.L_x_964:
        /* <DEDUP_REMOVED lines=36> */
.L_x_1003:
        /* <DEDUP_REMOVED lines=9> */
.L_x_966:
        /* <DEDUP_REMOVED lines=38> */
.L_x_1005:
[----:B------:R-:W-:Y:S05]  /*8d90*/  @P0 BRA `(.L_x_968) ;  /* 0x0000000000140947 */ /* 0x000fea0003800000 */
[----:B------:R-:W-:Y:S01]  /*8da0*/  ISETP.NE.AND P1, PT, R16, RZ, PT ;  /* 0x000000ff1000720c */ /* 0x000fe20003f25270 */
[----:B-1----:R-:W-:-:S04]  /*8db0*/  IMAD.MOV.U32 R5, RZ, RZ, 0x3100 ;  /* 0x00003100ff057424 */ /* 0x002fc800078e00ff */
[----:B------:R2:W-:Y:S08]  /*8dc0*/  SYNCS.ARRIVE.TRANS64 RZ, [R0+URZ+0x26810], R5 ;  /* 0x0268100500ff79a7 */ /* 0x0005f0000800003f */
[----:B------:R-:W-:Y:S05]  /*8dd0*/  @!P1 BRA `(.L_x_968) ;  /* 0x0000000000049947 */ /* 0x000fea0003800000 */
[----:B------:R-:W-:Y:S01]  /*8de0*/  BPT.TRAP 0x1 ;  /* 0x000000040000795c */ /* 0x000fe20000300000 */
.L_x_968:
        /* <DEDUP_REMOVED lines=37> */
.L_x_960:
[----:B------:R-:W-:-:S13]  /*9040*/  ISETP.NE.AND P1, PT, R13, RZ, PT ;  /* 0x000000ff0d00720c */ /* 0x000fda0003f25270 */
[----:B------:R-:W-:Y:S05]  /*9050*/  @!P1 BRA `(.L_x_959) ;  /* 0x0000000400689947 */ /* 0x000fea0003800000 */
[----:B------:R-:W-:-:S04]  /*9060*/  SHF.L.U32 R7, R9, 0x1f, RZ ;  /* 0x0000001f09077819 */ /* 0x000fc800000006ff */
[----:B------:R-:W1:Y:S02]  /*9070*/  SYNCS.PHASECHK.TRANS64.TRYWAIT P1, [R0+URZ+0x26840], R7 ;  /* 0x02684007000075a7 */ /* 0x000e64000802017f */
[----:B-1----:R-:W-:Y:S05]  /*9080*/  @!P1 BRA `(.L_x_970) ;  /* 0x00000010004c9947 */ /* 0x002fea0003800000 */
.L_x_1006:
[----:B------:R-:W-:Y:S05]  /*9090*/  @P0 BRA `(.L_x_971) ;  /* 0x0000000000140947 */ /* 0x000fea0003800000 */
[----:B------:R-:W-:Y:S01]  /*90a0*/  ISETP.NE.AND P1, PT, R16, RZ, PT ;  /* 0x000000ff1000720c */ /* 0x000fe20003f25270 */
[----:B------:R-:W-:-:S04]  /*90b0*/  IMAD.MOV.U32 R5, RZ, RZ, 0x3100 ;  /* 0x00003100ff057424 */ /* 0x000fc800078e00ff */
[----:B------:R2:W-:Y:S08]  /*90c0*/  SYNCS.ARRIVE.TRANS64 RZ, [R0+URZ+0x26830], R5 ;  /* 0x0268300500ff79a7 */ /* 0x0005f0000800003f */
[----:B------:R-:W-:Y:S05]  /*90d0*/  @!P1 BRA `(.L_x_971) ;  /* 0x0000000000049947 */ /* 0x000fea0003800000 */
[----:B------:R-:W-:Y:S01]  /*90e0*/  BPT.TRAP 0x1 ;  /* 0x000000040000795c */ /* 0x000fe20000300000 */
.L_x_971:
        /* <DEDUP_REMOVED lines=41> */
.L_x_1007:
[----:B------:R-:W-:Y:S05]  /*9380*/  @P0 BRA `(.L_x_973) ;  /* 0x0000000000140947 */ /* 0x000fea0003800000 */
[----:B------:R-:W-:Y:S01]  /*9390*/  ISETP.NE.AND P0, PT, R16, RZ, PT ;  /* 0x000000ff1000720c */ /* 0x000fe20003f05270 */
[----:B------:R-:W-:-:S04]  /*93a0*/  IMAD.MOV.U32 R5, RZ, RZ, 0x3100 ;  /* 0x00003100ff057424 */ /* 0x000fc800078e00ff */
[----:B------:R3:W-:Y:S08]  /*93b0*/  SYNCS.ARRIVE.TRANS64 RZ, [R0+URZ+0x26818], R5 ;  /* 0x0268180500ff79a7 */ /* 0x0007f0000800003f */
[----:B------:R-:W-:Y:S05]  /*93c0*/  @!P0 BRA `(.L_x_973) ;  /* 0x0000000000048947 */ /* 0x000fea0003800000 */
[----:B------:R-:W-:Y:S01]  /*93d0*/  BPT.TRAP 0x1 ;  /* 0x000000040000795c */ /* 0x000fe20000300000 */
.L_x_973:
        /* <DEDUP_REMOVED lines=34> */
.L_x_959:
[----:B------:R-:W3:Y:S01]  /*9600*/  S2R R2, SR_TID.X ;  /* 0x0000000000027919 */ /* 0x000ee20000002100 */
[----:B------:R-:W-:Y:S01]  /*9610*/  IMAD R3, R12, 0x8, R0 ;  /* 0x000000080c037824 */ /* 0x000fe200078e0200 */
[----:B---3--:R-:W-:Y:S02]  /*9620*/  LOP3.LUT R4, R2, 0x7f, RZ, 0xc0, !PT ;  /* 0x0000007f02047812 */ /* 0x008fe400078ec0ff */
[----:B------:R-:W-:Y:S02]  /*9630*/  SHF.L.U32 R2, R9, 0x1f, RZ ;  /* 0x0000001f09027819 */ /* 0x000fe400000006ff */
[----:B------:R-:W-:Y:S02]  /*9640*/  ISETP.NE.AND P1, PT, R4, RZ, PT ;  /* 0x000000ff0400720c */ /* 0x000fe40003f25270 */
[----:B------:R-:W3:Y:S02]  /*9650*/  SYNCS.PHASECHK.TRANS64.TRYWAIT P0, [R3+URZ+0x26840], R2 ;  /* 0x02684002030075a7 */ /* 0x000ee4000800017f */
[----:B---3--:R-:W-:Y:S09]  /*9660*/  @!P0 BRA `(.L_x_974) ;  /* 0x0000000800fc8947 */ /* 0x008ff20003800000 */
.L_x_1008:
[----:B------:R-:W-:Y:S05]  /*9670*/  @P1 BRA `(.L_x_975) ;  /* 0x0000000000181947 */ /* 0x000fea0003800000 */
[----:B------:R-:W4:Y:S01]  /*9680*/  S2R R4, SR_TID.X ;  /* 0x0000000000047919 */ /* 0x000f220000002100 */
[----:B---3--:R-:W-:-:S04]  /*9690*/  IMAD.MOV.U32 R2, RZ, RZ, 0x3100 ;  /* 0x00003100ff027424 */ /* 0x008fc800078e00ff */
[----:B------:R3:W-:Y:S01]  /*96a0*/  SYNCS.ARRIVE.TRANS64 RZ, [R3+URZ+0x26830], R2 ;  /* 0x0268300203ff79a7 */ /* 0x0007e2000800003f */
[----:B----4-:R-:W-:-:S13]  /*96b0*/  LOP3.LUT P0, RZ, R4, 0x1f, RZ, 0xc0, !PT ;  /* 0x0000001f04ff7812 */ /* 0x010fda000780c0ff */
[----:B---3--:R-:W-:Y:S05]  /*96c0*/  @!P0 BRA `(.L_x_975) ;  /* 0x0000000000048947 */ /* 0x008fea0003800000 */
[----:B------:R-:W-:Y:S01]  /*96d0*/  BPT.TRAP 0x1 ;  /* 0x000000040000795c */ /* 0x000fe20000300000 */
.L_x_975:
        /* <DEDUP_REMOVED lines=48> */
.L_x_956:
[----:B------:R-:W-:Y:S05]  /*99e0*/  BSYNC B0 ;  /* 0x0000000000007941 */ /* 0x000fea0003800000 */
.L_x_954:
[----:B------:R-:W-:-:S03]  /*99f0*/  UMOV UR8, 0xffffffff ;  /* 0xffffffff00087882 */ /* 0x000fc60000000000 */
[----:B------:R-:W-:Y:S05]  /*9a00*/  BRA.DIV UR8, `(.L_x_976) ;  /* 0x0000000a08287947 */ /* 0x000fea000b800000 */
[----:B------:R-:W-:-:S13]  /*9a10*/  ELECT P0, URZ, PT ;  /* 0x00000000003f782f */ /* 0x000fda0003800000 */
.L_x_1011:
[----:B------:R-:W-:Y:S05]  /*9a20*/  @!P0 BRA `(.L_x_869) ;  /* 0x0000000000848947 */ /* 0x000fea0003800000 */
[----:B------:R-:W-:-:S06]  /*9a30*/  ULOP3.LUT UR8, UR38, 0x2, URZ, 0xfc, !UPT ;  /* 0x0000000226087892 */ /* 0x000fcc000f8efc3f */
[----:B------:R-:W-:-:S05]  /*9a40*/  IMAD.U32 R2, RZ, RZ, UR8 ;  /* 0x00000008ff027e24 */ /* 0x000fca000f8e00ff */
[----:B------:R-:W-:-:S13]  /*9a50*/  ISETP.NE.AND P0, PT, R2, 0x3, PT ;  /* 0x000000030200780c */ /* 0x000fda0003f05270 */
[----:B------:R-:W-:Y:S05]  /*9a60*/  @!P0 BRA `(.L_x_977) ;  /* 0x0000000000048947 */ /* 0x000fea0003800000 */
[----:B--2---:R-:W-:Y:S01]  /*9a70*/  BPT.TRAP 0x1 ;  /* 0x000000040000795c */ /* 0x004fe20000300000 */
.L_x_977:
        /* <DEDUP_REMOVED lines=15> */
.L_x_1012:
[----:B------:R-:W3:Y:S02]  /*9b70*/  SYNCS.PHASECHK.TRANS64.TRYWAIT P1, [R3+URZ], R2 ;  /* 0x00000002030075a7 */ /* 0x000ee4000802017f */
[----:B---3--:R-:W-:Y:S05]  /*9b80*/  @!P1 BRA `(.L_x_979) ;  /* 0x0000000800009947 */ /* 0x008fea0003800000 */
.L_x_1013:
[----:B------:R-:W-:Y:S05]  /*9b90*/  @!P0 BRA `(.L_x_980) ;  /* 0x0000000000048947 */ /* 0x000fea0003800000 */
[----:B--2---:R-:W-:Y:S01]  /*9ba0*/  BPT.TRAP 0x1 ;  /* 0x000000040000795c */ /* 0x004fe20000300000 */
.L_x_980:
[----:B---3--:R-:W-:-:S04]  /*9bb0*/  VIADD R3, R7, 0x26840 ;  /* 0x0002684007037836 */ /* 0x008fc80000000000 */
[----:B------:R-:W-:-:S04]  /*9bc0*/  IMAD R0, R0, 0x8, R3 ;  /* 0x0000000800007824 */ /* 0x000fc800078e0203 */
[----:B------:R-:W3:Y:S02]  /*9bd0*/  SYNCS.PHASECHK.TRANS64.TRYWAIT P0, [R0+URZ], R5 ;  /* 0x00000005000075a7 */ /* 0x000ee4000800017f */
[----:B---3--:R-:W-:Y:S05]  /*9be0*/  @!P0 BRA `(.L_x_981) ;  /* 0x0000000400fc8947 */ /* 0x008fea0003800000 */
.L_x_1014:
[----:B------:R-:W-:-:S07]  /*9bf0*/  IMAD R3, R4, 0x8, R3 ;  /* 0x0000000804037824 */ /* 0x000fce00078e0203 */
.L_x_982:
[----:B----4-:R4:W1:Y:S02]  /*9c00*/  SYNCS.PHASECHK.TRANS64.TRYWAIT P0, [R3+URZ], R2 ;  /* 0x00000002030075a7 */ /* 0x010864000800017f */
[----:B-1----:R-:W-:Y:S05]  /*9c10*/  @!P0 NANOSLEEP.SYNCS 0x989680 ;  /* 0x009896800000895d */ /* 0x002fea0003900000 */
[----:B------:R-:W1:Y:S02]  /*9c20*/  @!P0 SYNCS.PHASECHK.TRANS64 P0, [R3+URZ], R2 ;  /* 0x00000002030085a7 */ /* 0x000e64000800007f */
[----:B-1----:R-:W-:Y:S05]  /*9c30*/  @!P0 BRA `(.L_x_982) ;  /* 0xfffffffc00f08947 */ /* 0x002fea000383ffff */
.L_x_869:
[----:B--2---:R-:W-:Y:S05]  /*9c40*/  BSYNC B6 ;  /* 0x0000000000067941 */ /* 0x004fea0003800000 */
.L_x_863:
[----:B------:R-:W-:Y:S05]  /*9c50*/  EXIT ;  /* 0x000000000000794d */ /* 0x000fea0003800000 */
.L_x_879:
[----:B------:R-:W-:Y:S02]  /*9c60*/  IMAD.MOV.U32 R13, RZ, RZ, R16 ;  /* 0x000000ffff0d7224 */ /* 0x000fe400078e0010 */
[----:B------:R-:W-:Y:S02]  /*9c70*/  IMAD.MOV.U32 R12, RZ, RZ, RZ ;  /* 0x000000ffff0c7224 */ /* 0x000fe400078e00ff */
[----:B------:R-:W-:Y:S02]  /*9c80*/  IMAD.MOV.U32 R11, RZ, RZ, 0x1f ;  /* 0x0000001fff0b7424 */ /* 0x000fe400078e00ff */
[----:B------:R-:W-:-:S07]  /*9c90*/  IMAD.MOV.U32 R15, RZ, RZ, -0x1 ;  /* 0xffffffffff0f7424 */ /* 0x000fce00078e00ff */
[----:B-----5:R-:W-:Y:S05]  /*9ca0*/  WARPSYNC.COLLECTIVE R15, `(.L_x_983) ;  /* 0x000000000f087348 */ /* 0x020fea0003c00000 */
[----:B------:R1:W2:Y:S02]  /*9cb0*/  SHFL.IDX P6, R14, R13, R12, R11 ;  /* 0x0000000c0d0e7389 */ /* 0x0002a400000c000b */
[----:B-12--5:R-:W-:Y:S01]  /*9cc0*/  ENDCOLLECTIVE ;  /* 0x000000000000791b */ /* 0x026fe20003800000 */
.L_x_983:
[----:B------:R-:W-:Y:S05]  /*9cd0*/  BRA `(.L_x_984) ;  /* 0xffffff7400a07947 */ /* 0x000fea000383ffff */
.L_x_881:
[----:B--2---:R2:W3:Y:S02]  /*9ce0*/  SYNCS.PHASECHK.TRANS64.TRYWAIT P0, [R18+URZ+0x26800], R5 ;  /* 0x02680005120075a7 */ /* 0x0044e4000800017f */
[----:B---3--:R-:W-:Y:S05]  /*9cf0*/  @!P0 NANOSLEEP.SYNCS 0x989680 ;  /* 0x009896800000895d */ /* 0x008fea0003900000 */
[----:B------:R-:W3:Y:S02]  /*9d00*/  @!P0 SYNCS.PHASECHK.TRANS64 P0, [R18+URZ+0x26800], R5 ;  /* 0x02680005120085a7 */ /* 0x000ee4000800007f */
[----:B---3--:R-:W-:Y:S05]  /*9d10*/  @!P0 BRA `(.L_x_881) ;  /* 0xfffffffc00f08947 */ /* 0x008fea000383ffff */
[----:B------:R-:W-:Y:S05]  /*9d20*/  BRA `(.L_x_880) ;  /* 0xffffff7400c47947 */ /* 0x000fea000383ffff */
.L_x_886:
[----:B--2---:R-:W-:-:S04]  /*9d30*/  IMAD.U32 R5, RZ, RZ, UR10 ;  /* 0x0000000aff057e24 */ /* 0x004fc8000f8e00ff */
[----:B------:R2:W3:Y:S03]  /*9d40*/  SYNCS.PHASECHK.TRANS64.TRYWAIT P1, [R5+URZ+0x26810], R16 ;  /* 0x02681010050075a7 */ /* 0x0004e6000802017f */
[----:B---3--:R-:W-:Y:S05]  /*9d50*/  @!P1 NANOSLEEP.SYNCS 0x989680 ;  /* 0x009896800000995d */ /* 0x008fea0003900000 */
[----:B------:R-:W3:Y:S02]  /*9d60*/  @!P1 SYNCS.PHASECHK.TRANS64 P1, [R5+URZ+0x26810], R16 ;  /* 0x02681010050095a7 */ /* 0x000ee4000802007f */
[----:B---3--:R-:W-:Y:S05]  /*9d70*/  @!P1 BRA `(.L_x_886) ;  /* 0xfffffffc00ec9947 */ /* 0x008fea000383ffff */
[----:B------:R-:W-:Y:S05]  /*9d80*/  BRA `(.L_x_885) ;  /* 0xffffff8000287947 */ /* 0x000fea000383ffff */
.L_x_890:
[----:B------:R-:W-:-:S04]  /*9d90*/  IMAD.U32 R121, RZ, RZ, UR10 ;  /* 0x0000000aff797e24 */ /* 0x000fc8000f8e00ff */
[----:B------:R1:W1:Y:S03]  /*9da0*/  SYNCS.PHASECHK.TRANS64.TRYWAIT P1, [R121+URZ+0x26830], R16 ;  /* 0x02683010790075a7 */ /* 0x000266000802017f */
[----:B-1----:R-:W-:Y:S05]  /*9db0*/  @!P1 NANOSLEEP.SYNCS 0x989680 ;  /* 0x009896800000995d */ /* 0x002fea0003900000 */
[----:B------:R-:W1:Y:S02]  /*9dc0*/  @!P1 SYNCS.PHASECHK.TRANS64 P1, [R121+URZ+0x26830], R16 ;  /* 0x02683010790095a7 */ /* 0x000e64000802007f */
[----:B-1----:R-:W-:Y:S05]  /*9dd0*/  @!P1 BRA `(.L_x_890) ;  /* 0xfffffffc00ec9947 */ /* 0x002fea000383ffff */
[----:B------:R-:W-:Y:S05]  /*9de0*/  BRA `(.L_x_889) ;  /* 0xffffff8400347947 */ /* 0x000fea000383ffff */
.L_x_897:
[----:B------:R-:W-:Y:S01]  /*9df0*/  BSSY B0, `(.L_x_985) ;  /* 0x0000005000007945 */ /* 0x000fe20003800000 */
[----:B------:R-:W-:-:S07]  /*9e00*/  IMAD.MOV.U32 R15, RZ, RZ, -0x1 ;  /* 0xffffffffff0f7424 */ /* 0x000fce00078e00ff */
[----:B-1---5:R-:W-:Y:S05]  /*9e10*/  WARPSYNC.COLLECTIVE R15, `(.L_x_986) ;  /* 0x000000000f087348 */ /* 0x022fea0003c00000 */
[----:B------:R-:W-:Y:S01]  /*9e20*/  NOP ;  /* 0x0000000000007918 */ /* 0x000fe20000000000 */
[----:B-1---5:R-:W-:Y:S01]  /*9e30*/  ENDCOLLECTIVE ;  /* 0x000000000000791b */ /* 0x022fe20003800000 */
.L_x_986:
[----:B------:R-:W-:Y:S05]  /*9e40*/  BSYNC B0 ;  /* 0x0000000000007941 */ /* 0x000fea0003800000 */
.L_x_985:
[----:B------:R-:W-:Y:S05]  /*9e50*/  BRA `(.L_x_987) ;  /* 0xffffffb4007c7947 */ /* 0x000fea000383ffff */
.L_x_906:
[----:B------:R-:W-:Y:S01]  /*9e60*/  BSSY B0, `(.L_x_988) ;  /* 0x0000005000007945 */ /* 0x000fe20003800000 */
[----:B------:R-:W-:-:S07]  /*9e70*/  IMAD.MOV.U32 R15, RZ, RZ, -0x1 ;  /* 0xffffffffff0f7424 */ /* 0x000fce00078e00ff */
[----:B-12--5:R-:W-:Y:S05]  /*9e80*/  WARPSYNC.COLLECTIVE R15, `(.L_x_989) ;  /* 0x000000000f087348 */ /* 0x026fea0003c00000 */
[----:B------:R-:W-:Y:S01]  /*9e90*/  NOP ;  /* 0x0000000000007918 */ /* 0x000fe20000000000 */
[----:B-12--5:R-:W-:Y:S01]  /*9ea0*/  ENDCOLLECTIVE ;  /* 0x000000000000791b */ /* 0x026fe20003800000 */
.L_x_989:
[----:B------:R-:W-:Y:S05]  /*9eb0*/  BSYNC B0 ;  /* 0x0000000000007941 */ /* 0x000fea0003800000 */
.L_x_988:
[----:B------:R-:W-:Y:S05]  /*9ec0*/  BRA `(.L_x_990) ;  /* 0xffffffb800707947 */ /* 0x000fea000383ffff */
.L_x_919:
[----:B------:R-:W-:Y:S01]  /*9ed0*/  BSSY B0, `(.L_x_991) ;  /* 0x0000005000007945 */ /* 0x000fe20003800000 */
[----:B------:R-:W-:-:S07]  /*9ee0*/  IMAD.MOV.U32 R15, RZ, RZ, -0x1 ;  /* 0xffffffffff0f7424 */ /* 0x000fce00078e00ff */
[----:B------:R-:W-:Y:S05]  /*9ef0*/  WARPSYNC.COLLECTIVE R15, `(.L_x_992) ;  /* 0x000000000f087348 */ /* 0x000fea0003c00000 */
[----:B------:R-:W-:Y:S01]  /*9f00*/  NOP ;  /* 0x0000000000007918 */ /* 0x000fe20000000000 */
[----:B------:R-:W-:Y:S01]  /*9f10*/  ENDCOLLECTIVE ;  /* 0x000000000000791b */ /* 0x000fe20003800000 */
.L_x_992:
[----:B------:R-:W-:Y:S05]  /*9f20*/  BSYNC B0 ;  /* 0x0000000000007941 */ /* 0x000fea0003800000 */
.L_x_991:
[----:B------:R-:W-:Y:S05]  /*9f30*/  BRA `(.L_x_993) ;  /* 0xffffffc400707947 */ /* 0x000fea000383ffff */
.L_x_931:
[----:B------:R-:W-:Y:S01]  /*9f40*/  BSSY B0, `(.L_x_994) ;  /* 0x0000005000007945 */ /* 0x000fe20003800000 */
[----:B------:R-:W-:-:S07]  /*9f50*/  IMAD.MOV.U32 R15, RZ, RZ, -0x1 ;  /* 0xffffffffff0f7424 */ /* 0x000fce00078e00ff */
[----:B------:R-:W-:Y:S05]  /*9f60*/  WARPSYNC.COLLECTIVE R15, `(.L_x_995) ;  /* 0x000000000f087348 */ /* 0x000fea0003c00000 */
[----:B------:R-:W-:Y:S01]  /*9f70*/  NOP ;  /* 0x0000000000007918 */ /* 0x000fe20000000000 */
[----:B------:R-:W-:Y:S01]  /*9f80*/  ENDCOLLECTIVE ;  /* 0x000000000000791b */ /* 0x000fe20003800000 */
.L_x_995:
[----:B------:R-:W-:Y:S05]  /*9f90*/  BSYNC B0 ;  /* 0x0000000000007941 */ /* 0x000fea0003800000 */
.L_x_994:
[----:B------:R-:W-:Y:S05]  /*9fa0*/  BRA `(.L_x_996) ;  /* 0xffffffc800887947 */ /* 0x000fea000383ffff */
.L_x_944:
[----:B------:R-:W-:Y:S01]  /*9fb0*/  BSSY B0, `(.L_x_997) ;  /* 0x0000005000007945 */ /* 0x000fe20003800000 */
[----:B------:R-:W-:-:S07]  /*9fc0*/  IMAD.MOV.U32 R15, RZ, RZ, -0x1 ;  /* 0xffffffffff0f7424 */ /* 0x000fce00078e00ff */
[----:B------:R-:W-:Y:S05]  /*9fd0*/  WARPSYNC.COLLECTIVE R15, `(.L_x_998) ;  /* 0x000000000f087348 */ /* 0x000fea0003c00000 */
[----:B------:R-:W-:Y:S01]  /*9fe0*/  NOP ;  /* 0x0000000000007918 */ /* 0x000fe20000000000 */
[----:B------:R-:W-:Y:S01]  /*9ff0*/  ENDCOLLECTIVE ;  /* 0x000000000000791b */ /* 0x000fe20003800000 */
.L_x_998:
[----:B------:R-:W-:Y:S05]  /*a000*/  BSYNC B0 ;  /* 0x0000000000007941 */ /* 0x000fea0003800000 */
.L_x_997:
[----:B------:R-:W-:Y:S05]  /*a010*/  BRA `(.L_x_999) ;  /* 0xffffffcc00a47947 */ /* 0x000fea000383ffff */
.L_x_957:
[----:B-1----:R1:W2:Y:S02]  /*a020*/  SYNCS.PHASECHK.TRANS64.TRYWAIT P0, [R0+URZ+0x26820], R3 ;  /* 0x02682003000075a7 */ /* 0x0022a4000800017f */
[----:B--2---:R-:W-:Y:S05]  /*a030*/  @!P0 NANOSLEEP.SYNCS 0x989680 ;  /* 0x009896800000895d */ /* 0x004fea0003900000 */
[----:B------:R-:W2:Y:S02]  /*a040*/  @!P0 SYNCS.PHASECHK.TRANS64 P0, [R0+URZ+0x26820], R3 ;  /* 0x02682003000085a7 */ /* 0x000ea4000800007f */
[----:B--2---:R-:W-:Y:S05]  /*a050*/  @!P0 BRA `(.L_x_957) ;  /* 0xfffffffc00f08947 */ /* 0x004fea000383ffff */
[----:B------:R-:W-:Y:S05]  /*a060*/  BRA `(.L_x_1000) ;  /* 0xffffffd800ec7947 */ /* 0x000fea000383ffff */
.L_x_961:
[----:B-1----:R1:W2:Y:S02]  /*a070*/  SYNCS.PHASECHK.TRANS64.TRYWAIT P1, [R0+URZ+0x26840], R21 ;  /* 0x02684015000075a7 */ /* 0x0022a4000802017f */
[----:B--2---:R-:W-:Y:S05]  /*a080*/  @!P1 NANOSLEEP.SYNCS 0x989680 ;  /* 0x009896800000995d */ /* 0x004fea0003900000 */
[----:B------:R-:W2:Y:S02]  /*a090*/  @!P1 SYNCS.PHASECHK.TRANS64 P1, [R0+URZ+0x26840], R21 ;  /* 0x02684015000095a7 */ /* 0x000ea4000802007f */
[----:B--2---:R-:W-:Y:S05]  /*a0a0*/  @!P1 BRA `(.L_x_961) ;  /* 0xfffffffc00f09947 */ /* 0x004fea000383ffff */
[----:B------:R-:W-:Y:S05]  /*a0b0*/  BRA `(.L_x_1001) ;  /* 0xffffffe4000c7947 */ /* 0x000fea000383ffff */
.L_x_963:
[----:B--2---:R2:W3:Y:S02]  /*a0c0*/  SYNCS.PHASECHK.TRANS64.TRYWAIT P1, [R0+URZ+0x26828], R21 ;  /* 0x02682815000075a7 */ /* 0x0044e4000802017f */
[----:B---3--:R-:W-:Y:S05]  /*a0d0*/  @!P1 NANOSLEEP.SYNCS 0x989680 ;  /* 0x009896800000995d */ /* 0x008fea0003900000 */
[----:B------:R-:W3:Y:S02]  /*a0e0*/  @!P1 SYNCS.PHASECHK.TRANS64 P1, [R0+URZ+0x26828], R21 ;  /* 0x02682815000095a7 */ /* 0x000ee4000802007f */
[----:B---3--:R-:W-:Y:S05]  /*a0f0*/  @!P1 BRA `(.L_x_963) ;  /* 0xfffffffc00f09947 */ /* 0x008fea000383ffff */
[----:B------:R-:W-:Y:S05]  /*a100*/  BRA `(.L_x_1002) ;  /* 0xffffffe400bc7947 */ /* 0x000fea000383ffff */
.L_x_965:
[----:B---3--:R3:W4:Y:S02]  /*a110*/  SYNCS.PHASECHK.TRANS64.TRYWAIT P1, [R0+URZ+0x26848], R21 ;  /* 0x02684815000075a7 */ /* 0x008724000802017f */
[----:B----4-:R-:W-:Y:S05]  /*a120*/  @!P1 NANOSLEEP.SYNCS 0x989680 ;  /* 0x009896800000995d */ /* 0x010fea0003900000 */
[----:B------:R-:W4:Y:S02]  /*a130*/  @!P1 SYNCS.PHASECHK.TRANS64 P1, [R0+URZ+0x26848], R21 ;  /* 0x02684815000095a7 */ /* 0x000f24000802007f */
[----:B----4-:R-:W-:Y:S05]  /*a140*/  @!P1 BRA `(.L_x_965) ;  /* 0xfffffffc00f09947 */ /* 0x010fea000383ffff */
[----:B------:R-:W-:Y:S05]  /*a150*/  BRA `(.L_x_1003) ;  /* 0xffffffe800507947 */ /* 0x000fea000383ffff */
.L_x_967:
[----:B------:R-:W-:-:S07]  /*a160*/  SHF.L.U32 R5, R9, 0x1f, RZ ;  /* 0x0000001f09057819 */ /* 0x000fce00000006ff */
.L_x_1004:
[----:B-1----:R1:W2:Y:S02]  /*a170*/  SYNCS.PHASECHK.TRANS64.TRYWAIT P1, [R0+URZ+0x26820], R5 ;  /* 0x02682005000075a7 */ /* 0x0022a4000802017f */
[----:B--2---:R-:W-:Y:S05]  /*a180*/  @!P1 NANOSLEEP.SYNCS 0x989680 ;  /* 0x009896800000995d */ /* 0x004fea0003900000 */
[----:B------:R-:W2:Y:S02]  /*a190*/  @!P1 SYNCS.PHASECHK.TRANS64 P1, [R0+URZ+0x26820], R5 ;  /* 0x02682005000095a7 */ /* 0x000ea4000802007f */
[----:B--2---:R-:W-:Y:S05]  /*a1a0*/  @!P1 BRA `(.L_x_1004) ;  /* 0xfffffffc00f09947 */ /* 0x004fea000383ffff */
[----:B------:R-:W-:Y:S05]  /*a1b0*/  BRA `(.L_x_1005) ;  /* 0xffffffe800f47947 */ /* 0x000fea000383ffff */
.L_x_970:
[----:B-1----:R1:W2:Y:S02]  /*a1c0*/  SYNCS.PHASECHK.TRANS64.TRYWAIT P1, [R0+URZ+0x26840], R7 ;  /* 0x02684007000075a7 */ /* 0x0022a4000802017f */
[----:B--2---:R-:W-:Y:S05]  /*a1d0*/  @!P1 NANOSLEEP.SYNCS 0x989680 ;  /* 0x009896800000995d */ /* 0x004fea0003900000 */
[----:B------:R-:W2:Y:S02]  /*a1e0*/  @!P1 SYNCS.PHASECHK.TRANS64 P1, [R0+URZ+0x26840], R7 ;  /* 0x02684007000095a7 */ /* 0x000ea4000802007f */
[----:B--2---:R-:W-:Y:S05]  /*a1f0*/  @!P1 BRA `(.L_x_970) ;  /* 0xfffffffc00f09947 */ /* 0x004fea000383ffff */
[----:B------:R-:W-:Y:S05]  /*a200*/  BRA `(.L_x_1006) ;  /* 0xffffffec00a07947 */ /* 0x000fea000383ffff */
.L_x_972:
[----:B--2---:R2:W3:Y:S02]  /*a210*/  SYNCS.PHASECHK.TRANS64.TRYWAIT P1, [R0+URZ+0x26828], R7 ;  /* 0x02682807000075a7 */ /* 0x0044e4000802017f */
[----:B---3--:R-:W-:Y:S05]  /*a220*/  @!P1 NANOSLEEP.SYNCS 0x989680 ;  /* 0x009896800000995d */ /* 0x008fea0003900000 */
[----:B------:R-:W3:Y:S02]  /*a230*/  @!P1 SYNCS.PHASECHK.TRANS64 P1, [R0+URZ+0x26828], R7 ;  /* 0x02682807000095a7 */ /* 0x000ee4000802007f */
[----:B---3--:R-:W-:Y:S05]  /*a240*/  @!P1 BRA `(.L_x_972) ;  /* 0xfffffffc00f09947 */ /* 0x008fea000383ffff */
[----:B------:R-:W-:Y:S05]  /*a250*/  BRA `(.L_x_1007) ;  /* 0xfffffff000487947 */ /* 0x000fea000383ffff */
.L_x_974:
[----:B---3--:R3:W4:Y:S02]  /*a260*/  SYNCS.PHASECHK.TRANS64.TRYWAIT P0, [R3+URZ+0x26840], R2 ;  /* 0x02684002030075a7 */ /* 0x008724000800017f */
[----:B----4-:R-:W-:Y:S05]  /*a270*/  @!P0 NANOSLEEP.SYNCS 0x989680 ;  /* 0x009896800000895d */ /* 0x010fea0003900000 */
[----:B------:R-:W4:Y:S02]  /*a280*/  @!P0 SYNCS.PHASECHK.TRANS64 P0, [R3+URZ+0x26840], R2 ;  /* 0x02684002030085a7 */ /* 0x000f24000800007f */
[----:B----4-:R-:W-:Y:S05]  /*a290*/  @!P0 BRA `(.L_x_974) ;  /* 0xfffffffc00f08947 */ /* 0x010fea000383ffff */
[----:B------:R-:W-:Y:S05]  /*a2a0*/  BRA `(.L_x_1008) ;  /* 0xfffffff000f07947 */ /* 0x000fea000383ffff */
.L_x_976:
[----:B------:R-:W-:Y:S01]  /*a2b0*/  BSSY B0, `(.L_x_1009) ;  /* 0x0000006000007945 */ /* 0x000fe20003800000 */
[----:B------:R-:W-:-:S07]  /*a2c0*/  IMAD.MOV.U32 R15, RZ, RZ, -0x1 ;  /* 0xffffffffff0f7424 */ /* 0x000fce00078e00ff */
[----:B--2---:R-:W-:Y:S05]  /*a2d0*/  WARPSYNC.COLLECTIVE R15, `(.L_x_1010) ;  /* 0x000000000f0c7348 */ /* 0x004fea0003c00000 */
[----:B------:R-:W-:Y:S02]  /*a2e0*/  ELECT P6, UR62, PT ;  /* 0x00000000003e782f */ /* 0x000fe400038c0000 */
[----:B------:R-:W-:Y:S01]  /*a2f0*/  MOV R14, UR62 ;  /* 0x0000003e000e7c02 */ /* 0x000fe20008000f00 */
[----:B--2---:R-:W-:Y:S10]  /*a300*/  ENDCOLLECTIVE ;  /* 0x000000000000791b */ /* 0x004ff40003800000 */
.L_x_1010:
[----:B------:R-:W-:Y:S05]  /*a310*/  BSYNC B0 ;  /* 0x0000000000007941 */ /* 0x000fea0003800000 */
.L_x_1009:
[----:B------:R-:W-:Y:S01]  /*a320*/  PLOP3.LUT P0, PT, P6, PT, PT, 0x80, 0x0 ;  /* 0x000000000000781c */ /* 0x000fe2000370f070 */
[----:B------:R-:W-:-:S12]  /*a330*/  BRA `(.L_x_1011) ;  /* 0xfffffff400b87947 */ /* 0x000fd8000383ffff */
.L_x_978:
[----:B-1----:R1:W3:Y:S02]  /*a340*/  SYNCS.PHASECHK.TRANS64.TRYWAIT P1, [R6+URZ], R5 ;  /* 0x00000005060075a7 */ /* 0x0022e4000802017f */
[----:B---3--:R-:W-:Y:S05]  /*a350*/  @!P1 NANOSLEEP.SYNCS 0x989680 ;  /* 0x009896800000995d */ /* 0x008fea0003900000 */
[----:B------:R-:W3:Y:S02]  /*a360*/  @!P1 SYNCS.PHASECHK.TRANS64 P1, [R6+URZ], R5 ;  /* 0x00000005060095a7 */ /* 0x000ee4000802007f */
[----:B---3--:R-:W-:Y:S05]  /*a370*/  @!P1 BRA `(.L_x_978) ;  /* 0xfffffffc00f09947 */ /* 0x008fea000383ffff */
[----:B------:R-:W-:Y:S05]  /*a380*/  BRA `(.L_x_1012) ;  /* 0xfffffff400f87947 */ /* 0x000fea000383ffff */
.L_x_979:
[----:B---3--:R3:W4:Y:S02]  /*a390*/  SYNCS.PHASECHK.TRANS64.TRYWAIT P1, [R3+URZ], R2 ;  /* 0x00000002030075a7 */ /* 0x008724000802017f */
[----:B----4-:R-:W-:Y:S05]  /*a3a0*/  @!P1 NANOSLEEP.SYNCS 0x989680 ;  /* 0x009896800000995d */ /* 0x010fea0003900000 */
[----:B------:R-:W4:Y:S02]  /*a3b0*/  @!P1 SYNCS.PHASECHK.TRANS64 P1, [R3+URZ], R2 ;  /* 0x00000002030095a7 */ /* 0x000f24000802007f */
[----:B----4-:R-:W-:Y:S05]  /*a3c0*/  @!P1 BRA `(.L_x_979) ;  /* 0xfffffffc00f09947 */ /* 0x010fea000383ffff */
[----:B------:R-:W-:Y:S05]  /*a3d0*/  BRA `(.L_x_1013) ;  /* 0xfffffff400ec7947 */ /* 0x000fea000383ffff */
.L_x_981:
[----:B---3--:R3:W4:Y:S02]  /*a3e0*/  SYNCS.PHASECHK.TRANS64.TRYWAIT P0, [R0+URZ], R5 ;  /* 0x00000005000075a7 */ /* 0x008724000800017f */
[----:B----4-:R-:W-:Y:S05]  /*a3f0*/  @!P0 NANOSLEEP.SYNCS 0x989680 ;  /* 0x009896800000895d */ /* 0x010fea0003900000 */
[----:B------:R-:W4:Y:S02]  /*a400*/  @!P0 SYNCS.PHASECHK.TRANS64 P0, [R0+URZ], R5 ;  /* 0x00000005000085a7 */ /* 0x000f24000800007f */
[----:B----4-:R-:W-:Y:S05]  /*a410*/  @!P0 BRA `(.L_x_981) ;  /* 0xfffffffc00f08947 */ /* 0x010fea000383ffff */
[----:B------:R-:W-:Y:S05]  /*a420*/  BRA `(.L_x_1014) ;  /* 0xfffffff400f07947 */ /* 0x000fea000383ffff */
.L_x_1015:
        /* <DEDUP_REMOVED lines=13> */
.L_x_6560:


//--------------------- .text._ZN7cutlass13device_kernelIN5flash11enable_sm90INS1_16FlashAttnBwdSm90INS1_25CollectiveMainloopBwdSm90ILi2ELi2ELi2EN4cute5tupleIJNS5_1CILi1EEES8_S8_EEENS6_IJNS7_ILi64EEENS7_ILi128EEENS7_ILi96EEEEEENS_6half_tEfNS_4arch4Sm90ELb0ELb1ELb1ELb0ELb0ELb1ELb0ELb0ELi2ELi1ELi2ELi1ELb1EEENS1_21CollectiveEpilogueBwdISD_SE_SG_Li256ELb0ELb0ELi1EEENS1_19SingleTileSchedulerILb0ELb0ELb0ELi128EEEEEEEEEvNT_6ParamsE --------------------------
	.section	.text._ZN7cutlass13device_kernelIN5flash11enable_sm90INS1_16FlashAttnBwdSm90INS1_25CollectiveMainloopBwdSm90ILi2ELi2ELi2EN4cute5tupleIJNS5_1CILi1EEES8_S8_EEENS6_IJNS7_ILi64EEENS7_ILi128EEENS7_ILi96EEEEEENS_6half_tEfNS_4arch4Sm90ELb0ELb1ELb1ELb0ELb0ELb1ELb0ELb0ELi2ELi1ELi2ELi1ELb1EEENS1_21CollectiveEpilogueBwdISD_SE_SG_Li256ELb0ELb0ELi1EEENS1_19SingleTileSchedulerILb0ELb0ELb0ELi128EEEEEEEEEvNT_6ParamsE,"ax",@progbits
	.align	128
.text._ZN7cutlass13device_kernelIN5flash11enable_sm90INS1_16FlashAttnBwdSm90INS1_25CollectiveMainloopBwdSm90ILi2ELi2ELi2EN4cute5tupleIJNS5_1CILi1EEES8_S8_EEENS6_IJNS7_ILi64EEENS7_ILi128EEENS7_ILi96EEEEEENS_6half_tEfNS_4arch4Sm90ELb0ELb1ELb1ELb0ELb0ELb1ELb0ELb0ELi2ELi1ELi2ELi1ELb1EEENS1_21CollectiveEpilogueBwdISD_SE_SG_Li256ELb0ELb0ELi1EEENS1_19SingleTileSchedulerILb0ELb0ELb0ELi128EEEEEEEEEvNT_6ParamsE:
        .type           _ZN7cutlass13device_kernelIN5flash11enable_sm90INS1_16FlashAttnBwdSm90INS1_25CollectiveMainloopBwdSm90ILi2ELi2ELi2EN4cute5tupleIJNS5_1CILi1EEES8_S8_EEENS6_IJNS7_ILi64EEENS7_ILi128EEENS7_ILi96EEEEEENS_6half_tEfNS_4arch4Sm90ELb0ELb1ELb1ELb0ELb0ELb1ELb0ELb0ELi2ELi1ELi2ELi1ELb1EEENS1_21CollectiveEpilogueBwdISD_SE_SG_Li256ELb0ELb0ELi1EEENS1_19SingleTileSchedulerILb0ELb0ELb0ELi128EEEEEEEEEvNT_6ParamsE,@function
        .size           _ZN7cutlass13device_kernelIN5flash11enable_sm90INS1_16FlashAttnBwdSm90INS1_25CollectiveMainloopBwdSm90ILi2ELi2ELi2EN4cute5tupleIJNS5_1CILi1EEES8_S8_EEENS6_IJNS7_ILi64EEENS7_ILi128EEENS7_ILi96EEEEEENS_6half_tEfNS_4arch4Sm90ELb0ELb1ELb1ELb0ELb0ELb1ELb0ELb0ELi2ELi1ELi2ELi1ELb1EEENS1_21CollectiveEpilogueBwdISD_SE_SG_Li256ELb0ELb0ELi1EEENS1_19SingleTileSchedulerILb0ELb0ELb0ELi128EEEEEEEEEvNT_6ParamsE,(.L_x_6561 - _ZN7cutlass13device_kernelIN5flash11enable_sm90INS1_16FlashAttnBwdSm90INS1_25CollectiveMainloopBwdSm90ILi2ELi2ELi2EN4cute5tupleIJNS5_1CILi1EEES8_S8_EEENS6_IJNS7_ILi64EEENS7_ILi128EEENS7_ILi96EEEEEENS_6half_tEfNS_4arch4Sm90ELb0ELb1ELb1ELb0ELb0ELb1ELb0ELb0ELi2ELi1ELi2ELi1ELb1EEENS1_21CollectiveEpilogueBwdISD_SE_SG_Li256ELb0ELb0ELi1EEENS1_19SingleTileSchedulerILb0ELb0ELb0ELi128EEEEEEEEEvNT_6ParamsE)
        .other          _ZN7cutlass13device_kernelIN5flash11enable_sm90INS1_16FlashAttnBwdSm90INS1_25CollectiveMainloopBwdSm90ILi2ELi2ELi2EN4cute5tupleIJNS5_1CILi1EEES8_S8_EEENS6_IJNS7_ILi64EEENS7_ILi128EEENS7_ILi96EEEEEENS_6half_tEfNS_4arch4Sm90ELb0ELb1ELb1ELb0ELb0ELb1ELb0ELb0ELi2ELi1ELi2ELi1ELb1EEENS1_21CollectiveEpilogueBwdISD_SE_SG_Li256ELb0ELb0ELi1EEENS1_19SingleTileSchedulerILb0ELb0ELb0ELi128EEEEEEEEEvNT_6ParamsE,@"STO_CUDA_ENTRY STV_DEFAULT"
_ZN7cutlass13device_kernelIN5flash11enable_sm90INS1_16FlashAttnBwdSm90INS1_25CollectiveMainloopBwdSm90ILi2ELi2ELi2EN4cute5tupleIJNS5_1CILi1EEES8_S8_EEENS6_IJNS7_ILi64EEENS7_ILi128EEENS7_ILi96EEEEEENS_6half_tEfNS_4arch4Sm90ELb0ELb1ELb1ELb0ELb0ELb1ELb0ELb0ELi2ELi1ELi2ELi1ELb1EEENS1_21CollectiveEpilogueBwdISD_SE_SG_Li256ELb0ELb0ELi1EEENS1_19SingleTileSchedulerILb0ELb0ELb0ELi128EEEEEEEEEvNT_6ParamsE:
[----:B------:R-:W1:Y:S02]  /*0000*/  LDC R1, c[0x0][0x28] ;  /* 0x00000a00ff017b82 */ /* 0x000e640000000800 */
[----:B-1----:R-:W-:Y:S01]  /*0010*/  VIADD R1, R1, 0xfffffff8 ;  /* 0xfffffff801017836 */ /* 0x002fe20000000000 */
[----:B------:R-:W1:Y:S01]  /*0020*/  S2R R3, SR_TID.X ;  /* 0x0000000000037919 */ /* 0x000e620000002100 */
[----:B------:R-:W-:Y:S01]  /*0030*/  ELECT P0, URZ, PT ;  /* 0x00000000003f782f */ /* 0x000fe20003800000 */
[----:B------:R-:W-:Y:S01]  /*0040*/  BSSY B0, `(.L_x_1016) ;  /* 0x000001a000007945 */ /* 0x000fe20003800000 */
[--C-:B-1----:R-:W-:Y:S02]  /*0050*/  SHF.R.U32.HI R0, RZ, 0x5, R3.reuse ;  /* 0x00000005ff007819 */ /* 0x102fe40000011603 */
[----:B------:R-:W-:-:S03]  /*0060*/  SHF.R.U32.HI R3, RZ, 0x7, R3 ;  /* 0x00000007ff037819 */ /* 0x000fc60000011603 */
[----:B------:R-:W1:Y:S02]  /*0070*/  SHFL.IDX PT, R2, R0, RZ, 0x1f ;  /* 0x00001fff00027589 */ /* 0x000e6400000e0000 */
[----:B-1----:R-:W-:-:S13]  /*0080*/  ISETP.EQ.AND P0, PT, R2, RZ, P0 ;  /* 0x000000ff0200720c */ /* 0x002fda0000702270 */
[----:B------:R-:W-:Y:S05]  /*0090*/  @!P0 BRA `(.L_x_1017) ;  /* 0x0000000000508947 */ /* 0x000fea0003800000 */
        /* <DEDUP_REMOVED lines=20> */
.L_x_1017:
[----:B------:R-:W-:Y:S05]  /*01e0*/  BSYNC B0 ;  /* 0x0000000000007941 */ /* 0x000fea0003800000 */
.L_x_1016:
        /* <DEDUP_REMOVED lines=37> */
.L_x_1018:
        /* <DEDUP_REMOVED lines=22> */
.L_x_1019:
[----:B------:R-:W-:Y:S01]  /*05a0*/  PLOP3.LUT P0, PT, PT, PT, UP0, 0x80, 0x0 ;  /* 0x000000000000781c */ /* 0x000fe20003f0f008 */
[----:B------:R-:W-:Y:S01]  /*05b0*/  NOP ;  /* 0x0000000000007918 */ /* 0x000fe20000000000 */
[----:B-12-4-:R-:W-:Y:S11]  /*05c0*/  BAR.SYNC.DEFER_BLOCKING 0x0 ;  /* 0x0000000000007b1d */ /* 0x016ff60000010000 */
[----:B------:R-:W-:Y:S05]  /*05d0*/  @!P0 BRA `(.L_x_1020) ;  /* 0x0000006000048947 */ /* 0x000fea0003800000 */
.L_x_1021:
[----:B------:R-:W-:-:S08]  /*05e0*/  NOP ;  /* 0x0000000000007918 */ /* 0x000fd00000000000 */
[----:B------:R-:W1:Y:S02]  /*05f0*/  USETMAXREG.TRY_ALLOC.CTAPOOL UP0, 0xf0 ;  /* 0x000000f0000079c8 */ /* 0x000e640008000600 */
[----:B-1----:R-:W-:-:S13]  /*0600*/  PLOP3.LUT P0, PT, PT, PT, UP0, 0x80, 0x0 ;  /* 0x000000000000781c */ /* 0x002fda0003f0f008 */
[----:B------:R-:W-:Y:S05]  /*0610*/  @!P0 BRA `(.L_x_1021) ;  /* 0xfffffffc00f08947 */ /* 0x000fea000383ffff */
[----:B------:R-:W-:Y:S01]  /*0620*/  LOP3.LUT R0, R0, 0x3, RZ, 0xc0, !PT ;  /* 0x0000000300007812 */ /* 0x000fe200078ec0ff */
[----:B------:R-:W1:Y:S01]  /*0630*/  S2R R2, SR_TID.X ;  /* 0x0000000000027919 */ /* 0x000e620000002100 */
[----:B------:R-:W2:Y:S04]  /*0640*/  S2UR UR4, SR_CTAID.Z ;  /* 0x00000000000479c3 */ /* 0x000ea80000002700 */
[----:B------:R-:W3:Y:S02]  /*0650*/  SHFL.IDX PT, R0, R0, RZ, 0x1f ;  /* 0x00001fff00007589 */ /* 0x000ee400000e0000 */
[----:B---3--:R-:W-:Y:S02]  /*0660*/  ISETP.NE.AND P0, PT, R0, RZ, PT ;  /* 0x000000ff0000720c */ /* 0x008fe40003f05270 */
[----:B-1----:R-:W-:-:S11]  /*0670*/  SHF.R.U32.HI R2, RZ, 0x7, R2 ;  /* 0x00000007ff027819 */ /* 0x002fd60000011602 */
[----:B------:R-:W-:-:S05]  /*0680*/  @!P0 VIADD R2, R2, 0x9 ;  /* 0x0000000902028836 */ /* 0x000fca0000000000 */
[----:B------:R1:W-:Y:S06]  /*0690*/  @!P0 BAR.ARV R2, 0xa0 ;  /* 0x000280020000851d */ /* 0x0003ec0000002000 */
[----:B--2---:R-:W-:-:S13]  /*06a0*/  ISETP.LE.AND P0, PT, RZ, UR4, PT ;  /* 0x00000004ff007c0c */ /* 0x004fda000bf03270 */
[----:B-1----:R-:W-:Y:S05]  /*06b0*/  @!P0 EXIT ;  /* 0x000000000000894d */ /* 0x002fea0003800000 */
[----:B------:R-:W1:Y:S01]  /*06c0*/  S2UR UR39, SR_CTAID.X ;  /* 0x00000000002779c3 */ /* 0x000e620000002500 */
[----:B------:R-:W2:Y:S01]  /*06d0*/  S2R R3, SR_TID.X ;  /* 0x0000000000037919 */ /* 0x000ea20000002100 */
[----:B------:R-:W-:Y:S01]  /*06e0*/  ULDC UR7, c[0x0][0x280] ;  /* 0x0000a00000077ab9 */ /* 0x000fe20000000800 */
[----:B------:R-:W-:Y:S01]  /*06f0*/  ULDC UR6, c[0x0][0x290] ;  /* 0x0000a40000067ab9 */ /* 0x000fe20000000800 */
[----:B------:R-:W-:Y:S01]  /*0700*/  ULDC UR4, c[0x0][0x74c] ;  /* 0x0001d30000047ab9 */ /* 0x000fe20000000800 */
[----:B------:R-:W-:Y:S02]  /*0710*/  PLOP3.LUT P0, PT, PT, PT, PT, 0x80, 0x0 ;  /* 0x000000000000781c */ /* 0x000fe40003f0f070 */
        /* <DEDUP_REMOVED lines=18> */
[----:B-1----:R-:W-:Y:S02]  /*0840*/  ULEA UR5, UR39, UR7, 0x7 ;  /* 0x0000000727057291 */ /* 0x002fe4000f8e383f */
[----:B------:R-:W-:Y:S02]  /*0850*/  ISETP.LE.AND P1, PT, RZ, UR39, PT ;  /* 0x00000027ff007c0c */ /* 0x000fe4000bf23270 */
[----:B------:R-:W-:Y:S02]  /*0860*/  CS2R R34, SRZ ;  /* 0x0000000000227805 */ /* 0x000fe4000001ff00 */
[----:B------:R-:W-:Y:S01]  /*0870*/  CS2R R32, SRZ ;  /* 0x0000000000207805 */ /* 0x000fe2000001ff00 */
[----:B------:R-:W-:Y:S01]  /*0880*/  UIADD3 UR4, -UR4, UR5, -UR6 ;  /* 0x0000000504047290 */ /* 0x000fe2000fffe906 */
[----:B------:R-:W-:-:S02]  /*0890*/  CS2R R30, SRZ ;  /* 0x00000000001e7805 */ /* 0x000fc4000001ff00 */
[----:B------:R-:W-:Y:S02]  /*08a0*/  CS2R R28, SRZ ;  /* 0x00000000001c7805 */ /* 0x000fe4000001ff00 */
[----:B------:R-:W-:Y:S01]  /*08b0*/  CS2R R26, SRZ ;  /* 0x00000000001a7805 */ /* 0x000fe2000001ff00 */
[----:B------:R-:W-:Y:S01]  /*08c0*/  USHF.R.S32.HI UR5, URZ, 0x1f, UR4 ;  /* 0x0000001f3f057899 */ /* 0x000fe20008011404 */
[----:B--2---:R-:W-:Y:S01]  /*08d0*/  VIADD R18, R3, 0xffffff80 ;  /* 0xffffff8003127836 */ /* 0x004fe20000000000 */
[----:B------:R-:W-:Y:S02]  /*08e0*/  CS2R R24, SRZ ;  /* 0x0000000000187805 */ /* 0x000fe4000001ff00 */
[----:B------:R-:W-:Y:S01]  /*08f0*/  CS2R R118, SRZ ;  /* 0x0000000000767805 */ /* 0x000fe2000001ff00 */
[----:B------:R-:W-:Y:S01]  /*0900*/  ULEA.HI UR5, UR5, UR4, URZ, 0x6 ;  /* 0x0000000405057291 */ /* 0x000fe2000f8f303f */
[----:B------:R-:W-:Y:S01]  /*0910*/  CS2R R116, SRZ ;  /* 0x0000000000747805 */ /* 0x000fe2000001ff00 */
[----:B------:R-:W-:Y:S01]  /*0920*/  UIADD3 UR4, UR7, 0x3f, URZ ;  /* 0x0000003f07047890 */ /* 0x000fe2000fffe03f */
[----:B------:R-:W-:Y:S01]  /*0930*/  CS2R R114, SRZ ;  /* 0x0000000000727805 */ /* 0x000fe2000001ff00 */
[----:B------:R-:W-:Y:S01]  /*0940*/  USHF.R.S32.HI UR6, URZ, 0x6, UR5 ;  /* 0x000000063f067899 */ /* 0x000fe20008011405 */
[----:B------:R-:W-:Y:S01]  /*0950*/  CS2R R112, SRZ ;  /* 0x0000000000707805 */ /* 0x000fe2000001ff00 */
[----:B------:R-:W-:Y:S01]  /*0960*/  USHF.R.S32.HI UR5, URZ, 0x1f, UR4 ;  /* 0x0000001f3f057899 */ /* 0x000fe20008011404 */
[----:B------:R-:W-:Y:S01]  /*0970*/  CS2R R110, SRZ ;  /* 0x00000000006e7805 */ /* 0x000fe2000001ff00 */
[----:B------:R-:W-:Y:S01]  /*0980*/  UISETP.LT.AND UP0, UPT, URZ, UR6, UPT ;  /* 0x000000063f00728c */ /* 0x000fe2000bf01270 */
[----:B------:R-:W-:Y:S01]  /*0990*/  CS2R R108, SRZ ;  /* 0x00000000006c7805 */ /* 0x000fe2000001ff00 */
[----:B------:R-:W-:Y:S01]  /*09a0*/  ULEA.HI UR5, UR5, UR4, URZ, 0x6 ;  /* 0x0000000405057291 */ /* 0x000fe2000f8f303f */
[----:B------:R-:W-:Y:S01]  /*09b0*/  CS2R R106, SRZ ;  /* 0x00000000006a7805 */ /* 0x000fe2000001ff00 */
[----:B------:R-:W-:Y:S01]  /*09c0*/  USEL UR37, URZ, UR6, !UP0 ;  /* 0x000000063f257287 */ /* 0x000fe2000c000000 */
[----:B------:R-:W-:Y:S01]  /*09d0*/  CS2R R104, SRZ ;  /* 0x0000000000687805 */ /* 0x000fe2000001ff00 */
[----:B------:R-:W-:Y:S01]  /*09e0*/  USHF.R.S32.HI UR36, URZ, 0x6, UR5 ;  /* 0x000000063f247899 */ /* 0x000fe20008011405 */
        /* <DEDUP_REMOVED lines=10> */
[----:B------:R-:W-:Y:S01]  /*0a90*/  IMAD.MOV.U32 R83, RZ, RZ, RZ ;  /* 0x000000ffff537224 */ /* 0x000fe200078e00ff */
[----:B------:R-:W-:Y:S06]  /*0aa0*/  @!P1 BRA `(.L_x_1022) ;  /* 0x0000000000289947 */ /* 0x000fec0003800000 */
[----:B------:R-:W-:Y:S01]  /*0ab0*/  ULEA UR4, UR39, UR7, 0x7 ;  /* 0x0000000727047291 */ /* 0x000fe2000f8e383f */
[----:B------:R-:W-:-:S03]  /*0ac0*/  ULDC UR5, c[0x0][0x290] ;  /* 0x0000a40000057ab9 */ /* 0x000fc60000000800 */
[----:B------:R-:W-:-:S03]  /*0ad0*/  UIADD3 UR4, -UR5, 0xbf, UR4 ;  /* 0x000000bf05047890 */ /* 0x000fc6000fffe104 */
[----:B------:R-:W-:Y:S02]  /*0ae0*/  ULDC UR5, c[0x0][0x748] ;  /* 0x0001d20000057ab9 */ /* 0x000fe40000000800 */
[----:B------:R-:W-:-:S04]  /*0af0*/  UIADD3 UR4, UR4, UR5, URZ ;  /* 0x0000000504047290 */ /* 0x000fc8000fffe03f */
[----:B------:R-:W-:-:S04]  /*0b00*/  USHF.R.S32.HI UR5, URZ, 0x1f, UR4 ;  /* 0x0000001f3f057899 */ /* 0x000fc80008011404 */
[----:B------:R-:W-:-:S04]  /*0b10*/  ULEA.HI UR5, UR5, UR4, URZ, 0x6 ;  /* 0x0000000405057291 */ /* 0x000fc8000f8f303f */
[----:B------:R-:W-:-:S04]  /*0b20*/  USHF.R.S32.HI UR5, URZ, 0x6, UR5 ;  /* 0x000000063f057899 */ /* 0x000fc80008011405 */
[----:B------:R-:W-:-:S04]  /*0b30*/  UISETP.LT.AND UP0, UPT, UR36, UR5, UPT ;  /* 0x000000052400728c */ /* 0x000fc8000bf01270 */
[----:B------:R-:W-:-:S12]  /*0b40*/  USEL UR36, UR36, UR5, UP0 ;  /* 0x0000000524247287 */ /* 0x000fd80008000000 */
.L_x_1022:
[----:B------:R-:W-:Y:S01]  /*0b50*/  UISETP.GT.AND UP0, UPT, UR36, UR37, UPT ;  /* 0x000000252400728c */ /* 0x000fe2000bf04270 */
[----:B------:R-:W-:Y:S01]  /*0b60*/  IMAD.MOV.U32 R82, RZ, RZ, RZ ;  /* 0x000000ffff527224 */ /* 0x000fe200078e00ff */
[----:B------:R-:W-:Y:S02]  /*0b70*/  CS2R R80, SRZ ;  /* 0x0000000000507805 */ /* 0x000fe4000001ff00 */
[----:B------:R-:W-:Y:S02]  /*0b80*/  CS2R R78, SRZ ;  /* 0x00000000004e7805 */ /* 0x000fe4000001ff00 */
[----:B------:R-:W-:Y:S02]  /*0b90*/  CS2R R76, SRZ ;  /* 0x00000000004c7805 */ /* 0x000fe4000001ff00 */
[----:B------:R-:W-:Y:S02]  /*0ba0*/  CS2R R74, SRZ ;  /* 0x00000000004a7805 */ /* 0x000fe4000001ff00 */
[----:B------:R-:W-:-:S02]  /*0bb0*/  PLOP3.LUT P1, PT, PT, PT, UP0, 0x80, 0x0 ;  /* 0x000000000000781c */ /* 0x000fc40003f2f008 */
[----:B------:R-:W-:-:S11]  /*0bc0*/  CS2R R72, SRZ ;  /* 0x0000000000487805 */ /* 0x000fd6000001ff00 */
[----:B------:R-:W-:Y:S05]  /*0bd0*/  @!P1 BRA `(.L_x_1023) ;  /* 0x0000004000ec9947 */ /* 0x000fea0003800000 */
        /* <DEDUP_REMOVED lines=19> */
.L_x_1025:
        /* <DEDUP_REMOVED lines=15> */
.L_x_1024:
        /* <DEDUP_REMOVED lines=22> */
.L_x_1027:
        /* <DEDUP_REMOVED lines=15> */
.L_x_1026:
[----:B------:R-:W-:Y:S01]  /*1050*/  SHF.R.S32.HI R19, RZ, 0x1f, R18 ;  /* 0x0000001fff137819 */ /* 0x000fe20000011412 */
[----:B------:R-:W-:-:S03]  /*1060*/  UMOV UR4, 0xffffffff ;  /* 0xffffffff00047882 */ /* 0x000fc60000000000 */
[----:B------:R-:W-:-:S04]  /*1070*/  LEA.HI R0, R19, R18, RZ, 0x7 ;  /* 0x0000001213007211 */ /* 0x000fc800078f38ff */
[----:B------:R-:W-:Y:S01]  /*1080*/  SHF.R.S32.HI R17, RZ, 0x7, R0 ;  /* 0x00000007ff117819 */ /* 0x000fe20000011400 */
[----:B------:R-:W-:Y:S06]  /*1090*/  BRA.DIV UR4, `(.L_x_1028) ;  /* 0x0000008a04307947 */ /* 0x000fec000b800000 */
[----:B------:R1:W2:Y:S02]  /*10a0*/  SHFL.IDX PT, R14, R17, RZ, 0x1f ;  /* 0x00001fff110e7589 */ /* 0x0002a400000e0000 */
.L_x_1113:
        /* <DEDUP_REMOVED lines=10> */
[----:B------:R-:W-:-:S05]  /*1150*/  LOP3.LUT R5, R24, 0x7ffffffc, RZ, 0xc0, !PT ;  /* 0x7ffffffc18057812 */ /* 0x000fca00078ec0ff */
[----:B------:R-:W-:Y:S01]  /*1160*/  IMAD.IADD R2, R22, 0x1, -R5 ;  /* 0x0000000116027824 */ /* 0x000fe200078e0a05 */
[----:B---3--:R-:W-:Y:S06]  /*1170*/  @P0 BRA `(.L_x_1029) ;  /* 0x0000000000080947 */ /* 0x008fec0003800000 */
[----:B------:R-:W2:Y:S02]  /*1180*/  SYNCS.PHASECHK.TRANS64.TRYWAIT P0, [R237+URZ+0x26800], R4 ;  /* 0x02680004ed0075a7 */ /* 0x000ea4000800017f */
[----:B--2---:R-:W-:Y:S05]  /*1190*/  @!P0 BRA `(.L_x_1030) ;  /* 0x0000008800108947 */ /* 0x004fea0003800000 */
.L_x_1029:
[----:B------:R-:W-:Y:S02]  /*11a0*/  IMAD.IADD R16, R14, 0x1, -R3 ;  /* 0x000000010e107824 */ /* 0x000fe400078e0a03 */
[----:B------:R-:W-:Y:S01]  /*11b0*/  IMAD.SHL.U32 R2, R2, 0x2, RZ ;  /* 0x0000000202027824 */ /* 0x000fe200078e00ff */
[----:B------:R-:W-:Y:S06]  /*11c0*/  @!P1 BRA `(.L_x_1031) ;  /* 0x0000000000409947 */ /* 0x000fec0003800000 */
[----:B------:R-:W-:Y:S01]  /*11d0*/  MOV R0, 0x0 ;  /* 0x0000000000007802 */ /* 0x000fe20000000f00 */
[----:B------:R-:W-:Y:S01]  /*11e0*/  ULDC.64 UR4, c[0x4][0x88] ;  /* 0x0100220000047ab9 */ /* 0x000fe20000000a00 */
[----:B------:R-:W-:Y:S01]  /*11f0*/  ULDC.64 UR6, c[0x4][0x90] ;  /* 0x0100240000067ab9 */ /* 0x000fe20000000a00 */
[----:B--2---:R-:W-:Y:S01]  /*1200*/  IMAD.U32 R4, RZ, RZ, UR4 ;  /* 0x00000004ff047e24 */ /* 0x004fe2000f8e00ff */
[----:B------:R2:W3:Y:S01]  /*1210*/  LDC.64 R14, c[0x4][R0] ;  /* 0x01000000000e7b82 */ /* 0x0004e20000000a00 */
        /* <DEDUP_REMOVED lines=8> */
[----:B--2---:R-:W-:-:S07]  /*12a0*/  IMAD.MOV.U32 R13, RZ, RZ, RZ ;  /* 0x000000ffff0d7224 */ /* 0x004fce00078e00ff */
[----:B------:R-:W-:-:S07]  /*12b0*/  LEPC R20, `(.L_x_1031) ;  /* 0x000000001014794e */ /* 0x000fce0000000000 */
[----:B-1-3--:R-:W-:Y:S05]  /*12c0*/  CALL.ABS.NOINC R14 ;  /* 0x000000000e007343 */ /* 0x00afea0003c00000 */
.L_x_1031:
[----:B------:R-:W-:Y:S01]  /*12d0*/  LEA.HI R0, R19, R18, RZ, 0x4 ;  /* 0x0000001213007211 */ /* 0x000fe200078f20ff */
[----:B------:R-:W-:Y:S05]  /*12e0*/  WARPSYNC.ALL ;  /* 0x0000000000007948 */ /* 0x000fea0003800000 */
[----:B------:R-:W-:-:S05]  /*12f0*/  LOP3.LUT R3, R0, 0xfffffff0, RZ, 0xc0, !PT ;  /* 0xfffffff000037812 */ /* 0x000fca00078ec0ff */
[----:B------:R-:W-:Y:S01]  /*1300*/  IMAD.IADD R5, R18, 0x1, -R3 ;  /* 0x0000000112057824 */ /* 0x000fe200078e0a03 */
[----:B------:R-:W-:-:S04]  /*1310*/  SHF.R.S32.HI R3, RZ, 0x4, R0 ;  /* 0x00000004ff037819 */ /* 0x000fc80000011400 */
[----:B------:R-:W-:Y:S02]  /*1320*/  LEA.HI R6, R5, R5, RZ, 0x1 ;  /* 0x0000000505067211 */ /* 0x000fe400078f08ff */
[----:B------:R-:W-:Y:S02]  /*1330*/  LEA.HI R0, R0, R3, RZ, 0x1 ;  /* 0x0000000300007211 */ /* 0x000fe400078f08ff */
[--C-:B------:R-:W-:Y:S02]  /*1340*/  SHF.R.S32.HI R7, RZ, 0x1, R6.reuse ;  /* 0x00000001ff077819 */ /* 0x100fe40000011406 */
[----:B--2---:R-:W-:Y:S02]  /*1350*/  SHF.R.S32.HI R4, RZ, 0x1f, R6 ;  /* 0x0000001fff047819 */ /* 0x004fe40000011406 */
        /* <DEDUP_REMOVED lines=26> */
[--C-:B------:R-:W-:Y:S01]  /*1500*/  SHF.R.S32.HI R3, RZ, 0x2, R24.reuse ;  /* 0x00000002ff037819 */ /* 0x100fe20000011418 */
[----:B------:R-:W-:Y:S01]  /*1510*/  IMAD.SHL.U32 R7, R7, 0x10, RZ ;  /* 0x0000001007077824 */ /* 0x000fe200078e00ff */
[----:B------:R-:W-:Y:S02]  /*1520*/  SHF.R.S32.HI R24, RZ, 0x1f, R24 ;  /* 0x0000001fff187819 */ /* 0x000fe40000011418 */
[----:B------:R-:W2:Y:S01]  /*1530*/  LDSM.16.M88.4 R160, [R6+0x6000] ;  /* 0x0060000006a0783b */ /* 0x000ea20000000200 */
[----:B------:R-:W-:Y:S01]  /*1540*/  LEA.HI R18, R19, R18, RZ, 0x3 ;  /* 0x0000001213127211 */ /* 0x000fe200078f18ff */
[----:B------:R-:W-:Y:S01]  /*1550*/  IMAD R4, R17, 0x8, R4 ;  /* 0x0000000811047824 */ /* 0x000fe200078e0204 */
[----:B------:R-:W-:Y:S01]  /*1560*/  LEA.HI R24, R24, R3, RZ, 0x3 ;  /* 0x0000000318187211 */ /* 0x000fe200078f18ff */
[----:B------:R-:W3:Y:S01]  /*1570*/  LDSM.16.M88.4 R164, [R6+0x8000] ;  /* 0x0080000006a4783b */ /* 0x000ee20000000200 */
[----:B------:R-:W-:Y:S01]  /*1580*/  LOP3.LUT R7, R0, 0x30, R7, 0xf8, !PT ;  /* 0x0000003000077812 */ /* 0x000fe200078ef807 */
[----:B------:R-:W-:Y:S01]  /*1590*/  ULDC UR6, c[0x0][0x290] ;  /* 0x0000a40000067ab9 */ /* 0x000fe20000000800 */
[----:B------:R-:W-:Y:S01]  /*15a0*/  LOP3.LUT R24, R24, 0xfffffff8, RZ, 0xc0, !PT ;  /* 0xfffffff818187812 */ /* 0x000fe200078ec0ff */
[----:B------:R-:W4:Y:S01]  /*15b0*/  LDSM.16.M88.4 R168, [R6+0xa000] ;  /* 0x00a0000006a8783b */ /* 0x000f220000000200 */
[----:B------:R-:W-:Y:S01]  /*15c0*/  LOP3.LUT R7, R7, 0x8, R18, 0xf8, !PT ;  /* 0x0000000807077812 */ /* 0x000fe200078ef812 */
[----:B------:R-:W-:Y:S01]  /*15d0*/  UIMAD UR39, UR39, -0x80, UR6 ;  /* 0xffffff80272778a4 */ /* 0x000fe2000f8e0206 */
[----:B------:R-:W-:Y:S01]  /*15e0*/  SHF.R.U32.HI R8, RZ, 0x3, R0 ;  /* 0x00000003ff087819 */ /* 0x000fe20000011600 */
[----:B------:R-:W5:Y:S01]  /*15f0*/  S2R R5, SR_CTAID.X ;  /* 0x0000000000057919 */ /* 0x000f620000002500 */
[----:B------:R-:W-:Y:S01]  /*1600*/  IMAD.IADD R24, R3, 0x1, -R24 ;  /* 0x0000000103187824 */ /* 0x000fe200078e0a18 */
[----:B------:R-:W-:-:S02]  /*1610*/  LEA.HI R3, R17, R17, RZ, 0x1 ;  /* 0x0000001111037211 */ /* 0x000fc400078f08ff */
[----:B------:R-:W-:Y:S02]  /*1620*/  CS2R R70, SRZ ;  /* 0x0000000000467805 */ /* 0x000fe4000001ff00 */
[----:B------:R-:W-:Y:S02]  /*1630*/  LOP3.LUT R7, R7, R8, RZ, 0x3c, !PT ;  /* 0x0000000807077212 */ /* 0x000fe400078e3cff */
[----:B------:R-:W-:Y:S02]  /*1640*/  CS2R R68, SRZ ;  /* 0x0000000000447805 */ /* 0x000fe4000001ff00 */
[----:B------:R-:W-:Y:S02]  /*1650*/  LOP3.LUT R0, R3, 0x3fffffe, RZ, 0xc0, !PT ;  /* 0x03fffffe03007812 */ /* 0x000fe400078ec0ff */
[----:B------:R-:W-:Y:S02]  /*1660*/  CS2R R66, SRZ ;  /* 0x0000000000427805 */ /* 0x000fe4000001ff00 */
[----:B------:R-:W-:Y:S01]  /*1670*/  LEA.HI R23, R23, R22, RZ, 0x5 ;  /* 0x0000001617177211 */ /* 0x000fe200078f28ff */
[----:B------:R-:W-:Y:S01]  /*1680*/  IMAD.U32 R3, R4, 0x200, R7 ;  /* 0x0000020004037824 */ /* 0x000fe200078e0007 */
[----:B------:R-:W-:Y:S01]  /*1690*/  CS2R R64, SRZ ;  /* 0x0000000000407805 */ /* 0x000fe2000001ff00 */
[C---:B------:R-:W-:Y:S01]  /*16a0*/  IMAD.IADD R0, R17.reuse, 0x1, -R0 ;  /* 0x0000000111007824 */ /* 0x040fe200078e0a00 */
[----:B------:R-:W-:Y:S01]  /*16b0*/  SHF.R.S32.HI R23, RZ, 0x5, R23 ;  /* 0x00000005ff177819 */ /* 0x000fe20000011417 */
[----:B-1----:R-:W-:Y:S01]  /*16c0*/  IMAD R17, R17, 0x300, R22 ;  /* 0x0000030011117824 */ /* 0x002fe200078e0216 */
[----:B------:R1:W-:Y:S01]  /*16d0*/  STL [R1], R3 ;  /* 0x0000000301007387 */ /* 0x0003e20000100800 */
[----:B------:R-:W-:-:S02]  /*16e0*/  CS2R R62, SRZ ;  /* 0x00000000003e7805 */ /* 0x000fc4000001ff00 */
[----:B------:R-:W-:Y:S01]  /*16f0*/  CS2R R60, SRZ ;  /* 0x00000000003c7805 */ /* 0x000fe2000001ff00 */
[----:B------:R-:W-:Y:S01]  /*1700*/  IMAD R23, R23, 0x10, R24 ;  /* 0x0000001017177824 */ /* 0x000fe200078e0218 */
[----:B------:R-:W-:Y:S01]  /*1710*/  CS2R R58, SRZ ;  /* 0x00000000003a7805 */ /* 0x000fe2000001ff00 */
[----:B------:R-:W-:Y:S01]  /*1720*/  IMAD.SHL.U32 R4, R17, 0x4, RZ ;  /* 0x0000000411047824 */ /* 0x000fe200078e00ff */
[----:B------:R-:W-:Y:S01]  /*1730*/  CS2R R56, SRZ ;  /* 0x0000000000387805 */ /* 0x000fe2000001ff00 */
[----:B------:R-:W-:Y:S01]  /*1740*/  IMAD R0, R0, 0x40, R23 ;  /* 0x0000004000007824 */ /* 0x000fe200078e0217 */
[----:B------:R-:W-:Y:S02]  /*1750*/  CS2R R54, SRZ ;  /* 0x0000000000367805 */ /* 0x000fe4000001ff00 */
[----:B------:R-:W-:Y:S01]  /*1760*/  CS2R R52, SRZ ;  /* 0x0000000000347805 */ /* 0x000fe2000001ff00 */
[----:B-1----:R-:W-:Y:S01]  /*1770*/  IMAD.MOV.U32 R3, RZ, RZ, 0x20 ;  /* 0x00000020ff037424 */ /* 0x002fe200078e00ff */
[----:B------:R-:W-:-:S02]  /*1780*/  CS2R R50, SRZ ;  /* 0x0000000000327805 */ /* 0x000fc4000001ff00 */
[----:B------:R-:W-:Y:S02]  /*1790*/  CS2R R48, SRZ ;  /* 0x0000000000307805 */ /* 0x000fe4000001ff00 */
[----:B------:R-:W-:Y:S02]  /*17a0*/  CS2R R46, SRZ ;  /* 0x00000000002e7805 */ /* 0x000fe4000001ff00 */
[----:B------:R-:W-:Y:S02]  /*17b0*/  CS2R R44, SRZ ;  /* 0x00000000002c7805 */ /* 0x000fe4000001ff00 */
[----:B------:R-:W-:Y:S02]  /*17c0*/  SEL R3, R3, 0xffffffe0, !P0 ;  /* 0xffffffe003037807 */ /* 0x000fe40004000000 */
[----:B------:R-:W-:Y:S02]  /*17d0*/  CS2R R42, SRZ ;  /* 0x00000000002a7805 */ /* 0x000fe4000001ff00 */
[----:B------:R-:W-:-:S02]  /*17e0*/  CS2R R40, SRZ ;  /* 0x0000000000287805 */ /* 0x000fc4000001ff00 */
[----:B------:R-:W-:Y:S02]  /*17f0*/  CS2R R38, SRZ ;  /* 0x0000000000267805 */ /* 0x000fe4000001ff00 */
[----:B------:R-:W-:Y:S01]  /*1800*/  CS2R R36, SRZ ;  /* 0x0000000000247805 */ /* 0x000fe2000001ff00 */
[----:B------:R-:W-:Y:S01]  /*1810*/  IMAD.IADD R3, R6, 0x1, R3 ;  /* 0x0000000106037824 */ /* 0x000fe200078e0203 */
[----:B------:R-:W-:Y:S02]  /*1820*/  CS2R R34, SRZ ;  /* 0x0000000000227805 */ /* 0x000fe4000001ff00 */
[----:B------:R-:W-:Y:S02]  /*1830*/  CS2R R32, SRZ ;  /* 0x0000000000207805 */ /* 0x000fe4000001ff00 */
[----:B------:R-:W-:Y:S02]  /*1840*/  CS2R R30, SRZ ;  /* 0x00000000001e7805 */ /* 0x000fe4000001ff00 */
[----:B------:R-:W-:Y:S01]  /*1850*/  CS2R R28, SRZ ;  /* 0x00000000001c7805 */ /* 0x000fe2000001ff00 */
[----:B------:R-:W1:Y:S01]  /*1860*/  LDSM.16.M88.4 R172, [R3+0x6000] ;  /* 0x0060000003ac783b */ /* 0x000e620000000200 */
[----:B------:R-:W-:-:S02]  /*1870*/  CS2R R26, SRZ ;  /* 0x00000000001a7805 */ /* 0x000fc4000001ff00 */
[----:B------:R-:W-:Y:S02]  /*1880*/  CS2R R24, SRZ ;  /* 0x0000000000187805 */ /* 0x000fe4000001ff00 */
[----:B------:R-:W-:Y:S01]  /*1890*/  CS2R R118, SRZ ;  /* 0x0000000000767805 */ /* 0x000fe2000001ff00 */
[----:B------:R-:W1:Y:S01]  /*18a0*/  LDSM.16.M88.4 R176, [R3+0x8000] ;  /* 0x0080000003b0783b */ /* 0x000e620000000200 */
        /* <DEDUP_REMOVED lines=11> */
[----:B-----5:R-:W-:Y:S01]  /*1960*/  IMAD R3, R5, -0x80, -R0 ;  /* 0xffffff8005037824 */ /* 0x020fe200078e0a00 */
        /* <DEDUP_REMOVED lines=12> */
[----:B------:R-:W-:Y:S01]  /*1a30*/  CS2R R72, SRZ ;  /* 0x0000000000487805 */ /* 0x000fe2000001ff00 */
[----:B------:R-:W-:Y:S01]  /*1a40*/  IMAD R4, R4, 0x4, R237 ;  /* 0x0000000404047824 */ /* 0x000fe200078e02ed */
[----:B------:R-:W-:Y:S01]  /*1a50*/  IADD3 R0, -R0, UR39, RZ ;  /* 0x0000002700007c10 */ /* 0x000fe2000fffe1ff */
[----:B------:R-:W-:Y:S01]  /*1a60*/  ULOP3.LUT UR16, UR38, 0x1, URZ, 0xfc, !UPT ;  /* 0x0000000126107892 */ /* 0x000fe2000f8efc3f */
[----:B------:R-:W-:Y:S01]  /*1a70*/  UMOV UR4, URZ ;  /* 0x0000003f00047c82 */ /* 0x000fe20008000000 */
[----:B------:R-:W-:Y:S01]  /*1a80*/  UMOV UR5, URZ ;  /* 0x0000003f00057c82 */ /* 0x000fe20008000000 */
[----:B------:R-:W-:Y:S01]  /*1a90*/  ULDC UR17, c[0x0][0x280] ;  /* 0x0000a00000117ab9 */ /* 0x000fe20000000800 */
[----:B------:R-:W-:Y:S01]  /*1aa0*/  ULDC UR18, c[0x0][0x75c] ;  /* 0x0001d70000127ab9 */ /* 0x000fe20000000800 */
[----:B-1234-:R-:W-:-:S07]  /*1ab0*/  ULDC UR19, c[0x0][0x744] ;  /* 0x0001d10000137ab9 */ /* 0x01efce0000000800 */
.L_x_1042:
[----:B------:R-:W-:-:S06]  /*1ac0*/  UISETP.NE.AND UP0, UPT, UR16, 0x3, UPT ;  /* 0x000000031000788c */ /* 0x000fcc000bf05270 */
[----:B------:R-:W-:-:S13]  /*1ad0*/  PLOP3.LUT P6, PT, PT, PT, UP0, 0x80, 0x0 ;  /* 0x000000000000781c */ /* 0x000fda0003fcf008 */
[----:B-1----:R-:W-:Y:S05]  /*1ae0*/  @!P6 BRA `(.L_x_1032) ;  /* 0x000000000004e947 */ /* 0x002fea0003800000 */
[----:B------:R-:W-:Y:S01]  /*1af0*/  BPT.TRAP 0x1 ;  /* 0x000000040000795c */ /* 0x000fe20000300000 */
.L_x_1032:
[----:B------:R-:W-:Y:S01]  /*1b00*/  R2UR UR6, R237 ;  /* 0x00000000ed0672ca */ /* 0x000fe200000e0000 */
[----:B------:R-:W-:-:S05]  /*1b10*/  IMAD.U32 R120, RZ, RZ, UR4 ;  /* 0x00000004ff787e24 */ /* 0x000fca000f8e00ff */
[----:B------:R-:W-:-:S07]  /*1b20*/  SHF.L.U32 R120, R120, 0x1f, RZ ;  /* 0x0000001f78787819 */ /* 0x000fce00000006ff */
[----:B------:R-:W-:-:S09]  /*1b30*/  ULEA UR6, UR5, UR6, 0x3 ;  /* 0x0000000605067291 */ /* 0x000fd2000f8e183f */
[----:B------:R1:W2:Y:S01]  /*1b40*/  SYNCS.PHASECHK.TRANS64.TRYWAIT P0, [UR6+0x26810], R120 ;  /* 0x02681078ff0075a7 */ /* 0x0002a20008000146 */
[----:B------:R-:W-:Y:S05]  /*1b50*/  @!P6 BRA `(.L_x_1033) ;  /* 0x000000000004e947 */ /* 0x000fea0003800000 */
[----:B------:R-:W-:Y:S01]  /*1b60*/  BPT.TRAP 0x1 ;  /* 0x000000040000795c */ /* 0x000fe20000300000 */
.L_x_1033:
[----:B--2---:R-:W-:Y:S05]  /*1b70*/  @P0 BRA `(.L_x_1034) ;  /* 0x0000000000080947 */ /* 0x004fea0003800000 */
[----:B------:R-:W2:Y:S02]  /*1b80*/  SYNCS.PHASECHK.TRANS64.TRYWAIT P0, [UR6+0x26810], R120 ;  /* 0x02681078ff0075a7 */ /* 0x000ea40008000146 */
[----:B--2---:R-:W-:Y:S05]  /*1b90*/  @!P0 BRA `(.L_x_1035) ;  /* 0x0000007c00a48947 */ /* 0x004fea0003800000 */
.L_x_1034:
[----:B------:R-:W-:Y:S01]  /*1ba0*/  R2UR UR7, R237 ;  /* 0x00000000ed0772ca */ /* 0x000fe200000e0000 */
[----:B--2---:R-:W-:Y:S01]  /*1bb0*/  IMAD R5, R16, 0x800, R237 ;  /* 0x0000080010057824 */ /* 0x004fe200078e02ed */
[----:B------:R-:W-:Y:S01]  /*1bc0*/  WARPGROUP.ARRIVE ;  /* 0x00000000000079c5 */ /* 0x000fe20000000000 */
[----:B------:R-:W-:Y:S01]  /*1bd0*/  UMOV UR9, 0xc0000010 ;  /* 0xc000001000097882 */ /* 0x000fe20000000000 */
[----:B------:R-:W-:Y:S02]  /*1be0*/  UMOV UR11, 0x80000020 ;  /* 0x80000020000b7882 */ /* 0x000fe40000000000 */
[----:B------:R-:W-:Y:S01]  /*1bf0*/  R2UR UR8, R5 ;  /* 0x00000000050872ca */ /* 0x000fe200000e0000 */
[----:B------:R-:W-:-:S04]  /*1c00*/  IMAD.U32 R5, RZ, RZ, UR5 ;  /* 0x00000005ff057e24 */ /* 0x000fc8000f8e00ff */
[----:B------:R-:W-:Y:S02]  /*1c10*/  IMAD R6, R5, 0x40, R2 ;  /* 0x0000004005067824 */ /* 0x000fe400078e0202 */
[----:B------:R-:W-:Y:S02]  /*1c20*/  UIADD3 UR7, UR7, 0x12000, URZ ;  /* 0x0001200007077890 */ /* 0x000fe4000fffe03f */
[----:B------:R-:W-:Y:S02]  /*1c30*/  IMAD R5, R6, 0x4, R237 ;  /* 0x0000000406057824 */ /* 0x000fe400078e02ed */
[----:B------:R-:W-:Y:S02]  /*1c40*/  USHF.R.U32.HI UR7, URZ, 0x4, UR7 ;  /* 0x000000043f077899 */ /* 0x000fe40008011607 */
[----:B------:R-:W-:Y:S02]  /*1c50*/  USHF.R.U32.HI UR8, URZ, 0x4, UR8 ;  /* 0x000000043f087899 */ /* 0x000fe40008011608 */
        /* <DEDUP_REMOVED lines=54> */
.L_x_1036:
[----:B------:R1:W1:Y:S01]  /*1fc0*/  SYNCS.PHASECHK.TRANS64.TRYWAIT P0, [UR6+0x26830], R120 ;  /* 0x02683078ff0075a7 */ /* 0x0002620008000146 */
[----:B------:R-:W-:Y:S05]  /*1fd0*/  @!P6 BRA `(.L_x_1037) ;  /* 0x000000000004e947 */ /* 0x000fea0003800000 */
[----:B------:R-:W-:Y:S01]  /*1fe0*/  BPT.TRAP 0x1 ;  /* 0x000000040000795c */ /* 0x000fe20000300000 */
.L_x_1037:
[----:B------:R-:W1:Y:S01]  /*1ff0*/  LDC.64 R222, c[0x0][0x748] ;  /* 0x0001d200ffde7b82 */ /* 0x000e620000000a00 */
        /* <DEDUP_REMOVED lines=23> */
[----:B------:R-:W1:Y:S08]  /*2170*/  MUFU.TANH R6, R6 ;  /* 0x0000000600067308 */ /* 0x000e700000002400 */
        /* <DEDUP_REMOVED lines=20> */
[----:B------:R-:W2:Y:S08]  /*22c0*/  MUFU.TANH R204, R204 ;  /* 0x000000cc00cc7308 */ /* 0x000eb00000002400 */
[----:B------:R-:W2:Y:S01]  /*22d0*/  MUFU.TANH R205, R205 ;  /* 0x000000cd00cd7308 */ /* 0x000ea20000002400 */
[----:B-1----:R-:W-:Y:S05]  /*22e0*/  @P0 BRA `(.L_x_1038) ;  /* 0x0000000000080947 */ /* 0x002fea0003800000 */
[----:B------:R-:W1:Y:S02]  /*22f0*/  SYNCS.PHASECHK.TRANS64.TRYWAIT P0, [UR6+0x26830], R120 ;  /* 0x02683078ff0075a7 */ /* 0x000e640008000146 */
[----:B-1----:R-:W-:Y:S05]  /*2300*/  @!P0 BRA `(.L_x_1039) ;  /* 0x0000007400e08947 */ /* 0x002fea0003800000 */
.L_x_1038:
[----:B------:R-:W-:Y:S01]  /*2310*/  ULEA UR9, UR37, -UR17, 0x6 ;  /* 0x8000001125097291 */ /* 0x000fe2000f8e303f */
[----:B------:R-:W-:Y:S01]  /*2320*/  ISETP.GT.AND P2, PT, R3, RZ, PT ;  /* 0x000000ff0300720c */ /* 0x000fe20003f44270 */
[----:B------:R-:W-:Y:S01]  /*2330*/  FMUL.FTZ R236, R151, UR18 ;  /* 0x0000001297ec7c20 */ /* 0x000fe20008410000 */
[----:B------:R-:W-:Y:S01]  /*2340*/  ISETP.GT.AND P0, PT, R3, 0x8, PT ;  /* 0x000000080300780c */ /* 0x000fe20003f04270 */
[----:B------:R-:W-:Y:S01]  /*2350*/  FMUL.FTZ R235, R152, UR18 ;  /* 0x0000001298eb7c20 */ /* 0x000fe20008410000 */
[----:B------:R-:W-:Y:S01]  /*2360*/  ISETP.GT.AND P1, PT, R0, RZ, PT ;  /* 0x000000ff0000720c */ /* 0x000fe20003f24270 */
[----:B------:R-:W-:Y:S01]  /*2370*/  FMUL.FTZ R234, R154, UR18 ;  /* 0x000000129aea7c20 */ /* 0x000fe20008410000 */
[C---:B------:R-:W-:Y:S01]  /*2380*/  IADD3 R120, R0.reuse, UR9, R2 ;  /* 0x0000000900787c10 */ /* 0x040fe2000fffe002 */
[----:B------:R-:W1:Y:S01]  /*2390*/  MUFU.TANH R236, R236 ;  /* 0x000000ec00ec7308 */ /* 0x000e620000002400 */
[----:B------:R-:W-:Y:S01]  /*23a0*/  ISETP.GT.AND P3, PT, R0, 0x8, PT ;  /* 0x000000080000780c */ /* 0x000fe20003f64270 */
[----:B------:R-:W-:Y:S01]  /*23b0*/  UMOV UR11, 0x80000020 ;  /* 0x80000020000b7882 */ /* 0x000fe20000000000 */
[--C-:B------:R-:W-:Y:S01]  /*23c0*/  IADD3 R123, RZ, -R120, -R223.reuse ;  /* 0x80000078ff7b7210 */ /* 0x100fe20007ffe8df */
[--C-:B------:R-:W-:Y:S01]  /*23d0*/  IMAD.IADD R121, R222, 0x1, -R120.reuse ;  /* 0x00000001de797824 */ /* 0x100fe200078e0a78 */
[----:B------:R-:W-:Y:S01]  /*23e0*/  IADD3 R223, -R120, 0x8, -R223 ;  /* 0x0000000878df7810 */ /* 0x000fe20007ffe9df */
[----:B------:R-:W-:Y:S01]  /*23f0*/  UMOV UR15, 0x80000020 ;  /* 0x80000020000f7882 */ /* 0x000fe20000000000 */
[----:B------:R-:W-:Y:S01]  /*2400*/  IADD3 R120, R222, 0x8, -R120 ;  /* 0x00000008de787810 */ /* 0x000fe20007ffe878 */
[----:B------:R-:W5:Y:S01]  /*2410*/  MUFU.TANH R235, R235 ;  /* 0x000000eb00eb7308 */ /* 0x000f620000002400 */
[----:B------:R-:W-:Y:S01]  /*2420*/  SEL R121, R121, 0x40, !P2 ;  /* 0x0000004079797807 */ /* 0x000fe20005000000 */
[----:B------:R-:W-:Y:S01]  /*2430*/  FMUL.FTZ R224, R159, UR18 ;  /* 0x000000129fe07c20 */ /* 0x000fe20008410000 */
[----:B------:R-:W-:-:S02]  /*2440*/  SEL R122, R120, 0x40, !P0 ;  /* 0x00000040787a7807 */ /* 0x000fc40004000000 */
[----:B------:R-:W-:Y:S02]  /*2450*/  SEL R120, R123, 0x40, P1 ;  /* 0x000000407b787807 */ /* 0x000fe40000800000 */
[C---:B------:R-:W-:Y:S01]  /*2460*/  ISETP.GE.AND P0, PT, R121.reuse, RZ, PT ;  /* 0x000000ff7900720c */ /* 0x040fe20003f06270 */
[----:B------:R-:W5:Y:S01]  /*2470*/  MUFU.TANH R234, R234 ;  /* 0x000000ea00ea7308 */ /* 0x000f620000002400 */
[----:B------:R-:W-:Y:S02]  /*2480*/  ISETP.GE.AND P1, PT, R121, 0x8, PT ;  /* 0x000000087900780c */ /* 0x000fe40003f26270 */
[----:B------:R-:W-:Y:S02]  /*2490*/  SEL R223, R223, 0x40, P3 ;  /* 0x00000040dfdf7807 */ /* 0x000fe40001800000 */
[C---:B------:R-:W-:Y:S02]  /*24a0*/  ISETP.GT.OR P0, PT, R120.reuse, RZ, !P0 ;  /* 0x000000ff7800720c */ /* 0x040fe40004704670 */
[----:B------:R-:W-:Y:S01]  /*24b0*/  ISETP.GT.OR P1, PT, R120, 0x8, !P1 ;  /* 0x000000087800780c */ /* 0x000fe20004f24670 */
[----:B------:R-:W-:Y:S01]  /*24c0*/  MUFU.TANH R224, R224 ;  /* 0x000000e000e07308 */ /* 0x000fe20000002400 */
[----:B------:R-:W-:-:S02]  /*24d0*/  ISETP.GE.AND P3, PT, R122, RZ, PT ;  /* 0x000000ff7a00720c */ /* 0x000fc40003f66270 */
[----:B------:R-:W-:Y:S02]  /*24e0*/  ISETP.GE.AND P4, PT, R121, 0x1, PT ;  /* 0x000000017900780c */ /* 0x000fe40003f86270 */
[----:B------:R-:W-:Y:S02]  /*24f0*/  ISETP.GE.AND P5, PT, R122, 0x1, PT ;  /* 0x000000017a00780c */ /* 0x000fe40003fa6270 */
[----:B------:R-:W-:Y:S02]  /*2500*/  FSEL R225, R6, -INF , !P0 ;  /* 0xff80000006e17808 */ /* 0x000fe40004000000 */
[----:B------:R-:W-:Y:S02]  /*2510*/  FSEL R221, R10, -INF , !P1 ;  /* 0xff8000000add7808 */ /* 0x000fe40004800000 */
[----:B------:R-:W-:Y:S01]  /*2520*/  ISETP.GE.AND P2, PT, R122, 0x8, PT ;  /* 0x000000087a00780c */ /* 0x000fe20003f46270 */
[----:B---3--:R-:W-:Y:S01]  /*2530*/  FFMA.FTZ R225, R225, UR19, -R194 ;  /* 0x00000013e1e17c23 */ /* 0x008fe200080108c2 */
[----:B------:R-:W-:Y:S01]  /*2540*/  ISETP.GT.OR P3, PT, R223, RZ, !P3 ;  /* 0x000000ffdf00720c */ /* 0x000fe20005f64670 */
[----:B----4-:R-:W-:Y:S01]  /*2550*/  FFMA.FTZ R230, R221, UR19, -R192 ;  /* 0x00000013dde67c23 */ /* 0x010fe200080108c0 */
[----:B------:R-:W-:Y:S01]  /*2560*/  ISETP.GE.AND P0, PT, R121, 0x9, PT ;  /* 0x000000097900780c */ /* 0x000fe20003f06270 */
[----:B------:R-:W-:Y:S01]  /*2570*/  FMUL.FTZ R221, R156, UR18 ;  /* 0x000000129cdd7c20 */ /* 0x000fe20008410000 */
[----:B------:R-:W-:Y:S01]  /*2580*/  ISETP.GT.OR P4, PT, R120, 0x1, !P4 ;  /* 0x000000017800780c */ /* 0x000fe20006784670 */
[----:B------:R-:W-:Y:S01]  /*2590*/  MUFU.EX2 R225, R225 ;  /* 0x000000e100e17308 */ /* 0x000fe20000000800 */
[----:B------:R-:W-:-:S02]  /*25a0*/  ISETP.GT.OR P5, PT, R223, 0x1, !P5 ;  /* 0x00000001df00780c */ /* 0x000fc40006fa4670 */
[----:B------:R-:W-:Y:S02]  /*25b0*/  ISETP.GE.AND P1, PT, R121, 0x11, PT ;  /* 0x000000117900780c */ /* 0x000fe40003f26270 */
[----:B------:R-:W-:Y:S02]  /*25c0*/  FSEL R233, R8, -INF , !P3 ;  /* 0xff80000008e97808 */ /* 0x000fe40005800000 */
[----:B------:R-:W-:Y:S01]  /*25d0*/  FSEL R226, R7, -INF , !P4 ;  /* 0xff80000007e27808 */ /* 0x000fe20006000000 */
[----:B------:R-:W-:Y:S01]  /*25e0*/  MUFU.TANH R221, R221 ;  /* 0x000000dd00dd7308 */ /* 0x000fe20000002400 */
[----:B------:R-:W-:Y:S01]  /*25f0*/  FSEL R232, R9, -INF , !P5 ;  /* 0xff80000009e87808 */ /* 0x000fe20006800000 */
[----:B------:R-:W-:Y:S01]  /*2600*/  FFMA.FTZ R233, R233, UR19, -R194 ;  /* 0x00000013e9e97c23 */ /* 0x000fe200080108c2 */
[----:B------:R-:W-:Y:S01]  /*2610*/  ISETP.GT.OR P2, PT, R223, 0x8, !P2 ;  /* 0x00000008df00780c */ /* 0x000fe20005744670 */
[--C-:B------:R-:W-:Y:S01]  /*2620*/  FFMA.FTZ R226, R226, UR19, -R195.reuse ;  /* 0x00000013e2e27c23 */ /* 0x100fe200080108c3 */
[----:B------:R-:W-:Y:S01]  /*2630*/  ISETP.GT.OR P0, PT, R120, 0x9, !P0 ;  /* 0x000000097800780c */ /* 0x000fe20004704670 */
[----:B------:R-:W-:Y:S01]  /*2640*/  FFMA.FTZ R232, R232, UR19, -R195 ;  /* 0x00000013e8e87c23 */ /* 0x000fe200080108c3 */
[----:B------:R-:W-:Y:S01]  /*2650*/  ISETP.GT.OR P1, PT, R120, 0x11, !P1 ;  /* 0x000000117800780c */ /* 0x000fe20004f24670 */
[----:B------:R-:W-:Y:S01]  /*2660*/  FMUL.FTZ R195, R153, UR18 ;  /* 0x0000001299c37c20 */ /* 0x000fe20008410000 */
[----:B------:R-:W-:Y:S01]  /*2670*/  R2UR UR8, R237 ;  /* 0x00000000ed0872ca */ /* 0x000fe200000e0000 */
[----:B------:R-:W3:Y:S01]  /*2680*/  MUFU.EX2 R153, R233 ;  /* 0x000000e900997308 */ /* 0x000ee20000000800 */
[----:B------:R-:W-:-:S02]  /*2690*/  ISETP.GE.AND P3, PT, R122, 0x9, PT ;  /* 0x000000097a00780c */ /* 0x000fc40003f66270 */
[----:B------:R-:W-:Y:S02]  /*26a0*/  ISETP.GE.AND P4, PT, R121, 0x10, PT ;  /* 0x000000107900780c */ /* 0x000fe40003f86270 */
[----:B------:R-:W-:Y:S02]  /*26b0*/  ISETP.GE.AND P5, PT, R122, 0x10, PT ;  /* 0x000000107a00780c */ /* 0x000fe40003fa6270 */
[----:B------:R-:W-:Y:S01]  /*26c0*/  FSEL R231, R12, -INF , !P2 ;  /* 0xff8000000ce77808 */ /* 0x000fe20005000000 */
[----:B------:R-:W-:Y:S01]  /*26d0*/  FFMA.FTZ R8, -R8, R8, 1 ;  /* 0x3f80000008087423 */ /* 0x000fe20000010108 */
[----:B------:R-:W-:Y:S01]  /*26e0*/  FSEL R222, R11, -INF , !P0 ;  /* 0xff8000000bde7808 */ /* 0x000fe20004000000 */
[----:B------:R-:W-:Y:S01]  /*26f0*/  MUFU.TANH R195, R195 ;  /* 0x000000c300c37308 */ /* 0x000fe20000002400 */
[----:B------:R-:W-:Y:S01]  /*2700*/  FSEL R219, R15, -INF , !P1 ;  /* 0xff8000000fdb7808 */ /* 0x000fe20004800000 */
[----:B------:R-:W-:Y:S01]  /*2710*/  UIADD3 UR8, UR8, 0x18000, URZ ;  /* 0x0001800008087890 */ /* 0x000fe2000fffe03f */
[----:B------:R-:W-:Y:S01]  /*2720*/  ISETP.GE.AND P2, PT, R122, 0x11, PT ;  /* 0x000000117a00780c */ /* 0x000fe20003f46270 */
[----:B------:R-:W-:Y:S01]  /*2730*/  FFMA.FTZ R231, R231, UR19, -R192 ;  /* 0x00000013e7e77c23 */ /* 0x000fe200080108c0 */
[----:B------:R-:W-:Y:S01]  /*2740*/  ISETP.GT.OR P3, PT, R223, 0x9, !P3 ;  /* 0x00000009df00780c */ /* 0x000fe20005f64670 */
[----:B------:R-:W-:Y:S01]  /*2750*/  USHF.R.U32.HI UR8, URZ, 0x4, UR8 ;  /* 0x000000043f087899 */ /* 0x000fe20008011608 */
[----:B------:R-:W-:Y:S01]  /*2760*/  ISETP.GE.AND P0, PT, R121, 0x18, PT ;  /* 0x000000187900780c */ /* 0x000fe20003f06270 */
[--C-:B------:R-:W-:Y:S01]  /*2770*/  FFMA.FTZ R194, R222, UR19, -R193.reuse ;  /* 0x00000013dec27c23 */ /* 0x100fe200080108c1 */
[----:B------:R-:W-:Y:S01]  /*2780*/  ISETP.GT.OR P4, PT, R120, 0x10, !P4 ;  /* 0x000000107800780c */ /* 0x000fe20006784670 */
[----:B------:R-:W-:Y:S01]  /*2790*/  ULOP3.LUT UR8, UR8, 0x3fff, URZ, 0xc0, !UPT ;  /* 0x00003fff08087892 */ /* 0x000fe2000f8ec03f */
[----:B------:R-:W-:Y:S01]  /*27a0*/  ISETP.GT.OR P5, PT, R223, 0x10, !P5 ;  /* 0x00000010df00780c */ /* 0x000fe20006fa4670 */
[----:B------:R-:W-:Y:S01]  /*27b0*/  FMUL.FTZ R222, R157, UR18 ;  /* 0x000000129dde7c20 */ /* 0x000fe20008410000 */
[----:B------:R-:W-:Y:S01]  /*27c0*/  ISETP.GE.AND P1, PT, R121, 0x20, PT ;  /* 0x000000207900780c */ /* 0x000fe20003f26270 */
[----:B------:R-:W-:Y:S01]  /*27d0*/  ULOP3.LUT UR10, UR8, 0x10000, URZ, 0xfc, !UPT ;  /* 0x00010000080a7892 */ /* 0x000fe2000f8efc3f */
[----:B------:R-:W-:Y:S01]  /*27e0*/  FSEL R220, R13, -INF , !P3 ;  /* 0xff8000000ddc7808 */ /* 0x000fe20005800000 */
[----:B------:R-:W-:Y:S01]  /*27f0*/  MUFU.EX2 R226, R226 ;  /* 0x000000e200e27308 */ /* 0x000fe20000000800 */
[----:B------:R-:W-:Y:S01]  /*2800*/  FSEL R228, R14, -INF , !P4 ;  /* 0xff8000000ee47808 */ /* 0x000fe20006000000 */
[----:B------:R-:W-:Y:S01]  /*2810*/  UIMAD UR10, UR5, 0x300, UR10 ;  /* 0x00000300050a78a4 */ /* 0x000fe2000f8e020a */
[----:B------:R-:W-:Y:S01]  /*2820*/  FSEL R227, R17, -INF , !P5 ;  /* 0xff80000011e37808 */ /* 0x000fe20006800000 */
[----:B------:R-:W-:Y:S01]  /*2830*/  FFMA.FTZ R229, R220, UR19, -R193 ;  /* 0x00000013dce57c23 */ /* 0x000fe200080108c1 */
[----:B------:R-:W-:Y:S01]  /*2840*/  ISETP.GT.OR P2, PT, R223, 0x11, !P2 ;  /* 0x00000011df00780c */ /* 0x000fe20005744670 */
[----:B------:R-:W-:Y:S01]  /*2850*/  UIADD3 UR12, UR10, 0x2, URZ ;  /* 0x000000020a0c7890 */ /* 0x000fe2000fffe03f */
[C---:B------:R-:W-:Y:S01]  /*2860*/  ISETP.GT.OR P0, PT, R120.reuse, 0x18, !P0 ;  /* 0x000000187800780c */ /* 0x040fe20004704670 */
[----:B------:R-:W-:Y:S01]  /*2870*/  FMUL.FTZ R220, R155, UR18 ;  /* 0x000000129bdc7c20 */ /* 0x000fe20008410000 */
[----:B------:R-:W-:Y:S01]  /*2880*/  ISETP.GT.OR P1, PT, R120, 0x20, !P1 ;  /* 0x000000207800780c */ /* 0x000fe20004f24670 */
[----:B------:R4:W3:Y:S01]  /*2890*/  MUFU.EX2 R155, R232 ;  /* 0x000000e8009b7308 */ /* 0x0008e20000000800 */
[----:B------:R-:W-:-:S02]  /*28a0*/  ISETP.GE.AND P3, PT, R122, 0x18, PT ;  /* 0x000000187a00780c */ /* 0x000fc40003f66270 */
[----:B------:R-:W-:Y:S01]  /*28b0*/  ISETP.GE.AND P4, PT, R121, 0x19, PT ;  /* 0x000000197900780c */ /* 0x000fe20003f86270 */
[----:B------:R-:W-:Y:S01]  /*28c0*/  UMOV UR14, UR12 ;  /* 0x0000000c000e7c82 */ /* 0x000fe20008000000 */
[----:B------:R-:W-:Y:S01]  /*28d0*/  ISETP.GE.AND P5, PT, R122, 0x19, PT ;  /* 0x000000197a00780c */ /* 0x000fe20003fa6270 */
[----:B------:R-:W-:Y:S01]  /*28e0*/  UIADD3 UR12, UR10, 0x100, URZ ;  /* 0x000001000a0c7890 */ /* 0x000fe2000fffe03f */
[----:B------:R-:W-:Y:S01]  /*28f0*/  FSEL R218, R18, -INF , !P2 ;  /* 0xff80000012da7808 */ /* 0x000fe20005000000 */
[----:B------:R-:W-:Y:S01]  /*2900*/  FFMA.FTZ R227, R227, UR19, -R190 ;  /* 0x00000013e3e37c23 */ /* 0x000fe200080108be */
[----:B------:R-:W-:Y:S01]  /*2910*/  FSEL R214, R19, -INF , !P0 ;  /* 0xff80000013d67808 */ /* 0x000fe20004000000 */
[----:B----4-:R-:W4:Y:S01]  /*2920*/  LDL R232, [R1] ;  /* 0x0000000001e87983 */ /* 0x010f220000100800 */
[----:B------:R-:W-:Y:S01]  /*2930*/  FSEL R152, R199, -INF , !P1 ;  /* 0xff800000c7987808 */ /* 0x000fe20004800000 */
[----:B------:R-:W-:Y:S01]  /*2940*/  MUFU.EX2 R159, R231 ;  /* 0x000000e7009f7308 */ /* 0x000fe20000000800 */
[----:B------:R-:W-:-:S02]  /*2950*/  ISETP.GE.AND P2, PT, R122, 0x20, PT ;  /* 0x000000207a00780c */ /* 0x000fc40003f46270 */
[----:B------:R-:W-:Y:S02]  /*2960*/  ISETP.GT.OR P3, PT, R223, 0x18, !P3 ;  /* 0x00000018df00780c */ /* 0x000fe40005f64670 */
[----:B------:R-:W-:Y:S02]  /*2970*/  ISETP.GE.AND P0, PT, R121, 0x21, PT ;  /* 0x000000217900780c */ /* 0x000fe40003f06270 */
[----:B------:R-:W-:Y:S01]  /*2980*/  ISETP.GT.OR P4, PT, R120, 0x19, !P4 ;  /* 0x000000197800780c */ /* 0x000fe20006784670 */
[----:B------:R-:W-:Y:S01]  /*2990*/  FFMA.FTZ R219, R219, UR19, -R191 ;  /* 0x00000013dbdb7c23 */ /* 0x000fe200080108bf */
[----:B------:R-:W-:Y:S01]  /*29a0*/  ISETP.GT.OR P5, PT, R223, 0x19, !P5 ;  /* 0x00000019df00780c */ /* 0x000fe20006fa4670 */
[----:B------:R-:W3:Y:S01]  /*29b0*/  MUFU.EX2 R194, R194 ;  /* 0x000000c200c27308 */ /* 0x000ee20000000800 */
[----:B------:R-:W-:Y:S02]  /*29c0*/  ISETP.GE.AND P1, PT, R121, 0x29, PT ;  /* 0x000000297900780c */ /* 0x000fe40003f26270 */
[----:B------:R-:W-:-:S02]  /*29d0*/  FSEL R217, R197, -INF , !P3 ;  /* 0xff800000c5d97808 */ /* 0x000fc40005800000 */
[----:B------:R-:W-:Y:S02]  /*29e0*/  FSEL R215, R196, -INF , !P4 ;  /* 0xff800000c4d77808 */ /* 0x000fe40006000000 */
[----:B------:R-:W-:Y:S01]  /*29f0*/  FSEL R216, R198, -INF , !P5 ;  /* 0xff800000c6d87808 */ /* 0x000fe20006800000 */
[----:B------:R-:W-:Y:S01]  /*2a00*/  MUFU.TANH R222, R222 ;  /* 0x000000de00de7308 */ /* 0x000fe20000002400 */
[----:B------:R-:W-:Y:S02]  /*2a10*/  ISETP.GT.OR P2, PT, R223, 0x20, !P2 ;  /* 0x00000020df00780c */ /* 0x000fe40005744670 */
[C---:B------:R-:W-:Y:S02]  /*2a20*/  ISETP.GT.OR P0, PT, R120.reuse, 0x21, !P0 ;  /* 0x000000217800780c */ /* 0x040fe40004704670 */
[----:B------:R-:W-:Y:S02]  /*2a30*/  ISETP.GT.OR P1, PT, R120, 0x29, !P1 ;  /* 0x000000297800780c */ /* 0x000fe40004f24670 */
[----:B------:R-:W-:Y:S01]  /*2a40*/  ISETP.GE.AND P3, PT, R122, 0x21, PT ;  /* 0x000000217a00780c */ /* 0x000fe20003f66270 */
[----:B------:R-:W-:Y:S01]  /*2a50*/  MUFU.TANH R220, R220 ;  /* 0x000000dc00dc7308 */ /* 0x000fe20000002400 */
[----:B------:R-:W-:-:S02]  /*2a60*/  ISETP.GE.AND P4, PT, R121, 0x28, PT ;  /* 0x000000287900780c */ /* 0x000fc40003f86270 */
[----:B------:R-:W-:Y:S02]  /*2a70*/  ISETP.GE.AND P5, PT, R122, 0x28, PT ;  /* 0x000000287a00780c */ /* 0x000fe40003fa6270 */
[----:B------:R-:W-:Y:S02]  /*2a80*/  FSEL R213, R201, -INF , !P2 ;  /* 0xff800000c9d57808 */ /* 0x000fe40005000000 */
[----:B------:R-:W-:Y:S02]  /*2a90*/  FSEL R154, R200, -INF , !P0 ;  /* 0xff800000c89a7808 */ /* 0x000fe40004000000 */
[----:B--2---:R-:W-:Y:S02]  /*2aa0*/  FSEL R206, R204, -INF , !P1 ;  /* 0xff800000ccce7808 */ /* 0x004fe40004800000 */
[----:B------:R-:W-:Y:S02]  /*2ab0*/  ISETP.GE.AND P2, PT, R122, 0x29, PT ;  /* 0x000000297a00780c */ /* 0x000fe40003f46270 */
[----:B------:R-:W-:-:S02]  /*2ac0*/  ISETP.GT.OR P3, PT, R223, 0x21, !P3 ;  /* 0x00000021df00780c */ /* 0x000fc40005f64670 */
[----:B------:R-:W-:Y:S02]  /*2ad0*/  ISETP.GE.AND P0, PT, R121, 0x30, PT ;  /* 0x000000307900780c */ /* 0x000fe40003f06270 */
[----:B------:R-:W-:Y:S02]  /*2ae0*/  ISETP.GT.OR P4, PT, R120, 0x28, !P4 ;  /* 0x000000287800780c */ /* 0x000fe40006784670 */
[----:B------:R-:W-:Y:S02]  /*2af0*/  ISETP.GT.OR P5, PT, R223, 0x28, !P5 ;  /* 0x00000028df00780c */ /* 0x000fe40006fa4670 */
[----:B------:R-:W-:Y:S02]  /*2b00*/  ISETP.GE.AND P1, PT, R122, 0x30, PT ;  /* 0x000000307a00780c */ /* 0x000fe40003f26270 */
[----:B------:R-:W-:Y:S02]  /*2b10*/  FSEL R212, R202, -INF , !P3 ;  /* 0xff800000cad47808 */ /* 0x000fe40005800000 */
[----:B------:R-:W-:-:S02]  /*2b20*/  FSEL R208, R203, -INF , !P4 ;  /* 0xff800000cbd07808 */ /* 0x000fc40006000000 */
[----:B------:R-:W-:Y:S02]  /*2b30*/  FSEL R211, R205, -INF , !P5 ;  /* 0xff800000cdd37808 */ /* 0x000fe40006800000 */
[C---:B------:R-:W-:Y:S02]  /*2b40*/  ISETP.GT.OR P2, PT, R223.reuse, 0x29, !P2 ;  /* 0x00000029df00780c */ /* 0x040fe40005744670 */
[----:B------:R-:W-:Y:S02]  /*2b50*/  ISETP.GT.OR P0, PT, R120, 0x30, !P0 ;  /* 0x000000307800780c */ /* 0x000fe40004704670 */
[----:B------:R-:W-:Y:S02]  /*2b60*/  ISETP.GT.OR P1, PT, R223, 0x30, !P1 ;  /* 0x00000030df00780c */ /* 0x000fe40004f24670 */
[C---:B------:R-:W-:Y:S02]  /*2b70*/  ISETP.GE.AND P3, PT, R121.reuse, 0x31, PT ;  /* 0x000000317900780c */ /* 0x040fe40003f66270 */
[----:B------:R-:W-:-:S02]  /*2b80*/  ISETP.GE.AND P4, PT, R121, 0x38, PT ;  /* 0x000000387900780c */ /* 0x000fc40003f86270 */
[----:B------:R-:W-:Y:S02]  /*2b90*/  ISETP.GE.AND P5, PT, R121, 0x39, PT ;  /* 0x000000397900780c */ /* 0x000fe40003fa6270 */
[----:B-1----:R-:W-:Y:S02]  /*2ba0*/  FSEL R210, R236, -INF , !P2 ;  /* 0xff800000ecd27808 */ /* 0x002fe40005000000 */
[----:B-----5:R-:W-:Y:S02]  /*2bb0*/  FSEL R207, R235, -INF , !P0 ;  /* 0xff800000ebcf7808 */ /* 0x020fe40004000000 */
[----:B------:R-:W-:Y:S02]  /*2bc0*/  FSEL R209, R234, -INF , !P1 ;  /* 0xff800000ead17808 */ /* 0x000fe40004800000 */
[C---:B------:R-:W-:Y:S02]  /*2bd0*/  ISETP.GE.AND P2, PT, R122.reuse, 0x31, PT ;  /* 0x000000317a00780c */ /* 0x040fe40003f46270 */
[----:B------:R-:W-:-:S02]  /*2be0*/  ISETP.GE.AND P0, PT, R122, 0x38, PT ;  /* 0x000000387a00780c */ /* 0x000fc40003f06270 */
[----:B------:R-:W-:Y:S02]  /*2bf0*/  ISETP.GE.AND P1, PT, R122, 0x39, PT ;  /* 0x000000397a00780c */ /* 0x000fe40003f26270 */
[C---:B------:R-:W-:Y:S02]  /*2c00*/  ISETP.GT.OR P3, PT, R120.reuse, 0x31, !P3 ;  /* 0x000000317800780c */ /* 0x040fe40005f64670 */
[C---:B------:R-:W-:Y:S02]  /*2c10*/  ISETP.GT.OR P4, PT, R120.reuse, 0x38, !P4 ;  /* 0x000000387800780c */ /* 0x040fe40006784670 */
[----:B------:R-:W-:Y:S02]  /*2c20*/  ISETP.GT.OR P5, PT, R120, 0x39, !P5 ;  /* 0x000000397800780c */ /* 0x000fe40006fa4670 */
[----:B------:R-:W-:Y:S01]  /*2c30*/  WARPGROUP.ARRIVE ;  /* 0x00000000000079c5 */ /* 0x000fe20000000000 */
[C---:B------:R-:W-:Y:S02]  /*2c40*/  ISETP.GT.OR P2, PT, R223.reuse, 0x31, !P2 ;  /* 0x00000031df00780c */ /* 0x040fe40005744670 */
[----:B------:R-:W-:-:S02]  /*2c50*/  ISETP.GT.OR P0, PT, R223, 0x38, !P0 ;  /* 0x00000038df00780c */ /* 0x000fc40004704670 */
[----:B------:R-:W-:Y:S01]  /*2c60*/  ISETP.GT.OR P1, PT, R223, 0x39, !P1 ;  /* 0x00000039df00780c */ /* 0x000fe20004f24670 */
[----:B------:R-:W-:Y:S01]  /*2c70*/  HGMMA.64x64x16.F32 R120, R160, gdesc[UR8], RZ, !UPT, gsb0 ;  /* 0x00e00008a0787df0 */ /* 0x000fe2000c0008ff */
[----:B------:R-:W-:Y:S01]  /*2c80*/  UMOV UR11, 0x80000020 ;  /* 0x80000020000b7882 */ /* 0x000fe20000000000 */
[----:B------:R-:W-:Y:S01]  /*2c90*/  FMUL.FTZ R223, R158, UR18 ;  /* 0x000000129edf7c20 */ /* 0x000fe20008410000 */
[----:B------:R-:W-:Y:S02]  /*2ca0*/  WARPGROUP.DEPBAR.LE gsb0, 0x0 ;  /* 0x00008000000079c5 */ /* 0x000fe40000010000 */
[----:B------:R-:W-:Y:S01]  /*2cb0*/  WARPGROUP.ARRIVE ;  /* 0x00000000000079c5 */ /* 0x000fe20000000000 */
[----:B------:R1:W-:Y:S05]  /*2cc0*/  MUFU.EX2 R158, R230 ;  /* 0x000000e6009e7308 */ /* 0x0003ea0000000800 */
[----:B------:R-:W-:Y:S01]  /*2cd0*/  HGMMA.64x64x16.F32 R120, R172, gdesc[UR12], R120, gsb0 ;  /* 0x00e0000cac787df0 */ /* 0x000fe20008000878 */
[----:B------:R-:W-:Y:S01]  /*2ce0*/  UMOV UR14, UR12 ;  /* 0x0000000c000e7c82 */ /* 0x000fe20008000000 */
[----:B------:R-:W-:Y:S01]  /*2cf0*/  UMOV UR15, 0x80000020 ;  /* 0x80000020000f7882 */ /* 0x000fe20000000000 */
[----:B------:R-:W-:Y:S01]  /*2d00*/  UIADD3 UR12, UR10, 0x102, URZ ;  /* 0x000001020a0c7890 */ /* 0x000fe2000fffe03f */
[----:B------:R-:W-:Y:S01]  /*2d10*/  FFMA.FTZ R214, R214, UR19, -R188 ;  /* 0x00000013d6d67c23 */ /* 0x000fe200080108bc */
[----:B------:R-:W-:Y:S01]  /*2d20*/  FFMA.FTZ R213, R213, UR19, -R186 ;  /* 0x00000013d5d57c23 */ /* 0x000fe200080108ba */
[--C-:B------:R-:W-:Y:S01]  /*2d30*/  FFMA.FTZ R206, R206, UR19, -R185.reuse ;  /* 0x00000013cece7c23 */ /* 0x100fe200080108b9 */
[----:B------:R-:W-:Y:S01]  /*2d40*/  FFMA.FTZ R210, R210, UR19, -R185 ;  /* 0x00000013d2d27c23 */ /* 0x000fe200080108b9 */
[----:B------:R-:W-:Y:S01]  /*2d50*/  MUFU.TANH R223, R223 ;  /* 0x000000df00df7308 */ /* 0x000fe20000002400 */
[----:B------:R-:W-:-:S02]  /*2d60*/  WARPGROUP.DEPBAR.LE gsb0, 0x0 ;  /* 0x00008000000079c5 */ /* 0x000fc40000010000 */
[----:B------:R-:W-:-:S06]  /*2d70*/  WARPGROUP.ARRIVE ;  /* 0x00000000000079c5 */ /* 0x000fcc0000000000 */
[----:B------:R-:W-:Y:S01]  /*2d80*/  HGMMA.64x64x16.F32 R120, R164, gdesc[UR12], R120, gsb0 ;  /* 0x00e0000ca4787df0 */ /* 0x000fe20008000878 */
[----:B------:R-:W-:Y:S01]  /*2d90*/  UMOV UR14, UR12 ;  /* 0x0000000c000e7c82 */ /* 0x000fe20008000000 */
[----:B------:R-:W-:Y:S01]  /*2da0*/  UMOV UR15, 0x80000020 ;  /* 0x80000020000f7882 */ /* 0x000fe20000000000 */
[----:B------:R-:W-:Y:S02]  /*2db0*/  UIADD3 UR12, UR10, 0x200, URZ ;  /* 0x000002000a0c7890 */ /* 0x000fe4000fffe03f */
[----:B------:R-:W-:Y:S01]  /*2dc0*/  UIADD3 UR10, UR10, 0x202, URZ ;  /* 0x000002020a0a7890 */ /* 0x000fe2000fffe03f */
[----:B------:R-:W-:Y:S02]  /*2dd0*/  WARPGROUP.DEPBAR.LE gsb0, 0x0 ;  /* 0x00008000000079c5 */ /* 0x000fe40000010000 */
[----:B------:R-:W-:-:S06]  /*2de0*/  WARPGROUP.ARRIVE ;  /* 0x00000000000079c5 */ /* 0x000fcc0000000000 */
[----:B------:R-:W-:Y:S01]  /*2df0*/  HGMMA.64x64x16.F32 R120, R176, gdesc[UR12], R120, gsb0 ;  /* 0x00e0000cb0787df0 */ /* 0x000fe20008000878 */
[----:B------:R-:W-:Y:S01]  /*2e00*/  UMOV UR14, UR12 ;  /* 0x0000000c000e7c82 */ /* 0x000fe20008000000 */
[----:B------:R-:W-:Y:S01]  /*2e10*/  UMOV UR15, 0x80000020 ;  /* 0x80000020000f7882 */ /* 0x000fe20000000000 */
[----:B------:R-:W-:Y:S02]  /*2e20*/  WARPGROUP.DEPBAR.LE gsb0, 0x0 ;  /* 0x00008000000079c5 */ /* 0x000fe40000010000 */
[----:B------:R-:W-:-:S06]  /*2e30*/  WARPGROUP.ARRIVE ;  /* 0x00000000000079c5 */ /* 0x000fcc0000000000 */
[----:B------:R-:W-:Y:S03]  /*2e40*/  HGMMA.64x64x16.F32 R120, R168, gdesc[UR12], R120, gsb0 ;  /* 0x00e0000ca8787df0 */ /* 0x000fe60008000878 */
[----:B------:R-:W-:Y:S02]  /*2e50*/  WARPGROUP.DEPBAR.LE gsb0, 0x0 ;  /* 0x00008000000079c5 */ /* 0x000fe40000010000 */
[----:B------:R-:W-:-:S06]  /*2e60*/  WARPGROUP.ARRIVE ;  /* 0x00000000000079c5 */ /* 0x000fcc0000000000 */
[----:B------:R-:W-:Y:S01]  /*2e70*/  HGMMA.64x64x16.F32 R120, R180, gdesc[UR8], R120, gsb0 ;  /* 0x00e00008b4787df0 */ /* 0x000fe20008000878 */
[----:B------:R-:W-:Y:S02]  /*2e80*/  FFMA.FTZ R188, R217, UR19, -R188 ;  /* 0x00000013d9bc7c23 */ /* 0x000fe400080108bc */
[----:B------:R-:W-:Y:S02]  /*2e90*/  WARPGROUP.DEPBAR.LE gsb0, 0x0 ;  /* 0x00008000000079c5 */ /* 0x000fe40000010000 */
[----:B------:R-:W1:Y:S04]  /*2ea0*/  LDS.64 R192, [R5+0x1e200] ;  /* 0x01e2000005c07984 */ /* 0x000e680000000a00 */
[----:B------:R-:W2:Y:S01]  /*2eb0*/  LDS.64 R156, [R5+0x1e220] ;  /* 0x01e22000059c7984 */ /* 0x000ea20000000a00 */
[--C-:B-1----:R-:W-:Y:S01]  /*2ec0*/  FADD.FTZ R230, R120, -R192.reuse ;  /* 0x800000c078e67221 */ /* 0x102fe20000010000 */
[----:B------:R-:W-:Y:S01]  /*2ed0*/  FADD.FTZ R192, R122, -R192 ;  /* 0x800000c07ac07221 */ /* 0x000fe20000010000 */
[----:B------:R-:W-:Y:S01]  /*2ee0*/  FFMA.FTZ R122, R228, UR19, -R190 ;  /* 0x00000013e47a7c23 */ /* 0x000fe200080108be */
[----:B------:R-:W-:Y:S01]  /*2ef0*/  FFMA.FTZ R190, -R6, R6, 1 ;  /* 0x3f80000006be7423 */ /* 0x000fe20000010106 */
[--C-:B------:R-:W-:Y:S01]  /*2f00*/  FADD.FTZ R6, R123, -R193.reuse ;  /* 0x800000c17b067221 */ /* 0x100fe20000010000 */
[----:B---3--:R-:W-:Y:S01]  /*2f10*/  FMUL.FTZ R123, R153, R192 ;  /* 0x000000c0997b7220 */ /* 0x008fe20000410000 */
[----:B------:R-:W-:Y:S01]  /*2f20*/  FADD.FTZ R231, R121, -R193 ;  /* 0x800000c179e77221 */ /* 0x000fe20000010000 */
[----:B------:R-:W-:Y:S01]  /*2f30*/  FFMA.FTZ R193, -R9, R9, 1 ;  /* 0x3f80000009c17423 */ /* 0x000fe20000010109 */
[----:B------:R-:W-:Y:S01]  /*2f40*/  FMUL.FTZ R6, R155, R6 ;  /* 0x000000069b067220 */ /* 0x000fe20000410000 */
[----:B------:R-:W-:Y:S01]  /*2f50*/  FMUL.FTZ R192, R8, R123 ;  /* 0x0000007b08c07220 */ /* 0x000fe20000410000 */
[----:B------:R-:W-:Y:S01]  /*2f60*/  FFMA.FTZ R123, R218, UR19, -R191 ;  /* 0x00000013da7b7c23 */ /* 0x000fe200080108bf */
[----:B------:R-:W-:Y:S01]  /*2f70*/  FFMA.FTZ R191, -R7, R7, 1 ;  /* 0x3f80000007bf7423 */ /* 0x000fe20000010107 */
[----:B------:R-:W-:-:S02]  /*2f80*/  FMUL.FTZ R193, R193, R6 ;  /* 0x00000006c1c17220 */ /* 0x000fc40000410000 */
[----:B------:R-:W1:Y:S01]  /*2f90*/  LDS.64 R6, [R5+0x1e240] ;  /* 0x01e2400005067984 */ /* 0x000e620000000a00 */
[----:B--2---:R-:W-:Y:S01]  /*2fa0*/  FADD.FTZ R217, R125, -R157 ;  /* 0x8000009d7dd97221 */ /* 0x004fe20000010000 */
[----:B------:R2:W-:Y:S01]  /*2fb0*/  MUFU.EX2 R9, R214 ;  /* 0x000000d600097308 */ /* 0x0005e20000000800 */
[----:B------:R-:W-:Y:S01]  /*2fc0*/  FFMA.FTZ R125, R215, UR19, -R189 ;  /* 0x00000013d77d7c23 */ /* 0x000fe200080108bd */
[----:B------:R-:W-:Y:S01]  /*2fd0*/  FFMA.FTZ R215, -R11, R11, 1 ;  /* 0x3f8000000bd77423 */ /* 0x000fe2000001010b */
[----:B--2---:R-:W-:Y:S01]  /*2fe0*/  FFMA.FTZ R214, -R10, R10, 1 ;  /* 0x3f8000000ad67423 */ /* 0x004fe2000001010a */
[----:B------:R-:W-:-:S04]  /*2ff0*/  FMUL.FTZ R10, R194, R217 ;  /* 0x000000d9c20a7220 */ /* 0x000fc80000410000 */
[----:B------:R-:W2:Y:S01]  /*3000*/  MUFU.EX2 R120, R229 ;  /* 0x000000e500787308 */ /* 0x000ea20000000800 */
[----:B------:R-:W-:Y:S02]  /*3010*/  FMUL.FTZ R215, R215, R10 ;  /* 0x0000000ad7d77220 */ /* 0x000fe40000410000 */
[----:B------:R-:W3:Y:S01]  /*3020*/  LDS.64 R10, [R5+0x1e260] ;  /* 0x01e26000050a7984 */ /* 0x000ee20000000a00 */
[----:B------:R-:W-:-:S04]  /*3030*/  FADD.FTZ R126, R126, -R156 ;  /* 0x8000009c7e7e7221 */ /* 0x000fc80000010000 */
[----:B------:R-:W5:Y:S01]  /*3040*/  MUFU.EX2 R121, R227 ;  /* 0x000000e300797308 */ /* 0x000f620000000800 */
[----:B------:R-:W-:Y:S01]  /*3050*/  FADD.FTZ R127, R127, -R157 ;  /* 0x8000009d7f7f7221 */ /* 0x000fe20000010000 */
[----:B------:R-:W-:Y:S01]  /*3060*/  FFMA.FTZ R157, -R12, R12, 1 ;  /* 0x3f8000000c9d7423 */ /* 0x000fe2000001010c */
[----:B------:R-:W-:-:S05]  /*3070*/  FMUL.FTZ R126, R159, R126 ;  /* 0x0000007e9f7e7220 */ /* 0x000fca0000410000 */
[----:B------:R-:W5:Y:S01]  /*3080*/  MUFU.EX2 R122, R122 ;  /* 0x0000007a007a7308 */ /* 0x000f620000000800 */
[----:B------:R-:W-:Y:S01]  /*3090*/  FMUL.FTZ R157, R157, R126 ;  /* 0x0000007e9d9d7220 */ /* 0x000fe20000410000 */
[----:B------:R-:W-:Y:S01]  /*30a0*/  FFMA.FTZ R126, R152, UR19, -R186 ;  /* 0x00000013987e7c23 */ /* 0x000fe200080108ba */
[----:B------:R-:W-:Y:S01]  /*30b0*/  FFMA.FTZ R186, -R13, R13, 1 ;  /* 0x3f8000000dba7423 */ /* 0x000fe2000001010d */
[----:B--2---:R-:W-:Y:S01]  /*30c0*/  FMUL.FTZ R127, R120, R127 ;  /* 0x0000007f787f7220 */ /* 0x004fe20000410000 */
[--C-:B------:R-:W-:Y:S01]  /*30d0*/  FFMA.FTZ R208, R208, UR19, -R184.reuse ;  /* 0x00000013d0d07c23 */ /* 0x100fe200080108b8 */
[----:B------:R-:W-:Y:S01]  /*30e0*/  FFMA.FTZ R211, R211, UR19, -R184 ;  /* 0x00000013d3d37c23 */ /* 0x000fe200080108b8 */
[--C-:B-1----:R-:W-:Y:S01]  /*30f0*/  FADD.FTZ R185, R128, -R6.reuse ;  /* 0x8000000680b97221 */ /* 0x102fe20000010000 */
[----:B------:R-:W-:Y:S01]  /*3100*/  FADD.FTZ R6, R130, -R6 ;  /* 0x8000000682067221 */ /* 0x000fe20000010000 */
[----:B------:R-:W-:Y:S01]  /*3110*/  FMUL.FTZ R186, R186, R127 ;  /* 0x0000007fbaba7220 */ /* 0x000fe20000410000 */
[----:B------:R1:W2:Y:S01]  /*3120*/  MUFU.EX2 R8, R219 ;  /* 0x000000db00087308 */ /* 0x0002a20000000800 */
[--C-:B------:R-:W-:Y:S01]  /*3130*/  FFMA.FTZ R127, R154, UR19, -R187.reuse ;  /* 0x000000139a7f7c23 */ /* 0x100fe200080108bb */
[----:B------:R-:W-:Y:S01]  /*3140*/  FFMA.FTZ R152, R212, UR19, -R187 ;  /* 0x00000013d4987c23 */ /* 0x000fe200080108bb */
[----:B------:R-:W-:Y:S01]  /*3150*/  FFMA.FTZ R184, -R14, R14, 1 ;  /* 0x3f8000000eb87423 */ /* 0x000fe2000001010e */
[--C-:B------:R-:W-:Y:S01]  /*3160*/  FADD.FTZ R187, R129, -R7.reuse ;  /* 0x8000000781bb7221 */ /* 0x100fe20000010000 */
[----:B------:R-:W-:Y:S01]  /*3170*/  FADD.FTZ R154, R131, -R7 ;  /* 0x80000007839a7221 */ /* 0x000fe20000010000 */
[----:B-----5:R-:W-:-:S02]  /*3180*/  FMUL.FTZ R14, R121, R6 ;  /* 0x00000006790e7220 */ /* 0x020fc40000410000 */
[----:B------:R-:W5:Y:S01]  /*3190*/  MUFU.EX2 R123, R123 ;  /* 0x0000007b007b7308 */ /* 0x000f620000000800 */
[----:B------:R-:W4:Y:S01]  /*31a0*/  LDS.64 R6, [R5+0x1e280] ;  /* 0x01e2800005067984 */ /* 0x000f220000000a00 */
[----:B-1----:R-:W-:Y:S01]  /*31b0*/  FADD.FTZ R219, R124, -R156 ;  /* 0x8000009c7cdb7221 */ /* 0x002fe20000010000 */
[----:B------:R-:W-:-:S05]  /*31c0*/  FMUL.FTZ R185, R122, R185 ;  /* 0x000000b97ab97220 */ /* 0x000fca0000410000 */
[----:B------:R-:W1:Y:S01]  /*31d0*/  MUFU.EX2 R124, R188 ;  /* 0x000000bc007c7308 */ /* 0x000e620000000800 */
[----:B------:R-:W-:Y:S01]  /*31e0*/  FMUL.FTZ R184, R184, R185 ;  /* 0x000000b9b8b87220 */ /* 0x000fe20000410000 */
[----:B------:R-:W-:Y:S01]  /*31f0*/  FFMA.FTZ R185, -R17, R17, 1 ;  /* 0x3f80000011b97423 */ /* 0x000fe20000010111 */
[----:B------:R-:W-:Y:S01]  /*3200*/  FFMA.FTZ R129, -R15, R15, 1 ;  /* 0x3f8000000f817423 */ /* 0x000fe2000001010f */
[----:B------:R-:W-:Y:S01]  /*3210*/  FFMA.FTZ R216, R216, UR19, -R189 ;  /* 0x00000013d8d87c23 */ /* 0x000fe200080108bd */
[----:B------:R-:W-:Y:S02]  /*3220*/  FSEL R131, R221, -INF , !P4 ;  /* 0xff800000dd837808 */ /* 0x000fe40006000000 */
[----:B------:R-:W-:Y:S01]  /*3230*/  FSEL R15, R223, -INF , !P0 ;  /* 0xff800000df0f7808 */ /* 0x000fe20004000000 */
[----:B------:R-:W1:Y:S01]  /*3240*/  MUFU.EX2 R125, R125 ;  /* 0x0000007d007d7308 */ /* 0x000e620000000800 */
[----:B------:R-:W-:Y:S01]  /*3250*/  FMUL.FTZ R185, R185, R14 ;  /* 0x0000000eb9b97220 */ /* 0x000fe20000410000 */
[----:B--2---:R-:W-:Y:S01]  /*3260*/  FMUL.FTZ R14, R8, R187 ;  /* 0x000000bb080e7220 */ /* 0x004fe20000410000 */
[----:B-----5:R-:W-:Y:S01]  /*3270*/  FMUL.FTZ R187, R123, R154 ;  /* 0x0000009a7bbb7220 */ /* 0x020fe20000410000 */
[--C-:B------:R-:W-:Y:S01]  /*3280*/  FFMA.FTZ R131, R131, UR19, -R20.reuse ;  /* 0x0000001383837c23 */ /* 0x100fe20008010814 */
[----:B------:R-:W-:Y:S01]  /*3290*/  FFMA.FTZ R154, R15, UR19, -R20 ;  /* 0x000000130f9a7c23 */ /* 0x000fe20008010814 */
[----:B------:R-:W-:-:S02]  /*32a0*/  FFMA.FTZ R130, -R18, R18, 1 ;  /* 0x3f80000012827423 */ /* 0x000fc40000010112 */
[----:B------:R-:W2:Y:S01]  /*32b0*/  MUFU.EX2 R12, R216 ;  /* 0x000000d8000c7308 */ /* 0x000ea20000000800 */
[----:B------:R-:W-:Y:S01]  /*32c0*/  FSEL R20, R222, -INF , !P5 ;  /* 0xff800000de147808 */ /* 0x000fe20006800000 */
[----:B---3--:R-:W-:Y:S01]  /*32d0*/  FADD.FTZ R189, R134, -R10 ;  /* 0x8000000a86bd7221 */ /* 0x008fe20000010000 */
[--C-:B------:R-:W-:Y:S01]  /*32e0*/  FFMA.FTZ R207, R207, UR19, -R22.reuse ;  /* 0x00000013cfcf7c23 */ /* 0x100fe20008010816 */
[----:B------:R-:W-:Y:S01]  /*32f0*/  FFMA.FTZ R209, R209, UR19, -R22 ;  /* 0x00000013d1d17c23 */ /* 0x000fe20008010816 */
[----:B------:R-:W-:Y:S01]  /*3300*/  FMUL.FTZ R130, R130, R187 ;  /* 0x000000bb82827220 */ /* 0x000fe20000410000 */
[----:B------:R-:W-:Y:S02]  /*3310*/  FSEL R156, R224, -INF , !P1 ;  /* 0xff800000e09c7808 */ /* 0x000fe40004800000 */
[----:B------:R3:W-:Y:S01]  /*3320*/  MUFU.EX2 R22, R208 ;  /* 0x000000d000167308 */ /* 0x0007e20000000800 */
[----:B------:R-:W-:Y:S01]  /*3330*/  FFMA.FTZ R134, R20, UR19, -R21 ;  /* 0x0000001314867c23 */ /* 0x000fe20008010815 */
[----:B------:R-:W-:Y:S01]  /*3340*/  FFMA.FTZ R187, -R197, R197, 1 ;  /* 0x3f800000c5bb7423 */ /* 0x000fe200000101c5 */
[----:B------:R-:W-:Y:S01]  /*3350*/  FMUL.FTZ R129, R129, R14 ;  /* 0x0000000e81817220 */ /* 0x000fe20000410000 */
[----:B------:R-:W-:Y:S01]  /*3360*/  FADD.FTZ R20, R133, -R11 ;  /* 0x8000000b85147221 */ /* 0x000fe20000010000 */
[----:B------:R-:W5:Y:S01]  /*3370*/  LDS.64 R14, [R5+0x1e2a0] ;  /* 0x01e2a000050e7984 */ /* 0x000f620000000a00 */
[----:B---3--:R-:W-:Y:S01]  /*3380*/  FADD.FTZ R208, R132, -R10 ;  /* 0x8000000a84d07221 */ /* 0x008fe20000010000 */
[----:B-1----:R-:W-:Y:S01]  /*3390*/  FMUL.FTZ R10, R124, R189 ;  /* 0x000000bd7c0a7220 */ /* 0x002fe20000410000 */
[----:B------:R-:W-:Y:S01]  /*33a0*/  FFMA.FTZ R156, R156, UR19, -R21 ;  /* 0x000000139c9c7c23 */ /* 0x000fe20008010815 */
[----:B------:R-:W1:Y:S01]  /*33b0*/  MUFU.EX2 R126, R126 ;  /* 0x0000007e007e7308 */ /* 0x000e620000000800 */
[----:B------:R-:W-:Y:S01]  /*33c0*/  FFMA.FTZ R132, -R19, R19, 1 ;  /* 0x3f80000013847423 */ /* 0x000fe20000010113 */
[----:B------:R-:W-:Y:S01]  /*33d0*/  FMUL.FTZ R187, R187, R10 ;  /* 0x0000000abbbb7220 */ /* 0x000fe20000410000 */
[----:B------:R-:W-:Y:S01]  /*33e0*/  FMUL.FTZ R21, R9, R208 ;  /* 0x000000d009157220 */ /* 0x000fe20000410000 */
[----:B------:R-:W-:Y:S01]  /*33f0*/  FADD.FTZ R11, R135, -R11 ;  /* 0x8000000b870b7221 */ /* 0x000fe20000010000 */
[----:B------:R-:W-:Y:S01]  /*3400*/  FMUL.FTZ R10, R125, R20 ;  /* 0x000000147d0a7220 */ /* 0x000fe20000410000 */
[----:B------:R-:W-:-:S02]  /*3410*/  FFMA.FTZ R133, -R196, R196, 1 ;  /* 0x3f800000c4857423 */ /* 0x000fc400000101c4 */
[----:B------:R-:W3:Y:S01]  /*3420*/  MUFU.EX2 R13, R213 ;  /* 0x000000d5000d7308 */ /* 0x000ee20000000800 */
[----:B------:R-:W-:Y:S01]  /*3430*/  FMUL.FTZ R132, R132, R21 ;  /* 0x0000001584847220 */ /* 0x000fe20000410000 */
[----:B------:R-:W-:Y:S01]  /*3440*/  FSEL R128, R195, -INF , !P3 ;  /* 0xff800000c3807808 */ /* 0x000fe20005800000 */
[----:B--2---:R-:W-:Y:S01]  /*3450*/  FMUL.FTZ R21, R12, R11 ;  /* 0x0000000b0c157220 */ /* 0x004fe20000410000 */
[----:B------:R-:W-:-:S04]  /*3460*/  FSEL R188, R220, -INF , !P2 ;  /* 0xff800000dcbc7808 */ /* 0x000fc80005000000 */
[----:B------:R-:W2:Y:S01]  /*3470*/  MUFU.EX2 R152, R152 ;  /* 0x0000009800987308 */ /* 0x000ea20000000800 */
[----:B------:R-:W-:Y:S02]  /*3480*/  FMUL.FTZ R133, R133, R10 ;  /* 0x0000000a85857220 */ /* 0x000fe40000410000 */
[----:B------:R-:W5:Y:S01]  /*3490*/  LDS.64 R10, [R5+0x1e2c0] ;  /* 0x01e2c000050a7984 */ /* 0x000f620000000a00 */
[--C-:B------:R-:W-:Y:S01]  /*34a0*/  FFMA.FTZ R128, R128, UR19, -R23.reuse ;  /* 0x0000001380807c23 */ /* 0x100fe20008010817 */
[----:B------:R-:W-:Y:S01]  /*34b0*/  FFMA.FTZ R188, R188, UR19, -R23 ;  /* 0x00000013bcbc7c23 */ /* 0x000fe20008010817 */
[--C-:B----4-:R-:W-:Y:S02]  /*34c0*/  FADD.FTZ R189, R136, -R6.reuse ;  /* 0x8000000688bd7221 */ /* 0x110fe40000010000 */
[----:B------:R4:W-:Y:S01]  /*34d0*/  MUFU.EX2 R23, R206 ;  /* 0x000000ce00177308 */ /* 0x0009e20000000800 */
[----:B------:R-:W-:Y:S01]  /*34e0*/  FFMA.FTZ R198, -R198, R198, 1 ;  /* 0x3f800000c6c67423 */ /* 0x000fe200000101c6 */
[----:B------:R-:W-:Y:S01]  /*34f0*/  FADD.FTZ R6, R138, -R6 ;  /* 0x800000068a067221 */ /* 0x000fe20000010000 */
[----:B-1----:R-:W-:Y:S01]  /*3500*/  FMUL.FTZ R196, R126, R189 ;  /* 0x000000bd7ec47220 */ /* 0x002fe20000410000 */
[--C-:B----4-:R-:W-:Y:S01]  /*3510*/  FADD.FTZ R206, R137, -R7.reuse ;  /* 0x8000000789ce7221 */ /* 0x110fe20000010000 */
[----:B------:R-:W-:-:S03]  /*3520*/  FADD.FTZ R7, R139, -R7 ;  /* 0x800000078b077221 */ /* 0x000fc60000010000 */
[----:B------:R-:W1:Y:S01]  /*3530*/  MUFU.EX2 R127, R127 ;  /* 0x0000007f007f7308 */ /* 0x000e620000000800 */
[----:B------:R-:W-:Y:S01]  /*3540*/  FMUL.FTZ R136, R198, R21 ;  /* 0x00000015c6887220 */ /* 0x000fe20000410000 */
[----:B---3--:R-:W-:Y:S01]  /*3550*/  FMUL.FTZ R198, R13, R6 ;  /* 0x000000060dc67220 */ /* 0x008fe20000410000 */
[----:B--2---:R-:W-:Y:S02]  /*3560*/  FMUL.FTZ R189, R152, R7 ;  /* 0x0000000798bd7220 */ /* 0x004fe40000410000 */
[----:B------:R2:W3:Y:S01]  /*3570*/  LDS.64 R6, [R5+0x1e2e0] ;  /* 0x01e2e00005067984 */ /* 0x0004e20000000a00 */
[----:B------:R-:W-:Y:S02]  /*3580*/  FFMA.FTZ R138, -R200, R200, 1 ;  /* 0x3f800000c88a7423 */ /* 0x000fe400000101c8 */
[----:B------:R-:W4:Y:S01]  /*3590*/  MUFU.EX2 R17, R211 ;  /* 0x000000d300117308 */ /* 0x000f220000000800 */
[----:B------:R-:W-:Y:S01]  /*35a0*/  FFMA.FTZ R137, -R201, R201, 1 ;  /* 0x3f800000c9897423 */ /* 0x000fe200000101c9 */
[----:B-1----:R-:W-:-:S06]  /*35b0*/  FMUL.FTZ R139, R127, R206 ;  /* 0x000000ce7f8b7220 */ /* 0x002fcc0000410000 */
[----:B------:R1:W3:Y:S01]  /*35c0*/  MUFU.EX2 R21, R188 ;  /* 0x000000bc00157308 */ /* 0x0002e20000000800 */
[----:B------:R-:W-:Y:S01]  /*35d0*/  FMUL.FTZ R138, R138, R139 ;  /* 0x0000008b8a8a7220 */ /* 0x000fe20000410000 */
[--C-:B-----5:R-:W-:Y:S01]  /*35e0*/  FADD.FTZ R139, R140, -R14.reuse ;  /* 0x8000000e8c8b7221 */ /* 0x120fe20000010000 */
[----:B------:R-:W-:Y:S01]  /*35f0*/  FMUL.FTZ R137, R137, R198 ;  /* 0x000000c689897220 */ /* 0x000fe20000410000 */
[----:B------:R-:W-:-:S04]  /*3600*/  FADD.FTZ R198, R142, -R14 ;  /* 0x8000000e8ec67221 */ /* 0x000fc80000010000 */
[----:B------:R-:W5:Y:S01]  /*3610*/  MUFU.EX2 R128, R128 ;  /* 0x0000008000807308 */ /* 0x000f620000000800 */
[----:B------:R-:W-:Y:S01]  /*3620*/  FFMA.FTZ R203, -R203, R203, 1 ;  /* 0x3f800000cbcb7423 */ /* 0x000fe200000101cb */
[----:B------:R-:W-:Y:S01]  /*3630*/  FMUL.FTZ R142, R22, R139 ;  /* 0x0000008b168e7220 */ /* 0x000fe20000410000 */
[----:B-1----:R-:W-:Y:S01]  /*3640*/  FADD.FTZ R188, R141, -R15 ;  /* 0x8000000f8dbc7221 */ /* 0x002fe20000010000 */
[--C-:B------:R-:W-:Y:S02]  /*3650*/  FADD.FTZ R145, R145, -R11.reuse ;  /* 0x8000000b91917221 */ /* 0x100fe40000010000 */
[----:B--2---:R-:W-:Y:S01]  /*3660*/  FMUL.FTZ R5, R203, R142 ;  /* 0x0000008ecb057220 */ /* 0x004fe20000410000 */
[----:B------:R-:W-:Y:S01]  /*3670*/  FADD.FTZ R142, R147, -R11 ;  /* 0x8000000b938e7221 */ /* 0x000fe20000010000 */
[----:B------:R-:W1:Y:S01]  /*3680*/  MUFU.EX2 R154, R154 ;  /* 0x0000009a009a7308 */ /* 0x000e620000000800 */
[----:B------:R-:W-:Y:S01]  /*3690*/  FFMA.FTZ R14, -R205, R205, 1 ;  /* 0x3f800000cd0e7423 */ /* 0x000fe200000101cd */
[----:B------:R-:W-:Y:S01]  /*36a0*/  FFMA.FTZ R140, -R204, R204, 1 ;  /* 0x3f800000cc8c7423 */ /* 0x000fe200000101cc */
[----:B----4-:R-:W-:Y:S01]  /*36b0*/  FMUL.FTZ R139, R17, R198 ;  /* 0x000000c6118b7220 */ /* 0x010fe20000410000 */
[----:B------:R-:W-:-:S04]  /*36c0*/  FMUL.FTZ R141, R23, R188 ;  /* 0x000000bc178d7220 */ /* 0x000fc80000410000 */
[----:B------:R-:W2:Y:S01]  /*36d0*/  MUFU.EX2 R11, R156 ;  /* 0x0000009c000b7308 */ /* 0x000ea20000000800 */
[----:B------:R-:W-:Y:S01]  /*36e0*/  FMUL.FTZ R14, R14, R139 ;  /* 0x0000008b0e0e7220 */ /* 0x000fe20000410000 */
[----:B------:R-:W-:Y:S01]  /*36f0*/  FMUL.FTZ R140, R140, R141 ;  /* 0x0000008d8c8c7220 */ /* 0x000fe20000410000 */
[----:B------:R-:W-:-:S05]  /*3700*/  FADD.FTZ R144, R144, -R10 ;  /* 0x8000000a90907221 */ /* 0x000fca0000010000 */
[----:B------:R-:W4:Y:S01]  /*3710*/  MUFU.EX2 R18, R210 ;  /* 0x000000d200127308 */ /* 0x000f220000000800 */
[----:B------:R-:W-:Y:S01]  /*3720*/  FADD.FTZ R139, R146, -R10 ;  /* 0x8000000a928b7221 */ /* 0x000fe20000010000 */
[----:B------:R-:W-:Y:S01]  /*3730*/  FFMA.FTZ R220, -R220, R220, 1 ;  /* 0x3f800000dcdc7423 */ /* 0x000fe200000101dc */
[----:B---3--:R-:W-:-:S05]  /*3740*/  FMUL.FTZ R141, R21, R142 ;  /* 0x0000008e158d7220 */ /* 0x008fca0000410000 */
[----:B------:R-:W3:Y:S01]  /*3750*/  MUFU.EX2 R19, R207 ;  /* 0x000000cf00137308 */ /* 0x000ee20000000800 */
[----:B------:R-:W-:Y:S01]  /*3760*/  FFMA.FTZ R195, -R195, R195, 1 ;  /* 0x3f800000c3c37423 */ /* 0x000fe200000101c3 */
[----:B-----5:R-:W-:-:S06]  /*3770*/  FMUL.FTZ R10, R128, R145 ;  /* 0x00000091800a7220 */ /* 0x020fcc0000410000 */
[----:B------:R-:W5:Y:S08]  /*3780*/  MUFU.EX2 R20, R209 ;  /* 0x000000d100147308 */ /* 0x000f700000000800 */
[----:B------:R-:W5:Y:S08]  /*3790*/  MUFU.EX2 R131, R131 ;  /* 0x0000008300837308 */ /* 0x000f700000000800 */
[----:B------:R-:W5:Y:S01]  /*37a0*/  MUFU.EX2 R134, R134 ;  /* 0x0000008600867308 */ /* 0x000f620000000800 */
[----:B------:R-:W-:Y:S01]  /*37b0*/  FMUL.FTZ R220, R220, R141 ;  /* 0x0000008ddcdc7220 */ /* 0x000fe20000410000 */
[----:B------:R-:W-:Y:S01]  /*37c0*/  FMUL.FTZ R195, R195, R10 ;  /* 0x0000000ac3c37220 */ /* 0x000fe20000410000 */
[--C-:B------:R-:W-:Y:S01]  /*37d0*/  FADD.FTZ R141, R150, -R6.reuse ;  /* 0x80000006968d7221 */ /* 0x100fe20000010000 */
[----:B------:R-:W-:Y:S01]  /*37e0*/  FADD.FTZ R10, R151, -R7 ;  /* 0x80000007970a7221 */ /* 0x000fe20000010000 */
[----:B------:R-:W-:Y:S01]  /*37f0*/  FFMA.FTZ R135, -R199, R199, 1 ;  /* 0x3f800000c7877423 */ /* 0x000fe200000101c7 */
[----:B------:R-:W-:Y:S01]  /*3800*/  FADD.FTZ R143, R143, -R15 ;  /* 0x8000000f8f8f7221 */ /* 0x000fe20000010000 */
[----:B------:R-:W-:Y:S01]  /*3810*/  FADD.FTZ R148, R148, -R6 ;  /* 0x8000000694947221 */ /* 0x000fe20000010000 */
[----:B------:R-:W-:Y:S01]  /*3820*/  FMUL.FTZ R233, R225, R230 ;  /* 0x000000e6e1e97220 */ /* 0x000fe20000410000 */
[----:B------:R-:W-:Y:S01]  /*3830*/  FMUL.FTZ R218, R226, R231 ;  /* 0x000000e7e2da7220 */ /* 0x000fe20000410000 */
[----:B------:R-:W-:Y:S01]  /*3840*/  FADD.FTZ R149, R149, -R7 ;  /* 0x8000000795957221 */ /* 0x000fe20000010000 */
[----:B-1----:R-:W-:Y:S01]  /*3850*/  FMUL.FTZ R6, R154, R141 ;  /* 0x0000008d9a067220 */ /* 0x002fe20000410000 */
[----:B------:R-:W-:Y:S01]  /*3860*/  FMUL.FTZ R219, R158, R219 ;  /* 0x000000db9edb7220 */ /* 0x000fe20000410000 */
[----:B--2---:R-:W-:Y:S01]  /*3870*/  FMUL.FTZ R141, R11, R10 ;  /* 0x0000000a0b8d7220 */ /* 0x004fe20000410000 */
[----:B------:R-:W-:Y:S01]  /*3880*/  FMUL.FTZ R135, R135, R196 ;  /* 0x000000c487877220 */ /* 0x000fe20000410000 */
[----:B------:R-:W-:-:S02]  /*3890*/  IMAD.U32 R10, RZ, RZ, UR5 ;  /* 0x00000005ff0a7e24 */ /* 0x000fc4000f8e00ff */
[----:B------:R-:W-:Y:S01]  /*38a0*/  FFMA.FTZ R196, -R202, R202, 1 ;  /* 0x3f800000cac47423 */ /* 0x000fe200000101ca */
[----:B------:R-:W-:Y:S01]  /*38b0*/  FFMA.FTZ R15, -R236, R236, 1 ;  /* 0x3f800000ec0f7423 */ /* 0x000fe200000101ec */
[----:B----4-:R-:W-:Y:S01]  /*38c0*/  FMUL.FTZ R188, R18, R143 ;  /* 0x0000008f12bc7220 */ /* 0x010fe20000410000 */
[----:B------:R-:W-:Y:S01]  /*38d0*/  FMUL.FTZ R190, R190, R233 ;  /* 0x000000e9bebe7220 */ /* 0x000fe20000410000 */
[----:B------:R-:W-:Y:S01]  /*38e0*/  FMUL.FTZ R191, R191, R218 ;  /* 0x000000dabfbf7220 */ /* 0x000fe20000410000 */
[----:B------:R-:W-:Y:S01]  /*38f0*/  FFMA.FTZ R235, -R235, R235, 1 ;  /* 0x3f800000ebeb7423 */ /* 0x000fe200000101eb */
[----:B------:R-:W-:Y:S01]  /*3900*/  FFMA.FTZ R234, -R234, R234, 1 ;  /* 0x3f800000eaea7423 */ /* 0x000fe200000101ea */
[----:B---3--:R-:W-:Y:S01]  /*3910*/  FMUL.FTZ R144, R19, R144 ;  /* 0x0000009013907220 */ /* 0x008fe20000410000 */
[----:B-----5:R-:W-:Y:S01]  /*3920*/  FMUL.FTZ R139, R20, R139 ;  /* 0x0000008b148b7220 */ /* 0x020fe20000410000 */
[----:B------:R-:W-:Y:S01]  /*3930*/  FFMA.FTZ R221, -R221, R221, 1 ;  /* 0x3f800000dddd7423 */ /* 0x000fe200000101dd */
[----:B------:R-:W-:Y:S01]  /*3940*/  FFMA.FTZ R223, -R223, R223, 1 ;  /* 0x3f800000dfdf7423 */ /* 0x000fe200000101df */
[----:B------:R-:W-:Y:S01]  /*3950*/  FFMA.FTZ R222, -R222, R222, 1 ;  /* 0x3f800000dede7423 */ /* 0x000fe200000101de */
[----:B------:R-:W-:Y:S01]  /*3960*/  FFMA.FTZ R224, -R224, R224, 1 ;  /* 0x3f800000e0e07423 */ /* 0x000fe200000101e0 */
[----:B------:R-:W-:Y:S01]  /*3970*/  FMUL.FTZ R148, R131, R148 ;  /* 0x0000009483947220 */ /* 0x000fe20000410000 */
[----:B------:R-:W-:Y:S01]  /*3980*/  FMUL.FTZ R149, R134, R149 ;  /* 0x0000009586957220 */ /* 0x000fe20000410000 */
[----:B------:R-:W-:Y:S01]  /*3990*/  FMUL.FTZ R214, R214, R219 ;  /* 0x000000dbd6d67220 */ /* 0x000fe20000410000 */
[----:B------:R-:W-:-:S02]  /*39a0*/  IMAD R10, R10, 0x2000, R232 ;  /* 0x000020000a0a7824 */ /* 0x000fc400078e02e8 */
[----:B------:R-:W-:Y:S01]  /*39b0*/  FMUL.FTZ R196, R196, R189 ;  /* 0x000000bdc4c47220 */ /* 0x000fe20000410000 */
[----:B------:R-:W-:Y:S01]  /*39c0*/  FMUL.FTZ R15, R15, R188 ;  /* 0x000000bc0f0f7220 */ /* 0x000fe20000410000 */
[----:B------:R-:W-:Y:S01]  /*39d0*/  FMUL.FTZ R144, R235, R144 ;  /* 0x00000090eb907220 */ /* 0x000fe20000410000 */
[----:B------:R-:W-:Y:S01]  /*39e0*/  FMUL.FTZ R139, R234, R139 ;  /* 0x0000008bea8b7220 */ /* 0x000fe20000410000 */
[----:B------:R-:W-:Y:S01]  /*39f0*/  FMUL.FTZ R146, R221, R148 ;  /* 0x00000094dd927220 */ /* 0x000fe20000410000 */
[----:B------:R-:W-:Y:S01]  /*3a00*/  FMUL.FTZ R6, R223, R6 ;  /* 0x00000006df067220 */ /* 0x000fe20000410000 */
[----:B------:R-:W-:Y:S01]  /*3a10*/  FMUL.FTZ R7, R222, R149 ;  /* 0x00000095de077220 */ /* 0x000fe20000410000 */
[----:B------:R-:W-:Y:S01]  /*3a20*/  FMUL.FTZ R141, R224, R141 ;  /* 0x0000008de08d7220 */ /* 0x000fe20000410000 */
[----:B------:R-:W-:Y:S01]  /*3a30*/  F2FP.F16.F32.PACK_AB R188, R191, R190 ;  /* 0x000000bebfbc723e */ /* 0x000fe200000000ff */
[----:B------:R-:W-:Y:S01]  /*3a40*/  IMAD R10, R10, 0x2, R237 ;  /* 0x000000020a0a7824 */ /* 0x000fe200078e02ed */
[----:B------:R-:W-:-:S02]  /*3a50*/  F2FP.F16.F32.PACK_AB R189, R193, R192 ;  /* 0x000000c0c1bd723e */ /* 0x000fc400000000ff */
[----:B------:R-:W-:Y:S02]  /*3a60*/  F2FP.F16.F32.PACK_AB R190, R215, R214 ;  /* 0x000000d6d7be723e */ /* 0x000fe400000000ff */
[----:B------:R-:W-:Y:S01]  /*3a70*/  F2FP.F16.F32.PACK_AB R191, R186, R157 ;  /* 0x0000009dbabf723e */ /* 0x000fe200000000ff */
[----:B------:R-:W-:Y:S01]  /*3a80*/  ULOP3.LUT UR8, UR8, 0x1000000, URZ, 0xfc, !UPT ;  /* 0x0100000008087892 */ /* 0x000fe2000f8efc3f */
[----:B------:R-:W-:Y:S02]  /*3a90*/  F2FP.F16.F32.PACK_AB R184, R129, R184 ;  /* 0x000000b881b8723e */ /* 0x000fe400000000ff */
        /* <DEDUP_REMOVED lines=10> */
[----:B------:R-:W-:Y:S01]  /*3b40*/  F2FP.F16.F32.PACK_AB R147, R141, R6 ;  /* 0x000000068d93723e */ /* 0x000fe200000000ff */
[----:B------:R1:W-:Y:S01]  /*3b50*/  STSM.16.MT88.4 [R10+0x1e800], R188 ;  /* 0x01e800bc0a007844 */ /* 0x0003e20000004200 */
[----:B------:R-:W-:Y:S01]  /*3b60*/  F2FP.F16.F32.PACK_AB R156, R226, R225 ;  /* 0x000000e1e29c723e */ /* 0x000fe200000000ff */
[----:B------:R-:W-:Y:S01]  /*3b70*/  UIMAD UR8, UR5, 0x300, UR8 ;  /* 0x00000300050878a4 */ /* 0x000fe2000f8e0208 */
[----:B------:R-:W-:Y:S01]  /*3b80*/  F2FP.F16.F32.PACK_AB R157, R155, R153 ;  /* 0x000000999b9d723e */ /* 0x000fe200000000ff */
[----:B------:R1:W-:Y:S01]  /*3b90*/  STSM.16.MT88.4 [R10+0x1f000], R184 ;  /* 0x01f000b80a007844 */ /* 0x0003e20000004200 */
[----:B------:R-:W-:Y:S02]  /*3ba0*/  F2FP.F16.F32.PACK_AB R158, R194, R158 ;  /* 0x0000009ec29e723e */ /* 0x000fe400000000ff */
[----:B------:R-:W-:Y:S01]  /*3bb0*/  F2FP.F16.F32.PACK_AB R159, R120, R159 ;  /* 0x0000009f789f723e */ /* 0x000fe200000000ff */
[----:B------:R1:W-:Y:S04]  /*3bc0*/  STSM.16.MT88.4 [R10+0x1f800], R148 ;  /* 0x01f800940a007844 */ /* 0x0003e80000004200 */
[----:B------:R1:W-:Y:S01]  /*3bd0*/  STSM.16.MT88.4 [R10+0x20000], R144 ;  /* 0x020000900a007844 */ /* 0x0003e20000004200 */
[----:B------:R-:W-:Y:S01]  /*3be0*/  WARPGROUP.ARRIVE ;  /* 0x00000000000079c5 */ /* 0x000fe20000000000 */
[----:B------:R-:W-:Y:S01]  /*3bf0*/  UMOV UR10, UR8 ;  /* 0x00000008000a7c82 */ /* 0x000fe20008000000 */
[----:B------:R-:W-:-:S04]  /*3c00*/  UMOV UR11, 0x80000020 ;  /* 0x80000020000b7882 */ /* 0x000fc80000000000 */
[----:B------:R-:W-:Y:S01]  /*3c10*/  HGMMA.64x96x16.F32 R72, R156, gdesc[UR8].tnspB, R72, gsb0 ;  /* 0x416000089c487df0 */ /* 0x000fe20008000848 */
[----:B------:R-:W-:Y:S02]  /*3c20*/  F2FP.F16.F32.PACK_AB R120, R8, R122 ;  /* 0x0000007a0878723e */ /* 0x000fe400000000ff */
[----:B------:R-:W-:Y:S01]  /*3c30*/  F2FP.F16.F32.PACK_AB R121, R123, R121 ;  /* 0x000000797b79723e */ /* 0x000fe200000000ff */
[----:B------:R-:W-:Y:S01]  /*3c40*/  UIADD3 UR10, UR8, 0x40, URZ ;  /* 0x00000040080a7890 */ /* 0x000fe2000fffe03f */
[----:B------:R-:W-:Y:S02]  /*3c50*/  F2FP.F16.F32.PACK_AB R122, R125, R9 ;  /* 0x000000097d7a723e */ /* 0x000fe400000000ff */
[----:B------:R-:W-:Y:S01]  /*3c60*/  F2FP.F16.F32.PACK_AB R123, R12, R124 ;  /* 0x0000007c0c7b723e */ /* 0x000fe200000000ff */
[----:B------:R-:W-:Y:S01]  /*3c70*/  UMOV UR11, 0x80000020 ;  /* 0x80000020000b7882 */ /* 0x000fe20000000000 */
[----:B------:R-:W-:Y:S02]  /*3c80*/  WARPGROUP.DEPBAR.LE gsb0, 0x0 ;  /* 0x00008000000079c5 */ /* 0x000fe40000010000 */
[----:B------:R-:W-:-:S06]  /*3c90*/  WARPGROUP.ARRIVE ;  /* 0x00000000000079c5 */ /* 0x000fcc0000000000 */
[----:B------:R-:W-:Y:S01]  /*3ca0*/  HGMMA.64x96x16.F32 R72, R120, gdesc[UR8].tnspB, R72, gsb0 ;  /* 0x4160000878487df0 */ /* 0x000fe20008000848 */
[----:B------:R-:W-:Y:S01]  /*3cb0*/  UIADD3 UR10, UR8, 0x80, URZ ;  /* 0x00000080080a7890 */ /* 0x000fe2000fffe03f */
[----:B------:R-:W-:Y:S01]  /*3cc0*/  UMOV UR11, 0x80000020 ;  /* 0x80000020000b7882 */ /* 0x000fe20000000000 */
[----:B------:R-:W-:Y:S01]  /*3cd0*/  VIADD R129, R237, 0x1e800 ;  /* 0x0001e800ed817836 */ /* 0x000fe20000000000 */
[----:B------:R-:W-:Y:S01]  /*3ce0*/  F2FP.F16.F32.PACK_AB R130, R134, R131 ;  /* 0x000000838682723e */ /* 0x000fe200000000ff */
[----:B------:R-:W-:Y:S01]  /*3cf0*/  UIADD3 UR12, UR8, 0xc0, URZ ;  /* 0x000000c0080c7890 */ /* 0x000fe2000fffe03f */
[----:B------:R-:W-:Y:S02]  /*3d00*/  F2FP.F16.F32.PACK_AB R128, R128, R19 ;  /* 0x000000138080723e */ /* 0x000fe400000000ff */
[----:B------:R-:W-:Y:S02]  /*3d10*/  R2UR UR9, R129 ;  /* 0x00000000810972ca */ /* 0x000fe400000e0000 */
[----:B------:R-:W-:-:S02]  /*3d20*/  F2FP.F16.F32.PACK_AB R129, R21, R20 ;  /* 0x000000141581723e */ /* 0x000fc400000000ff */
[----:B------:R-:W-:Y:S01]  /*3d30*/  F2FP.F16.F32.PACK_AB R131, R11, R154 ;  /* 0x0000009a0b83723e */ /* 0x000fe200000000ff */
[----:B------:R-:W-:Y:S02]  /*3d40*/  WARPGROUP.DEPBAR.LE gsb0, 0x0 ;  /* 0x00008000000079c5 */ /* 0x000fe40000010000 */
[----:B------:R-:W-:Y:S02]  /*3d50*/  F2FP.F16.F32.PACK_AB R120, R127, R126 ;  /* 0x0000007e7f78723e */ /* 0x000fe400000000ff */
[----:B------:R-:W-:Y:S02]  /*3d60*/  F2FP.F16.F32.PACK_AB R121, R152, R13 ;  /* 0x0000000d9879723e */ /* 0x000fe400000000ff */
[----:B------:R-:W-:Y:S02]  /*3d70*/  F2FP.F16.F32.PACK_AB R122, R23, R22 ;  /* 0x00000016177a723e */ /* 0x000fe400000000ff */
[----:B------:R-:W-:-:S04]  /*3d80*/  F2FP.F16.F32.PACK_AB R123, R18, R17 ;  /* 0x00000011127b723e */ /* 0x000fc800000000ff */
[----:B------:R-:W-:-:S06]  /*3d90*/  WARPGROUP.ARRIVE ;  /* 0x00000000000079c5 */ /* 0x000fcc0000000000 */
[----:B------:R-:W-:Y:S01]  /*3da0*/  HGMMA.64x96x16.F32 R72, R120, gdesc[UR8].tnspB, R72, gsb0 ;  /* 0x4160000878487df0 */ /* 0x000fe20008000848 */
[----:B------:R-:W-:Y:S01]  /*3db0*/  UMOV UR14, UR12 ;  /* 0x0000000c000e7c82 */ /* 0x000fe20008000000 */
[----:B------:R-:W-:Y:S01]  /*3dc0*/  UMOV UR15, 0x80000020 ;  /* 0x80000020000f7882 */ /* 0x000fe20000000000 */
[----:B------:R-:W-:Y:S02]  /*3dd0*/  WARPGROUP.DEPBAR.LE gsb0, 0x0 ;  /* 0x00008000000079c5 */ /* 0x000fe40000010000 */
[----:B------:R-:W-:-:S06]  /*3de0*/  WARPGROUP.ARRIVE ;  /* 0x00000000000079c5 */ /* 0x000fcc0000000000 */
[----:B------:R-:W-:Y:S01]  /*3df0*/  HGMMA.64x96x16.F32 R72, R128, gdesc[UR12].tnspB, R72, gsb0 ;  /* 0x4160000c80487df0 */ /* 0x000fe20008000848 */
[----:B------:R-:W-:-:S05]  /*3e00*/  IMAD R5, R16, 0x1000, R237 ;  /* 0x0000100010057824 */ /* 0x000fca00078e02ed */
[----:B------:R-:W-:Y:S01]  /*3e10*/  R2UR UR10, R5 ;  /* 0x00000000050a72ca */ /* 0x000fe200000e0000 */
[----:B------:R-:W-:-:S04]  /*3e20*/  USHF.R.U32.HI UR9, URZ, 0x4, UR9 ;  /* 0x000000043f097899 */ /* 0x000fc80008011609 */
[----:B------:R-:W-:-:S04]  /*3e30*/  ULOP3.LUT UR9, UR9, 0x3fff, URZ, 0xc0, !UPT ;  /* 0x00003fff09097892 */ /* 0x000fc8000f8ec03f */
[----:B------:R-:W-:-:S04]  /*3e40*/  ULOP3.LUT UR9, UR9, 0x10000, URZ, 0xfc, !UPT ;  /* 0x0001000009097892 */ /* 0x000fc8000f8efc3f */
[----:B------:R-:W-:Y:S02]  /*3e50*/  USHF.R.U32.HI UR10, URZ, 0x4, UR10 ;  /* 0x000000043f0a7899 */ /* 0x000fe4000801160a */
[----:B------:R-:W-:Y:S02]  /*3e60*/  ULEA UR8, UR5, UR9, 0xa ;  /* 0x0000000905087291 */ /* 0x000fe4000f8e503f */
[----:B------:R-:W-:Y:S01]  /*3e70*/  ULOP3.LUT UR10, UR10, 0x3fff, URZ, 0xc0, !UPT ;  /* 0x00003fff0a0a7892 */ /* 0x000fe2000f8ec03f */
[----:B------:R-:W-:Y:S01]  /*3e80*/  UMOV UR11, 0xc0000010 ;  /* 0xc0000010000b7882 */ /* 0x000fe20000000000 */
        /* <DEDUP_REMOVED lines=11> */
[----:B------:R-:W-:Y:S01]  /*3f40*/  UIADD3 UR20, UR10, 0x200, URZ ;  /* 0x000002000a147890 */ /* 0x000fe2000fffe03f */
[----:B------:R-:W-:Y:S01]  /*3f50*/  UMOV UR12, UR8 ;  /* 0x00000008000c7c82 */ /* 0x000fe20008000000 */
[----:B------:R-:W-:Y:S01]  /*3f60*/  UMOV UR13, UR9 ;  /* 0x00000009000d7c82 */ /* 0x000fe20008000000 */
[----:B------:R-:W-:-:S04]  /*3f70*/  UMOV UR15, 0xc0000010 ;  /* 0xc0000010000f7882 */ /* 0x000fc80000000000 */
[----:B------:R-:W-:Y:S01]  /*3f80*/  UMOV UR14, UR20 ;  /* 0x00000014000e7c82 */ /* 0x000fe20008000000 */
[----:B------:R-:W-:Y:S02]  /*3f90*/  WARPGROUP.DEPBAR.LE gsb0, 0x0 ;  /* 0x00008000000079c5 */ /* 0x000fe40000010000 */
        /* <DEDUP_REMOVED lines=17> */
[----:B------:R-:W-:Y:S01]  /*40b0*/  UIADD3 UR9, UR10, 0x220, URZ ;  /* 0x000002200a097890 */ /* 0x000fe2000fffe03f */
[----:B------:R-:W-:-:S06]  /*40c0*/  UMOV UR15, 0xc0000010 ;  /* 0xc0000010000f7882 */ /* 0x000fcc0000000000 */
[----:B------:R-:W-:Y:S01]  /*40d0*/  UMOV UR14, UR9 ;  /* 0x00000009000e7c82 */ /* 0x000fe20008000000 */
        /* <DEDUP_REMOVED lines=105> */
[----:B------:R-:W-:Y:S02]  /*4770*/  UIADD3 UR8, UR8, 0x206, URZ ;  /* 0x0000020608087890 */ /* 0x000fe4000fffe03f */
[----:B------:R-:W-:Y:S02]  /*4780*/  UIADD3 UR12, UR10, 0x2e0, URZ ;  /* 0x000002e00a0c7890 */ /* 0x000fe4000fffe03f */
[----:B------:R-:W-:Y:S01]  /*4790*/  UIADD3 UR13, UR10, 0x4e0, URZ ;  /* 0x000004e00a0d7890 */ /* 0x000fe2000fffe03f */
[----:B------:R-:W-:Y:S02]  /*47a0*/  UMOV UR11, 0xc0000010 ;  /* 0xc0000010000b7882 */ /* 0x000fe40000000000 */
[----:B------:R-:W-:Y:S01]  /*47b0*/  UMOV UR10, UR9 ;  /* 0x00000009000a7c82 */ /* 0x000fe20008000000 */
[----:B------:R-:W-:Y:S01]  /*47c0*/  UMOV UR9, 0x40000040 ;  /* 0x4000004000097882 */ /* 0x000fe20000000000 */
[----:B------:R-:W-:-:S02]  /*47d0*/  WARPGROUP.DEPBAR.LE gsb0, 0x0 ;  /* 0x00008000000079c5 */ /* 0x000fc40000010000 */
        /* <DEDUP_REMOVED lines=15> */
.L_x_1040:
[----:B------:R-:W-:Y:S01]  /*48d0*/  UIADD3 UR8, UR6, 0x26840, URZ ;  /* 0x0002684006087890 */ /* 0x000fe2000fffe03f */
[----:B------:R-:W1:Y:S01]  /*48e0*/  S2R R5, SR_TID.X ;  /* 0x0000000000057919 */ /* 0x000e620000002100 */
[----:B------:R-:W-:Y:S02]  /*48f0*/  ULOP3.LUT UR10, UR7, 0x1000000, URZ, 0xfc, !UPT ;  /* 0x01000000070a7892 */ /* 0x000fe4000f8efc3f */
        /* <DEDUP_REMOVED lines=12> */
[----:B-1----:R-:W-:-:S05]  /*49c0*/  SHF.R.U32.HI R5, RZ, 0x7, R5 ;  /* 0x00000007ff057819 */ /* 0x002fca0000011605 */
[C---:B------:R-:W-:Y:S02]  /*49d0*/  VIADD R6, R5.reuse, 0x9 ;  /* 0x0000000905067836 */ /* 0x040fe40000000000 */
[----:B------:R-:W-:Y:S01]  /*49e0*/  VIADD R5, R5, 0xc ;  /* 0x0000000c05057836 */ /* 0x000fe20000000000 */
        /* <DEDUP_REMOVED lines=28> */
.L_x_1041:
        /* <DEDUP_REMOVED lines=62> */
.L_x_1023:
[----:B------:R-:W-:Y:S05]  /*4f90*/  @P0 BRA `(.L_x_1043) ;  /* 0x0000000c00980947 */ /* 0x000fea0003800000 */
[----:B------:R-:W2:Y:S01]  /*4fa0*/  S2UR UR4, SR_CgaCtaId ;  /* 0x00000000000479c3 */ /* 0x000ea20000008800 */
[----:B------:R-:W-:Y:S02]  /*4fb0*/  UMOV UR37, 0x400 ;  /* 0x0000040000257882 */ /* 0x000fe40000000000 */
[----:B--2---:R-:W-:-:S06]  /*4fc0*/  ULEA UR37, UR4, UR37, 0x18 ;  /* 0x0000002504257291 */ /* 0x004fcc000f8ec03f */
[----:B------:R-:W-:-:S05]  /*4fd0*/  IMAD.U32 R16, RZ, RZ, UR37 ;  /* 0x00000025ff107e24 */ /* 0x000fca000f8e00ff */
        /* <DEDUP_REMOVED lines=18> */
.L_x_1044:
[----:B------:R-:W-:-:S06]  /*5100*/  UIADD3 UR4, UR37, 0x6000, URZ ;  /* 0x0000600025047890 */ /* 0x000fcc000fffe03f */
        /* <DEDUP_REMOVED lines=19> */
.L_x_1045:
        /* <DEDUP_REMOVED lines=18> */
.L_x_1046:
        /* <DEDUP_REMOVED lines=18> */
.L_x_1047:
[----:B------:R-:W2:Y:S01]  /*5480*/  S2R R0, SR_TID.X ;  /* 0x0000000000007919 */ /* 0x000ea20000002100 */
        /* <DEDUP_REMOVED lines=15> */
[----:B--2---:R-:W-:Y:S01]  /*5580*/  VIADD R0, R0, 0xffffff80 ;  /* 0xffffff8000007836 */ /* 0x004fe20000000000 */
[----:B------:R-:W-:Y:S02]  /*5590*/  F2FP.F16.F32.PACK_AB R97, R99, R98 ;  /* 0x000000626361723e */ /* 0x000fe400000000ff */
[----:B------:R-:W-:-:S02]  /*55a0*/  F2FP.F16.F32.PACK_AB R104, R105, R104 ;  /* 0x000000686968723e */ /* 0x000fc400000000ff */
[----:B------:R-:W-:Y:S02]  /*55b0*/  SHF.R.S32.HI R3, RZ, 0x1f, R0 ;  /* 0x0000001fff037819 */ /* 0x000fe40000011400 */
[----:B------:R-:W-:Y:S02]  /*55c0*/  F2FP.F16.F32.PACK_AB R98, R101, R100 ;  /* 0x000000646562723e */ /* 0x000fe400000000ff */
[CC--:B------:R-:W-:Y:S02]  /*55d0*/  LEA.HI R2, R3.reuse, R0.reuse, RZ, 0x4 ;  /* 0x0000000003027211 */ /* 0x0c0fe400078f20ff */
[----:B------:R-:W-:Y:S02]  /*55e0*/  LEA.HI R3, R3, R0, RZ, 0x5 ;  /* 0x0000000003037211 */ /* 0x000fe400078f28ff */
[----:B-1----:R-:W-:Y:S02]  /*55f0*/  LOP3.LUT R5, R2, 0xfffffff0, RZ, 0xc0, !PT ;  /* 0xfffffff002057812 */ /* 0x002fe400078ec0ff */
[----:B------:R-:W-:-:S02]  /*5600*/  SHF.R.S32.HI R9, RZ, 0x5, R3 ;  /* 0x00000005ff097819 */ /* 0x000fc40000011403 */
[----:B------:R-:W-:Y:S01]  /*5610*/  F2FP.F16.F32.PACK_AB R99, R103, R102 ;  /* 0x000000666763723e */ /* 0x000fe200000000ff */
[----:B------:R-:W-:Y:S01]  /*5620*/  IMAD.IADD R5, R0, 0x1, -R5 ;  /* 0x0000000100057824 */ /* 0x000fe200078e0a05 */
[----:B------:R-:W-:Y:S02]  /*5630*/  SHF.R.S32.HI R0, RZ, 0x4, R2 ;  /* 0x00000004ff007819 */ /* 0x000fe40000011402 */
[----:B------:R-:W-:Y:S02]  /*5640*/  F2FP.F16.F32.PACK_AB R105, R107, R106 ;  /* 0x0000006a6b69723e */ /* 0x000fe400000000ff */
[----:B------:R-:W-:Y:S01]  /*5650*/  LEA.HI R4, R5, R5, RZ, 0x1 ;  /* 0x0000000505047211 */ /* 0x000fe200078f08ff */
[----:B------:R-:W-:Y:S01]  /*5660*/  IMAD.SHL.U32 R0, R0, 0x8, RZ ;  /* 0x0000000800007824 */ /* 0x000fe200078e00ff */
[----:B------:R-:W-:Y:S02]  /*5670*/  SHF.R.S32.HI R8, RZ, 0x1f, R5 ;  /* 0x0000001fff087819 */ /* 0x000fe40000011405 */
[----:B------:R-:W-:-:S02]  /*5680*/  SHF.R.S32.HI R6, RZ, 0x1, R4 ;  /* 0x00000001ff067819 */ /* 0x000fc40000011404 */
[----:B------:R-:W-:Y:S02]  /*5690*/  SHF.R.S32.HI R7, RZ, 0x1f, R4 ;  /* 0x0000001fff077819 */ /* 0x000fe40000011404 */
[----:B------:R-:W-:Y:S02]  /*56a0*/  LEA.HI R8, R8, R5, RZ, 0x3 ;  /* 0x0000000508087211 */ /* 0x000fe400078f18ff */
[----:B------:R-:W-:Y:S02]  /*56b0*/  LEA.HI R7, R7, R6, RZ, 0x2 ;  /* 0x0000000607077211 */ /* 0x000fe400078f10ff */
[----:B------:R-:W-:Y:S01]  /*56c0*/  LOP3.LUT R4, R4, 0x3fffffe, RZ, 0xc0, !PT ;  /* 0x03fffffe04047812 */ /* 0x000fe200078ec0ff */
[----:B------:R-:W-:Y:S01]  /*56d0*/  IMAD.SHL.U32 R8, R8, 0x20, RZ ;  /* 0x0000002008087824 */ /* 0x000fe200078e00ff */
[----:B------:R-:W-:Y:S02]  /*56e0*/  LOP3.LUT R7, R7, 0xfffffffc, RZ, 0xc0, !PT ;  /* 0xfffffffc07077812 */ /* 0x000fe400078ec0ff */
[----:B------:R-:W-:Y:S01]  /*56f0*/  F2FP.F16.F32.PACK_AB R112, R113, R112 ;  /* 0x000000707170723e */ /* 0x000fe200000000ff */
[----:B------:R-:W-:Y:S01]  /*5700*/  IMAD.IADD R4, R5, 0x1, -R4 ;  /* 0x0000000105047824 */ /* 0x000fe200078e0a04 */
[----:B------:R-:W-:Y:S01]  /*5710*/  LOP3.LUT R8, R8, 0x7fffff00, RZ, 0xc0, !PT ;  /* 0x7fffff0008087812 */ /* 0x000fe200078ec0ff */
[----:B------:R-:W-:Y:S01]  /*5720*/  IMAD.IADD R7, R6, 0x1, -R7 ;  /* 0x0000000106077824 */ /* 0x000fe200078e0a07 */
[----:B------:R-:W-:-:S02]  /*5730*/  F2FP.F16.F32.PACK_AB R106, R109, R108 ;  /* 0x0000006c6d6a723e */ /* 0x000fc400000000ff */
[----:B------:R-:W-:Y:S01]  /*5740*/  F2FP.F16.F32.PACK_AB R107, R111, R110 ;  /* 0x0000006e6f6b723e */ /* 0x000fe200000000ff */
[C---:B------:R-:W-:Y:S01]  /*5750*/  IMAD.SHL.U32 R2, R7.reuse, 0x40, RZ ;  /* 0x0000004007027824 */ /* 0x040fe200078e00ff */
[----:B------:R-:W-:Y:S01]  /*5760*/  LOP3.LUT P0, RZ, R7, 0x2, RZ, 0xc0, !PT ;  /* 0x0000000207ff7812 */ /* 0x000fe2000780c0ff */
[----:B------:R-:W-:Y:S01]  /*5770*/  IMAD R5, R9, 0x200, R8 ;  /* 0x0000020009057824 */ /* 0x000fe200078e0208 */
[----:B------:R-:W-:Y:S02]  /*5780*/  F2FP.F16.F32.PACK_AB R113, R115, R114 ;  /* 0x000000727371723e */ /* 0x000fe400000000ff */
[----:B------:R-:W-:Y:S01]  /*5790*/  LOP3.LUT R3, R2, 0xc0, RZ, 0xc0, !PT ;  /* 0x000000c002037812 */ /* 0x000fe200078ec0ff */
[----:B------:R-:W-:Y:S01]  /*57a0*/  IMAD R5, R4, 0x20, R5 ;  /* 0x0000002004057824 */ /* 0x000fe200078e0205 */
[----:B------:R-:W-:Y:S01]  /*57b0*/  F2FP.F16.F32.PACK_AB R24, R25, R24 ;  /* 0x000000181918723e */ /* 0x000fe200000000ff */
[----:B------:R-:W-:Y:S01]  /*57c0*/  IMAD.MOV.U32 R2, RZ, RZ, 0x20 ;  /* 0x00000020ff027424 */ /* 0x000fe200078e00ff */
[----:B------:R-:W-:-:S02]  /*57d0*/  LOP3.LUT R0, R3, 0x8, R0, 0xf8, !PT ;  /* 0x0000000803007812 */ /* 0x000fc400078ef800 */
[----:B------:R-:W-:Y:S02]  /*57e0*/  SHF.R.U32.HI R3, RZ, 0x3, R3 ;  /* 0x00000003ff037819 */ /* 0x000fe40000011603 */
[----:B------:R-:W-:Y:S02]  /*57f0*/  F2FP.F16.F32.PACK_AB R114, R117, R116 ;  /* 0x000000747572723e */ /* 0x000fe400000000ff */
[----:B------:R-:W-:Y:S02]  /*5800*/  LOP3.LUT R0, R0, R3, RZ, 0x3c, !PT ;  /* 0x0000000300007212 */ /* 0x000fe400078e3cff */
[----:B------:R-:W-:Y:S02]  /*5810*/  SEL R3, R2, 0xffffffe0, !P0 ;  /* 0xffffffe002037807 */ /* 0x000fe40004000000 */
[----:B------:R-:W-:Y:S01]  /*5820*/  F2FP.F16.F32.PACK_AB R115, R119, R118 ;  /* 0x000000767773723e */ /* 0x000fe200000000ff */
[----:B------:R-:W-:Y:S01]  /*5830*/  IMAD.IADD R0, R5, 0x1, R0 ;  /* 0x0000000105007824 */ /* 0x000fe200078e0200 */
[----:B------:R-:W-:-:S02]  /*5840*/  F2FP.F16.F32.PACK_AB R25, R27, R26 ;  /* 0x0000001a1b19723e */ /* 0x000fc400000000ff */
[----:B------:R-:W-:Y:S02]  /*5850*/  F2FP.F16.F32.PACK_AB R32, R33, R32 ;  /* 0x000000202120723e */ /* 0x000fe400000000ff */
[----:B------:R-:W-:Y:S02]  /*5860*/  LEA R0, R0, UR37, 0x1 ;  /* 0x0000002500007c11 */ /* 0x000fe4000f8e08ff */
[----:B------:R-:W-:Y:S02]  /*5870*/  F2FP.F16.F32.PACK_AB R26, R29, R28 ;  /* 0x0000001c1d1a723e */ /* 0x000fe400000000ff */
[----:B------:R-:W-:Y:S01]  /*5880*/  IADD3 R2, R3, 0x6000, R0 ;  /* 0x0000600003027810 */ /* 0x000fe20007ffe000 */
[----:B------:R-:W-:Y:S01]  /*5890*/  STSM.16.M88.4 [R0+0x6000], R72 ;  /* 0x0060004800007844 */ /* 0x000fe20000000200 */
[----:B------:R-:W-:Y:S02]  /*58a0*/  F2FP.F16.F32.PACK_AB R27, R31, R30 ;  /* 0x0000001e1f1b723e */ /* 0x000fe400000000ff */
[----:B------:R-:W-:Y:S01]  /*58b0*/  F2FP.F16.F32.PACK_AB R33, R35, R34 ;  /* 0x000000222321723e */ /* 0x000fe200000000ff */
[----:B------:R-:W1:Y:S01]  /*58c0*/  SHFL.IDX PT, R3, R9, RZ, 0x1f ;  /* 0x00001fff09037589 */ /* 0x000e6200000e0000 */
[----:B------:R-:W-:-:S02]  /*58d0*/  F2FP.F16.F32.PACK_AB R40, R41, R40 ;  /* 0x000000282928723e */ /* 0x000fc400000000ff */
[----:B------:R-:W-:Y:S01]  /*58e0*/  F2FP.F16.F32.PACK_AB R34, R37, R36 ;  /* 0x000000242522723e */ /* 0x000fe200000000ff */
[----:B------:R2:W-:Y:S01]  /*58f0*/  STSM.16.M88.4 [R2], R80 ;  /* 0x0000005002007844 */ /* 0x0005e20000000200 */
[----:B------:R-:W-:Y:S02]  /*5900*/  F2FP.F16.F32.PACK_AB R35, R39, R38 ;  /* 0x000000262723723e */ /* 0x000fe400000000ff */
[----:B------:R-:W-:Y:S01]  /*5910*/  F2FP.F16.F32.PACK_AB R41, R43, R42 ;  /* 0x0000002a2b29723e */ /* 0x000fe200000000ff */
[----:B------:R2:W-:Y:S01]  /*5920*/  STSM.16.M88.4 [R0+0x8000], R88 ;  /* 0x0080005800007844 */ /* 0x0005e20000000200 */
[----:B------:R-:W-:Y:S02]  /*5930*/  F2FP.F16.F32.PACK_AB R48, R49, R48 ;  /* 0x000000303130723e */ /* 0x000fe400000000ff */
[----:B------:R-:W-:Y:S01]  /*5940*/  F2FP.F16.F32.PACK_AB R42, R45, R44 ;  /* 0x0000002c2d2a723e */ /* 0x000fe200000000ff */
[----:B------:R2:W-:Y:S01]  /*5950*/  STSM.16.M88.4 [R2+0x2000], R96 ;  /* 0x0020006002007844 */ /* 0x0005e20000000200 */
[----:B------:R-:W-:-:S02]  /*5960*/  F2FP.F16.F32.PACK_AB R43, R47, R46 ;  /* 0x0000002e2f2b723e */ /* 0x000fc400000000ff */
[----:B------:R-:W-:Y:S01]  /*5970*/  F2FP.F16.F32.PACK_AB R49, R51, R50 ;  /* 0x000000323331723e */ /* 0x000fe200000000ff */
[----:B------:R2:W-:Y:S01]  /*5980*/  STSM.16.M88.4 [R0+0xa000], R104 ;  /* 0x00a0006800007844 */ /* 0x0005e20000000200 */
[----:B------:R-:W-:Y:S02]  /*5990*/  F2FP.F16.F32.PACK_AB R56, R57, R56 ;  /* 0x000000383938723e */ /* 0x000fe400000000ff */
[----:B------:R-:W-:Y:S01]  /*59a0*/  F2FP.F16.F32.PACK_AB R50, R53, R52 ;  /* 0x000000343532723e */ /* 0x000fe200000000ff */
[----:B------:R2:W-:Y:S01]  /*59b0*/  STSM.16.M88.4 [R2+0x4000], R112 ;  /* 0x0040007002007844 */ /* 0x0005e20000000200 */
[----:B------:R-:W-:Y:S02]  /*59c0*/  F2FP.F16.F32.PACK_AB R51, R55, R54 ;  /* 0x000000363733723e */ /* 0x000fe400000000ff */
[----:B------:R-:W-:Y:S01]  /*59d0*/  F2FP.F16.F32.PACK_AB R57, R59, R58 ;  /* 0x0000003a3b39723e */ /* 0x000fe200000000ff */
[----:B------:R2:W-:Y:S01]  /*59e0*/  STSM.16.M88.4 [R0], R24 ;  /* 0x0000001800007844 */ /* 0x0005e20000000200 */
[----:B------:R-:W-:-:S02]  /*59f0*/  F2FP.F16.F32.PACK_AB R64, R65, R64 ;  /* 0x000000404140723e */ /* 0x000fc400000000ff */
[----:B------:R-:W-:Y:S01]  /*5a00*/  F2FP.F16.F32.PACK_AB R58, R61, R60 ;  /* 0x0000003c3d3a723e */ /* 0x000fe200000000ff */
[----:B------:R2:W-:Y:S01]  /*5a10*/  STSM.16.M88.4 [R2+-0x6000], R32 ;  /* 0xffa0002002007844 */ /* 0x0005e20000000200 */
[----:B------:R-:W-:Y:S02]  /*5a20*/  F2FP.F16.F32.PACK_AB R59, R63, R62 ;  /* 0x0000003e3f3b723e */ /* 0x000fe400000000ff */
[----:B------:R-:W-:Y:S01]  /*5a30*/  F2FP.F16.F32.PACK_AB R65, R67, R66 ;  /* 0x000000424341723e */ /* 0x000fe200000000ff */
[----:B------:R2:W-:Y:S01]  /*5a40*/  STSM.16.M88.4 [R0+0x2000], R40 ;  /* 0x0020002800007844 */ /* 0x0005e20000000200 */
[----:B------:R-:W-:Y:S02]  /*5a50*/  F2FP.F16.F32.PACK_AB R66, R69, R68 ;  /* 0x000000444542723e */ /* 0x000fe400000000ff */
[----:B------:R-:W-:Y:S01]  /*5a60*/  F2FP.F16.F32.PACK_AB R67, R71, R70 ;  /* 0x000000464743723e */ /* 0x000fe200000000ff */
[----:B------:R2:W-:Y:S01]  /*5a70*/  STSM.16.M88.4 [R2+-0x4000], R48 ;  /* 0xffc0003002007844 */ /* 0x0005e20000000200 */
[----:B-1----:R-:W-:-:S03]  /*5a80*/  ISETP.NE.AND P0, PT, R3, 0x7, PT ;  /* 0x000000070300780c */ /* 0x002fc60003f05270 */
[----:B------:R2:W-:Y:S04]  /*5a90*/  STSM.16.M88.4 [R0+0x4000], R56 ;  /* 0x0040003800007844 */ /* 0x0005e80000000200 */
[----:B------:R2:W-:Y:S01]  /*5aa0*/  STSM.16.M88.4 [R2+-0x2000], R64 ;  /* 0xffe0004002007844 */ /* 0x0005e20000000200 */
        /* <DEDUP_REMOVED lines=12> */
[----:B------:R-:W-:Y:S01]  /*5b70*/  ULDC.64 UR6, c[0x0][0x198] ;  /* 0x0000660000067ab9 */ /* 0x000fe20000000a00 */
[----:B------:R-:W-:Y:S02]  /*5b80*/  UIADD3 UR8, UR37, 0x6000, URZ ;  /* 0x0000600025087890 */ /* 0x000fe4000fffe03f */
[----:B------:R-:W-:Y:S02]  /*5b90*/  UIADD3 UR4, UP0, UR6, 0x770, URZ ;  /* 0x0000077006047890 */ /* 0x000fe4000ff1e03f */
[----:B------:R-:W-:Y:S02]  /*5ba0*/  UIADD3 UR40, UR37, 0x8000, URZ ;  /* 0x0000800025287890 */ /* 0x000fe4000fffe03f */
[----:B------:R-:W3:Y:S01]  /*5bb0*/  S2UR UR11, SR_CTAID.Y ;  /* 0x00000000000b79c3 */ /* 0x000ee20000002600 */
[----:B------:R-:W-:Y:S02]  /*5bc0*/  UIADD3.X UR5, URZ, UR7, URZ, UP0, !UPT ;  /* 0x000000073f057290 */ /* 0x000fe400087fe43f */
[----:B------:R-:W-:-:S02]  /*5bd0*/  UIADD3 UR6, UP0, UR6, 0x670, URZ ;  /* 0x0000067006067890 */ /* 0x000fc4000ff1e03f */
[----:B------:R-:W-:Y:S02]  /*5be0*/  UIADD3 UR32, UR37, 0xa000, URZ ;  /* 0x0000a00025207890 */ /* 0x000fe4000fffe03f */
[----:B------:R-:W-:Y:S01]  /*5bf0*/  UIADD3.X UR7, URZ, UR7, URZ, UP0, !UPT ;  /* 0x000000073f077290 */ /* 0x000fe200087fe43f */
[----:B------:R-:W4:Y:S01]  /*5c00*/  S2UR UR12, SR_CTAID.Z ;  /* 0x00000000000c79c3 */ /* 0x000f220000002700 */
[----:B------:R-:W-:Y:S02]  /*5c10*/  UIADD3 UR24, UR37, 0x2000, URZ ;  /* 0x0000200025187890 */ /* 0x000fe4000fffe03f */
[----:B------:R-:W-:Y:S01]  /*5c20*/  UIADD3 UR16, UR37, 0x4000, URZ ;  /* 0x0000400025107890 */ /* 0x000fe2000fffe03f */
[----:B------:R-:W-:Y:S01]  /*5c30*/  UMOV UR9, URZ ;  /* 0x0000003f00097c82 */ /* 0x000fe20008000000 */
[----:B------:R-:W-:Y:S01]  /*5c40*/  UMOV UR41, 0x20 ;  /* 0x0000002000297882 */ /* 0x000fe20000000000 */
[----:B------:R-:W-:Y:S01]  /*5c50*/  UMOV UR33, 0x40 ;  /* 0x0000004000217882 */ /* 0x000fe20000000000 */
[----:B-1----:R-:W-:Y:S01]  /*5c60*/  USHF.L.U32 UR10, UR10, 0x7, URZ ;  /* 0x000000070a0a7899 */ /* 0x002fe2000800063f */
[----:B------:R-:W-:Y:S01]  /*5c70*/  UMOV UR25, 0x20 ;  /* 0x0000002000197882 */ /* 0x000fe20000000000 */
[----:B------:R-:W-:-:S05]  /*5c80*/  UMOV UR17, 0x40 ;  /* 0x0000004000117882 */ /* 0x000fca0000000000 */
[----:B------:R-:W-:Y:S01]  /*5c90*/  UMOV UR42, UR10 ;  /* 0x0000000a002a7c82 */ /* 0x000fe20008000000 */
[----:B---3--:R-:W-:Y:S01]  /*5ca0*/  UMOV UR43, UR11 ;  /* 0x0000000b002b7c82 */ /* 0x008fe20008000000 */
[----:B------:R-:W-:Y:S01]  /*5cb0*/  UMOV UR35, UR11 ;  /* 0x0000000b00237c82 */ /* 0x000fe20008000000 */
[----:B------:R-:W-:Y:S01]  /*5cc0*/  UMOV UR34, UR10 ;  /* 0x0000000a00227c82 */ /* 0x000fe20008000000 */
[----:B------:R-:W-:Y:S01]  /*5cd0*/  UMOV UR27, UR11 ;  /* 0x0000000b001b7c82 */ /* 0x000fe20008000000 */
[----:B------:R-:W-:Y:S01]  /*5ce0*/  UMOV UR26, UR10 ;  /* 0x0000000a001a7c82 */ /* 0x000fe20008000000 */
[----:B------:R-:W-:Y:S01]  /*5cf0*/  UMOV UR19, UR11 ;  /* 0x0000000b00137c82 */ /* 0x000fe20008000000 */
[----:B------:R-:W-:Y:S01]  /*5d00*/  UMOV UR18, UR10 ;  /* 0x0000000a00127c82 */ /* 0x000fe20008000000 */
[----:B----4-:R-:W-:Y:S01]  /*5d10*/  UMOV UR44, UR12 ;  /* 0x0000000c002c7c82 */ /* 0x010fe20008000000 */
[----:B------:R1:W-:Y:S01]  /*5d20*/  UTMASTG.4D [UR8], [UR4] ;  /* 0x00000008040073b5 */ /* 0x0003e20008018000 */
[----:B------:R-:W-:Y:S01]  /*5d30*/  UMOV UR36, UR12 ;  /* 0x0000000c00247c82 */ /* 0x000fe20008000000 */
        /* <DEDUP_REMOVED lines=9> */
.L_x_1049:
[----:B------:R-:W-:Y:S05]  /*5dd0*/  BSYNC B0 ;  /* 0x0000000000007941 */ /* 0x000fea0003800000 */
.L_x_1048:
[----:B------:R-:W-:-:S04]  /*5de0*/  DEPBAR.LE SB0, 0x0 ;  /* 0x000080000000791a */ /* 0x000fc80000000000 */
[----:B------:R-:W-:Y:S05]  /*5df0*/  EXIT ;  /* 0x000000000000794d */ /* 0x000fea0003800000 */
.L_x_1043:
[----:B------:R-:W2:Y:S01]  /*5e00*/  S2R R0, SR_TID.X ;  /* 0x0000000000007919 */ /* 0x000ea20000002100 */
[----:B------:R-:W3:Y:S01]  /*5e10*/  S2UR UR12, SR_CTAID.Y ;  /* 0x00000000000c79c3 */ /* 0x000ee20000002600 */
[----:B------:R-:W-:Y:S01]  /*5e20*/  ULDC.64 UR4, c[0x0][0x208] ;  /* 0x0000820000047ab9 */ /* 0x000fe20000000a00 */
[----:B------:R-:W-:Y:S01]  /*5e30*/  BSSY B0, `(.L_x_1050) ;  /* 0x000003b000007945 */ /* 0x000fe20003800000 */
[----:B------:R-:W4:Y:S05]  /*5e40*/  S2R R19, SR_CTAID.X ;  /* 0x0000000000137919 */ /* 0x000f2a0000002500 */
[----:B-1----:R-:W1:Y:S08]  /*5e50*/  LDC.64 R4, c[0x0][0x820] ;  /* 0x00020800ff047b82 */ /* 0x002e700000000a00 */
[----:B------:R-:W5:Y:S08]  /*5e60*/  LDC R12, c[0x0][0x808] ;  /* 0x00020200ff0c7b82 */ /* 0x000f700000000800 */
[----:B------:R-:W4:Y:S01]  /*5e70*/  LDC.64 R10, c[0x0][0x850] ;  /* 0x00021400ff0a7b82 */ /* 0x000f220000000a00 */
[----:B---3--:R-:W-:Y:S01]  /*5e80*/  USHF.R.S32.HI UR7, URZ, 0x1f, UR12 ;  /* 0x0000001f3f077899 */ /* 0x008fe2000801140c */
[----:B--2---:R-:W-:-:S06]  /*5e90*/  VIADD R3, R0, 0xffffff80 ;  /* 0xffffff8000037836 */ /* 0x004fcc0000000000 */
[----:B------:R-:W2:Y:S01]  /*5ea0*/  S2UR UR9, SR_CTAID.Z ;  /* 0x00000000000979c3 */ /* 0x000ea20000002700 */
[----:B------:R-:W-:-:S04]  /*5eb0*/  SHF.R.S32.HI R2, RZ, 0x1f, R3 ;  /* 0x0000001fff027819 */ /* 0x000fc80000011403 */
[----:B------:R-:W-:-:S03]  /*5ec0*/  LEA.HI R2, R2, R3, RZ, 0x2 ;  /* 0x0000000302027211 */ /* 0x000fc600078f10ff */
[----:B------:R-:W3:Y:S01]  /*5ed0*/  LDC.64 R16, c[0x0][0x828] ;  /* 0x00020a00ff107b82 */ /* 0x000ee20000000a00 */
[----:B------:R-:W-:Y:S02]  /*5ee0*/  LOP3.LUT R0, R2, 0x1ffffffc, RZ, 0xc0, !PT ;  /* 0x1ffffffc02007812 */ /* 0x000fe400078ec0ff */
[----:B------:R-:W-:-:S03]  /*5ef0*/  SHF.R.S32.HI R2, RZ, 0x2, R2 ;  /* 0x00000002ff027819 */ /* 0x000fc60000011402 */
[----:B------:R-:W-:Y:S02]  /*5f00*/  IMAD.IADD R0, R3, 0x1, -R0 ;  /* 0x0000000103007824 */ /* 0x000fe400078e0a00 */
[----:B------:R-:W3:Y:S01]  /*5f10*/  LDC.64 R14, c[0x0][0x858] ;  /* 0x00021600ff0e7b82 */ /* 0x000ee20000000a00 */
[----:B------:R-:W-:Y:S01]  /*5f20*/  SHF.R.S32.HI R3, RZ, 0x1f, R2 ;  /* 0x0000001fff037819 */ /* 0x000fe20000011402 */
[----:B------:R-:W-:Y:S02]  /*5f30*/  IMAD.SHL.U32 R8, R0, 0x8, RZ ;  /* 0x0000000800087824 */ /* 0x000fe400078e00ff */
[----:B-1----:R-:W-:Y:S01]  /*5f40*/  IMAD R0, R4, UR7, RZ ;  /* 0x0000000704007c24 */ /* 0x002fe2000f8e02ff */
[----:B--2---:R-:W-:Y:S01]  /*5f50*/  USHF.R.S32.HI UR6, URZ, 0x1f, UR9 ;  /* 0x0000001f3f067899 */ /* 0x004fe20008011409 */
[----:B------:R-:W-:Y:S01]  /*5f60*/  VIADD R18, R8, 0x40 ;  /* 0x0000004008127836 */ /* 0x000fe20000000000 */
[----:B------:R-:W-:Y:S01]  /*5f70*/  SHF.R.S32.HI R9, RZ, 0x1f, R8 ;  /* 0x0000001fff097819 */ /* 0x000fe20000011408 */
[----:B------:R-:W-:-:S02]  /*5f80*/  IMAD R5, R5, UR12, R0 ;  /* 0x0000000c05057c24 */ /* 0x000fc4000f8e0200 */
[----:B----4-:R-:W-:Y:S02]  /*5f90*/  IMAD R0, R10, UR7, RZ ;  /* 0x000000070a007c24 */ /* 0x010fe4000f8e02ff */
[----:B------:R-:W-:-:S04]  /*5fa0*/  IMAD.WIDE.U32 R6, R4, UR12, R8 ;  /* 0x0000000c04067c25 */ /* 0x000fc8000f8e0008 */
[----:B------:R-:W-:Y:S02]  /*5fb0*/  IMAD.IADD R7, R7, 0x1, R5 ;  /* 0x0000000107077824 */ /* 0x000fe400078e0205 */
[----:B------:R-:W-:-:S04]  /*5fc0*/  IMAD.WIDE R4, R19, 0x80, R2 ;  /* 0x0000008013047825 */ /* 0x000fc800078e0202 */
[----:B-----5:R-:W-:Y:S02]  /*5fd0*/  IMAD R3, R19, -0x80, R12 ;  /* 0xffffff8013037824 */ /* 0x020fe400078e020c */
[----:B------:R-:W-:Y:S02]  /*5fe0*/  IMAD R13, R11, UR12, R0 ;  /* 0x0000000c0b0d7c24 */ /* 0x000fe4000f8e0200 */
[----:B------:R-:W-:Y:S01]  /*5ff0*/  IMAD.WIDE.U32 R10, R10, UR12, R8 ;  /* 0x0000000c0a0a7c25 */ /* 0x000fe2000f8e0008 */
[----:B------:R-:W-:-:S03]  /*6000*/  ISETP.GE.AND P1, PT, R2, R3, PT ;  /* 0x000000030200720c */ /* 0x000fc60003f26270 */
[----:B------:R-:W-:Y:S02]  /*6010*/  VIADD R0, R2, 0x40 ;  /* 0x0000004002007836 */ /* 0x000fe40000000000 */
[----:B---3--:R-:W-:Y:S02]  /*6020*/  IMAD R12, R16, UR6, RZ ;  /* 0x00000006100c7c24 */ /* 0x008fe4000f8e02ff */
[----:B------:R-:W-:Y:S01]  /*6030*/  IMAD R2, R14, UR6, RZ ;  /* 0x000000060e027c24 */ /* 0x000fe2000f8e02ff */
[----:B------:R-:W-:Y:S01]  /*6040*/  ISETP.GE.AND P0, PT, R0, R3, PT ;  /* 0x000000030000720c */ /* 0x000fe20003f06270 */
[----:B------:R-:W-:Y:S02]  /*6050*/  IMAD.IADD R11, R11, 0x1, R13 ;  /* 0x000000010b0b7824 */ /* 0x000fe400078e020d */
[----:B------:R-:W-:Y:S02]  /*6060*/  IMAD R17, R17, UR9, R12 ;  /* 0x0000000911117c24 */ /* 0x000fe4000f8e020c */
[----:B------:R-:W-:-:S02]  /*6070*/  IMAD R15, R15, UR9, R2 ;  /* 0x000000090f0f7c24 */ /* 0x000fc4000f8e0202 */
[----:B------:R-:W-:-:S04]  /*6080*/  IMAD.WIDE.U32 R12, R14, UR9, R10 ;  /* 0x000000090e0c7c25 */ /* 0x000fc8000f8e000a */
[----:B------:R-:W-:-:S04]  /*6090*/  IMAD.WIDE.U32 R2, R16, UR9, R6 ;  /* 0x0000000910027c25 */ /* 0x000fc8000f8e0006 */
[----:B------:R-:W-:Y:S02]  /*60a0*/  VIADD R16, R8, 0x20 ;  /* 0x0000002008107836 */ /* 0x000fe40000000000 */
[----:B------:R-:W-:Y:S02]  /*60b0*/  IMAD.IADD R15, R13, 0x1, R15 ;  /* 0x000000010d0f7824 */ /* 0x000fe400078e020f */
[----:B------:R-:W-:Y:S01]  /*60c0*/  IMAD.IADD R11, R3, 0x1, R17 ;  /* 0x00000001030b7824 */ /* 0x000fe200078e0211 */
        /* <DEDUP_REMOVED lines=17> */
.L_x_1051:
[----:B------:R-:W-:Y:S05]  /*61e0*/  BSYNC B0 ;  /* 0x0000000000007941 */ /* 0x000fea0003800000 */
.L_x_1050:
[----:B------:R-:W-:Y:S04]  /*61f0*/  BSSY B0, `(.L_x_1052) ;  /* 0x0000014000007945 */ /* 0x000fe80003800000 */
[----:B------:R-:W-:Y:S05]  /*6200*/  @P0 BRA `(.L_x_1053) ;  /* 0x0000000000480947 */ /* 0x000fea0003800000 */
[----:B------:R-:W-:Y:S01]  /*6210*/  IADD3 R7, P2, R4, 0x40, RZ ;  /* 0x0000004004077810 */ /* 0x000fe20007f5e0ff */
[----:B------:R-:W-:Y:S01]  /*6220*/  ULDC.64 UR10, c[0x0][0x818] ;  /* 0x00020600000a7ab9 */ /* 0x000fe20000000a00 */
[----:B------:R-:W-:Y:S01]  /*6230*/  IMAD.MOV.U32 R3, RZ, RZ, R11 ;  /* 0x000000ffff037224 */ /* 0x000fe200078e000b */
[----:B------:R-:W-:Y:S02]  /*6240*/  ULDC UR8, c[0x0][0x80c] ;  /* 0x0002030000087ab9 */ /* 0x000fe40000000800 */
[----:B------:R-:W-:Y:S01]  /*6250*/  IMAD.X R0, RZ, RZ, R5, P2 ;  /* 0x000000ffff007224 */ /* 0x000fe200010e0605 */
[----:B------:R-:W-:Y:S01]  /*6260*/  ISETP.GE.AND P3, PT, R8, UR8, PT ;  /* 0x0000000808007c0c */ /* 0x000fe2000bf66270 */
[----:B------:R-:W-:Y:S01]  /*6270*/  IMAD.WIDE.U32 R2, R7, UR10, R2 ;  /* 0x0000000a07027c25 */ /* 0x000fe2000f8e0002 */
[----:B------:R-:W-:Y:S02]  /*6280*/  ISETP.GE.AND P4, PT, R16, UR8, PT ;  /* 0x0000000810007c0c */ /* 0x000fe4000bf86270 */
[----:B------:R-:W-:Y:S01]  /*6290*/  ISETP.GE.AND P5, PT, R18, UR8, PT ;  /* 0x0000000812007c0c */ /* 0x000fe2000bfa6270 */
        /* <DEDUP_REMOVED lines=9> */
.L_x_1053:
[----:B------:R-:W-:Y:S05]  /*6330*/  BSYNC B0 ;  /* 0x0000000000007941 */ /* 0x000fea0003800000 */
.L_x_1052:
[----:B------:R-:W-:Y:S04]  /*6340*/  BSSY B0, `(.L_x_1054) ;  /* 0x0000012000007945 */ /* 0x000fe80003800000 */
[----:B------:R-:W-:Y:S05]  /*6350*/  @P1 BRA `(.L_x_1055) ;  /* 0x0000000000401947 */ /* 0x000fea0003800000 */
[----:B------:R-:W-:Y:S01]  /*6360*/  ULDC.64 UR8, c[0x0][0x848] ;  /* 0x0002120000087ab9 */ /* 0x000fe20000000a00 */
[----:B------:R-:W-:Y:S01]  /*6370*/  IMAD.MOV.U32 R14, RZ, RZ, R12 ;  /* 0x000000ffff0e7224 */ /* 0x000fe200078e000c */
[----:B------:R-:W-:Y:S01]  /*6380*/  ULDC UR6, c[0x0][0x83c] ;  /* 0x00020f0000067ab9 */ /* 0x000fe20000000800 */
[----:B--2---:R-:W-:Y:S01]  /*6390*/  IMAD R7, R5, UR8, RZ ;  /* 0x0000000805077c24 */ /* 0x004fe2000f8e02ff */
        /* <DEDUP_REMOVED lines=12> */
.L_x_1055:
[----:B------:R-:W-:Y:S05]  /*6460*/  BSYNC B0 ;  /* 0x0000000000007941 */ /* 0x000fea0003800000 */
.L_x_1054:
[----:B------:R-:W-:Y:S04]  /*6470*/  BSSY B0, `(.L_x_1056) ;  /* 0x0000016000007945 */ /* 0x000fe80003800000 */
[----:B------:R-:W-:Y:S05]  /*6480*/  @P0 BRA `(.L_x_1057) ;  /* 0x0000000000500947 */ /* 0x000fea0003800000 */
[----:B--23--:R-:W-:Y:S01]  /*6490*/  IADD3 R7, P0, R4, 0x40, RZ ;  /* 0x0000004004077810 */ /* 0x00cfe20007f1e0ff */
        /* <DEDUP_REMOVED lines=18> */
[----:B------:R2:W-:Y:S02]  /*65c0*/  STG.E.128 desc[UR4][R4.64+0x80], RZ ;  /* 0x000080ff04007986 */ /* 0x0005e4000c101d04 */
.L_x_1057:
[----:B------:R-:W-:Y:S05]  /*65d0*/  BSYNC B0 ;  /* 0x0000000000007941 */ /* 0x000fea0003800000 */
.L_x_1056:
[----:B------:R-:W-:Y:S05]  /*65e0*/  EXIT ;  /* 0x000000000000794d */ /* 0x000fea0003800000 */
.L_x_1020:
[----:B------:R-:W-:-:S08]  /*65f0*/  NOP ;  /* 0x0000000000007918 */ /* 0x000fd00000000000 */
[----:B------:R-:W1:-:S00]  /*6600*/  USETMAXREG.DEALLOC.CTAPOOL 0x18 ;  /* 0x00000018000079c8 */ /* 0x000e4000080e0500 */
[----:B-1----:R-:W-:Y:S01]  /*6610*/  LOP3.LUT R2, R0, 0x3, RZ, 0xc0, !PT ;  /* 0x0000000300027812 */ /* 0x002fe200078ec0ff */
[----:B------:R-:W-:Y:S01]  /*6620*/  BSSY B0, `(.L_x_1058) ;  /* 0x0000332000007945 */ /* 0x000fe20003800000 */
[----:B------:R-:W-:-:S04]  /*6630*/  IMAD.MOV.U32 R0, RZ, RZ, RZ ;  /* 0x000000ffff007224 */ /* 0x000fc800078e00ff */
        /* <DEDUP_REMOVED lines=8> */
[----:B------:R-:W1:Y:S01]  /*66c0*/  S2UR UR9, SR_CTAID.X ;  /* 0x00000000000979c3 */ /* 0x000e620000002500 */
[----:B------:R-:W-:Y:S01]  /*66d0*/  ULDC UR4, c[0x0][0x280] ;  /* 0x0000a00000047ab9 */ /* 0x000fe20000000800 */
[----:B------:R-:W-:Y:S01]  /*66e0*/  ULDC UR6, c[0x0][0x290] ;  /* 0x0000a40000067ab9 */ /* 0x000fe20000000800 */
[----:B------:R-:W-:-:S05]  /*66f0*/  ULDC UR7, c[0x0][0x74c] ;  /* 0x0001d30000077ab9 */ /* 0x000fca0000000800 */
[----:B------:R-:W2:Y:S01]  /*6700*/  S2UR UR13, SR_CTAID.Y ;  /* 0x00000000000d79c3 */ /* 0x000ea20000002600 */
[----:B-1----:R-:W-:Y:S02]  /*6710*/  ULEA UR5, UR9, UR4, 0x7 ;  /* 0x0000000409057291 */ /* 0x002fe4000f8e383f */
[----:B------:R-:W-:Y:S02]  /*6720*/  ISETP.LE.AND P0, PT, RZ, UR9, PT ;  /* 0x00000009ff007c0c */ /* 0x000fe4000bf03270 */
[----:B------:R-:W-:-:S04]  /*6730*/  UIADD3 UR5, -UR7, UR5, -UR6 ;  /* 0x0000000507057290 */ /* 0x000fc8000fffe906 */
[----:B------:R-:W-:-:S04]  /*6740*/  USHF.R.S32.HI UR6, URZ, 0x1f, UR5 ;  /* 0x0000001f3f067899 */ /* 0x000fc80008011405 */
[----:B------:R-:W-:-:S04]  /*6750*/  ULEA.HI UR6, UR6, UR5, URZ, 0x6 ;  /* 0x0000000506067291 */ /* 0x000fc8000f8f303f */
[----:B------:R-:W-:Y:S02]  /*6760*/  USHF.R.S32.HI UR5, URZ, 0x6, UR6 ;  /* 0x000000063f057899 */ /* 0x000fe40008011406 */
[----:B------:R-:W-:Y:S02]  /*6770*/  UIADD3 UR6, UR4, 0x3f, URZ ;  /* 0x0000003f04067890 */ /* 0x000fe4000fffe03f */
[----:B------:R-:W-:Y:S02]  /*6780*/  UISETP.LT.AND UP0, UPT, URZ, UR5, UPT ;  /* 0x000000053f00728c */ /* 0x000fe4000bf01270 */
[----:B------:R-:W-:Y:S02]  /*6790*/  USHF.R.S32.HI UR7, URZ, 0x1f, UR6 ;  /* 0x0000001f3f077899 */ /* 0x000fe40008011406 */
[----:B------:R-:W-:Y:S02]  /*67a0*/  USEL UR5, URZ, UR5, !UP0 ;  /* 0x000000053f057287 */ /* 0x000fe4000c000000 */
[----:B------:R-:W-:-:S04]  /*67b0*/  ULEA.HI UR7, UR7, UR6, URZ, 0x6 ;  /* 0x0000000607077291 */ /* 0x000fc8000f8f303f */
[----:B------:R-:W-:Y:S01]  /*67c0*/  USHF.R.S32.HI UR8, URZ, 0x6, UR7 ;  /* 0x000000063f087899 */ /* 0x000fe20008011407 */
[----:B--2---:R-:W-:Y:S11]  /*67d0*/  @!P0 BRA `(.L_x_1061) ;  /* 0x0000000000288947 */ /* 0x004ff60003800000 */
        /* <DEDUP_REMOVED lines=10> */
.L_x_1061:
[----:B------:R-:W-:Y:S02]  /*6880*/  UISETP.GT.AND UP0, UPT, UR8, UR5, UPT ;  /* 0x000000050800728c */ /* 0x000fe4000bf04270 */
[----:B------:R-:W-:Y:S02]  /*6890*/  USHF.R.S32.HI UR14, URZ, 0x1f, UR12 ;  /* 0x0000001f3f0e7899 */ /* 0x000fe4000801140c */
[----:B------:R-:W-:Y:S02]  /*68a0*/  USHF.R.S32.HI UR9, URZ, 0x1f, UR13 ;  /* 0x0000001f3f097899 */ /* 0x000fe4000801140d */
[----:B------:R-:W-:-:S13]  /*68b0*/  PLOP3.LUT P0, PT, PT, PT, UP0, 0x80, 0x0 ;  /* 0x000000000000781c */ /* 0x000fda0003f0f008 */
[----:B------:R-:W-:Y:S05]  /*68c0*/  @!P0 BRA `(.L_x_1060) ;  /* 0x00000030001c8947 */ /* 0x000fea0003800000 */
[----:B------:R-:W-:Y:S01]  /*68d0*/  UIADD3 UR4, -UR5, UR8, URZ ;  /* 0x0000000805047290 */ /* 0x000fe2000fffe13f */
[----:B------:R-:W-:Y:S01]  /*68e0*/  ULDC.64 UR10, c[0x0][0x2d8] ;  /* 0x0000b600000a7ab9 */ /* 0x000fe20000000a00 */
[----:B------:R-:W-:Y:S02]  /*68f0*/  ELECT P0, URZ, PT ;  /* 0x00000000003f782f */ /* 0x000fe40003800000 */
[----:B------:R-:W-:Y:S02]  /*6900*/  ULOP3.LUT UR4, UR4, 0x1, URZ, 0xc0, !UPT ;  /* 0x0000000104047892 */ /* 0x000fe4000f8ec03f */
[----:B------:R-:W-:Y:S02]  /*6910*/  UIMAD UR9, UR9, UR10, URZ ;  /* 0x0000000a090972a4 */ /* 0x000fe4000f8e023f */
[----:B------:R-:W-:Y:S02]  /*6920*/  UISETP.NE.U32.AND UP0, UPT, UR4, 0x1, UPT ;  /* 0x000000010400788c */ /* 0x000fe4000bf05070 */
[----:B------:R-:W-:-:S02]  /*6930*/  UIMAD.WIDE.U32 UR6, UR13, UR10, URZ ;  /* 0x0000000a0d0672a5 */ /* 0x000fc4000f8e003f */
[----:B------:R-:W-:Y:S02]  /*6940*/  UIMAD UR9, UR13, UR11, UR9 ;  /* 0x0000000b0d0972a4 */ /* 0x000fe4000f8e0209 */
[----:B------:R-:W-:Y:S01]  /*6950*/  PLOP3.LUT P1, PT, PT, PT, UP0, 0x80, 0x0 ;  /* 0x000000000000781c */ /* 0x000fe20003f2f008 */
[----:B------:R-:W-:Y:S01]  /*6960*/  ULDC.64 UR10, c[0x0][0x2e0] ;  /* 0x0000b800000a7ab9 */ /* 0x000fe20000000a00 */
[----:B------:R-:W-:Y:S02]  /*6970*/  UIADD3 UR7, UR7, UR9, URZ ;  /* 0x0000000907077290 */ /* 0x000fe4000fffe03f */
[----:B------:R-:W-:Y:S02]  /*6980*/  UIMAD UR9, UR14, UR10, URZ ;  /* 0x0000000a0e0972a4 */ /* 0x000fe4000f8e023f */
[----:B------:R-:W-:Y:S02]  /*6990*/  UIMAD.WIDE.U32 UR6, UR12, UR10, UR6 ;  /* 0x0000000a0c0672a5 */ /* 0x000fe4000f8e0006 */
[----:B------:R-:W-:-:S04]  /*69a0*/  UIMAD UR9, UR12, UR11, UR9 ;  /* 0x0000000b0c0972a4 */ /* 0x000fc8000f8e0209 */
[----:B------:R-:W-:Y:S01]  /*69b0*/  UIADD3 UR9, UR7, UR9, URZ ;  /* 0x0000000907097290 */ /* 0x000fe2000fffe03f */
[----:B------:R-:W-:Y:S11]  /*69c0*/  @P1 BRA `(.L_x_1062) ;  /* 0x0000000000bc1947 */ /* 0x000ff60003800000 */
[----:B------:R-:W-:Y:S01]  /*69d0*/  UIMAD UR14, UR5, 0x1800, URZ ;  /* 0x00001800050e78a4 */ /* 0x000fe2000f8e023f */
        /* <DEDUP_REMOVED lines=9> */
[----:B------:R-:W-:Y:S01]  /*6a70*/  UMOV UR16, 0x0 ;  /* 0x0000000000107882 */ /* 0x000fe20000000000 */
[----:B------:R-:W-:Y:S02]  /*6a80*/  UMOV UR17, 0x14f00000 ;  /* 0x14f0000000117882 */ /* 0x000fe40000000000 */
[----:B------:R-:W-:-:S02]  /*6a90*/  ULEA.HI.X UR11, UR13, UR11, UR15, 0x2, UP0 ;  /* 0x0000000b0d0b7291 */ /* 0x000fc400080f140f */
[----:B-1----:R-:W-:-:S03]  /*6aa0*/  ULEA UR4, UR12, UR4, 0x18 ;  /* 0x000000040c047291 */ /* 0x002fc6000f8ec03f */
[----:B------:R-:W-:Y:S01]  /*6ab0*/  UMOV UR12, 0x300 ;  /* 0x00000300000c7882 */ /* 0x000fe20000000000 */
[----:B------:R-:W-:-:S09]  /*6ac0*/  UIADD3 UR4, UR4, 0xc000, URZ ;  /* 0x0000c00004047890 */ /* 0x000fd2000fffe03f */
[----:B------:R1:W-:Y:S02]  /*6ad0*/  UBLKRED.G.S.ADD.F32.RN [UR10], [UR4], UR12, desc[UR16] ;  /* 0x0000100a040073bb */ /* 0x0003e400080a140c */
[----:B-1----:R0:W-:Y:S02]  /*6ae0*/  UTMACMDFLUSH ;  /* 0x00000000000079b7 */ /* 0x0021e40000000000 */
.L_x_1064:
[----:B------:R-:W-:Y:S05]  /*6af0*/  BSYNC B1 ;  /* 0x0000000000017941 */ /* 0x000fea0003800000 */
.L_x_1063:
        /* <DEDUP_REMOVED lines=9> */
[----:B------:R-:W-:Y:S02]  /*6b90*/  UMOV UR17, 0x14f00000 ;  /* 0x14f0000000117882 */ /* 0x000fe40000000000 */
[----:B------:R-:W-:Y:S02]  /*6ba0*/  ULEA.HI.X.SX32 UR4, UR4, UR9, 0x1, UP0 ;  /* 0x0000000904047291 */ /* 0x000fe400080f0e3f */
[----:B------:R-:W-:-:S04]  /*6bb0*/  ULEA UR10, UP0, UR15, UR10, 0x2 ;  /* 0x0000000a0f0a7291 */ /* 0x000fc8000f80103f */
[----:B------:R-:W-:-:S03]  /*6bc0*/  ULEA.HI.X UR11, UR15, UR11, UR4, 0x2, UP0 ;  /* 0x0000000b0f0b7291 */ /* 0x000fc600080f1404 */
[----:B------:R-:W-:Y:S01]  /*6bd0*/  UMOV UR4, 0x300 ;  /* 0x0000030000047882 */ /* 0x000fe20000000000 */
[----:B-1----:R-:W-:-:S04]  /*6be0*/  ULEA UR12, UR13, UR12, 0x18 ;  /* 0x0000000c0d0c7291 */ /* 0x002fc8000f8ec03f */
[----:B------:R-:W-:-:S09]  /*6bf0*/  UIADD3 UR12, UR12, 0xf000, URZ ;  /* 0x0000f0000c0c7890 */ /* 0x000fd2000fffe03f */
[----:B------:R1:W-:Y:S01]  /*6c00*/  UBLKRED.G.S.ADD.F32.RN [UR10], [UR12], UR4, desc[UR16] ;  /* 0x0000100a0c0073bb */ /* 0x0003e200080a1404 */
[----:B------:R0:W-:Y:S01]  /*6c10*/  UTMACMDFLUSH ;  /* 0x00000000000079b7 */ /* 0x0001e20000000000 */
[----:B-1----:R-:W-:-:S04]  /*6c20*/  DEPBAR.LE SB0, 0x1 ;  /* 0x000080400000791a */ /* 0x002fc80000000000 */
.L_x_1066:
[----:B------:R-:W-:Y:S05]  /*6c30*/  BSYNC B1 ;  /* 0x0000000000017941 */ /* 0x000fea0003800000 */
.L_x_1065:
[----:B------:R-:W-:Y:S06]  /*6c40*/  BAR.ARV 0xa, 0xa0 ;  /* 0x0282800000007b1d */ /* 0x000fec0000002000 */
[----:B------:R-:W-:Y:S04]  /*6c50*/  BSSY B1, `(.L_x_1067) ;  /* 0x0000003000017945 */ /* 0x000fe80003800000 */
[----:B------:R-:W-:Y:S05]  /*6c60*/  @!P0 BRA `(.L_x_1068) ;  /* 0x0000000000048947 */ /* 0x000fea0003800000 */
[----:B------:R-:W-:-:S04]  /*6c70*/  DEPBAR.LE SB0, 0x0 ;  /* 0x000080000000791a */ /* 0x000fc80000000000 */
.L_x_1068:
[----:B------:R-:W-:Y:S05]  /*6c80*/  BSYNC B1 ;  /* 0x0000000000017941 */ /* 0x000fea0003800000 */
.L_x_1067:
[----:B------:R-:W-:Y:S06]  /*6c90*/  BAR.ARV 0xb, 0xa0 ;  /* 0x02c2800000007b1d */ /* 0x000fec0000002000 */
[----:B------:R-:W-:Y:S01]  /*6ca0*/  UIADD3 UR12, UR5, 0x1, URZ ;  /* 0x00000001050c7890 */ /* 0x000fe2000fffe03f */
[----:B------:R-:W-:Y:S11]  /*6cb0*/  BRA `(.L_x_1069) ;  /* 0x0000000000047947 */ /* 0x000ff60003800000 */
.L_x_1062:
[----:B------:R-:W-:-:S05]  /*6cc0*/  UMOV UR12, UR5 ;  /* 0x00000005000c7c82 */ /* 0x000fca0008000000 */
.L_x_1069:
[----:B------:R-:W-:-:S04]  /*6cd0*/  UIADD3 UR4, UR5, 0x1, URZ ;  /* 0x0000000105047890 */ /* 0x000fc8000fffe03f */
[----:B------:R-:W-:-:S06]  /*6ce0*/  UISETP.NE.AND UP0, UPT, UR8, UR4, UPT ;  /* 0x000000040800728c */ /* 0x000fcc000bf05270 */
[----:B------:R-:W-:-:S13]  /*6cf0*/  PLOP3.LUT P1, PT, PT, PT, UP0, 0x80, 0x0 ;  /* 0x000000000000781c */ /* 0x000fda0003f2f008 */
[----:B------:R-:W-:Y:S05]  /*6d00*/  @!P1 BRA `(.L_x_1060) ;  /* 0x0000002c000c9947 */ /* 0x000fea0003800000 */
[----:B------:R-:W-:Y:S01]  /*6d10*/  ULDC.64 UR18, c[0x0][0x2c0] ;  /* 0x0000b00000127ab9 */ /* 0x000fe20000000a00 */
[----:B------:R-:W-:Y:S02]  /*6d20*/  UIMAD UR13, UR12, 0x1800, URZ ;  /* 0x000018000c0d78a4 */ /* 0x000fe4000f8e023f */
[----:B------:R-:W-:Y:S01]  /*6d30*/  ULEA UR18, UP0, UR6, UR18, 0x2 ;  /* 0x0000001206127291 */ /* 0x000fe2000f80103f */
[----:B------:R-:W-:Y:S01]  /*6d40*/  UMOV UR4, URZ ;  /* 0x0000003f00047c82 */ /* 0x000fe20008000000 */
[----:B------:R-:W-:Y:S02]  /*6d50*/  ULDC.64 UR24, c[0x0][0x2c0] ;  /* 0x0000b00000187ab9 */ /* 0x000fe40000000a00 */
[----:B------:R-:W-:Y:S02]  /*6d60*/  ULEA.HI.X UR19, UR6, UR19, UR9, 0x2, UP0 ;  /* 0x0000001306137291 */ /* 0x000fe400080f1409 */
[----:B------:R-:W-:Y:S02]  /*6d70*/  UIADD3 UR14, UP0, UR18, 0x3000, URZ ;  /* 0x00003000120e7890 */ /* 0x000fe4000ff1e03f */
[----:B------:R-:W-:-:S02]  /*6d80*/  UIADD3 UR16, UP1, UR18, 0x6000, URZ ;  /* 0x0000600012107890 */ /* 0x000fc4000ff3e03f */
[----:B------:R-:W-:Y:S02]  /*6d90*/  UIADD3 UR18, UP2, UR18, 0x9000, URZ ;  /* 0x0000900012127890 */ /* 0x000fe4000ff5e03f */
[----:B------:R-:W-:Y:S02]  /*6da0*/  UIADD3.X UR15, URZ, UR19, URZ, UP0, !UPT ;  /* 0x000000133f0f7290 */ /* 0x000fe400087fe43f */
[----:B------:R-:W-:Y:S02]  /*6db0*/  UIADD3.X UR17, URZ, UR19, URZ, UP1, !UPT ;  /* 0x000000133f117290 */ /* 0x000fe40008ffe43f */
[----:B------:R-:W-:Y:S01]  /*6dc0*/  UIADD3.X UR19, URZ, UR19, URZ, UP2, !UPT ;  /* 0x000000133f137290 */ /* 0x000fe200097fe43f */
[----:B------:R-:W-:-:S11]  /*6dd0*/  UMOV UR20, UR13 ;  /* 0x0000000d00147c82 */ /* 0x000fd60008000000 */
.L_x_1082:
[----:B------:R-:W-:Y:S01]  /*6de0*/  UIADD3 UR10, UR13, UR4, URZ ;  /* 0x000000040d0a7290 */ /* 0x000fe2000fffe03f */
[----:B------:R-:W-:Y:S03]  /*6df0*/  BAR.SYNC.DEFER_BLOCKING 0xd, 0xa0 ;  /* 0x0342800000007b1d */ /* 0x000fe60000010000 */
[----:B------:R-:W-:Y:S02]  /*6e00*/  UIMAD.WIDE UR26, UR10, 0x4, UR14 ;  /* 0x000000040a1a78a5 */ /* 0x000fe4000f8e020e */
[----:B------:R-:W-:Y:S01]  /*6e10*/  UIMAD.WIDE UR28, UR10, 0x4, UR16 ;  /* 0x000000040a1c78a5 */ /* 0x000fe2000f8e0210 */
[----:B------:R-:W-:Y:S01]  /*6e20*/  BSSY B1, `(.L_x_1070) ;  /* 0x0000010000017945 */ /* 0x000fe20003800000 */
[----:B------:R-:W-:-:S03]  /*6e30*/  UIMAD.WIDE UR10, UR10, 0x4, UR18 ;  /* 0x000000040a0a78a5 */ /* 0x000fc6000f8e0212 */
[----:B------:R-:W-:Y:S09]  /*6e40*/  @!P0 BRA `(.L_x_1071) ;  /* 0x0000000000348947 */ /* 0x000ff20003800000 */
[----:B------:R-:W1:Y:S01]  /*6e50*/  S2UR UR22, SR_CgaCtaId ;  /* 0x00000000001679c3 */ /* 0x000e620000008800 */
[----:B------:R-:W-:Y:S01]  /*6e60*/  UIADD3 UR23, UP0, UR20, UR6, URZ ;  /* 0x0000000614177290 */ /* 0x000fe2000ff1e03f */
[----:B------:R-:W-:Y:S01]  /*6e70*/  UMOV UR21, 0x400 ;  /* 0x0000040000157882 */ /* 0x000fe20000000000 */
[----:B------:R-:W-:Y:S02]  /*6e80*/  UMOV UR32, 0x0 ;  /* 0x0000000000207882 */ /* 0x000fe40000000000 */
[----:B------:R-:W-:Y:S01]  /*6e90*/  ULEA.HI.X.SX32 UR30, UR20, UR9, 0x1, UP0 ;  /* 0x00000009141e7291 */ /* 0x000fe200080f0e3f */
[----:B------:R-:W-:Y:S01]  /*6ea0*/  UMOV UR33, 0x14f00000 ;  /* 0x14f0000000217882 */ /* 0x000fe20000000000 */
[----:B-1----:R-:W-:Y:S02]  /*6eb0*/  ULEA UR21, UR22, UR21, 0x18 ;  /* 0x0000001516157291 */ /* 0x002fe4000f8ec03f */
[----:B------:R-:W-:Y:S02]  /*6ec0*/  ULEA UR22, UP0, UR23, UR24, 0x2 ;  /* 0x0000001817167291 */ /* 0x000fe4000f80103f */
[----:B------:R-:W-:-:S02]  /*6ed0*/  UIADD3 UR21, UR21, 0xc000, URZ ;  /* 0x0000c00015157890 */ /* 0x000fc4000fffe03f */
[----:B------:R-:W-:-:S03]  /*6ee0*/  ULEA.HI.X UR23, UR23, UR25, UR30, 0x2, UP0 ;  /* 0x0000001917177291 */ /* 0x000fc600080f141e */
[----:B------:R-:W-:-:S06]  /*6ef0*/  UMOV UR30, 0x300 ;  /* 0x00000300001e7882 */ /* 0x000fcc0000000000 */
[----:B------:R1:W-:Y:S02]  /*6f00*/  UBLKRED.G.S.ADD.F32.RN [UR22], [UR21], UR30, desc[UR32] ;  /* 0x00002016150073bb */ /* 0x0003e400080a141e */
[----:B-1----:R0:W-:Y:S02]  /*6f10*/  UTMACMDFLUSH ;  /* 0x00000000000079b7 */ /* 0x0021e40000000000 */
.L_x_1071:
[----:B------:R-:W-:Y:S05]  /*6f20*/  BSYNC B1 ;  /* 0x0000000000017941 */ /* 0x000fea0003800000 */
.L_x_1070:
        /* <DEDUP_REMOVED lines=13> */
.L_x_1073:
[----:B------:R-:W-:Y:S05]  /*7000*/  BSYNC B1 ;  /* 0x0000000000017941 */ /* 0x000fea0003800000 */
.L_x_1072:
[----:B------:R-:W-:Y:S06]  /*7010*/  BAR.ARV 0xa, 0xa0 ;  /* 0x0282800000007b1d */ /* 0x000fec0000002000 */
[----:B------:R-:W-:Y:S04]  /*7020*/  BSSY B1, `(.L_x_1074) ;  /* 0x0000003000017945 */ /* 0x000fe80003800000 */
[----:B------:R-:W-:Y:S05]  /*7030*/  @!P0 BRA `(.L_x_1075) ;  /* 0x0000000000048947 */ /* 0x000fea0003800000 */
[----:B------:R-:W-:-:S04]  /*7040*/  DEPBAR.LE SB0, 0x0 ;  /* 0x000080000000791a */ /* 0x000fc80000000000 */
.L_x_1075:
[----:B------:R-:W-:Y:S05]  /*7050*/  BSYNC B1 ;  /* 0x0000000000017941 */ /* 0x000fea0003800000 */
.L_x_1074:
        /* <DEDUP_REMOVED lines=13> */
.L_x_1077:
[----:B------:R-:W-:Y:S05]  /*7130*/  BSYNC B1 ;  /* 0x0000000000017941 */ /* 0x000fea0003800000 */
.L_x_1076:
        /* <DEDUP_REMOVED lines=13> */
.L_x_1079:
[----:B------:R-:W-:Y:S05]  /*7210*/  BSYNC B1 ;  /* 0x0000000000017941 */ /* 0x000fea0003800000 */
.L_x_1078:
[----:B------:R-:W-:Y:S01]  /*7220*/  UIADD3 UR12, UR12, 0x2, URZ ;  /* 0x000000020c0c7890 */ /* 0x000fe2000fffe03f */
[----:B------:R-:W-:Y:S06]  /*7230*/  BAR.ARV 0xa, 0xa0 ;  /* 0x0282800000007b1d */ /* 0x000fec0000002000 */
[----:B------:R-:W-:Y:S01]  /*7240*/  UISETP.GE.AND UP0, UPT, UR12, UR8, UPT ;  /* 0x000000080c00728c */ /* 0x000fe2000bf06270 */
[----:B------:R-:W-:Y:S04]  /*7250*/  BSSY B1, `(.L_x_1080) ;  /* 0x0000003000017945 */ /* 0x000fe80003800000 */
[----:B------:R-:W-:Y:S06]  /*7260*/  @!P0 BRA `(.L_x_1081) ;  /* 0x0000000000048947 */ /* 0x000fec0003800000 */
[----:B------:R-:W-:-:S04]  /*7270*/  DEPBAR.LE SB0, 0x0 ;  /* 0x000080000000791a */ /* 0x000fc80000000000 */
.L_x_1081:
[----:B------:R-:W-:Y:S05]  /*7280*/  BSYNC B1 ;  /* 0x0000000000017941 */ /* 0x000fea0003800000 */
.L_x_1080:
[----:B------:R-:W-:Y:S06]  /*7290*/  BAR.ARV 0xb, 0xa0 ;  /* 0x02c2800000007b1d */ /* 0x000fec0000002000 */
[----:B------:R-:W-:Y:S01]  /*72a0*/  PLOP3.LUT P1, PT, PT, PT, UP0, 0x80, 0x0 ;  /* 0x000000000000781c */ /* 0x000fe20003f2f008 */
[----:B------:R-:W-:Y:S02]  /*72b0*/  UIADD3 UR20, UR20, 0x3000, URZ ;  /* 0x0000300014147890 */ /* 0x000fe4000fffe03f */
[----:B------:R-:W-:-:S10]  /*72c0*/  UIADD3 UR4, UR4, 0x3000, URZ ;  /* 0x0000300004047890 */ /* 0x000fd4000fffe03f */
[----:B------:R-:W-:Y:S05]  /*72d0*/  @!P1 BRA `(.L_x_1082) ;  /* 0xfffffff800c09947 */ /* 0x000fea000383ffff */
[----:B------:R-:W-:Y:S05]  /*72e0*/  BRA `(.L_x_1060) ;  /* 0x0000002400947947 */ /* 0x000fea0003800000 */
.L_x_1059:
[----:B------:R-:W1:Y:S01]  /*72f0*/  S2UR UR21, SR_CTAID.Z ;  /* 0x00000000001579c3 */ /* 0x000e620000002700 */
[----:B------:R-:W-:Y:S01]  /*7300*/  IMAD.MOV.U32 R11, RZ, RZ, 0x1 ;  /* 0x00000001ff0b7424 */ /* 0x000fe200078e00ff */
[----:B-1----:R-:W-:-:S13]  /*7310*/  ISETP.LE.AND P0, PT, RZ, UR21, PT ;  /* 0x00000015ff007c0c */ /* 0x002fda000bf03270 */
[----:B------:R-:W-:Y:S05]  /*7320*/  @!P0 BRA `(.L_x_1083) ;  /* 0x0000002000f08947 */ /* 0x000fea0003800000 */
[----:B------:R-:W1:Y:S01]  /*7330*/  S2UR UR9, SR_CTAID.X ;  /* 0x00000000000979c3 */ /* 0x000e620000002500 */
[----:B------:R-:W-:Y:S01]  /*7340*/  ULDC UR8, c[0x0][0x280] ;  /* 0x0000a00000087ab9 */ /* 0x000fe20000000800 */
[----:B------:R-:W-:Y:S01]  /*7350*/  ULDC UR4, c[0x0][0x290] ;  /* 0x0000a40000047ab9 */ /* 0x000fe20000000800 */
[----:B------:R-:W-:-:S05]  /*7360*/  ULDC UR5, c[0x0][0x74c] ;  /* 0x0001d30000057ab9 */ /* 0x000fca0000000800 */
[----:B------:R-:W2:Y:S01]  /*7370*/  S2UR UR20, SR_CTAID.Y ;  /* 0x00000000001479c3 */ /* 0x000ea20000002600 */
[----:B-1----:R-:W-:Y:S02]  /*7380*/  USHF.L.U32 UR11, UR9, 0x7, URZ ;  /* 0x00000007090b7899 */ /* 0x002fe4000800063f */
[----:B------:R-:W-:Y:S02]  /*7390*/  ISETP.LE.AND P0, PT, RZ, UR9, PT ;  /* 0x00000009ff007c0c */ /* 0x000fe4000bf03270 */
[----:B------:R-:W-:-:S04]  /*73a0*/  UIADD3 UR4, -UR4, UR11, UR8 ;  /* 0x0000000b04047290 */ /* 0x000fc8000fffe108 */
[----:B------:R-:W-:-:S04]  /*73b0*/  UIADD3 UR4, UR4, -UR5, URZ ;  /* 0x8000000504047290 */ /* 0x000fc8000fffe03f */
[----:B------:R-:W-:-:S04]  /*73c0*/  USHF.R.S32.HI UR5, URZ, 0x1f, UR4 ;  /* 0x0000001f3f057899 */ /* 0x000fc80008011404 */
[----:B------:R-:W-:Y:S02]  /*73d0*/  ULEA.HI UR5, UR5, UR4, URZ, 0x6 ;  /* 0x0000000405057291 */ /* 0x000fe4000f8f303f */
[----:B------:R-:W-:Y:S02]  /*73e0*/  UIADD3 UR4, UR8, 0x3f, URZ ;  /* 0x0000003f08047890 */ /* 0x000fe4000fffe03f */
[----:B------:R-:W-:Y:S02]  /*73f0*/  USHF.R.S32.HI UR5, URZ, 0x6, UR5 ;  /* 0x000000063f057899 */ /* 0x000fe40008011405 */
[----:B------:R-:W-:Y:S02]  /*7400*/  USHF.R.S32.HI UR6, URZ, 0x1f, UR4 ;  /* 0x0000001f3f067899 */ /* 0x000fe40008011404 */
[----:B------:R-:W-:Y:S02]  /*7410*/  UISETP.LT.AND UP0, UPT, URZ, UR5, UPT ;  /* 0x000000053f00728c */ /* 0x000fe4000bf01270 */
[----:B------:R-:W-:-:S02]  /*7420*/  ULEA.HI UR6, UR6, UR4, URZ, 0x6 ;  /* 0x0000000406067291 */ /* 0x000fc4000f8f303f */
[----:B------:R-:W-:Y:S02]  /*7430*/  USEL UR7, URZ, UR5, !UP0 ;  /* 0x000000053f077287 */ /* 0x000fe4000c000000 */
[----:B------:R-:W-:Y:S01]  /*7440*/  USHF.R.S32.HI UR6, URZ, 0x6, UR6 ;  /* 0x000000063f067899 */ /* 0x000fe20008011406 */
[----:B--2---:R-:W-:Y:S11]  /*7450*/  @!P0 BRA `(.L_x_1084) ;  /* 0x0000000000288947 */ /* 0x004ff60003800000 */
[----:B------:R-:W-:Y:S01]  /*7460*/  ULEA UR8, UR9, UR8, 0x7 ;  /* 0x0000000809087291 */ /* 0x000fe2000f8e383f */
[----:B------:R-:W-:Y:S01]  /*7470*/  ULDC UR4, c[0x0][0x290] ;  /* 0x0000a40000047ab9 */ /* 0x000fe20000000800 */
[----:B------:R-:W-:Y:S02]  /*7480*/  ULDC UR5, c[0x0][0x748] ;  /* 0x0001d20000057ab9 */ /* 0x000fe40000000800 */
[----:B------:R-:W-:-:S04]  /*7490*/  UIADD3 UR4, -UR4, 0xbf, UR8 ;  /* 0x000000bf04047890 */ /* 0x000fc8000fffe108 */
[----:B------:R-:W-:-:S04]  /*74a0*/  UIADD3 UR4, UR4, UR5, URZ ;  /* 0x0000000504047290 */ /* 0x000fc8000fffe03f */
[----:B------:R-:W-:-:S04]  /*74b0*/  USHF.R.S32.HI UR5, URZ, 0x1f, UR4 ;  /* 0x0000001f3f057899 */ /* 0x000fc80008011404 */
[----:B------:R-:W-:-:S04]  /*74c0*/  ULEA.HI UR5, UR5, UR4, URZ, 0x6 ;  /* 0x0000000405057291 */ /* 0x000fc8000f8f303f */
[----:B------:R-:W-:-:S04]  /*74d0*/  USHF.R.S32.HI UR5, URZ, 0x6, UR5 ;  /* 0x000000063f057899 */ /* 0x000fc80008011405 */
[----:B------:R-:W-:-:S04]  /*74e0*/  UISETP.LT.AND UP0, UPT, UR5, UR6, UPT ;  /* 0x000000060500728c */ /* 0x000fc8000bf01270 */
[----:B------:R-:W-:-:S12]  /*74f0*/  USEL UR6, UR5, UR6, UP0 ;  /* 0x0000000605067287 */ /* 0x000fd80008000000 */
.L_x_1084:
[----:B------:R-:W-:-:S06]  /*7500*/  UISETP.GT.AND UP0, UPT, UR6, UR7, UPT ;  /* 0x000000070600728c */ /* 0x000fcc000bf04270 */
[----:B------:R-:W-:-:S13]  /*7510*/  PLOP3.LUT P0, PT, PT, PT, UP0, 0x80, 0x0 ;  /* 0x000000000000781c */ /* 0x000fda0003f0f008 */
[----:B------:R-:W-:Y:S05]  /*7520*/  @!P0 BRA `(.L_x_1083) ;  /* 0x0000002000708947 */ /* 0x000fea0003800000 */
[----:B------:R-:W-:Y:S01]  /*7530*/  USHF.R.S32.HI UR10, URZ, 0x1f, UR20 ;  /* 0x0000001f3f0a7899 */ /* 0x000fe20008011414 */
[----:B------:R-:W-:Y:S01]  /*7540*/  IMAD.U32 R4, RZ, RZ, UR7 ;  /* 0x00000007ff047e24 */ /* 0x000fe2000f8e00ff */
[----:B------:R-:W-:Y:S01]  /*7550*/  ULDC.64 UR8, c[0x0][0x718] ;  /* 0x0001c60000087ab9 */ /* 0x000fe20000000a00 */
[----:B------:R-:W-:Y:S01]  /*7560*/  ULDC.64 UR12, c[0x0][0x730] ;  /* 0x0001cc00000c7ab9 */ /* 0x000fe20000000a00 */
[----:B------:R-:W-:Y:S01]  /*7570*/  UIMAD.WIDE.U32 UR4, UR20, UR8, URZ ;  /* 0x00000008140472a5 */ /* 0x000fe2000f8e003f */
[----:B------:R-:W-:Y:S01]  /*7580*/  BSSY B1, `(.L_x_1083) ;  /* 0x0000216000017945 */ /* 0x000fe20003800000 */
[----:B------:R-:W-:Y:S01]  /*7590*/  UIMAD UR8, UR10, UR8, URZ ;  /* 0x000000080a0872a4 */ /* 0x000fe2000f8e023f */
[----:B------:R-:W-:Y:S01]  /*75a0*/  IMAD.MOV.U32 R0, RZ, RZ, RZ ;  /* 0x000000ffff007224 */ /* 0x000fe200078e00ff */
[----:B------:R-:W-:Y:S02]  /*75b0*/  UIMAD UR10, UR10, UR12, URZ ;  /* 0x0000000c0a0a72a4 */ /* 0x000fe4000f8e023f */
[----:B------:R-:W-:-:S02]  /*75c0*/  UIMAD UR22, UR20, UR9, UR8 ;  /* 0x00000009141672a4 */ /* 0x000fc4000f8e0208 */
[----:B------:R-:W-:Y:S02]  /*75d0*/  UIMAD.WIDE.U32 UR8, UR20, UR12, URZ ;  /* 0x0000000c140872a5 */ /* 0x000fe4000f8e003f */
[----:B------:R-:W-:Y:S02]  /*75e0*/  UIMAD UR12, UR20, UR13, UR10 ;  /* 0x0000000d140c72a4 */ /* 0x000fe4000f8e020a */
[----:B------:R-:W-:Y:S01]  /*75f0*/  USHF.R.S32.HI UR13, URZ, 0x1f, UR21 ;  /* 0x0000001f3f0d7899 */ /* 0x000fe20008011415 */
[----:B------:R-:W-:Y:S01]  /*7600*/  ULDC UR10, c[0x0][0x2e8] ;  /* 0x0000ba00000a7ab9 */ /* 0x000fe20000000800 */
[----:B------:R-:W-:Y:S01]  /*7610*/  ELECT P0, URZ, PT ;  /* 0x00000000003f782f */ /* 0x000fe20003800000 */
[----:B------:R-:W-:Y:S01]  /*7620*/  UISETP.NE.AND UP0, UPT, UR10, 0x1, UPT ;  /* 0x000000010a00788c */ /* 0x000fe2000bf05270 */
[----:B------:R-:W-:Y:S01]  /*7630*/  ULDC.64 UR14, c[0x0][0x720] ;  /* 0x0001c800000e7ab9 */ /* 0x000fe20000000a00 */
[----:B------:R-:W-:Y:S02]  /*7640*/  UIADD3 UR23, UR5, UR22, URZ ;  /* 0x0000001605177290 */ /* 0x000fe4000fffe03f */
[----:B------:R-:W-:-:S02]  /*7650*/  UIMAD UR10, UR13, UR14, URZ ;  /* 0x0000000e0d0a72a4 */ /* 0x000fc4000f8e023f */
[----:B------:R-:W-:Y:S01]  /*7660*/  UIADD3 UR9, UR9, UR12, URZ ;  /* 0x0000000c09097290 */ /* 0x000fe2000fffe03f */
[----:B------:R-:W-:Y:S01]  /*7670*/  ULDC.64 UR18, c[0x0][0x738] ;  /* 0x0001ce0000127ab9 */ /* 0x000fe20000000a00 */
[----:B------:R-:W-:-:S03]  /*7680*/  UMOV UR22, UR4 ;  /* 0x0000000400167c82 */ /* 0x000fc60008000000 */
[----:B------:R-:W-:Y:S01]  /*7690*/  @UP0 ULDC UR16, c[0x0][0x2ec] ;  /* 0x0000bb0000100ab9 */ /* 0x000fe20000000800 */
[----:B------:R-:W-:Y:S02]  /*76a0*/  UIMAD UR13, UR13, UR18, URZ ;  /* 0x000000120d0d72a4 */ /* 0x000fe4000f8e023f */
[----:B------:R-:W-:Y:S02]  /*76b0*/  UIMAD UR5, UR21, UR15, UR10 ;  /* 0x0000000f150572a4 */ /* 0x000fe4000f8e020a */
[----:B------:R-:W-:Y:S02]  /*76c0*/  UIMAD.WIDE.U32 UR22, UR21, UR14, UR22 ;  /* 0x0000000e151672a5 */ /* 0x000fe4000f8e0016 */
[----:B------:R-:W-:Y:S02]  /*76d0*/  UIMAD.WIDE.U32 UR16, UR20, UR16, URZ ;  /* 0x00000010141072a5 */ /* 0x000fe4000f8e003f */
[----:B------:R-:W-:Y:S01]  /*76e0*/  UIMAD.WIDE.U32 UR14, UR21, UR18, UR8 ;  /* 0x00000012150e72a5 */ /* 0x000fe2000f8e0008 */
[----:B------:R-:W-:-:S02]  /*76f0*/  UMOV UR12, UR20 ;  /* 0x00000014000c7c82 */ /* 0x000fc40008000000 */
[----:B------:R-:W-:Y:S01]  /*7700*/  @UP0 ULDC UR8, c[0x0][0x2f0] ;  /* 0x0000bc0000080ab9 */ /* 0x000fe20000000800 */
[----:B------:R-:W-:Y:S02]  /*7710*/  UIMAD UR4, UR21, UR19, UR13 ;  /* 0x00000013150472a4 */ /* 0x000fe4000f8e020d */
[----:B------:R-:W-:Y:S01]  /*7720*/  @UP0 USHF.R.U32.HI UR12, URZ, UR8, UR17 ;  /* 0x000000083f0c0299 */ /* 0x000fe20008011611 */
[----:B------:R-:W-:Y:S11]  /*7730*/  @!P0 BRA `(.L_x_1085) ;  /* 0x0000001c00e88947 */ /* 0x000ff60003800000 */
[----:B------:R-:W1:Y:S01]  /*7740*/  S2R R3, SR_CgaCtaId ;  /* 0x0000000000037919 */ /* 0x000e620000008800 */
[----:B------:R-:W-:-:S04]  /*7750*/  MOV R16, 0x400 ;  /* 0x0000040000107802 */ /* 0x000fc80000000f00 */
[----:B-1----:R-:W-:Y:S01]  /*7760*/  LEA R16, R3, R16, 0x18 ;  /* 0x0000001003107211 */ /* 0x002fe200078ec0ff */
[----:B------:R-:W-:-:S05]  /*7770*/  IMAD.MOV.U32 R3, RZ, RZ, 0x1 ;  /* 0x00000001ff037424 */ /* 0x000fca00078e00ff */
[----:B------:R-:W-:-:S04]  /*7780*/  SHF.L.U32 R3, R3, 0x1f, RZ ;  /* 0x0000001f03037819 */ /* 0x000fc800000006ff */
[----:B------:R-:W1:Y:S02]  /*7790*/  SYNCS.PHASECHK.TRANS64.TRYWAIT P0, [R16+URZ+0x26820], R3 ;  /* 0x02682003100075a7 */ /* 0x000e64000800017f */
[----:B-1----:R-:W-:Y:S05]  /*77a0*/  @!P0 BRA `(.L_x_1086) ;  /* 0x0000002000d08947 */ /* 0x002fea0003800000 */
.L_x_1114:
[----:B------:R-:W2:Y:S01]  /*77b0*/  S2R R0, SR_TID.X ;  /* 0x0000000000007919 */ /* 0x000ea20000002100 */
[----:B------:R-:W-:Y:S02]  /*77c0*/  IMAD.U32 R15, RZ, RZ, UR23 ;  /* 0x00000017ff0f7e24 */ /* 0x000fe4000f8e00ff */
[----:B------:R-:W-:Y:S02]  /*77d0*/  IMAD.U32 R14, RZ, RZ, UR15 ;  /* 0x0000000fff0e7e24 */ /* 0x000fe4000f8e00ff */
[----:B------:R-:W-:Y:S02]  /*77e0*/  VIADD R15, R15, UR5 ;  /* 0x000000050f0f7c36 */ /* 0x000fe40008000000 */
        /* <DEDUP_REMOVED lines=11> */
.L_x_1087:
[----:B------:R-:W-:Y:S01]  /*78a0*/  R2UR UR19, R4 ;  /* 0x00000000041372ca */ /* 0x000fe200000e0000 */
[----:B------:R-:W2:Y:S01]  /*78b0*/  LDC.64 R6, c[0x0][0x198] ;  /* 0x00006600ff067b82 */ /* 0x000ea20000000a00 */
[----:B------:R-:W-:Y:S01]  /*78c0*/  R2UR UR7, R15 ;  /* 0x000000000f0772ca */ /* 0x000fe200000e0000 */
[----:B------:R-:W-:Y:S01]  /*78d0*/  ULDC.64 UR16, c[0x0][0x700] ;  /* 0x0001c00000107ab9 */ /* 0x000fe20000000a00 */
[----:B------:R-:W-:Y:S01]  /*78e0*/  UMOV UR50, 0x0 ;  /* 0x0000000000327882 */ /* 0x000fe20000000000 */
[----:B------:R-:W-:Y:S01]  /*78f0*/  IMAD.U32 R10, RZ, RZ, UR16 ;  /* 0x00000010ff0a7e24 */ /* 0x000fe2000f8e00ff */
[----:B------:R-:W-:Y:S01]  /*7900*/  UMOV UR51, 0x14f00000 ;  /* 0x14f0000000337882 */ /* 0x000fe20000000000 */
[----:B------:R-:W-:Y:S01]  /*7910*/  IMAD.U32 R9, RZ, RZ, UR17 ;  /* 0x00000011ff097e24 */ /* 0x000fe2000f8e00ff */
[----:B------:R-:W-:Y:S01]  /*7920*/  UMOV UR18, URZ ;  /* 0x0000003f00127c82 */ /* 0x000fe20008000000 */
[----:B------:R-:W-:Y:S01]  /*7930*/  UMOV UR42, 0x20 ;  /* 0x00000020002a7882 */ /* 0x000fe20000000000 */
[----:B------:R-:W-:Y:S01]  /*7940*/  UMOV UR44, UR20 ;  /* 0x00000014002c7c82 */ /* 0x000fe20008000000 */
[----:B------:R-:W-:Y:S01]  /*7950*/  UMOV UR45, UR21 ;  /* 0x00000015002d7c82 */ /* 0x000fe20008000000 */
[----:B------:R-:W-:Y:S01]  /*7960*/  UMOV UR26, 0x40 ;  /* 0x00000040001a7882 */ /* 0x000fe20000000000 */
[----:B------:R-:W-:Y:S01]  /*7970*/  USHF.L.U32 UR19, UR19, 0x6, URZ ;  /* 0x0000000613137899 */ /* 0x000fe2000800063f */
[----:B------:R-:W-:Y:S01]  /*7980*/  IMAD.MOV.U32 R5, RZ, RZ, 0xc000 ;  /* 0x0000c000ff057424 */ /* 0x000fe200078e00ff */
[----:B------:R-:W-:Y:S01]  /*7990*/  UMOV UR28, UR20 ;  /* 0x00000014001c7c82 */ /* 0x000fe20008000000 */
[----:B------:R-:W-:Y:S01]  /*79a0*/  UMOV UR29, UR21 ;  /* 0x00000015001d7c82 */ /* 0x000fe20008000000 */
[----:B------:R-:W-:Y:S01]  /*79b0*/  UIADD3 UR8, UP0, UR19, UR22, URZ ;  /* 0x0000001613087290 */ /* 0x000fe2000ff1e03f */
[----:B------:R-:W-:Y:S01]  /*79c0*/  IMAD.MOV.U32 R19, RZ, RZ, RZ ;  /* 0x000000ffff137224 */ /* 0x000fe200078e00ff */
[----:B------:R-:W-:Y:S01]  /*79d0*/  UMOV UR54, 0x0 ;  /* 0x0000000000367882 */ /* 0x000fe20000000000 */
[----:B------:R-:W-:Y:S01]  /*79e0*/  UMOV UR43, UR19 ;  /* 0x00000013002b7c82 */ /* 0x000fe20008000000 */
[----:B------:R-:W-:-:S02]  /*79f0*/  ULEA.HI.X.SX32 UR7, UR19, UR7, 0x1, UP0 ;  /* 0x0000000713077291 */ /* 0x000fc400080f0e3f */
[----:B-1----:R-:W-:Y:S01]  /*7a00*/  IMAD.U32 R3, RZ, RZ, UR8 ;  /* 0x00000008ff037e24 */ /* 0x002fe2000f8e00ff */
[----:B------:R-:W-:Y:S01]  /*7a10*/  UMOV UR27, UR19 ;  /* 0x00000013001b7c82 */ /* 0x000fe20008000000 */
[----:B------:R-:W-:Y:S01]  /*7a20*/  IMAD.U32 R2, RZ, RZ, UR8 ;  /* 0x00000008ff027e24 */ /* 0x000fe2000f8e00ff */
[----:B------:R-:W-:Y:S01]  /*7a30*/  R2UR UR8, R16 ;  /* 0x00000000100872ca */ /* 0x000fe200000e0000 */
[----:B--2---:R-:W-:Y:S01]  /*7a40*/  IMAD.MOV.U32 R8, RZ, RZ, R6 ;  /* 0x000000ffff087224 */ /* 0x004fe200078e0006 */
[----:B------:R-:W-:Y:S01]  /*7a50*/  LEA R0, P1, R3, R10, 0x2 ;  /* 0x0000000a03007211 */ /* 0x000fe200078210ff */
[----:B------:R-:W-:Y:S01]  /*7a60*/  IMAD.U32 R3, RZ, RZ, UR7 ;  /* 0x00000007ff037e24 */ /* 0x000fe2000f8e00ff */
[----:B------:R-:W-:Y:S01]  /*7a70*/  UMOV UR7, 0x10 ;  /* 0x0000001000077882 */ /* 0x000fe20000000000 */
[----:B------:R-:W-:Y:S01]  /*7a80*/  UMOV UR55, 0x10000000 ;  /* 0x1000000000377882 */ /* 0x000fe20000000000 */
[----:B------:R-:W-:Y:S01]  /*7a90*/  R2UR UR32, R0 ;  /* 0x00000000002072ca */ /* 0x000fe200000e0000 */
[----:B------:R-:W-:Y:S01]  /*7aa0*/  UMOV UR13, UR21 ;  /* 0x00000015000d7c82 */ /* 0x000fe20008000000 */
[----:B------:R-:W-:Y:S01]  /*7ab0*/  LEA.HI.X R2, R2, R9, R3, 0x2, P1 ;  /* 0x0000000902027211 */ /* 0x000fe200008f1403 */
[----:B------:R-:W-:Y:S01]  /*7ac0*/  UMOV UR10, UR18 ;  /* 0x00000012000a7c82 */ /* 0x000fe20008000000 */
[----:B------:R-:W-:Y:S01]  /*7ad0*/  IADD3 R0, P1, R8, 0x2f0, RZ ;  /* 0x000002f008007810 */ /* 0x000fe20007f3e0ff */
[----:B------:R-:W-:Y:S01]  /*7ae0*/  UMOV UR34, 0x10 ;  /* 0x0000001000227882 */ /* 0x000fe20000000000 */
[----:B------:R-:W-:Y:S01]  /*7af0*/  R2UR UR33, R2 ;  /* 0x00000000022172ca */ /* 0x000fe200000e0000 */
[----:B------:R-:W-:Y:S01]  /*7b00*/  UIADD3 UR17, UR8, 0x26810, URZ ;  /* 0x0002681008117890 */ /* 0x000fe2000fffe03f */
[----:B------:R-:W-:Y:S01]  /*7b10*/  R2UR UR46, R0 ;  /* 0x00000000002e72ca */ /* 0x000fe200000e0000 */
[----:B------:R-:W-:Y:S01]  /*7b20*/  UIADD3 UR16, UR8, 0x12000, URZ ;  /* 0x0001200008107890 */ /* 0x000fe2000fffe03f */
[----:B------:R-:W-:Y:S01]  /*7b30*/  IADD3 R0, P2, R8, 0x3f0, RZ ;  /* 0x000003f008007810 */ /* 0x000fe20007f5e0ff */
[----:B------:R-:W-:-:S02]  /*7b40*/  UIADD3 UR40, UR8, 0x13000, URZ ;  /* 0x0001300008287890 */ /* 0x000fc4000fffe03f */
[----:B------:R-:W-:Y:S01]  /*7b50*/  UIADD3 UR24, UR8, 0x14000, URZ ;  /* 0x0001400008187890 */ /* 0x000fe2000fffe03f */
[----:B------:R-:W-:Y:S01]  /*7b60*/  R2UR UR30, R0 ;  /* 0x00000000001e72ca */ /* 0x000fe200000e0000 */
[--C-:B------:R-:W-:Y:S01]  /*7b70*/  IMAD.X R0, RZ, RZ, R7.reuse, P1 ;  /* 0x000000ffff007224 */ /* 0x100fe200008e0607 */
[----:B------:R-:W-:Y:S01]  /*7b80*/  IADD3 R2, P1, R8, 0xf0, RZ ;  /* 0x000000f008027810 */ /* 0x000fe20007f3e0ff */
[----:B------:R-:W-:Y:S01]  /*7b90*/  UIADD3 UR56, UR8, 0x1e000, URZ ;  /* 0x0001e00008387890 */ /* 0x000fe2000fffe03f */
[----:B------:R-:W-:Y:S02]  /*7ba0*/  UMOV UR41, UR17 ;  /* 0x0000001100297c82 */ /* 0x000fe40008000000 */
[----:B------:R-:W-:Y:S01]  /*7bb0*/  R2UR UR48, R2 ;  /* 0x00000000023072ca */ /* 0x000fe200000e0000 */
[--C-:B------:R-:W-:Y:S01]  /*7bc0*/  IMAD.X R3, RZ, RZ, R7.reuse, P1 ;  /* 0x000000ffff037224 */ /* 0x100fe200008e0607 */
[----:B------:R-:W-:Y:S01]  /*7bd0*/  R2UR UR47, R0 ;  /* 0x00000000002f72ca */ /* 0x000fe200000e0000 */
[----:B------:R-:W-:Y:S01]  /*7be0*/  IMAD.X R0, RZ, RZ, R7, P2 ;  /* 0x000000ffff007224 */ /* 0x000fe200010e0607 */
[----:B------:R-:W-:Y:S01]  /*7bf0*/  UMOV UR25, UR17 ;  /* 0x0000001100197c82 */ /* 0x000fe20008000000 */
[----:B------:R-:W-:Y:S01]  /*7c00*/  UMOV UR57, UR17 ;  /* 0x0000001100397c82 */ /* 0x000fe20008000000 */
[----:B------:R-:W-:Y:S01]  /*7c10*/  R2UR UR49, R3 ;  /* 0x00000000033172ca */ /* 0x000fe200000e0000 */
[----:B------:R-:W-:Y:S01]  /*7c20*/  UIADD3 UR9, UR8, 0x26800, URZ ;  /* 0x0002680008097890 */ /* 0x000fe2000fffe03f */
[----:B------:R-:W-:Y:S01]  /*7c30*/  R2UR UR31, R0 ;  /* 0x00000000001f72ca */ /* 0x000fe200000e0000 */
[----:B------:R-:W-:Y:S01]  /*7c40*/  IMAD.U32 R0, RZ, RZ, UR6 ;  /* 0x00000006ff007e24 */ /* 0x000fe2000f8e00ff */
[----:B------:R-:W-:Y:S01]  /*7c50*/  UMOV UR35, UR11 ;  /* 0x0000000b00237c82 */ /* 0x000fe20008000000 */
[----:B------:R-:W-:Y:S01]  /*7c60*/  UMOV UR36, UR12 ;  /* 0x0000000c00247c82 */ /* 0x000fe20008000000 */
[----:B------:R-:W-:Y:S01]  /*7c70*/  UMOV UR37, UR21 ;  /* 0x0000001500257c82 */ /* 0x000fe20008000000 */
[----:B------:R-:W-:Y:S01]  /*7c80*/  VIADD R6, R0, 0xffffffff ;  /* 0xffffffff00067836 */ /* 0x000fe20000000000 */
[----:B------:R-:W-:Y:S01]  /*7c90*/  UMOV UR52, UR12 ;  /* 0x0000000c00347c82 */ /* 0x000fe20008000000 */
[----:B------:R-:W-:Y:S01]  /*7ca0*/  UMOV UR53, UR21 ;  /* 0x0000001500357c82 */ /* 0x000fe20008000000 */
[----:B------:R-:W-:Y:S01]  /*7cb0*/  UMOV UR58, 0x50 ;  /* 0x00000050003a7882 */ /* 0x000fe20000000000 */
[----:B------:R-:W-:Y:S01]  /*7cc0*/  UMOV UR59, UR11 ;  /* 0x0000000b003b7c82 */ /* 0x000fe20008000000 */
[----:B------:R1:W-:Y:S01]  /*7cd0*/  STL [R1], R6 ;  /* 0x0000000601007387 */ /* 0x0003e20000100800 */
[----:B------:R-:W-:Y:S01]  /*7ce0*/  ISETP.GE.AND P1, PT, R4, R6, PT ;  /* 0x000000060400720c */ /* 0x000fe20003f26270 */
[----:B------:R-:W-:Y:S01]  /*7cf0*/  UMOV UR60, UR12 ;  /* 0x0000000c003c7c82 */ /* 0x000fe20008000000 */
[----:B------:R-:W-:Y:S01]  /*7d00*/  UMOV UR61, UR21 ;  /* 0x00000015003d7c82 */ /* 0x000fe20008000000 */
[----:B------:R-:W-:Y:S01]  /*7d10*/  UTMALDG.4D [UR16], [UR48], desc[UR50] ;  /* 0x00003210300075b4 */ /* 0x000fe20008019000 */
[----:B------:R2:W-:Y:S01]  /*7d20*/  UTMALDG.4D [UR40], [UR48], desc[UR50] ;  /* 0x00003228300075b4 */ /* 0x0005e20008019000 */
[----:B------:R-:W-:Y:S01]  /*7d30*/  UTMALDG.4D [UR24], [UR48], desc[UR50] ;  /* 0x00003218300075b4 */ /* 0x000fe20008019000 */
[----:B------:R3:W-:Y:S01]  /*7d40*/  UBLKCP.S.G [UR56], [UR32], UR7 ;  /* 0x00000038200073ba */ /* 0x0007e20008000207 */
[----:B------:R1:W-:Y:S01]  /*7d50*/  SYNCS.ARRIVE.TRANS64 RZ, [R16+URZ+0x26800], R5 ;  /* 0x0268000510ff79a7 */ /* 0x0003e2000800003f */
[----:B------:R4:W-:Y:S01]  /*7d60*/  UTMALDG.4D [UR8], [UR46], desc[UR54] ;  /* 0x000036082e0075b4 */ /* 0x0009e20008019000 */
[----:B--2---:R-:W-:Y:S01]  /*7d70*/  UIADD3 UR40, UR8, 0x4000, URZ ;  /* 0x0000400008287890 */ /* 0x004fe2000fffe03f */
[----:B------:R-:W-:Y:S01]  /*7d80*/  UMOV UR42, 0x40 ;  /* 0x00000040002a7882 */ /* 0x000fe20000000000 */
[----:B------:R-:W-:Y:S01]  /*7d90*/  UMOV UR43, UR11 ;  /* 0x0000000b002b7c82 */ /* 0x000fe20008000000 */
[----:B------:R-:W-:Y:S01]  /*7da0*/  UMOV UR44, UR12 ;  /* 0x0000000c002c7c82 */ /* 0x000fe20008000000 */
[----:B------:R-:W-:Y:S01]  /*7db0*/  UMOV UR41, UR9 ;  /* 0x0000000900297c82 */ /* 0x000fe20008000000 */
[----:B---3--:R-:W-:-:S02]  /*7dc0*/  UIADD3 UR32, UR8, 0x1000, URZ ;  /* 0x0000100008207890 */ /* 0x008fc4000fffe03f */
[----:B------:R-:W-:Y:S02]  /*7dd0*/  UIADD3 UR48, UR8, 0x2000, URZ ;  /* 0x0000200008307890 */ /* 0x000fe4000fffe03f */
[----:B------:R-:W-:Y:S01]  /*7de0*/  UIADD3 UR24, UR8, 0x3000, URZ ;  /* 0x0000300008187890 */ /* 0x000fe2000fffe03f */
[----:B------:R-:W-:Y:S01]  /*7df0*/  UMOV UR33, UR9 ;  /* 0x0000000900217c82 */ /* 0x000fe20008000000 */
[----:B------:R-:W-:Y:S01]  /*7e00*/  UMOV UR50, 0x20 ;  /* 0x0000002000327882 */ /* 0x000fe20000000000 */
[----:B------:R-:W-:Y:S01]  /*7e10*/  UMOV UR51, UR11 ;  /* 0x0000000b00337c82 */ /* 0x000fe20008000000 */
[----:B------:R-:W-:Y:S01]  /*7e20*/  UMOV UR49, UR9 ;  /* 0x0000000900317c82 */ /* 0x000fe20008000000 */
[----:B------:R-:W-:Y:S01]  /*7e30*/  UMOV UR26, 0x30 ;  /* 0x00000030001a7882 */ /* 0x000fe20000000000 */
[----:B------:R-:W-:Y:S01]  /*7e40*/  UMOV UR27, UR11 ;  /* 0x0000000b001b7c82 */ /* 0x000fe20008000000 */
[----:B------:R-:W-:Y:S01]  /*7e50*/  UMOV UR28, UR12 ;  /* 0x0000000c001c7c82 */ /* 0x000fe20008000000 */
[----:B------:R2:W-:Y:S01]  /*7e60*/  UTMALDG.4D [UR32], [UR46], desc[UR54] ;  /* 0x000036202e0075b4 */ /* 0x0005e20008019000 */
[----:B------:R-:W-:Y:S01]  /*7e70*/  UMOV UR25, UR9 ;  /* 0x0000000900197c82 */ /* 0x000fe20008000000 */
[----:B------:R-:W-:Y:S01]  /*7e80*/  UIADD3 UR56, UR8, 0x5000, URZ ;  /* 0x0000500008387890 */ /* 0x000fe2000fffe03f */
[----:B------:R-:W-:Y:S01]  /*7e90*/  UMOV UR57, UR9 ;  /* 0x0000000900397c82 */ /* 0x000fe20008000000 */
[----:B----4-:R-:W-:Y:S01]  /*7ea0*/  UMOV UR10, 0x40 ;  /* 0x00000040000a7882 */ /* 0x010fe20000000000 */
[----:B------:R-:W-:Y:S01]  /*7eb0*/  UTMALDG.4D [UR48], [UR46], desc[UR54] ;  /* 0x000036302e0075b4 */ /* 0x000fe20008019000 */
[----:B------:R3:W-:Y:S01]  /*7ec0*/  UTMALDG.4D [UR24], [UR46], desc[UR54] ;  /* 0x000036182e0075b4 */ /* 0x0007e20008019000 */
[----:B------:R1:W-:Y:S01]  /*7ed0*/  UTMALDG.4D [UR40], [UR46], desc[UR54] ;  /* 0x000036282e0075b4 */ /* 0x0003e20008019000 */
[----:B--2---:R-:W-:Y:S01]  /*7ee0*/  UIADD3 UR32, UR8, 0x6000, URZ ;  /* 0x0000600008207890 */ /* 0x004fe2000fffe03f */
[----:B------:R-:W-:-:S02]  /*7ef0*/  UMOV UR34, UR18 ;  /* 0x0000001200227c82 */ /* 0x000fc40008000000 */
[----:B------:R1:W-:Y:S06]  /*7f00*/  UTMALDG.4D [UR56], [UR46], desc[UR54] ;  /* 0x000036382e0075b4 */ /* 0x0003ec0008019000 */
[----:B------:R1:W-:Y:S01]  /*7f10*/  UTMALDG.4D [UR32], [UR30], desc[UR54] ;  /* 0x000036201e0075b4 */ /* 0x0003e20008019000 */
[----:B---3--:R-:W-:Y:S02]  /*7f20*/  UIADD3 UR24, UR8, 0x8000, URZ ;  /* 0x0000800008187890 */ /* 0x008fe4000fffe03f */
[----:B------:R-:W-:Y:S01]  /*7f30*/  UIADD3 UR8, UR8, 0xa000, URZ ;  /* 0x0000a00008087890 */ /* 0x000fe2000fffe03f */
[----:B------:R-:W-:-:S06]  /*7f40*/  UMOV UR26, 0x20 ;  /* 0x00000020001a7882 */ /* 0x000fcc0000000000 */
[----:B------:R1:W-:Y:S02]  /*7f50*/  UTMALDG.4D [UR24], [UR30], desc[UR54] ;  /* 0x000036181e0075b4 */ /* 0x0003e40008019000 */
[----:B------:R1:W-:Y:S02]  /*7f60*/  UTMALDG.4D [UR8], [UR30], desc[UR54] ;  /* 0x000036081e0075b4 */ /* 0x0003e40008019000 */
[----:B-1----:R-:W-:Y:S05]  /*7f70*/  @P1 BRA `(.L_x_1088) ;  /* 0x0000001000e41947 */ /* 0x002fea0003800000 */
[----:B------:R-:W-:Y:S01]  /*7f80*/  R2UR UR7, R4 ;  /* 0x00000000040772ca */ /* 0x000fe200000e0000 */
[----:B------:R-:W1:Y:S01]  /*7f90*/  S2R R6, SR_TID.X ;  /* 0x0000000000067919 */ /* 0x000e620000002100 */
[----:B------:R-:W-:Y:S01]  /*7fa0*/  UIADD3 UR8, UR6, -0x2, URZ ;  /* 0xfffffffe06087890 */ /* 0x000fe2000fffe03f */
[----:B------:R-:W-:-:S05]  /*7fb0*/  IMAD.MOV.U32 R11, RZ, RZ, 0x1 ;  /* 0x00000001ff0b7424 */ /* 0x000fca00078e00ff */
[----:B------:R-:W-:-:S05]  /*7fc0*/  ISETP.NE.AND P1, PT, R4, UR8, PT ;  /* 0x0000000804007c0c */ /* 0x000fca000bf25270 */
[----:B------:R-:W-:-:S04]  /*7fd0*/  ULOP3.LUT UR7, URZ, UR7, URZ, 0x33, !UPT ;  /* 0x000000073f077292 */ /* 0x000fc8000f8e333f */
[----:B------:R-:W-:-:S06]  /*7fe0*/  UIADD3 UR7, UR7, UR6, URZ ;  /* 0x0000000607077290 */ /* 0x000fcc000fffe03f */
[----:B------:R-:W-:-:S05]  /*7ff0*/  IMAD.U32 R0, RZ, RZ, UR7 ;  /* 0x00000007ff007e24 */ /* 0x000fca000f8e00ff */
[----:B------:R-:W-:Y:S01]  /*8000*/  LOP3.LUT R5, R0, 0x1, RZ, 0xc0, !PT ;  /* 0x0000000100057812 */ /* 0x000fe200078ec0ff */
[----:B------:R-:W-:-:S04]  /*8010*/  IMAD.MOV.U32 R0, RZ, RZ, R4 ;  /* 0x000000ffff007224 */ /* 0x000fc800078e0004 */
[----:B------:R2:W-:Y:S01]  /*8020*/  STL [R1+0x4], R5 ;  /* 0x0000040501007387 */ /* 0x0005e20000100800 */
[----:B-1----:R-:W-:Y:S01]  /*8030*/  LOP3.LUT R6, R6, 0x1f, RZ, 0xc0, !PT ;  /* 0x0000001f06067812 */ /* 0x002fe200078ec0ff */
[----:B------:R-:W-:Y:S06]  /*8040*/  @!P1 BRA `(.L_x_1089) ;  /* 0x0000000c00209947 */ /* 0x000fec0003800000 */
[----:B------:R-:W-:Y:S01]  /*8050*/  R2UR UR8, R5 ;  /* 0x00000000050872ca */ /* 0x000fe200000e0000 */
[----:B------:R-:W-:Y:S02]  /*8060*/  IMAD.MOV.U32 R0, RZ, RZ, R4 ;  /* 0x000000ffff007224 */ /* 0x000fe400078e0004 */
[----:B------:R-:W-:-:S10]  /*8070*/  IMAD.MOV.U32 R11, RZ, RZ, 0x1 ;  /* 0x00000001ff0b7424 */ /* 0x000fd400078e00ff */
[----:B------:R-:W-:-:S06]  /*8080*/  UIADD3 UR7, UR7, -UR8, URZ ;  /* 0x8000000807077290 */ /* 0x000fcc000fffe03f */
[----:B------:R-:W-:-:S07]  /*8090*/  IMAD.U32 R20, RZ, RZ, UR7 ;  /* 0x00000007ff147e24 */ /* 0x000fce000f8e00ff */
.L_x_1098:
[----:B--234-:R-:W-:-:S04]  /*80a0*/  SHF.L.U32 R21, R11, 0x1f, RZ ;  /* 0x0000001f0b157819 */ /* 0x01cfc800000006ff */
[----:B------:R-:W1:Y:S02]  /*80b0*/  SYNCS.PHASECHK.TRANS64.TRYWAIT P1, [R16+URZ+0x26840], R21 ;  /* 0x02684015100075a7 */ /* 0x000e64000802017f */
[----:B-1----:R-:W-:Y:S05]  /*80c0*/  @!P1 BRA `(.L_x_1090) ;  /* 0x00000018009c9947 */ /* 0x002fea0003800000 */
.L_x_1115:
[----:B------:R-:W-:Y:S05]  /*80d0*/  @P0 BRA `(.L_x_1091) ;  /* 0x0000000000140947 */ /* 0x000fea0003800000 */
[----:B------:R-:W-:Y:S01]  /*80e0*/  ISETP.NE.AND P1, PT, R6, RZ, PT ;  /* 0x000000ff0600720c */ /* 0x000fe20003f25270 */
[----:B------:R-:W-:-:S04]  /*80f0*/  IMAD.MOV.U32 R3, RZ, RZ, 0x3100 ;  /* 0x00003100ff037424 */ /* 0x000fc800078e00ff */
[----:B------:R3:W-:Y:S08]  /*8100*/  SYNCS.ARRIVE.TRANS64 RZ, [R16+URZ+0x26830], R3 ;  /* 0x0268300310ff79a7 */ /* 0x0007f0000800003f */
[----:B------:R-:W-:Y:S05]  /*8110*/  @!P1 BRA `(.L_x_1091) ;  /* 0x0000000000049947 */ /* 0x000fea0003800000 */
[----:B------:R-:W-:Y:S01]  /*8120*/  BPT.TRAP 0x1 ;  /* 0x000000040000795c */ /* 0x000fe20000300000 */
.L_x_1091:
[----:B------:R-:W3:Y:S01]  /*8130*/  LDC.64 R12, c[0x0][0x728] ;  /* 0x0001ca00ff0c7b82 */ /* 0x000ee20000000a00 */
[----:B------:R-:W-:Y:S01]  /*8140*/  IMAD.SHL.U32 R18, R0, 0x40, RZ ;  /* 0x0000004000127824 */ /* 0x000fe200078e00ff */
[----:B------:R-:W-:Y:S01]  /*8150*/  R2UR UR40, R16 ;  /* 0x00000000102872ca */ /* 0x000fe200000e0000 */
[----:B------:R-:W-:Y:S01]  /*8160*/  UMOV UR30, 0x0 ;  /* 0x00000000001e7882 */ /* 0x000fe20000000000 */
[----:B------:R-:W-:Y:S01]  /*8170*/  UMOV UR31, 0x14f00000 ;  /* 0x14f00000001f7882 */ /* 0x000fe20000000000 */
[----:B------:R-:W-:Y:S01]  /*8180*/  UMOV UR18, URZ ;  /* 0x0000003f00127c82 */ /* 0x000fe20008000000 */
[C---:B------:R-:W-:Y:S01]  /*8190*/  IADD3 R2, P1, R18.reuse, UR14, RZ ;  /* 0x0000000e12027c10 */ /* 0x040fe2000ff3e0ff */
[----:B------:R-:W-:Y:S01]  /*81a0*/  UMOV UR34, 0x20 ;  /* 0x0000002000227882 */ /* 0x000fe20000000000 */
[----:B--2---:R-:W2:Y:S01]  /*81b0*/  LDC.64 R4, c[0x0][0x198] ;  /* 0x00006600ff047b82 */ /* 0x004ea20000000a00 */
[----:B------:R-:W-:Y:S01]  /*81c0*/  R2UR UR19, R18 ;  /* 0x00000000121372ca */ /* 0x000fe200000e0000 */
        /* <DEDUP_REMOVED lines=16> */
[----:B------:R-:W-:Y:S01]  /*82d0*/  LEA.HI.X.SX32 R3, R18, R14, 0x1, P1 ;  /* 0x0000000e12037211 */ /* 0x000fe200008f0eff */
[----:B------:R-:W-:Y:S01]  /*82e0*/  UMOV UR7, 0x10 ;  /* 0x0000001000077882 */ /* 0x000fe20000000000 */
[----:B--2---:R-:W-:Y:S01]  /*82f0*/  IMAD.MOV.U32 R8, RZ, RZ, R4 ;  /* 0x000000ffff087224 */ /* 0x004fe200078e0004 */
[----:B------:R-:W-:Y:S01]  /*8300*/  UMOV UR41, UR17 ;  /* 0x0000001100297c82 */ /* 0x000fe20008000000 */
[----:B------:R-:W-:Y:S01]  /*8310*/  IMAD.MOV.U32 R7, RZ, RZ, R5 ;  /* 0x000000ffff077224 */ /* 0x000fe200078e0005 */
[----:B------:R-:W-:-:S02]  /*8320*/  LEA.HI.X R2, R2, R13, R3, 0x2, P2 ;  /* 0x0000000d02027211 */ /* 0x000fc400010f1403 */
[----:B------:R-:W-:Y:S02]  /*8330*/  IADD3 R4, P1, R8, 0x1f0, RZ ;  /* 0x000001f008047810 */ /* 0x000fe40007f3e0ff */
[----:B------:R-:W-:Y:S02]  /*8340*/  R2UR UR43, R2 ;  /* 0x00000000022b72ca */ /* 0x000fe400000e0000 */
[----:B------:R-:W-:Y:S01]  /*8350*/  R2UR UR8, R4 ;  /* 0x00000000040872ca */ /* 0x000fe200000e0000 */
[----:B------:R-:W-:-:S05]  /*8360*/  IMAD.X R5, RZ, RZ, R7, P1 ;  /* 0x000000ffff057224 */ /* 0x000fca00008e0607 */
[----:B------:R-:W-:-:S13]  /*8370*/  R2UR UR9, R5 ;  /* 0x00000000050972ca */ /* 0x000fda00000e0000 */
[----:B------:R2:W-:Y:S01]  /*8380*/  UTMALDG.4D [UR16], [UR8], desc[UR30] ;  /* 0x00001e10080075b4 */ /* 0x0005e20008019000 */
[----:B------:R2:W-:Y:S01]  /*8390*/  UTMALDG.4D [UR32], [UR8], desc[UR30] ;  /* 0x00001e20080075b4 */ /* 0x0005e20008019000 */
[----:B------:R2:W-:Y:S01]  /*83a0*/  UTMALDG.4D [UR24], [UR8], desc[UR30] ;  /* 0x00001e18080075b4 */ /* 0x0005e20008019000 */
[----:B------:R2:W-:Y:S01]  /*83b0*/  UBLKCP.S.G [UR40], [UR42], UR7 ;  /* 0x000000282a0073ba */ /* 0x0005e20008000207 */
[----:B------:R-:W3:Y:S02]  /*83c0*/  SYNCS.PHASECHK.TRANS64.TRYWAIT P1, [R16+URZ+0x26828], R21 ;  /* 0x02682815100075a7 */ /* 0x000ee4000802017f */
[----:B--23--:R-:W-:Y:S05]  /*83d0*/  @!P1 BRA `(.L_x_1092) ;  /* 0x0000001400ec9947 */ /* 0x00cfea0003800000 */
.L_x_1116:
[----:B------:R-:W-:Y:S05]  /*83e0*/  @P0 BRA `(.L_x_1093) ;  /* 0x0000000000140947 */ /* 0x000fea0003800000 */
[----:B------:R-:W-:Y:S01]  /*83f0*/  ISETP.NE.AND P1, PT, R6, RZ, PT ;  /* 0x000000ff0600720c */ /* 0x000fe20003f25270 */
[----:B------:R-:W-:-:S04]  /*8400*/  IMAD.MOV.U32 R2, RZ, RZ, 0x3100 ;  /* 0x00003100ff027424 */ /* 0x000fc800078e00ff */
[----:B------:R3:W-:Y:S08]  /*8410*/  SYNCS.ARRIVE.TRANS64 RZ, [R16+URZ+0x26818], R2 ;  /* 0x0268180210ff79a7 */ /* 0x0007f0000800003f */
[----:B------:R-:W-:Y:S05]  /*8420*/  @!P1 BRA `(.L_x_1093) ;  /* 0x0000000000049947 */ /* 0x000fea0003800000 */
[----:B------:R-:W-:Y:S01]  /*8430*/  BPT.TRAP 0x1 ;  /* 0x000000040000795c */ /* 0x000fe20000300000 */
.L_x_1093:
[----:B------:R-:W-:Y:S01]  /*8440*/  VIADD R18, R18, 0x40 ;  /* 0x0000004012127836 */ /* 0x000fe20000000000 */
[----:B------:R-:W-:Y:S01]  /*8450*/  ULDC.64 UR8, c[0x0][0x700] ;  /* 0x0001c00000087ab9 */ /* 0x000fe20000000a00 */
[----:B------:R-:W-:Y:S01]  /*8460*/  R2UR UR40, R16 ;  /* 0x00000000102872ca */ /* 0x000fe200000e0000 */
[----:B------:R-:W-:Y:S01]  /*8470*/  IMAD.U32 R10, RZ, RZ, UR8 ;  /* 0x00000008ff0a7e24 */ /* 0x000fe2000f8e00ff */
[----:B------:R-:W-:Y:S01]  /*8480*/  UMOV UR30, 0x0 ;  /* 0x00000000001e7882 */ /* 0x000fe20000000000 */
[----:B---3--:R-:W-:Y:S01]  /*8490*/  IADD3 R2, P1, R18, UR22, RZ ;  /* 0x0000001612027c10 */ /* 0x008fe2000ff3e0ff */
[----:B------:R-:W-:Y:S01]  /*84a0*/  IMAD.U32 R9, RZ, RZ, UR9 ;  /* 0x00000009ff097e24 */ /* 0x000fe2000f8e00ff */
[----:B------:R-:W-:Y:S01]  /*84b0*/  SHF.R.S32.HI R17, RZ, 0x1f, R18 ;  /* 0x0000001fff117819 */ /* 0x000fe20000011412 */
[----:B------:R-:W-:Y:S01]  /*84c0*/  UMOV UR31, 0x14f00000 ;  /* 0x14f00000001f7882 */ /* 0x000fe20000000000 */
[----:B------:R-:W-:Y:S01]  /*84d0*/  LEA R3, P2, R2, R10, 0x2 ;  /* 0x0000000a02037211 */ /* 0x000fe200078410ff */
[----:B------:R-:W-:Y:S01]  /*84e0*/  UMOV UR34, URZ ;  /* 0x0000003f00227c82 */ /* 0x000fe20008000000 */
[----:B------:R-:W-:Y:S01]  /*84f0*/  R2UR UR35, R18 ;  /* 0x00000000122372ca */ /* 0x000fe200000e0000 */
[----:B------:R-:W-:Y:S01]  /*8500*/  UMOV UR36, UR20 ;  /* 0x0000001400247c82 */ /* 0x000fe20008000000 */
[----:B------:R-:W-:Y:S01]  /*8510*/  R2UR UR42, R3 ;  /* 0x00000000032a72ca */ /* 0x000fe200000e0000 */
[----:B------:R-:W-:Y:S01]  /*8520*/  IMAD.X R3, R17, 0x1, R15, P1 ;  /* 0x0000000111037824 */ /* 0x000fe200008e060f */
[----:B------:R-:W-:-:S02]  /*8530*/  UIADD3 UR33, UR40, 0x26818, URZ ;  /* 0x0002681828217890 */ /* 0x000fc4000fffe03f */
[----:B------:R-:W-:Y:S02]  /*8540*/  UIADD3 UR32, UR40, 0x15000, URZ ;  /* 0x0001500028207890 */ /* 0x000fe4000fffe03f */
[----:B------:R-:W-:Y:S01]  /*8550*/  LEA.HI.X R3, R2, R9, R3, 0x2, P2 ;  /* 0x0000000902037211 */ /* 0x000fe200010f1403 */
        /* <DEDUP_REMOVED lines=8> */
[----:B------:R-:W-:Y:S01]  /*85e0*/  UMOV UR26, 0x20 ;  /* 0x00000020001a7882 */ /* 0x000fe20000000000 */
[----:B------:R-:W-:Y:S01]  /*85f0*/  UMOV UR28, UR20 ;  /* 0x00000014001c7c82 */ /* 0x000fe20008000000 */
[----:B------:R-:W-:Y:S01]  /*8600*/  UMOV UR29, UR21 ;  /* 0x00000015001d7c82 */ /* 0x000fe20008000000 */
[----:B------:R-:W-:Y:S01]  /*8610*/  R2UR UR9, R3 ;  /* 0x00000000030972ca */ /* 0x000fe200000e0000 */
[----:B------:R-:W-:Y:S01]  /*8620*/  UMOV UR25, UR33 ;  /* 0x0000002100197c82 */ /* 0x000fe20008000000 */
[----:B------:R-:W-:Y:S01]  /*8630*/  UMOV UR27, UR35 ;  /* 0x00000023001b7c82 */ /* 0x000fe20008000000 */
[----:B------:R-:W-:Y:S01]  /*8640*/  UMOV UR18, 0x40 ;  /* 0x0000004000127882 */ /* 0x000fe20000000000 */
[----:B------:R-:W-:Y:S01]  /*8650*/  UMOV UR17, UR33 ;  /* 0x0000002100117c82 */ /* 0x000fe20008000000 */
[----:B------:R-:W-:Y:S01]  /*8660*/  UMOV UR19, UR35 ;  /* 0x0000002300137c82 */ /* 0x000fe20008000000 */
[----:B------:R-:W-:Y:S01]  /*8670*/  UMOV UR41, UR33 ;  /* 0x0000002100297c82 */ /* 0x000fe20008000000 */
[----:B------:R-:W-:-:S06]  /*8680*/  UMOV UR7, 0x10 ;  /* 0x0000001000077882 */ /* 0x000fcc0000000000 */
[----:B------:R3:W-:Y:S01]  /*8690*/  UTMALDG.4D [UR32], [UR8], desc[UR30] ;  /* 0x00001e20080075b4 */ /* 0x0007e20008019000 */
[----:B------:R3:W-:Y:S01]  /*86a0*/  UTMALDG.4D [UR24], [UR8], desc[UR30] ;  /* 0x00001e18080075b4 */ /* 0x0007e20008019000 */
[----:B------:R3:W-:Y:S01]  /*86b0*/  UTMALDG.4D [UR16], [UR8], desc[UR30] ;  /* 0x00001e10080075b4 */ /* 0x0007e20008019000 */
[----:B------:R3:W-:Y:S01]  /*86c0*/  UBLKCP.S.G [UR40], [UR42], UR7 ;  /* 0x000000282a0073ba */ /* 0x0007e20008000207 */
[----:B------:R-:W4:Y:S02]  /*86d0*/  SYNCS.PHASECHK.TRANS64.TRYWAIT P1, [R16+URZ+0x26848], R21 ;  /* 0x02684815100075a7 */ /* 0x000f24000802017f */
[----:B---34-:R-:W-:Y:S05]  /*86e0*/  @!P1 BRA `(.L_x_1094) ;  /* 0x00000014003c9947 */ /* 0x018fea0003800000 */
.L_x_1117:
[----:B------:R-:W-:Y:S05]  /*86f0*/  @P0 BRA `(.L_x_1095) ;  /* 0x0000000000140947 */ /* 0x000fea0003800000 */
[----:B------:R-:W-:Y:S01]  /*8700*/  ISETP.NE.AND P1, PT, R6, RZ, PT ;  /* 0x000000ff0600720c */ /* 0x000fe20003f25270 */
[----:B-123--:R-:W-:-:S04]  /*8710*/  IMAD.MOV.U32 R21, RZ, RZ, 0x3100 ;  /* 0x00003100ff157424 */ /* 0x00efc800078e00ff */
[----:B------:R4:W-:Y:S08]  /*8720*/  SYNCS.ARRIVE.TRANS64 RZ, [R16+URZ+0x26838], R21 ;  /* 0x0268381510ff79a7 */ /* 0x0009f0000800003f */
[----:B------:R-:W-:Y:S05]  /*8730*/  @!P1 BRA `(.L_x_1095) ;  /* 0x0000000000049947 */ /* 0x000fea0003800000 */
[----:B------:R-:W-:Y:S01]  /*8740*/  BPT.TRAP 0x1 ;  /* 0x000000040000795c */ /* 0x000fe20000300000 */
.L_x_1095:
        /* <DEDUP_REMOVED lines=8> */
[C---:B------:R-:W-:Y:S01]  /*87d0*/  LEA R12, P1, R18.reuse, R12, 0x2 ;  /* 0x0000000c120c7211 */ /* 0x040fe200078210ff */
        /* <DEDUP_REMOVED lines=27> */
[----:B------:R-:W5:Y:S02]  /*8990*/  SYNCS.PHASECHK.TRANS64.TRYWAIT P1, [R16+URZ+0x26820], R5 ;  /* 0x02682005100075a7 */ /* 0x000f64000802017f */
[----:B-1---5:R-:W-:Y:S05]  /*89a0*/  @!P1 BRA `(.L_x_1096) ;  /* 0x0000001000a09947 */ /* 0x022fea0003800000 */
.L_x_1119:
[----:B------:R-:W-:Y:S05]  /*89b0*/  @P0 BRA `(.L_x_1097) ;  /* 0x0000000000140947 */ /* 0x000fea0003800000 */
[----:B------:R-:W-:Y:S01]  /*89c0*/  ISETP.NE.AND P1, PT, R6, RZ, PT ;  /* 0x000000ff0600720c */ /* 0x000fe20003f25270 */
[----:B------:R-:W-:-:S04]  /*89d0*/  IMAD.MOV.U32 R5, RZ, RZ, 0x3100 ;  /* 0x00003100ff057424 */ /* 0x000fc800078e00ff */
[----:B------:R1:W-:Y:S08]  /*89e0*/  SYNCS.ARRIVE.TRANS64 RZ, [R16+URZ+0x26810], R5 ;  /* 0x0268100510ff79a7 */ /* 0x0003f0000800003f */
[----:B------:R-:W-:Y:S05]  /*89f0*/  @!P1 BRA `(.L_x_1097) ;  /* 0x0000000000049947 */ /* 0x000fea0003800000 */
[----:B------:R-:W-:Y:S01]  /*8a00*/  BPT.TRAP 0x1 ;  /* 0x000000040000795c */ /* 0x000fe20000300000 */
.L_x_1097:
[----:B------:R-:W-:Y:S01]  /*8a10*/  R2UR UR7, R0 ;  /* 0x00000000000772ca */ /* 0x000fe200000e0000 */
[----:B------:R-:W-:Y:S01]  /*8a20*/  VIADD R20, R20, 0xfffffffe ;  /* 0xfffffffe14147836 */ /* 0x000fe20000000000 */
[----:B------:R-:W-:Y:S01]  /*8a30*/  R2UR UR8, R15 ;  /* 0x000000000f0872ca */ /* 0x000fe200000e0000 */
[----:B------:R-:W-:Y:S01]  /*8a40*/  UMOV UR30, 0x0 ;  /* 0x00000000001e7882 */ /* 0x000fe20000000000 */
[----:B------:R-:W-:Y:S01]  /*8a50*/  R2UR UR40, R16 ;  /* 0x00000000102872ca */ /* 0x000fe200000e0000 */
[----:B------:R-:W-:Y:S01]  /*8a60*/  UMOV UR31, 0x14f00000 ;  /* 0x14f00000001f7882 */ /* 0x000fe20000000000 */
[----:B------:R-:W-:Y:S01]  /*8a70*/  UMOV UR34, URZ ;  /* 0x0000003f00227c82 */ /* 0x000fe20008000000 */
[----:B------:R-:W-:Y:S01]  /*8a80*/  UMOV UR36, UR20 ;  /* 0x0000001400247c82 */ /* 0x000fe20008000000 */
[----:B------:R-:W-:Y:S01]  /*8a90*/  UMOV UR37, UR21 ;  /* 0x0000001500257c82 */ /* 0x000fe20008000000 */
[----:B------:R-:W-:Y:S01]  /*8aa0*/  UMOV UR26, 0x20 ;  /* 0x00000020001a7882 */ /* 0x000fe20000000000 */
[----:B------:R-:W-:Y:S01]  /*8ab0*/  UMOV UR28, UR20 ;  /* 0x00000014001c7c82 */ /* 0x000fe20008000000 */
[----:B------:R-:W-:Y:S01]  /*8ac0*/  UMOV UR29, UR21 ;  /* 0x00000015001d7c82 */ /* 0x000fe20008000000 */
[----:B------:R-:W-:Y:S01]  /*8ad0*/  UMOV UR18, 0x40 ;  /* 0x0000004000127882 */ /* 0x000fe20000000000 */
[----:B------:R-:W-:Y:S01]  /*8ae0*/  UIADD3 UR7, UR7, 0x2, URZ ;  /* 0x0000000207077890 */ /* 0x000fe2000fffe03f */
[----:B------:R-:W-:-:S03]  /*8af0*/  UMOV UR10, 0x10 ;  /* 0x00000010000a7882 */ /* 0x000fc60000000000 */
[----:B------:R-:W-:Y:S02]  /*8b00*/  USHF.L.U32 UR35, UR7, 0x6, URZ ;  /* 0x0000000607237899 */ /* 0x000fe4000800063f */
[----:B------:R-:W-:Y:S02]  /*8b10*/  UIADD3 UR33, UR40, 0x26810, URZ ;  /* 0x0002681028217890 */ /* 0x000fe4000fffe03f */
[----:B------:R-:W-:Y:S02]  /*8b20*/  UIADD3 UR9, UP0, UR35, UR22, URZ ;  /* 0x0000001623097290 */ /* 0x000fe4000ff1e03f */
[----:B------:R-:W-:Y:S02]  /*8b30*/  UIADD3 UR32, UR40, 0x12000, URZ ;  /* 0x0001200028207890 */ /* 0x000fe4000fffe03f */
[----:B------:R-:W-:Y:S02]  /*8b40*/  ULEA.HI.X.SX32 UR8, UR35, UR8, 0x1, UP0 ;  /* 0x0000000823087291 */ /* 0x000fe400080f0e3f */
[----:B-1----:R-:W-:Y:S01]  /*8b50*/  IMAD.U32 R5, RZ, RZ, UR9 ;  /* 0x00000009ff057e24 */ /* 0x002fe2000f8e00ff */
[----:B------:R-:W-:-:S02]  /*8b60*/  UIADD3 UR24, UR40, 0x13000, URZ ;  /* 0x0001300028187890 */ /* 0x000fc4000fffe03f */
[----:B------:R-:W-:Y:S01]  /*8b70*/  UIADD3 UR16, UR40, 0x14000, URZ ;  /* 0x0001400028107890 */ /* 0x000fe2000fffe03f */
[----:B------:R-:W-:Y:S01]  /*8b80*/  IMAD.U32 R4, RZ, RZ, UR8 ;  /* 0x00000008ff047e24 */ /* 0x000fe2000f8e00ff */
[----:B------:R-:W-:Y:S01]  /*8b90*/  LEA R0, P1, R5, R10, 0x2 ;  /* 0x0000000a05007211 */ /* 0x000fe200078210ff */
[----:B------:R-:W-:Y:S01]  /*8ba0*/  UIADD3 UR40, UR40, 0x1e000, URZ ;  /* 0x0001e00028287890 */ /* 0x000fe2000fffe03f */
[----:B------:R-:W-:Y:S01]  /*8bb0*/  R2UR UR8, R2 ;  /* 0x00000000020872ca */ /* 0x000fe200000e0000 */
[----:B------:R-:W-:Y:S01]  /*8bc0*/  UMOV UR25, UR33 ;  /* 0x0000002100197c82 */ /* 0x000fe20008000000 */
[----:B------:R-:W-:Y:S01]  /*8bd0*/  R2UR UR42, R0 ;  /* 0x00000000002a72ca */ /* 0x000fe200000e0000 */
[----:B------:R-:W-:Y:S01]  /*8be0*/  IMAD.U32 R0, RZ, RZ, UR9 ;  /* 0x00000009ff007e24 */ /* 0x000fe2000f8e00ff */
[----:B------:R-:W-:Y:S01]  /*8bf0*/  R2UR UR9, R3 ;  /* 0x00000000030972ca */ /* 0x000fe200000e0000 */
[----:B------:R-:W-:Y:S01]  /*8c00*/  UMOV UR27, UR35 ;  /* 0x00000023001b7c82 */ /* 0x000fe20008000000 */
[----:B------:R-:W-:Y:S01]  /*8c10*/  UMOV UR17, UR33 ;  /* 0x0000002100117c82 */ /* 0x000fe20008000000 */
[----:B------:R-:W-:Y:S01]  /*8c20*/  UMOV UR19, UR35 ;  /* 0x0000002300137c82 */ /* 0x000fe20008000000 */
[----:B------:R-:W-:Y:S01]  /*8c30*/  LEA.HI.X R0, R0, R9, R4, 0x2, P1 ;  /* 0x0000000900007211 */ /* 0x000fe200008f1404 */
[----:B------:R-:W-:Y:S01]  /*8c40*/  UMOV UR41, UR33 ;  /* 0x0000002100297c82 */ /* 0x000fe20008000000 */
[----:B------:R-:W-:-:S02]  /*8c50*/  ISETP.NE.AND P1, PT, R20, RZ, PT ;  /* 0x000000ff1400720c */ /* 0x000fc40003f25270 */
[----:B------:R-:W-:Y:S01]  /*8c60*/  R2UR UR43, R0 ;  /* 0x00000000002b72ca */ /* 0x000fe200000e0000 */
[----:B------:R-:W-:-:S04]  /*8c70*/  IMAD.U32 R0, RZ, RZ, UR7 ;  /* 0x00000007ff007e24 */ /* 0x000fc8000f8e00ff */
[----:B------:R1:W-:Y:S01]  /*8c80*/  UTMALDG.4D [UR32], [UR8], desc[UR30] ;  /* 0x00001e20080075b4 */ /* 0x0003e20008019000 */
[----:B------:R1:W-:Y:S01]  /*8c90*/  UTMALDG.4D [UR24], [UR8], desc[UR30] ;  /* 0x00001e18080075b4 */ /* 0x0003e20008019000 */
[----:B------:R1:W-:Y:S06]  /*8ca0*/  UTMALDG.4D [UR16], [UR8], desc[UR30] ;  /* 0x00001e10080075b4 */ /* 0x0003ec0008019000 */
[----:B------:R1:W-:Y:S02]  /*8cb0*/  UBLKCP.S.G [UR40], [UR42], UR10 ;  /* 0x000000282a0073ba */ /* 0x0003e4000800020a */
[----:B-1----:R-:W-:Y:S05]  /*8cc0*/  @P1 BRA `(.L_x_1098) ;  /* 0xfffffff000f41947 */ /* 0x002fea000383ffff */
.L_x_1089:
[----:B------:R-:W3:Y:S02]  /*8cd0*/  LDL.LU R4, [R1+0x4] ;  /* 0x0000040001047983 */ /* 0x000ee40000300800 */
[----:B---3--:R-:W-:Y:S02]  /*8ce0*/  ISETP.NE.AND P1, PT, R4, RZ, PT ;  /* 0x000000ff0400720c */ /* 0x008fe40003f25270 */
[----:B------:R1:W5:Y:S11]  /*8cf0*/  LDL R4, [R1] ;  /* 0x0000000001047983 */ /* 0x0003760000100800 */
[----:B-1----:R-:W-:Y:S05]  /*8d00*/  @!P1 BRA `(.L_x_1088) ;  /* 0x0000000400809947 */ /* 0x002fea0003800000 */
[----:B------:R-:W-:-:S04]  /*8d10*/  SHF.L.U32 R13, R11, 0x1f, RZ ;  /* 0x0000001f0b0d7819 */ /* 0x000fc800000006ff */
[----:B------:R-:W1:Y:S02]  /*8d20*/  SYNCS.PHASECHK.TRANS64.TRYWAIT P1, [R16+URZ+0x26840], R13 ;  /* 0x0268400d100075a7 */ /* 0x000e64000802017f */
[----:B-1----:R-:W-:Y:S05]  /*8d30*/  @!P1 BRA `(.L_x_1099) ;  /* 0x0000000c00d49947 */ /* 0x002fea0003800000 */
.L_x_1120:
[----:B------:R-:W-:Y:S05]  /*8d40*/  @P0 BRA `(.L_x_1100) ;  /* 0x0000000000140947 */ /* 0x000fea0003800000 */
[----:B------:R-:W-:Y:S01]  /*8d50*/  ISETP.NE.AND P1, PT, R6, RZ, PT ;  /* 0x000000ff0600720c */ /* 0x000fe20003f25270 */
[----:B--2---:R-:W-:-:S04]  /*8d60*/  IMAD.MOV.U32 R5, RZ, RZ, 0x3100 ;  /* 0x00003100ff057424 */ /* 0x004fc800078e00ff */
[----:B------:R3:W-:Y:S08]  /*8d70*/  SYNCS.ARRIVE.TRANS64 RZ, [R16+URZ+0x26830], R5 ;  /* 0x0268300510ff79a7 */ /* 0x0007f0000800003f */
[----:B------:R-:W-:Y:S05]  /*8d80*/  @!P1 BRA `(.L_x_1100) ;  /* 0x0000000000049947 */ /* 0x000fea0003800000 */
[----:B------:R-:W-:Y:S01]  /*8d90*/  BPT.TRAP 0x1 ;  /* 0x000000040000795c */ /* 0x000fe20000300000 */
.L_x_1100:
[----:B--23-5:R-:W2:Y:S01]  /*8da0*/  LDC.64 R4, c[0x0][0x728] ;  /* 0x0001ca00ff047b82 */ /* 0x02cea20000000a00 */
[----:B------:R-:W-:Y:S01]  /*8db0*/  IMAD.SHL.U32 R17, R0, 0x40, RZ ;  /* 0x0000004000117824 */ /* 0x000fe200078e00ff */
[----:B------:R-:W-:Y:S01]  /*8dc0*/  R2UR UR16, R16 ;  /* 0x00000000101072ca */ /* 0x000fe200000e0000 */
[----:B------:R-:W-:Y:S01]  /*8dd0*/  UMOV UR30, 0x0 ;  /* 0x00000000001e7882 */ /* 0x000fe20000000000 */
[----:B------:R-:W-:Y:S01]  /*8de0*/  UMOV UR31, 0x14f00000 ;  /* 0x14f00000001f7882 */ /* 0x000fe20000000000 */
[----:B------:R-:W-:Y:S01]  /*8df0*/  UMOV UR34, URZ ;  /* 0x0000003f00227c82 */ /* 0x000fe20008000000 */
[C---:B------:R-:W-:Y:S01]  /*8e00*/  IADD3 R0, P1, R17.reuse, UR14, RZ ;  /* 0x0000000e11007c10 */ /* 0x040fe2000ff3e0ff */
[----:B------:R-:W-:Y:S01]  /*8e10*/  UMOV UR36, UR20 ;  /* 0x0000001400247c82 */ /* 0x000fe20008000000 */
[----:B------:R-:W-:Y:S01]  /*8e20*/  R2UR UR35, R17 ;  /* 0x00000000112372ca */ /* 0x000fe200000e0000 */
[----:B------:R-:W-:Y:S01]  /*8e30*/  UMOV UR37, UR21 ;  /* 0x0000001500257c82 */ /* 0x000fe20008000000 */
[----:B------:R-:W-:Y:S01]  /*8e40*/  UMOV UR26, 0x20 ;  /* 0x00000020001a7882 */ /* 0x000fe20000000000 */
[----:B------:R-:W-:Y:S01]  /*8e50*/  UMOV UR28, UR20 ;  /* 0x00000014001c7c82 */ /* 0x000fe20008000000 */
[----:B------:R-:W-:Y:S01]  /*8e60*/  UMOV UR29, UR21 ;  /* 0x00000015001d7c82 */ /* 0x000fe20008000000 */
[----:B------:R-:W-:Y:S01]  /*8e70*/  UMOV UR18, 0x40 ;  /* 0x0000004000127882 */ /* 0x000fe20000000000 */
[----:B------:R-:W-:Y:S01]  /*8e80*/  UMOV UR7, 0x10 ;  /* 0x0000001000077882 */ /* 0x000fe20000000000 */
        /* <DEDUP_REMOVED lines=12> */
[----:B------:R-:W-:-:S03]  /*8f50*/  UMOV UR43, UR33 ;  /* 0x00000021002b7c82 */ /* 0x000fc60008000000 */
[----:B------:R-:W-:Y:S02]  /*8f60*/  LEA.HI.X R5, R0, R5, R4, 0x2, P2 ;  /* 0x0000000500057211 */ /* 0x000fe400010f1404 */
        /* <DEDUP_REMOVED lines=11> */
.L_x_1121:
[----:B------:R-:W-:Y:S05]  /*9020*/  @P0 BRA `(.L_x_1102) ;  /* 0x0000000000140947 */ /* 0x000fea0003800000 */
[----:B------:R-:W-:Y:S01]  /*9030*/  ISETP.NE.AND P0, PT, R6, RZ, PT ;  /* 0x000000ff0600720c */ /* 0x000fe20003f05270 */
[----:B------:R-:W-:-:S04]  /*9040*/  IMAD.MOV.U32 R5, RZ, RZ, 0x3100 ;  /* 0x00003100ff057424 */ /* 0x000fc800078e00ff */
[----:B------:R3:W-:Y:S08]  /*9050*/  SYNCS.ARRIVE.TRANS64 RZ, [R16+URZ+0x26818], R5 ;  /* 0x0268180510ff79a7 */ /* 0x0007f0000800003f */
[----:B------:R-:W-:Y:S05]  /*9060*/  @!P0 BRA `(.L_x_1102) ;  /* 0x0000000000048947 */ /* 0x000fea0003800000 */
[----:B------:R-:W-:Y:S01]  /*9070*/  BPT.TRAP 0x1 ;  /* 0x000000040000795c */ /* 0x000fe20000300000 */
.L_x_1102:
        /* <DEDUP_REMOVED lines=13> */
[----:B------:R-:W-:-:S04]  /*9150*/  UIADD3 UR35, UR35, 0x40, URZ ;  /* 0x0000004023237890 */ /* 0x000fc8000fffe03f */
[----:B------:R-:W-:Y:S02]  /*9160*/  UIADD3 UR8, UP0, UR35, UR22, URZ ;  /* 0x0000001623087290 */ /* 0x000fe4000ff1e03f */
[----:B------:R-:W-:Y:S02]  /*9170*/  UIADD3 UR32, UR40, 0x15000, URZ ;  /* 0x0001500028207890 */ /* 0x000fe4000fffe03f */
[----:B------:R-:W-:Y:S02]  /*9180*/  ULEA.HI.X.SX32 UR7, UR35, UR7, 0x1, UP0 ;  /* 0x0000000723077291 */ /* 0x000fe400080f0e3f */
[----:B---3--:R-:W-:Y:S01]  /*9190*/  IMAD.U32 R5, RZ, RZ, UR8 ;  /* 0x00000008ff057e24 */ /* 0x008fe2000f8e00ff */
[----:B------:R-:W-:Y:S01]  /*91a0*/  UIADD3 UR33, UR40, 0x26818, URZ ;  /* 0x0002681828217890 */ /* 0x000fe2000fffe03f */
[----:B------:R-:W-:Y:S01]  /*91b0*/  IMAD.U32 R0, RZ, RZ, UR8 ;  /* 0x00000008ff007e24 */ /* 0x000fe2000f8e00ff */
[----:B------:R-:W-:Y:S01]  /*91c0*/  R2UR UR8, R2 ;  /* 0x00000000020872ca */ /* 0x000fe200000e0000 */
[----:B------:R-:W-:Y:S01]  /*91d0*/  IMAD.U32 R4, RZ, RZ, UR7 ;  /* 0x00000007ff047e24 */ /* 0x000fe2000f8e00ff */
[----:B------:R-:W-:Y:S01]  /*91e0*/  LEA R10, P0, R5, R10, 0x2 ;  /* 0x0000000a050a7211 */ /* 0x000fe200078010ff */
[----:B------:R-:W-:-:S02]  /*91f0*/  UIADD3 UR24, UR40, 0x16000, URZ ;  /* 0x0001600028187890 */ /* 0x000fc4000fffe03f */
[----:B------:R-:W-:Y:S01]  /*9200*/  UIADD3 UR16, UR40, 0x17000, URZ ;  /* 0x0001700028107890 */ /* 0x000fe2000fffe03f */
[----:B------:R-:W-:Y:S01]  /*9210*/  LEA.HI.X R9, R0, R9, R4, 0x2, P0 ;  /* 0x0000000900097211 */ /* 0x000fe200000f1404 */
[----:B------:R-:W-:Y:S01]  /*9220*/  UIADD3 UR40, UR40, 0x1e100, URZ ;  /* 0x0001e10028287890 */ /* 0x000fe2000fffe03f */
[----:B------:R3:W5:Y:S01]  /*9230*/  LDL.LU R4, [R1] ;  /* 0x0000000001047983 */ /* 0x0007620000300800 */
[----:B------:R-:W-:Y:S01]  /*9240*/  R2UR UR42, R10 ;  /* 0x000000000a2a72ca */ /* 0x000fe200000e0000 */
[----:B------:R-:W-:Y:S01]  /*9250*/  UMOV UR25, UR33 ;  /* 0x0000002100197c82 */ /* 0x000fe20008000000 */
[----:B------:R-:W-:Y:S01]  /*9260*/  R2UR UR43, R9 ;  /* 0x00000000092b72ca */ /* 0x000fe200000e0000 */
[----:B------:R-:W-:Y:S01]  /*9270*/  UMOV UR27, UR35 ;  /* 0x00000023001b7c82 */ /* 0x000fe20008000000 */
[----:B------:R3:W-:Y:S01]  /*9280*/  UTMALDG.4D [UR32], [UR8], desc[UR30] ;  /* 0x00001e20080075b4 */ /* 0x0007e20008019000 */
[----:B------:R-:W-:Y:S01]  /*9290*/  UMOV UR17, UR33 ;  /* 0x0000002100117c82 */ /* 0x000fe20008000000 */
[----:B------:R-:W-:Y:S01]  /*92a0*/  UMOV UR19, UR35 ;  /* 0x0000002300137c82 */ /* 0x000fe20008000000 */
[----:B------:R-:W-:Y:S01]  /*92b0*/  UMOV UR41, UR33 ;  /* 0x0000002100297c82 */ /* 0x000fe20008000000 */
[----:B------:R-:W-:Y:S01]  /*92c0*/  UMOV UR7, 0x10 ;  /* 0x0000001000077882 */ /* 0x000fe20000000000 */
[----:B------:R3:W-:Y:S01]  /*92d0*/  UTMALDG.4D [UR24], [UR8], desc[UR30] ;  /* 0x00001e18080075b4 */ /* 0x0007e20008019000 */
[----:B------:R3:W-:Y:S05]  /*92e0*/  UTMALDG.4D [UR16], [UR8], desc[UR30] ;  /* 0x00001e10080075b4 */ /* 0x0007ea0008019000 */
[----:B------:R3:W-:Y:S02]  /*92f0*/  UBLKCP.S.G [UR40], [UR42], UR7 ;  /* 0x000000282a0073ba */ /* 0x0007e40008000207 */
[----:B---3--:R-:W-:-:S07]  /*9300*/  IMAD.MOV.U32 R19, RZ, RZ, 0x1 ;  /* 0x00000001ff137424 */ /* 0x008fce00078e00ff */
.L_x_1088:
[----:B------:R-:W3:Y:S01]  /*9310*/  S2R R0, SR_TID.X ;  /* 0x0000000000007919 */ /* 0x000ee20000002100 */
[----:B------:R-:W-:Y:S01]  /*9320*/  IMAD R3, R19, 0x8, R16 ;  /* 0x0000000813037824 */ /* 0x000fe200078e0210 */
[----:B---3--:R-:W-:Y:S02]  /*9330*/  LOP3.LUT R2, R0, 0x7f, RZ, 0xc0, !PT ;  /* 0x0000007f00027812 */ /* 0x008fe400078ec0ff */
[----:B------:R-:W-:Y:S02]  /*9340*/  SHF.L.U32 R0, R11, 0x1f, RZ ;  /* 0x0000001f0b007819 */ /* 0x000fe400000006ff */
[----:B------:R-:W-:Y:S02]  /*9350*/  ISETP.NE.AND P1, PT, R2, RZ, PT ;  /* 0x000000ff0200720c */ /* 0x000fe40003f25270 */
[----:B------:R-:W3:Y:S02]  /*9360*/  SYNCS.PHASECHK.TRANS64.TRYWAIT P0, [R3+URZ+0x26840], R0 ;  /* 0x02684000030075a7 */ /* 0x000ee4000800017f */
[----:B---3--:R-:W-:Y:S09]  /*9370*/  @!P0 BRA `(.L_x_1103) ;  /* 0x00000008006c8947 */ /* 0x008ff20003800000 */
.L_x_1122:
[----:B------:R-:W-:Y:S05]  /*9380*/  @P1 BRA `(.L_x_1104) ;  /* 0x0000000000181947 */ /* 0x000fea0003800000 */
[----:B------:R-:W1:Y:S01]  /*9390*/  S2R R2, SR_TID.X ;  /* 0x0000000000027919 */ /* 0x000e620000002100 */
[----:B---3--:R-:W-:-:S04]  /*93a0*/  IMAD.MOV.U32 R0, RZ, RZ, 0x3100 ;  /* 0x00003100ff007424 */ /* 0x008fc800078e00ff */
[----:B------:R3:W-:Y:S01]  /*93b0*/  SYNCS.ARRIVE.TRANS64 RZ, [R3+URZ+0x26830], R0 ;  /* 0x0268300003ff79a7 */ /* 0x0007e2000800003f */
[----:B-1----:R-:W-:-:S13]  /*93c0*/  LOP3.LUT P0, RZ, R2, 0x1f, RZ, 0xc0, !PT ;  /* 0x0000001f02ff7812 */ /* 0x002fda000780c0ff */
[----:B---3--:R-:W-:Y:S05]  /*93d0*/  @!P0 BRA `(.L_x_1104) ;  /* 0x0000000000048947 */ /* 0x008fea0003800000 */
[----:B------:R-:W-:Y:S01]  /*93e0*/  BPT.TRAP 0x1 ;  /* 0x000000040000795c */ /* 0x000fe20000300000 */
.L_x_1104:
[----:B-----5:R-:W-:Y:S01]  /*93f0*/  R2UR UR35, R4 ;  /* 0x00000000042372ca */ /* 0x020fe200000e0000 */
[C-C-:B---3--:R-:W-:Y:S01]  /*9400*/  IMAD R0, R19.reuse, 0x3000, R16.reuse ;  /* 0x0000300013007824 */ /* 0x148fe200078e0210 */
[----:B------:R-:W-:Y:S01]  /*9410*/  IADD3 R8, P0, R8, 0x1f0, RZ ;  /* 0x000001f008087810 */ /* 0x000fe20007f1e0ff */
[----:B-12-4-:R-:W-:Y:S01]  /*9420*/  IMAD R16, R19, 0x100, R16 ;  /* 0x0000010013107824 */ /* 0x016fe200078e0210 */
[----:B------:R-:W-:Y:S01]  /*9430*/  R2UR UR10, R14 ;  /* 0x000000000e0a72ca */ /* 0x000fe200000e0000 */
[----:B------:R-:W-:Y:S01]  /*9440*/  ULDC.64 UR30, c[0x0][0x728] ;  /* 0x0001ca00001e7ab9 */ /* 0x000fe20000000a00 */
[----:B------:R-:W-:Y:S01]  /*9450*/  R2UR UR33, R3 ;  /* 0x00000000032172ca */ /* 0x000fe200000e0000 */
[----:B------:R-:W-:Y:S01]  /*9460*/  IMAD.X R7, RZ, RZ, R7, P0 ;  /* 0x000000ffff077224 */ /* 0x000fe200000e0607 */
[----:B------:R-:W-:Y:S01]  /*9470*/  R2UR UR16, R0 ;  /* 0x00000000001072ca */ /* 0x000fe200000e0000 */
[----:B------:R-:W-:Y:S01]  /*9480*/  UMOV UR40, 0x0 ;  /* 0x0000000000287882 */ /* 0x000fe20000000000 */
[----:B------:R-:W-:Y:S01]  /*9490*/  R2UR UR7, R16 ;  /* 0x00000000100772ca */ /* 0x000fe200000e0000 */
[----:B------:R-:W-:Y:S01]  /*94a0*/  UMOV UR41, 0x14f00000 ;  /* 0x14f0000000297882 */ /* 0x000fe20000000000 */
[----:B------:R-:W-:Y:S01]  /*94b0*/  R2UR UR8, R8 ;  /* 0x00000000080872ca */ /* 0x000fe200000e0000 */
[----:B------:R-:W-:Y:S01]  /*94c0*/  USHF.L.U32 UR35, UR35, 0x6, URZ ;  /* 0x0000000623237899 */ /* 0x000fe2000800063f */
[----:B------:R-:W-:Y:S01]  /*94d0*/  R2UR UR9, R7 ;  /* 0x00000000070972ca */ /* 0x000fe200000e0000 */
[----:B------:R-:W-:Y:S01]  /*94e0*/  UMOV UR34, URZ ;  /* 0x0000003f00227c82 */ /* 0x000fe20008000000 */
[----:B------:R-:W-:Y:S01]  /*94f0*/  UMOV UR36, UR20 ;  /* 0x0000001400247c82 */ /* 0x000fe20008000000 */
[----:B------:R-:W-:Y:S01]  /*9500*/  UIADD3 UR13, UP0, UR35, UR14, URZ ;  /* 0x0000000e230d7290 */ /* 0x000fe2000ff1e03f */
[----:B------:R-:W-:Y:S01]  /*9510*/  VIADD R0, R19, 0x1 ;  /* 0x0000000113007836 */ /* 0x000fe20000000000 */
[----:B------:R-:W-:-:S02]  /*9520*/  UIADD3 UR33, UR33, 0x26830, URZ ;  /* 0x0002683021217890 */ /* 0x000fc4000fffe03f */
[----:B------:R-:W-:Y:S02]  /*9530*/  ULEA UR30, UP1, UR13, UR30, 0x2 ;  /* 0x0000001e0d1e7291 */ /* 0x000fe4000f82103f */
[----:B------:R-:W-:Y:S01]  /*9540*/  ULEA.HI.X.SX32 UR10, UR35, UR10, 0x1, UP0 ;  /* 0x0000000a230a7291 */ /* 0x000fe200080f0e3f */
[C---:B------:R-:W-:Y:S01]  /*9550*/  ISETP.NE.AND P0, PT, R0.reuse, 0x2, PT ;  /* 0x000000020000780c */ /* 0x040fe20003f05270 */
[----:B------:R-:W-:Y:S02]  /*9560*/  UIADD3 UR32, UR16, 0x18000, URZ ;  /* 0x0001800010207890 */ /* 0x000fe4000fffe03f */
[----:B------:R-:W-:Y:S01]  /*9570*/  UIADD3 UR24, UR16, 0x19000, URZ ;  /* 0x0001900010187890 */ /* 0x000fe2000fffe03f */
[----:B------:R-:W-:Y:S01]  /*9580*/  SEL R2, RZ, 0x1, P0 ;  /* 0x00000001ff027807 */ /* 0x000fe20000000000 */
[----:B------:R-:W-:Y:S01]  /*9590*/  UIADD3 UR16, UR16, 0x1a000, URZ ;  /* 0x0001a00010107890 */ /* 0x000fe2000fffe03f */
[----:B------:R-:W-:Y:S01]  /*95a0*/  SEL R0, R0, RZ, P0 ;  /* 0x000000ff00007207 */ /* 0x000fe20000000000 */
[----:B------:R-:W-:Y:S01]  /*95b0*/  ULEA.HI.X UR31, UR13, UR31, UR10, 0x2, UP1 ;  /* 0x0000001f0d1f7291 */ /* 0x000fe200088f140a */
[----:B------:R-:W-:Y:S01]  /*95c0*/  LOP3.LUT R11, R11, R2, RZ, 0x3c, !PT ;  /* 0x000000020b0b7212 */ /* 0x000fe200078e3cff */
[----:B------:R-:W-:Y:S01]  /*95d0*/  UIADD3 UR42, UR7, 0x1e200, URZ ;  /* 0x0001e200072a7890 */ /* 0x000fe2000fffe03f */
[----:B------:R-:W-:Y:S01]  /*95e0*/  UMOV UR37, UR21 ;  /* 0x0000001500257c82 */ /* 0x000fe20008000000 */
[----:B------:R-:W-:Y:S01]  /*95f0*/  UMOV UR26, 0x20 ;  /* 0x00000020001a7882 */ /* 0x000fe20000000000 */
        /* <DEDUP_REMOVED lines=12> */
[----:B------:R1:W-:Y:S02]  /*96c0*/  UBLKCP.S.G [UR42], [UR30], UR7 ;  /* 0x0000002a1e0073ba */ /* 0x0003e40008000207 */
[----:B-1----:R-:W-:Y:S01]  /*96d0*/  NOP ;  /* 0x0000000000007918 */ /* 0x002fe20000000000 */
.L_x_1085:
[----:B------:R-:W-:Y:S05]  /*96e0*/  BSYNC B1 ;  /* 0x0000000000017941 */ /* 0x000fea0003800000 */
.L_x_1083:
[----:B------:R-:W-:-:S03]  /*96f0*/  UMOV UR7, 0xffffffff ;  /* 0xffffffff00077882 */ /* 0x000fc60000000000 */
[----:B------:R-:W-:Y:S05]  /*9700*/  BRA.DIV UR7, `(.L_x_1105) ;  /* 0x00000006079c7947 */ /* 0x000fea000b800000 */
[----:B------:R-:W-:-:S13]  /*9710*/  ELECT P6, URZ, PT ;  /* 0x00000000003f782f */ /* 0x000fda00038c0000 */
.L_x_1125:
[----:B------:R-:W-:Y:S05]  /*9720*/  @!P6 BRA `(.L_x_1060) ;  /* 0x000000000084e947 */ /* 0x000fea0003800000 */
[----:B------:R-:W-:-:S06]  /*9730*/  ULOP3.LUT UR7, UR38, 0x2, URZ, 0xfc, !UPT ;  /* 0x0000000226077892 */ /* 0x000fcc000f8efc3f */
[----:B------:R-:W-:-:S05]  /*9740*/  IMAD.U32 R2, RZ, RZ, UR7 ;  /* 0x00000007ff027e24 */ /* 0x000fca000f8e00ff */
[----:B------:R-:W-:-:S13]  /*9750*/  ISETP.NE.AND P2, PT, R2, 0x3, PT ;  /* 0x000000030200780c */ /* 0x000fda0003f45270 */
[----:B------:R-:W-:Y:S05]  /*9760*/  @!P2 BRA `(.L_x_1106) ;  /* 0x000000000004a947 */ /* 0x000fea0003800000 */
[----:B------:R-:W-:Y:S01]  /*9770*/  BPT.TRAP 0x1 ;  /* 0x000000040000795c */ /* 0x000fe20000300000 */
.L_x_1106:
        /* <DEDUP_REMOVED lines=15> */
.L_x_1126:
[----:B------:R-:W2:Y:S02]  /*9870*/  SYNCS.PHASECHK.TRANS64.TRYWAIT P0, [R3+URZ], R2 ;  /* 0x00000002030075a7 */ /* 0x000ea4000800017f */
[----:B--2---:R-:W-:Y:S05]  /*9880*/  @!P0 BRA `(.L_x_1108) ;  /* 0x0000000400708947 */ /* 0x004fea0003800000 */
.L_x_1127:
[----:B------:R-:W-:Y:S05]  /*9890*/  @!P2 BRA `(.L_x_1109) ;  /* 0x000000000004a947 */ /* 0x000fea0003800000 */
[----:B------:R-:W-:Y:S01]  /*98a0*/  BPT.TRAP 0x1 ;  /* 0x000000040000795c */ /* 0x000fe20000300000 */
.L_x_1109:
[----:B--2---:R-:W-:-:S04]  /*98b0*/  VIADD R3, R7, 0x26840 ;  /* 0x0002684007037836 */ /* 0x004fc80000000000 */
[----:B------:R-:W-:-:S04]  /*98c0*/  IMAD R0, R0, 0x8, R3 ;  /* 0x0000000800007824 */ /* 0x000fc800078e0203 */
[----:B------:R-:W2:Y:S02]  /*98d0*/  SYNCS.PHASECHK.TRANS64.TRYWAIT P0, [R0+URZ], R5 ;  /* 0x00000005000075a7 */ /* 0x000ea4000800017f */
[----:B--2---:R-:W-:Y:S05]  /*98e0*/  @!P0 BRA `(.L_x_1110) ;  /* 0x00000004006c8947 */ /* 0x004fea0003800000 */
.L_x_1128:
[----:B------:R-:W-:-:S07]  /*98f0*/  IMAD R3, R4, 0x8, R3 ;  /* 0x0000000804037824 */ /* 0x000fce00078e0203 */
.L_x_1111:
[----:B---3--:R3:W4:Y:S02]  /*9900*/  SYNCS.PHASECHK.TRANS64.TRYWAIT P0, [R3+URZ], R2 ;  /* 0x00000002030075a7 */ /* 0x008724000800017f */
[----:B----4-:R-:W-:Y:S05]  /*9910*/  @!P0 NANOSLEEP.SYNCS 0x989680 ;  /* 0x009896800000895d */ /* 0x010fea0003900000 */
[----:B------:R-:W4:Y:S02]  /*9920*/  @!P0 SYNCS.PHASECHK.TRANS64 P0, [R3+URZ], R2 ;  /* 0x00000002030085a7 */ /* 0x000f24000800007f */
[----:B----4-:R-:W-:Y:S05]  /*9930*/  @!P0 BRA `(.L_x_1111) ;  /* 0xfffffffc00f08947 */ /* 0x010fea000383ffff */
.L_x_1060:
[----:B------:R-:W-:Y:S05]  /*9940*/  BSYNC B0 ;  /* 0x0000000000007941 */ /* 0x000fea0003800000 */
.L_x_1058:
[----:B------:R-:W-:Y:S05]  /*9950*/  EXIT ;  /* 0x000000000000794d */ /* 0x000fea0003800000 */
.L_x_1028:
[----:B------:R-:W-:Y:S02]  /*9960*/  IMAD.MOV.U32 R13, RZ, RZ, R17 ;  /* 0x000000ffff0d7224 */ /* 0x000fe400078e0011 */
[----:B------:R-:W-:Y:S02]  /*9970*/  IMAD.MOV.U32 R12, RZ, RZ, RZ ;  /* 0x000000ffff0c7224 */ /* 0x000fe400078e00ff */
[----:B------:R-:W-:Y:S02]  /*9980*/  IMAD.MOV.U32 R11, RZ, RZ, 0x1f ;  /* 0x0000001fff0b7424 */ /* 0x000fe400078e00ff */
[----:B------:R-:W-:-:S07]  /*9990*/  IMAD.MOV.U32 R15, RZ, RZ, -0x1 ;  /* 0xffffffffff0f7424 */ /* 0x000fce00078e00ff */
[----:B------:R-:W-:Y:S05]  /*99a0*/  WARPSYNC.COLLECTIVE R15, `(.L_x_1112) ;  /* 0x000000000f087348 */ /* 0x000fea0003c00000 */
[----:B------:R1:W2:Y:S02]  /*99b0*/  SHFL.IDX P6, R14, R13, R12, R11 ;  /* 0x0000000c0d0e7389 */ /* 0x0002a400000c000b */
[----:B-12---:R-:W-:Y:S01]  /*99c0*/  ENDCOLLECTIVE ;  /* 0x000000000000791b */ /* 0x006fe20003800000 */
.L_x_1112:
[----:B------:R-:W-:Y:S05]  /*99d0*/  BRA `(.L_x_1113) ;  /* 0xffffff7400b47947 */ /* 0x000fea000383ffff */
.L_x_1030:
[----:B--2---:R2:W3:Y:S02]  /*99e0*/  SYNCS.PHASECHK.TRANS64.TRYWAIT P0, [R237+URZ+0x26800], R4 ;  /* 0x02680004ed0075a7 */ /* 0x0044e4000800017f */
[----:B---3--:R-:W-:Y:S05]  /*99f0*/  @!P0 NANOSLEEP.SYNCS 0x989680 ;  /* 0x009896800000895d */ /* 0x008fea0003900000 */
[----:B------:R-:W3:Y:S02]  /*9a00*/  @!P0 SYNCS.PHASECHK.TRANS64 P0, [R237+URZ+0x26800], R4 ;  /* 0x02680004ed0085a7 */ /* 0x000ee4000800007f */
[----:B---3--:R-:W-:Y:S05]  /*9a10*/  @!P0 BRA `(.L_x_1030) ;  /* 0xfffffffc00f08947 */ /* 0x008fea000383ffff */
[----:B------:R-:W-:Y:S05]  /*9a20*/  BRA `(.L_x_1029) ;  /* 0xffffff7400dc7947 */ /* 0x000fea000383ffff */
.L_x_1035:
[----:B--2---:R-:W-:-:S04]  /*9a30*/  IMAD.U32 R5, RZ, RZ, UR6 ;  /* 0x00000006ff057e24 */ /* 0x004fc8000f8e00ff */
[----:B------:R2:W3:Y:S03]  /*9a40*/  SYNCS.PHASECHK.TRANS64.TRYWAIT P0, [R5+URZ+0x26810], R120 ;  /* 0x02681078050075a7 */ /* 0x0004e6000800017f */
[----:B---3--:R-:W-:Y:S05]  /*9a50*/  @!P0 NANOSLEEP.SYNCS 0x989680 ;  /* 0x009896800000895d */ /* 0x008fea0003900000 */
[----:B------:R-:W3:Y:S02]  /*9a60*/  @!P0 SYNCS.PHASECHK.TRANS64 P0, [R5+URZ+0x26810], R120 ;  /* 0x02681078050085a7 */ /* 0x000ee4000800007f */
[----:B---3--:R-:W-:Y:S05]  /*9a70*/  @!P0 BRA `(.L_x_1035) ;  /* 0xfffffffc00ec8947 */ /* 0x008fea000383ffff */
[----:B------:R-:W-:Y:S05]  /*9a80*/  BRA `(.L_x_1034) ;  /* 0xffffff8000447947 */ /* 0x000fea000383ffff */
.L_x_1039:
[----:B------:R-:W-:-:S04]  /*9a90*/  IMAD.U32 R121, RZ, RZ, UR6 ;  /* 0x00000006ff797e24 */ /* 0x000fc8000f8e00ff */
[----:B------:R1:W1:Y:S03]  /*9aa0*/  SYNCS.PHASECHK.TRANS64.TRYWAIT P0, [R121+URZ+0x26830], R120 ;  /* 0x02683078790075a7 */ /* 0x000266000800017f */
[----:B-1----:R-:W-:Y:S05]  /*9ab0*/  @!P0 NANOSLEEP.SYNCS 0x989680 ;  /* 0x009896800000895d */ /* 0x002fea0003900000 */
[----:B------:R-:W1:Y:S02]  /*9ac0*/  @!P0 SYNCS.PHASECHK.TRANS64 P0, [R121+URZ+0x26830], R120 ;  /* 0x02683078790085a7 */ /* 0x000e64000800007f */
[----:B-1----:R-:W-:Y:S05]  /*9ad0*/  @!P0 BRA `(.L_x_1039) ;  /* 0xfffffffc00ec8947 */ /* 0x002fea000383ffff */
[----:B------:R-:W-:Y:S05]  /*9ae0*/  BRA `(.L_x_1038) ;  /* 0xffffff8800087947 */ /* 0x000fea000383ffff */
.L_x_1086:
[----:B-1----:R1:W2:Y:S02]  /*9af0*/  SYNCS.PHASECHK.TRANS64.TRYWAIT P0, [R16+URZ+0x26820], R3 ;  /* 0x02682003100075a7 */ /* 0x0022a4000800017f */
[----:B--2---:R-:W-:Y:S05]  /*9b00*/  @!P0 NANOSLEEP.SYNCS 0x989680 ;  /* 0x009896800000895d */ /* 0x004fea0003900000 */
[----:B------:R-:W2:Y:S02]  /*9b10*/  @!P0 SYNCS.PHASECHK.TRANS64 P0, [R16+URZ+0x26820], R3 ;  /* 0x02682003100085a7 */ /* 0x000ea4000800007f */
[----:B--2---:R-:W-:Y:S05]  /*9b20*/  @!P0 BRA `(.L_x_1086) ;  /* 0xfffffffc00f08947 */ /* 0x004fea000383ffff */
[----:B------:R-:W-:Y:S05]  /*9b30*/  BRA `(.L_x_1114) ;  /* 0xffffffdc001c7947 */ /* 0x000fea000383ffff */
.L_x_1090:
[----:B-1----:R1:W3:Y:S02]  /*9b40*/  SYNCS.PHASECHK.TRANS64.TRYWAIT P1, [R16+URZ+0x26840], R21 ;  /* 0x02684015100075a7 */ /* 0x0022e4000802017f */
[----:B---3--:R-:W-:Y:S05]  /*9b50*/  @!P1 NANOSLEEP.SYNCS 0x989680 ;  /* 0x009896800000995d */ /* 0x008fea0003900000 */
[----:B------:R-:W3:Y:S02]  /*9b60*/  @!P1 SYNCS.PHASECHK.TRANS64 P1, [R16+URZ+0x26840], R21 ;  /* 0x02684015100095a7 */ /* 0x000ee4000802007f */
[----:B---3--:R-:W-:Y:S05]  /*9b70*/  @!P1 BRA `(.L_x_1090) ;  /* 0xfffffffc00f09947 */ /* 0x008fea000383ffff */
[----:B------:R-:W-:Y:S05]  /*9b80*/  BRA `(.L_x_1115) ;  /* 0xffffffe400507947 */ /* 0x000fea000383ffff */
.L_x_1092:
[----:B--2---:R2:W3:Y:S02]  /*9b90*/  SYNCS.PHASECHK.TRANS64.TRYWAIT P1, [R16+URZ+0x26828], R21 ;  /* 0x02682815100075a7 */ /* 0x0044e4000802017f */
[----:B---3--:R-:W-:Y:S05]  /*9ba0*/  @!P1 NANOSLEEP.SYNCS 0x989680 ;  /* 0x009896800000995d */ /* 0x008fea0003900000 */
[----:B------:R-:W3:Y:S02]  /*9bb0*/  @!P1 SYNCS.PHASECHK.TRANS64 P1, [R16+URZ+0x26828], R21 ;  /* 0x02682815100095a7 */ /* 0x000ee4000802007f */
[----:B---3--:R-:W-:Y:S05]  /*9bc0*/  @!P1 BRA `(.L_x_1092) ;  /* 0xfffffffc00f09947 */ /* 0x008fea000383ffff */
[----:B------:R-:W-:Y:S05]  /*9bd0*/  BRA `(.L_x_1116) ;  /* 0xffffffe800007947 */ /* 0x000fea000383ffff */
.L_x_1094:
[----:B---3--:R3:W4:Y:S02]  /*9be0*/  SYNCS.PHASECHK.TRANS64.TRYWAIT P1, [R16+URZ+0x26848], R21 ;  /* 0x02684815100075a7 */ /* 0x008724000802017f */
[----:B----4-:R-:W-:Y:S05]  /*9bf0*/  @!P1 NANOSLEEP.SYNCS 0x989680 ;  /* 0x009896800000995d */ /* 0x010fea0003900000 */
[----:B------:R-:W4:Y:S02]  /*9c00*/  @!P1 SYNCS.PHASECHK.TRANS64 P1, [R16+URZ+0x26848], R21 ;  /* 0x02684815100095a7 */ /* 0x000f24000802007f */
[----:B----4-:R-:W-:Y:S05]  /*9c10*/  @!P1 BRA `(.L_x_1094) ;  /* 0xfffffffc00f09947 */ /* 0x010fea000383ffff */
[----:B------:R-:W-:Y:S05]  /*9c20*/  BRA `(.L_x_1117) ;  /* 0xffffffe800b07947 */ /* 0x000fea000383ffff */
.L_x_1096:
[----:B------:R-:W-:-:S07]  /*9c30*/  SHF.L.U32 R5, R11, 0x1f, RZ ;  /* 0x0000001f0b057819 */ /* 0x000fce00000006ff */
.L_x_1118:
[----:B------:R1:W1:Y:S02]  /*9c40*/  SYNCS.PHASECHK.TRANS64.TRYWAIT P1, [R16+URZ+0x26820], R5 ;  /* 0x02682005100075a7 */ /* 0x000264000802017f */
[----:B-1----:R-:W-:Y:S05]  /*9c50*/  @!P1 NANOSLEEP.SYNCS 0x989680 ;  /* 0x009896800000995d */ /* 0x002fea0003900000 */
[----:B------:R-:W1:Y:S02]  /*9c60*/  @!P1 SYNCS.PHASECHK.TRANS64 P1, [R16+URZ+0x26820], R5 ;  /* 0x02682005100095a7 */ /* 0x000e64000802007f */
[----:B-1----:R-:W-:Y:S05]  /*9c70*/  @!P1 BRA `(.L_x_1118) ;  /* 0xfffffffc00f09947 */ /* 0x002fea000383ffff */
[----:B------:R-:W-:Y:S05]  /*9c80*/  BRA `(.L_x_1119) ;  /* 0xffffffec00487947 */ /* 0x000fea000383ffff */
.L_x_1099:
[----:B-1----:R1:W3:Y:S02]  /*9c90*/  SYNCS.PHASECHK.TRANS64.TRYWAIT P1, [R16+URZ+0x26840], R13 ;  /* 0x0268400d100075a7 */ /* 0x0022e4000802017f */
[----:B---3--:R-:W-:Y:S05]  /*9ca0*/  @!P1 NANOSLEEP.SYNCS 0x989680 ;  /* 0x009896800000995d */ /* 0x008fea0003900000 */
[----:B------:R-:W3:Y:S02]  /*9cb0*/  @!P1 SYNCS.PHASECHK.TRANS64 P1, [R16+URZ+0x26840], R13 ;  /* 0x0268400d100095a7 */ /* 0x000ee4000802007f */
[----:B---3--:R-:W-:Y:S05]  /*9cc0*/  @!P1 BRA `(.L_x_1099) ;  /* 0xfffffffc00f09947 */ /* 0x008fea000383ffff */
[----:B------:R-:W-:Y:S05]  /*9cd0*/  BRA `(.L_x_1120) ;  /* 0xfffffff000187947 */ /* 0x000fea000383ffff */
.L_x_1101:
[----:B--2---:R2:W3:Y:S02]  /*9ce0*/  SYNCS.PHASECHK.TRANS64.TRYWAIT P1, [R16+URZ+0x26828], R13 ;  /* 0x0268280d100075a7 */ /* 0x0044e4000802017f */
[----:B---3--:R-:W-:Y:S05]  /*9cf0*/  @!P1 NANOSLEEP.SYNCS 0x989680 ;  /* 0x009896800000995d */ /* 0x008fea0003900000 */
[----:B------:R-:W3:Y:S02]  /*9d00*/  @!P1 SYNCS.PHASECHK.TRANS64 P1, [R16+URZ+0x26828], R13 ;  /* 0x0268280d100095a7 */ /* 0x000ee4000802007f */
[----:B---3--:R-:W-:Y:S05]  /*9d10*/  @!P1 BRA `(.L_x_1101) ;  /* 0xfffffffc00f09947 */ /* 0x008fea000383ffff */
[----:B------:R-:W-:Y:S05]  /*9d20*/  BRA `(.L_x_1121) ;  /* 0xfffffff000bc7947 */ /* 0x000fea000383ffff */
.L_x_1103:
[----:B---3--:R3:W1:Y:S02]  /*9d30*/  SYNCS.PHASECHK.TRANS64.TRYWAIT P0, [R3+URZ+0x26840], R0 ;  /* 0x02684000030075a7 */ /* 0x008664000800017f */
[----:B-1----:R-:W-:Y:S05]  /*9d40*/  @!P0 NANOSLEEP.SYNCS 0x989680 ;  /* 0x009896800000895d */ /* 0x002fea0003900000 */
[----:B------:R-:W1:Y:S02]  /*9d50*/  @!P0 SYNCS.PHASECHK.TRANS64 P0, [R3+URZ+0x26840], R0 ;  /* 0x02684000030085a7 */ /* 0x000e64000800007f */
[----:B-1----:R-:W-:Y:S05]  /*9d60*/  @!P0 BRA `(.L_x_1103) ;  /* 0xfffffffc00f08947 */ /* 0x002fea000383ffff */
[----:B------:R-:W-:Y:S05]  /*9d70*/  BRA `(.L_x_1122) ;  /* 0xfffffff400807947 */ /* 0x000fea000383ffff */
.L_x_1105:
[----:B------:R-:W-:Y:S01]  /*9d80*/  BSSY B1, `(.L_x_1123) ;  /* 0x0000006000017945 */ /* 0x000fe20003800000 */
[----:B------:R-:W-:-:S07]  /*9d90*/  IMAD.MOV.U32 R15, RZ, RZ, -0x1 ;  /* 0xffffffffff0f7424 */ /* 0x000fce00078e00ff */
[----:B------:R-:W-:Y:S05]  /*9da0*/  WARPSYNC.COLLECTIVE R15, `(.L_x_1124) ;  /* 0x000000000f0c7348 */ /* 0x000fea0003c00000 */
[----:B------:R-:W-:Y:S02]  /*9db0*/  ELECT P6, UR62, PT ;  /* 0x00000000003e782f */ /* 0x000fe400038c0000 */
[----:B------:R-:W-:Y:S01]  /*9dc0*/  MOV R14, UR62 ;  /* 0x0000003e000e7c02 */ /* 0x000fe20008000f00 */
[----:B------:R-:W-:Y:S10]  /*9dd0*/  ENDCOLLECTIVE ;  /* 0x000000000000791b */ /* 0x000ff40003800000 */
.L_x_1124:
[----:B------:R-:W-:Y:S05]  /*9de0*/  BSYNC B1 ;  /* 0x0000000000017941 */ /* 0x000fea0003800000 */
.L_x_1123:
[----:B------:R-:W-:Y:S05]  /*9df0*/  BRA `(.L_x_1125) ;  /* 0xfffffff800487947 */ /* 0x000fea000383ffff */
.L_x_1107:
[----:B-1----:R1:W2:Y:S02]  /*9e00*/  SYNCS.PHASECHK.TRANS64.TRYWAIT P0, [R6+URZ], R5 ;  /* 0x00000005060075a7 */ /* 0x0022a4000800017f */
[----:B--2---:R-:W-:Y:S05]  /*9e10*/  @!P0 NANOSLEEP.SYNCS 0x989680 ;  /* 0x009896800000895d */ /* 0x004fea0003900000 */
[----:B------:R-:W2:Y:S02]  /*9e20*/  @!P0 SYNCS.PHASECHK.TRANS64 P0, [R6+URZ], R5 ;  /* 0x00000005060085a7 */ /* 0x000ea4000800007f */
[----:B--2---:R-:W-:Y:S05]  /*9e30*/  @!P0 BRA `(.L_x_1107) ;  /* 0xfffffffc00f08947 */ /* 0x004fea000383ffff */
[----:B------:R-:W-:Y:S05]  /*9e40*/  BRA `(.L_x_1126) ;  /* 0xfffffff800887947 */ /* 0x000fea000383ffff */
.L_x_1108:
[----:B--2---:R2:W3:Y:S02]  /*9e50*/  SYNCS.PHASECHK.TRANS64.TRYWAIT P0, [R3+URZ], R2 ;  /* 0x00000002030075a7 */ /* 0x0044e4000800017f */
[----:B---3--:R-:W-:Y:S05]  /*9e60*/  @!P0 NANOSLEEP.SYNCS 0x989680 ;  /* 0x009896800000895d */ /* 0x008fea0003900000 */
[----:B------:R-:W3:Y:S02]  /*9e70*/  @!P0 SYNCS.PHASECHK.TRANS64 P0, [R3+URZ], R2 ;  /* 0x00000002030085a7 */ /* 0x000ee4000800007f */
[----:B---3--:R-:W-:Y:S05]  /*9e80*/  @!P0 BRA `(.L_x_1108) ;  /* 0xfffffffc00f08947 */ /* 0x008fea000383ffff */
[----:B------:R-:W-:Y:S05]  /*9e90*/  BRA `(.L_x_1127) ;  /* 0xfffffff8007c7947 */ /* 0x000fea000383ffff */
.L_x_1110:
[----:B--2---:R2:W3:Y:S02]  /*9ea0*/  SYNCS.PHASECHK.TRANS64.TRYWAIT P0, [R0+URZ], R5 ;  /* 0x00000005000075a7 */ /* 0x0044e4000800017f */
[----:B---3--:R-:W-:Y:S05]  /*9eb0*/  @!P0 NANOSLEEP.SYNCS 0x989680 ;  /* 0x009896800000895d */ /* 0x008fea0003900000 */
[----:B------:R-:W3:Y:S02]  /*9ec0*/  @!P0 SYNCS.PHASECHK.TRANS64 P0, [R0+URZ], R5 ;  /* 0x00000005000085a7 */ /* 0x000ee4000800007f */
[----:B---3--:R-:W-:Y:S05]  /*9ed0*/  @!P0 BRA `(.L_x_1110) ;  /* 0xfffffffc00f08947 */ /* 0x008fea000383ffff */
[----:B------:R-:W-:Y:S05]  /*9ee0*/  BRA `(.L_x_1128) ;  /* 0xfffffff800807947 */ /* 0x000fea000383ffff */
.L_x_1129:
        /* <DEDUP_REMOVED lines=9> */
.L_x_6561:


//--------------------- .text._ZN7cutlass13device_kernelIN5flash11enable_sm90INS1_16FlashAttnBwdSm90INS1_25CollectiveMainloopBwdSm90ILi2ELi2ELi2EN4cute5tupleIJNS5_1CILi1EEES8_S8_EEENS6_IJNS7_ILi64EEENS7_ILi128EEENS7_ILi96EEEEEENS_6half_tEfNS_4arch4Sm90ELb0ELb1ELb1ELb0ELb1ELb1ELb0ELb0ELi2ELi1ELi2ELi1ELb1EEENS1_21CollectiveEpilogueBwdISD_SE_SG_Li256ELb0ELb0ELi1EEENS1_19SingleTileSchedulerILb0ELb0ELb0ELi128EEEEEEEEEvNT_6ParamsE --------------------------
	.section	.text._ZN7cutlass13device_kernelIN5flash11enable_sm90INS1_16FlashAttnBwdSm90INS1_25CollectiveMainloopBwdSm90ILi2ELi2ELi2EN4cute5tupleIJNS5_1CILi1EEES8_S8_EEENS6_IJNS7_ILi64EEENS7_ILi128EEENS7_ILi96EEEEEENS_6half_tEfNS_4arch4Sm90ELb0ELb1ELb1ELb0ELb1ELb1ELb0ELb0ELi2ELi1ELi2ELi1ELb1EEENS1_21CollectiveEpilogueBwdISD_SE_SG_Li256ELb0ELb0ELi1EEENS1_19SingleTileSchedulerILb0ELb0ELb0ELi128EEEEEEEEEvNT_6ParamsE,"ax",@progbits
	.align	128
.text._ZN7cutlass13device_kernelIN5flash11enable_sm90INS1_16FlashAttnBwdSm90INS1_25CollectiveMainloopBwdSm90ILi2ELi2ELi2EN4cute5tupleIJNS5_1CILi1EEES8_S8_EEENS6_IJNS7_ILi64EEENS7_ILi128EEENS7_ILi96EEEEEENS_6half_tEfNS_4arch4Sm90ELb0ELb1ELb1ELb0ELb1ELb1ELb0ELb0ELi2ELi1ELi2ELi1ELb1EEENS1_21CollectiveEpilogueBwdISD_SE_SG_Li256ELb0ELb0ELi1EEENS1_19SingleTileSchedulerILb0ELb0ELb0ELi128EEEEEEEEEvNT_6ParamsE:
        .type           _ZN7cutlass13device_kernelIN5flash11enable_sm90INS1_16FlashAttnBwdSm90INS1_25CollectiveMainloopBwdSm90ILi2ELi2ELi2EN4cute5tupleIJNS5_1CILi1EEES8_S8_EEENS6_IJNS7_ILi64EEENS7_ILi128EEENS7_ILi96EEEEEENS_6half_tEfNS_4arch4Sm90ELb0ELb1ELb1ELb0ELb1ELb1ELb0ELb0ELi2ELi1ELi2ELi1ELb1EEENS1_21CollectiveEpilogueBwdISD_SE_SG_Li256ELb0ELb0ELi1EEENS1_19SingleTileSchedulerILb0ELb0ELb0ELi128EEEEEEEEEvNT_6ParamsE,@function
        .size           _ZN7cutlass13device_kernelIN5flash11enable_sm90INS1_16FlashAttnBwdSm90INS1_25CollectiveMainloopBwdSm90ILi2ELi2ELi2EN4cute5tupleIJNS5_1CILi1EEES8_S8_EEENS6_IJNS7_ILi64EEENS7_ILi128EEENS7_ILi96EEEEEENS_6half_tEfNS_4arch4Sm90ELb0ELb1ELb1ELb0ELb1ELb1ELb0ELb0ELi2ELi1ELi2ELi1ELb1EEENS1_21CollectiveEpilogueBwdISD_SE_SG_Li256ELb0ELb0ELi1EEENS1_19SingleTileSchedulerILb0ELb0ELb0ELi128EEEEEEEEEvNT_6ParamsE,(.L_x_6562 - _ZN7cutlass13device_kernelIN5flash11enable_sm90INS1_16FlashAttnBwdSm90INS1_25CollectiveMainloopBwdSm90ILi2ELi2ELi2EN4cute5tupleIJNS5_1CILi1EEES8_S8_EEENS6_IJNS7_ILi64EEENS7_ILi128EEENS7_ILi96EEEEEENS_6half_tEfNS_4arch4Sm90ELb0ELb1ELb1ELb0ELb1ELb1ELb0ELb0ELi2ELi1ELi2ELi1ELb1EEENS1_21CollectiveEpilogueBwdISD_SE_SG_Li256ELb0ELb0ELi1EEENS1_19SingleTileSchedulerILb0ELb0ELb0ELi128EEEEEEEEEvNT_6ParamsE)
        .other          _ZN7cutlass13device_kernelIN5flash11enable_sm90INS1_16FlashAttnBwdSm90INS1_25CollectiveMainloopBwdSm90ILi2ELi2ELi2EN4cute5tupleIJNS5_1CILi1EEES8_S8_EEENS6_IJNS7_ILi64EEENS7_ILi128EEENS7_ILi96EEEEEENS_6half_tEfNS_4arch4Sm90ELb0ELb1ELb1ELb0ELb1ELb1ELb0ELb0ELi2ELi1ELi2ELi1ELb1EEENS1_21CollectiveEpilogueBwdISD_SE_SG_Li256ELb0ELb0ELi1EEENS1_19SingleTileSchedulerILb0ELb0ELb0ELi128EEEEEEEEEvNT_6ParamsE,@"STO_CUDA_ENTRY STV_DEFAULT"
_ZN7cutlass13device_kernelIN5flash11enable_sm90INS1_16FlashAttnBwdSm90INS1_25CollectiveMainloopBwdSm90ILi2ELi2ELi2EN4cute5tupleIJNS5_1CILi1EEES8_S8_EEENS6_IJNS7_ILi64EEENS7_ILi128EEENS7_ILi96EEEEEENS_6half_tEfNS_4arch4Sm90ELb0ELb1ELb1ELb0ELb1ELb1ELb0ELb0ELi2ELi1ELi2ELi1ELb1EEENS1_21CollectiveEpilogueBwdISD_SE_SG_Li256ELb0ELb0ELi1EEENS1_19SingleTileSchedulerILb0ELb0ELb0ELi128EEEEEEEEEvNT_6ParamsE:
        /* <DEDUP_REMOVED lines=30> */
.L_x_1131:
[----:B------:R-:W-:Y:S05]  /*01e0*/  BSYNC B0 ;  /* 0x0000000000007941 */ /* 0x000fea0003800000 */
.L_x_1130:
        /* <DEDUP_REMOVED lines=37> */
.L_x_1132:
        /* <DEDUP_REMOVED lines=22> */
.L_x_1133:
[----:B------:R-:W-:Y:S01]  /*05a0*/  PLOP3.LUT P0, PT, PT, PT, UP0, 0x80, 0x0 ;  /* 0x000000000000781c */ /* 0x000fe20003f0f008 */
[----:B------:R-:W-:Y:S01]  /*05b0*/  NOP ;  /* 0x0000000000007918 */ /* 0x000fe20000000000 */
[----:B------:R-:W-:Y:S01]  /*05c0*/  ULDC.64 UR46, c[0x0][0x208] ;  /* 0x00008200002e7ab9 */ /* 0x000fe20000000a00 */
[----:B-12-4-:R-:W-:Y:S10]  /*05d0*/  BAR.SYNC.DEFER_BLOCKING 0x0 ;  /* 0x0000000000007b1d */ /* 0x016ff40000010000 */
[----:B------:R-:W-:Y:S05]  /*05e0*/  @!P0 BRA `(.L_x_1134) ;  /* 0x0000005c00f88947 */ /* 0x000fea0003800000 */
.L_x_1135:
        /* <DEDUP_REMOVED lines=87> */
.L_x_1136:
        /* <DEDUP_REMOVED lines=28> */
.L_x_1139:
        /* <DEDUP_REMOVED lines=15> */
.L_x_1138:
        /* <DEDUP_REMOVED lines=22> */
.L_x_1141:
        /* <DEDUP_REMOVED lines=15> */
.L_x_1140:
[----:B------:R-:W-:Y:S01]  /*1060*/  SHF.R.S32.HI R19, RZ, 0x1f, R18 ;  /* 0x0000001fff137819 */ /* 0x000fe20000011412 */
[----:B------:R-:W-:-:S03]  /*1070*/  UMOV UR4, 0xffffffff ;  /* 0xffffffff00047882 */ /* 0x000fc60000000000 */
[----:B------:R-:W-:-:S04]  /*1080*/  LEA.HI R0, R19, R18, RZ, 0x7 ;  /* 0x0000001213007211 */ /* 0x000fc800078f38ff */
[----:B------:R-:W-:Y:S01]  /*1090*/  SHF.R.S32.HI R17, RZ, 0x7, R0 ;  /* 0x00000007ff117819 */ /* 0x000fe20000011400 */
[----:B------:R-:W-:Y:S06]  /*10a0*/  BRA.DIV UR4, `(.L_x_1142) ;  /* 0x0000009604e47947 */ /* 0x000fec000b800000 */
[----:B------:R1:W2:Y:S02]  /*10b0*/  SHFL.IDX PT, R14, R17, RZ, 0x1f ;  /* 0x00001fff110e7589 */ /* 0x0002a400000e0000 */
.L_x_1256:
        /* <DEDUP_REMOVED lines=15> */
.L_x_1143:
        /* <DEDUP_REMOVED lines=19> */
.L_x_1145:
        /* <DEDUP_REMOVED lines=127> */
.L_x_1156:
[----:B------:R-:W-:-:S06]  /*1ad0*/  UISETP.NE.AND UP0, UPT, UR11, 0x3, UPT ;  /* 0x000000030b00788c */ /* 0x000fcc000bf05270 */
[----:B------:R-:W-:-:S13]  /*1ae0*/  PLOP3.LUT P6, PT, PT, PT, UP0, 0x80, 0x0 ;  /* 0x000000000000781c */ /* 0x000fda0003fcf008 */
[----:B-1----:R-:W-:Y:S05]  /*1af0*/  @!P6 BRA `(.L_x_1146) ;  /* 0x000000000004e947 */ /* 0x002fea0003800000 */
[----:B------:R-:W-:Y:S01]  /*1b00*/  BPT.TRAP 0x1 ;  /* 0x000000040000795c */ /* 0x000fe20000300000 */
.L_x_1146:
[----:B------:R-:W-:Y:S01]  /*1b10*/  R2UR UR9, R237 ;  /* 0x00000000ed0972ca */ /* 0x000fe200000e0000 */
[----:B------:R-:W-:-:S05]  /*1b20*/  IMAD.U32 R120, RZ, RZ, UR4 ;  /* 0x00000004ff787e24 */ /* 0x000fca000f8e00ff */
[----:B------:R-:W-:-:S07]  /*1b30*/  SHF.L.U32 R120, R120, 0x1f, RZ ;  /* 0x0000001f78787819 */ /* 0x000fce00000006ff */
[----:B------:R-:W-:-:S09]  /*1b40*/  ULEA UR9, UR5, UR9, 0x3 ;  /* 0x0000000905097291 */ /* 0x000fd2000f8e183f */
[----:B------:R1:W2:Y:S01]  /*1b50*/  SYNCS.PHASECHK.TRANS64.TRYWAIT P0, [UR9+0x26810], R120 ;  /* 0x02681078ff0075a7 */ /* 0x0002a20008000149 */
[----:B------:R-:W-:Y:S05]  /*1b60*/  @!P6 BRA `(.L_x_1147) ;  /* 0x000000000004e947 */ /* 0x000fea0003800000 */
[----:B------:R-:W-:Y:S01]  /*1b70*/  BPT.TRAP 0x1 ;  /* 0x000000040000795c */ /* 0x000fe20000300000 */
.L_x_1147:
[----:B--2---:R-:W-:Y:S05]  /*1b80*/  @P0 BRA `(.L_x_1148) ;  /* 0x0000000000080947 */ /* 0x004fea0003800000 */
[----:B------:R-:W2:Y:S02]  /*1b90*/  SYNCS.PHASECHK.TRANS64.TRYWAIT P0, [UR9+0x26810], R120 ;  /* 0x02681078ff0075a7 */ /* 0x000ea40008000149 */
[----:B--2---:R-:W-:Y:S05]  /*1ba0*/  @!P0 BRA `(.L_x_1149) ;  /* 0x0000008c00588947 */ /* 0x004fea0003800000 */
.L_x_1148:
        /* <DEDUP_REMOVED lines=66> */
.L_x_1150:
[----:B------:R1:W1:Y:S01]  /*1fd0*/  SYNCS.PHASECHK.TRANS64.TRYWAIT P0, [UR9+0x26830], R120 ;  /* 0x02683078ff0075a7 */ /* 0x0002620008000149 */
[----:B------:R-:W-:Y:S05]  /*1fe0*/  @!P6 BRA `(.L_x_1151) ;  /* 0x000000000004e947 */ /* 0x000fea0003800000 */
[----:B------:R-:W-:Y:S01]  /*1ff0*/  BPT.TRAP 0x1 ;  /* 0x000000040000795c */ /* 0x000fe20000300000 */
.L_x_1151:
        /* <DEDUP_REMOVED lines=50> */
.L_x_1152:
        /* <DEDUP_REMOVED lines=14> */
[----:B------:R-:W-:Y:S01]  /*2400*/  FMUL.FTZ R224, R159, UR7 ;  /* 0x000000079fe07c20 */ /* 0x000fe20008410000 */
[----:B------:R-:W-:Y:S01]  /*2410*/  IADD3 R120, R222, 0x8, -R120 ;  /* 0x00000008de787810 */ /* 0x000fe20007ffe878 */
[----:B------:R-:W5:Y:S01]  /*2420*/  MUFU.TANH R235, R235 ;  /* 0x000000eb00eb7308 */ /* 0x000f620000002400 */
[----:B------:R-:W-:-:S02]  /*2430*/  SEL R121, R121, 0x40, !P2 ;  /* 0x0000004079797807 */ /* 0x000fc40005000000 */
[----:B------:R-:W-:Y:S02]  /*2440*/  SEL R122, R120, 0x40, !P0 ;  /* 0x00000040787a7807 */ /* 0x000fe40004000000 */
[----:B------:R-:W-:Y:S02]  /*2450*/  SEL R120, R123, 0x40, P1 ;  /* 0x000000407b787807 */ /* 0x000fe40000800000 */
[C---:B------:R-:W-:Y:S01]  /*2460*/  ISETP.GE.AND P0, PT, R121.reuse, RZ, PT ;  /* 0x000000ff7900720c */ /* 0x040fe20003f06270 */
[----:B------:R-:W5:Y:S01]  /*2470*/  MUFU.TANH R234, R234 ;  /* 0x000000ea00ea7308 */ /* 0x000f620000002400 */
[----:B------:R-:W-:Y:S02]  /*2480*/  ISETP.GE.AND P1, PT, R121, 0x8, PT ;  /* 0x000000087900780c */ /* 0x000fe40003f26270 */
[----:B------:R-:W-:Y:S02]  /*2490*/  SEL R223, R223, 0x40, P3 ;  /* 0x00000040dfdf7807 */ /* 0x000fe40001800000 */
[----:B------:R-:W-:-:S02]  /*24a0*/  ISETP.GT.OR P0, PT, R120, RZ, !P0 ;  /* 0x000000ff7800720c */ /* 0x000fc40004704670 */
[----:B------:R-:W-:Y:S01]  /*24b0*/  ISETP.GT.OR P1, PT, R120, 0x8, !P1 ;  /* 0x000000087800780c */ /* 0x000fe20004f24670 */
[----:B------:R-:W-:Y:S01]  /*24c0*/  MUFU.TANH R224, R224 ;  /* 0x000000e000e07308 */ /* 0x000fe20000002400 */
[C---:B------:R-:W-:Y:S02]  /*24d0*/  ISETP.GE.AND P3, PT, R122.reuse, RZ, PT ;  /* 0x000000ff7a00720c */ /* 0x040fe40003f66270 */
[----:B------:R-:W-:Y:S02]  /*24e0*/  ISETP.GE.AND P4, PT, R121, 0x1, PT ;  /* 0x000000017900780c */ /* 0x000fe40003f86270 */
[----:B------:R-:W-:Y:S02]  /*24f0*/  ISETP.GE.AND P5, PT, R122, 0x1, PT ;  /* 0x000000017a00780c */ /* 0x000fe40003fa6270 */
[----:B------:R-:W-:Y:S02]  /*2500*/  FSEL R225, R6, -INF , !P0 ;  /* 0xff80000006e17808 */ /* 0x000fe40004000000 */
[----:B------:R-:W-:-:S02]  /*2510*/  FSEL R221, R10, -INF , !P1 ;  /* 0xff8000000add7808 */ /* 0x000fc40004800000 */
        /* <DEDUP_REMOVED lines=8> */
[----:B------:R-:W-:Y:S02]  /*25a0*/  ISETP.GT.OR P5, PT, R223, 0x1, !P5 ;  /* 0x00000001df00780c */ /* 0x000fe40006fa4670 */
[----:B------:R-:W-:-:S02]  /*25b0*/  ISETP.GE.AND P1, PT, R121, 0x11, PT ;  /* 0x000000117900780c */ /* 0x000fc40003f26270 */
        /* <DEDUP_REMOVED lines=41> */
[----:B------:R-:W-:Y:S01]  /*2850*/  FMUL.FTZ R220, R155, UR7 ;  /* 0x000000079bdc7c20 */ /* 0x000fe20008410000 */
[C---:B------:R-:W-:Y:S01]  /*2860*/  ISETP.GT.OR P0, PT, R120.reuse, 0x18, !P0 ;  /* 0x000000187800780c */ /* 0x040fe20004704670 */
[----:B------:R4:W3:Y:S01]  /*2870*/  MUFU.EX2 R155, R232 ;  /* 0x000000e8009b7308 */ /* 0x0008e20000000800 */
[----:B------:R-:W-:Y:S01]  /*2880*/  ISETP.GT.OR P1, PT, R120, 0x20, !P1 ;  /* 0x000000207800780c */ /* 0x000fe20004f24670 */
[----:B------:R-:W-:Y:S01]  /*2890*/  UMOV UR14, UR13 ;  /* 0x0000000d000e7c82 */ /* 0x000fe20008000000 */
[----:B------:R-:W-:-:S02]  /*28a0*/  ISETP.GE.AND P3, PT, R122, 0x18, PT ;  /* 0x000000187a00780c */ /* 0x000fc40003f66270 */
[----:B------:R-:W-:Y:S02]  /*28b0*/  ISETP.GE.AND P4, PT, R121, 0x19, PT ;  /* 0x000000197900780c */ /* 0x000fe40003f86270 */
[----:B------:R-:W-:Y:S01]  /*28c0*/  ISETP.GE.AND P5, PT, R122, 0x19, PT ;  /* 0x000000197a00780c */ /* 0x000fe20003fa6270 */
[----:B------:R-:W-:Y:S01]  /*28d0*/  FFMA.FTZ R227, R227, UR8, -R190 ;  /* 0x00000008e3e37c23 */ /* 0x000fe200080108be */
[----:B------:R-:W-:Y:S01]  /*28e0*/  FSEL R218, R18, -INF , !P2 ;  /* 0xff80000012da7808 */ /* 0x000fe20005000000 */
[----:B----4-:R-:W4:Y:S01]  /*28f0*/  LDL R232, [R1] ;  /* 0x0000000001e87983 */ /* 0x010f220000100800 */
[----:B------:R-:W-:Y:S01]  /*2900*/  FSEL R214, R19, -INF , !P0 ;  /* 0xff80000013d67808 */ /* 0x000fe20004000000 */
[----:B------:R-:W-:Y:S01]  /*2910*/  MUFU.EX2 R159, R231 ;  /* 0x000000e7009f7308 */ /* 0x000fe20000000800 */
[----:B------:R-:W-:Y:S02]  /*2920*/  FSEL R152, R199, -INF , !P1 ;  /* 0xff800000c7987808 */ /* 0x000fe40004800000 */
[----:B------:R-:W-:-:S02]  /*2930*/  ISETP.GE.AND P2, PT, R122, 0x20, PT ;  /* 0x000000207a00780c */ /* 0x000fc40003f46270 */
[----:B------:R-:W-:Y:S02]  /*2940*/  ISETP.GT.OR P3, PT, R223, 0x18, !P3 ;  /* 0x00000018df00780c */ /* 0x000fe40005f64670 */
[----:B------:R-:W-:Y:S01]  /*2950*/  ISETP.GE.AND P0, PT, R121, 0x21, PT ;  /* 0x000000217900780c */ /* 0x000fe20003f06270 */
[----:B------:R-:W-:Y:S01]  /*2960*/  FFMA.FTZ R219, R219, UR8, -R191 ;  /* 0x00000008dbdb7c23 */ /* 0x000fe200080108bf */
[----:B------:R-:W-:Y:S01]  /*2970*/  ISETP.GT.OR P4, PT, R120, 0x19, !P4 ;  /* 0x000000197800780c */ /* 0x000fe20006784670 */
[----:B------:R-:W3:Y:S01]  /*2980*/  MUFU.EX2 R194, R194 ;  /* 0x000000c200c27308 */ /* 0x000ee20000000800 */
[----:B------:R-:W-:Y:S02]  /*2990*/  ISETP.GT.OR P5, PT, R223, 0x19, !P5 ;  /* 0x00000019df00780c */ /* 0x000fe40006fa4670 */
[----:B------:R-:W-:Y:S02]  /*29a0*/  ISETP.GE.AND P1, PT, R121, 0x29, PT ;  /* 0x000000297900780c */ /* 0x000fe40003f26270 */
[----:B------:R-:W-:-:S02]  /*29b0*/  FSEL R217, R197, -INF , !P3 ;  /* 0xff800000c5d97808 */ /* 0x000fc40005800000 */
[----:B------:R-:W-:Y:S01]  /*29c0*/  FSEL R215, R196, -INF , !P4 ;  /* 0xff800000c4d77808 */ /* 0x000fe20006000000 */
[----:B------:R-:W-:Y:S01]  /*29d0*/  MUFU.TANH R222, R222 ;  /* 0x000000de00de7308 */ /* 0x000fe20000002400 */
[----:B------:R-:W-:Y:S02]  /*29e0*/  FSEL R216, R198, -INF , !P5 ;  /* 0xff800000c6d87808 */ /* 0x000fe40006800000 */
[----:B------:R-:W-:Y:S02]  /*29f0*/  ISETP.GT.OR P2, PT, R223, 0x20, !P2 ;  /* 0x00000020df00780c */ /* 0x000fe40005744670 */
[C---:B------:R-:W-:Y:S02]  /*2a00*/  ISETP.GT.OR P0, PT, R120.reuse, 0x21, !P0 ;  /* 0x000000217800780c */ /* 0x040fe40004704670 */
[----:B------:R-:W-:Y:S01]  /*2a10*/  ISETP.GT.OR P1, PT, R120, 0x29, !P1 ;  /* 0x000000297800780c */ /* 0x000fe20004f24670 */
[----:B------:R-:W-:Y:S01]  /*2a20*/  MUFU.TANH R220, R220 ;  /* 0x000000dc00dc7308 */ /* 0x000fe20000002400 */
[----:B------:R-:W-:-:S02]  /*2a30*/  ISETP.GE.AND P3, PT, R122, 0x21, PT ;  /* 0x000000217a00780c */ /* 0x000fc40003f66270 */
[----:B------:R-:W-:Y:S02]  /*2a40*/  ISETP.GE.AND P4, PT, R121, 0x28, PT ;  /* 0x000000287900780c */ /* 0x000fe40003f86270 */
[----:B------:R-:W-:Y:S02]  /*2a50*/  ISETP.GE.AND P5, PT, R122, 0x28, PT ;  /* 0x000000287a00780c */ /* 0x000fe40003fa6270 */
[----:B------:R-:W-:Y:S02]  /*2a60*/  FSEL R213, R201, -INF , !P2 ;  /* 0xff800000c9d57808 */ /* 0x000fe40005000000 */
[----:B------:R-:W-:Y:S02]  /*2a70*/  FSEL R154, R200, -INF , !P0 ;  /* 0xff800000c89a7808 */ /* 0x000fe40004000000 */
[----:B--2---:R-:W-:Y:S02]  /*2a80*/  FSEL R206, R204, -INF , !P1 ;  /* 0xff800000ccce7808 */ /* 0x004fe40004800000 */
[----:B------:R-:W-:-:S02]  /*2a90*/  ISETP.GE.AND P2, PT, R122, 0x29, PT ;  /* 0x000000297a00780c */ /* 0x000fc40003f46270 */
[----:B------:R-:W-:Y:S02]  /*2aa0*/  ISETP.GT.OR P3, PT, R223, 0x21, !P3 ;  /* 0x00000021df00780c */ /* 0x000fe40005f64670 */
[----:B------:R-:W-:Y:S02]  /*2ab0*/  ISETP.GE.AND P0, PT, R121, 0x30, PT ;  /* 0x000000307900780c */ /* 0x000fe40003f06270 */
[----:B------:R-:W-:Y:S02]  /*2ac0*/  ISETP.GT.OR P4, PT, R120, 0x28, !P4 ;  /* 0x000000287800780c */ /* 0x000fe40006784670 */
[----:B------:R-:W-:Y:S02]  /*2ad0*/  ISETP.GT.OR P5, PT, R223, 0x28, !P5 ;  /* 0x00000028df00780c */ /* 0x000fe40006fa4670 */
[----:B------:R-:W-:Y:S02]  /*2ae0*/  ISETP.GE.AND P1, PT, R122, 0x30, PT ;  /* 0x000000307a00780c */ /* 0x000fe40003f26270 */
[----:B------:R-:W-:-:S02]  /*2af0*/  FSEL R212, R202, -INF , !P3 ;  /* 0xff800000cad47808 */ /* 0x000fc40005800000 */
[----:B------:R-:W-:Y:S02]  /*2b00*/  FSEL R208, R203, -INF , !P4 ;  /* 0xff800000cbd07808 */ /* 0x000fe40006000000 */
[----:B------:R-:W-:Y:S02]  /*2b10*/  FSEL R211, R205, -INF , !P5 ;  /* 0xff800000cdd37808 */ /* 0x000fe40006800000 */
[C---:B------:R-:W-:Y:S02]  /*2b20*/  ISETP.GT.OR P2, PT, R223.reuse, 0x29, !P2 ;  /* 0x00000029df00780c */ /* 0x040fe40005744670 */
[----:B------:R-:W-:Y:S02]  /*2b30*/  ISETP.GT.OR P0, PT, R120, 0x30, !P0 ;  /* 0x000000307800780c */ /* 0x000fe40004704670 */
[----:B------:R-:W-:Y:S02]  /*2b40*/  ISETP.GT.OR P1, PT, R223, 0x30, !P1 ;  /* 0x00000030df00780c */ /* 0x000fe40004f24670 */
[----:B------:R-:W-:-:S02]  /*2b50*/  ISETP.GE.AND P3, PT, R121, 0x31, PT ;  /* 0x000000317900780c */ /* 0x000fc40003f66270 */
[C---:B------:R-:W-:Y:S02]  /*2b60*/  ISETP.GE.AND P4, PT, R121.reuse, 0x38, PT ;  /* 0x000000387900780c */ /* 0x040fe40003f86270 */
[----:B------:R-:W-:Y:S02]  /*2b70*/  ISETP.GE.AND P5, PT, R121, 0x39, PT ;  /* 0x000000397900780c */ /* 0x000fe40003fa6270 */
[----:B-1----:R-:W-:Y:S02]  /*2b80*/  FSEL R210, R236, -INF , !P2 ;  /* 0xff800000ecd27808 */ /* 0x002fe40005000000 */
[----:B-----5:R-:W-:Y:S02]  /*2b90*/  FSEL R207, R235, -INF , !P0 ;  /* 0xff800000ebcf7808 */ /* 0x020fe40004000000 */
[----:B------:R-:W-:Y:S02]  /*2ba0*/  FSEL R209, R234, -INF , !P1 ;  /* 0xff800000ead17808 */ /* 0x000fe40004800000 */
[----:B------:R-:W-:-:S02]  /*2bb0*/  ISETP.GE.AND P2, PT, R122, 0x31, PT ;  /* 0x000000317a00780c */ /* 0x000fc40003f46270 */
[C---:B------:R-:W-:Y:S02]  /*2bc0*/  ISETP.GE.AND P0, PT, R122.reuse, 0x38, PT ;  /* 0x000000387a00780c */ /* 0x040fe40003f06270 */
[----:B------:R-:W-:Y:S02]  /*2bd0*/  ISETP.GE.AND P1, PT, R122, 0x39, PT ;  /* 0x000000397a00780c */ /* 0x000fe40003f26270 */
[C---:B------:R-:W-:Y:S02]  /*2be0*/  ISETP.GT.OR P3, PT, R120.reuse, 0x31, !P3 ;  /* 0x000000317800780c */ /* 0x040fe40005f64670 */
[C---:B------:R-:W-:Y:S02]  /*2bf0*/  ISETP.GT.OR P4, PT, R120.reuse, 0x38, !P4 ;  /* 0x000000387800780c */ /* 0x040fe40006784670 */
[----:B------:R-:W-:Y:S02]  /*2c00*/  ISETP.GT.OR P5, PT, R120, 0x39, !P5 ;  /* 0x000000397800780c */ /* 0x000fe40006fa4670 */
[----:B------:R-:W-:Y:S01]  /*2c10*/  WARPGROUP.ARRIVE ;  /* 0x00000000000079c5 */ /* 0x000fe20000000000 */
[----:B------:R-:W-:-:S02]  /*2c20*/  ISETP.GT.OR P2, PT, R223, 0x31, !P2 ;  /* 0x00000031df00780c */ /* 0x000fc40005744670 */
[C---:B------:R-:W-:Y:S02]  /*2c30*/  ISETP.GT.OR P0, PT, R223.reuse, 0x38, !P0 ;  /* 0x00000038df00780c */ /* 0x040fe40004704670 */
[----:B------:R-:W-:Y:S01]  /*2c40*/  ISETP.GT.OR P1, PT, R223, 0x39, !P1 ;  /* 0x00000039df00780c */ /* 0x000fe20004f24670 */
[----:B------:R-:W-:Y:S01]  /*2c50*/  HGMMA.64x64x16.F32 R120, R160, gdesc[UR12], RZ, !UPT, gsb0 ;  /* 0x00e0000ca0787df0 */ /* 0x000fe2000c0008ff */
[----:B------:R-:W-:Y:S01]  /*2c60*/  UIADD3 UR14, UR13, 0x2, URZ ;  /* 0x000000020d0e7890 */ /* 0x000fe2000fffe03f */
[----:B------:R-:W-:Y:S01]  /*2c70*/  FMUL.FTZ R223, R158, UR7 ;  /* 0x000000079edf7c20 */ /* 0x000fe20008410000 */
[----:B------:R-:W-:Y:S01]  /*2c80*/  UMOV UR15, 0x80000020 ;  /* 0x80000020000f7882 */ /* 0x000fe20000000000 */
[----:B------:R-:W-:Y:S02]  /*2c90*/  WARPGROUP.DEPBAR.LE gsb0, 0x0 ;  /* 0x00008000000079c5 */ /* 0x000fe40000010000 */
[----:B------:R-:W-:Y:S01]  /*2ca0*/  WARPGROUP.ARRIVE ;  /* 0x00000000000079c5 */ /* 0x000fe20000000000 */
[----:B------:R1:W-:Y:S05]  /*2cb0*/  MUFU.EX2 R158, R230 ;  /* 0x000000e6009e7308 */ /* 0x0003ea0000000800 */
[----:B------:R-:W-:Y:S01]  /*2cc0*/  HGMMA.64x64x16.F32 R120, R172, gdesc[UR12], R120, gsb0 ;  /* 0x00e0000cac787df0 */ /* 0x000fe20008000878 */
[----:B------:R-:W-:Y:S01]  /*2cd0*/  UIADD3 UR14, UR13, 0x100, URZ ;  /* 0x000001000d0e7890 */ /* 0x000fe2000fffe03f */
[----:B------:R-:W-:Y:S01]  /*2ce0*/  UMOV UR15, 0x80000020 ;  /* 0x80000020000f7882 */ /* 0x000fe20000000000 */
        /* <DEDUP_REMOVED lines=8> */
[----:B------:R-:W-:Y:S01]  /*2d70*/  UIADD3 UR14, UR13, 0x102, URZ ;  /* 0x000001020d0e7890 */ /* 0x000fe2000fffe03f */
[----:B------:R-:W-:Y:S01]  /*2d80*/  UMOV UR15, 0x80000020 ;  /* 0x80000020000f7882 */ /* 0x000fe20000000000 */
[----:B------:R-:W-:Y:S02]  /*2d90*/  WARPGROUP.DEPBAR.LE gsb0, 0x0 ;  /* 0x00008000000079c5 */ /* 0x000fe40000010000 */
        /* <DEDUP_REMOVED lines=255> */
[----:B------:R-:W-:Y:S02]  /*3d90*/  UMOV UR19, 0x80000020 ;  /* 0x8000002000137882 */ /* 0x000fe40000000000 */
        /* <DEDUP_REMOVED lines=176> */
.L_x_1154:
[----:B------:R-:W-:Y:S01]  /*48a0*/  UIADD3 UR12, UR9, 0x26840, URZ ;  /* 0x00026840090c7890 */ /* 0x000fe2000fffe03f */
[----:B------:R-:W1:Y:S01]  /*48b0*/  S2R R5, SR_TID.X ;  /* 0x0000000000057919 */ /* 0x000e620000002100 */
[----:B------:R-:W-:Y:S02]  /*48c0*/  ULOP3.LUT UR10, UR10, 0x1000000, URZ, 0xfc, !UPT ;  /* 0x010000000a0a7892 */ /* 0x000fe4000f8efc3f */
[----:B------:R-:W-:Y:S02]  /*48d0*/  UPRMT UR12, URZ, 0x654, UR12 ;  /* 0x000006543f0c7896 */ /* 0x000fe4000800000c */
[----:B------:R-:W-:Y:S01]  /*48e0*/  UIMAD UR10, UR5, 0x300, UR10 ;  /* 0x00000300050a78a4 */ /* 0x000fe2000f8e020a */
[----:B------:R-:W-:-:S06]  /*48f0*/  UMOV UR15, 0x80000020 ;  /* 0x80000020000f7882 */ /* 0x000fcc0000000000 */
[----:B------:R-:W-:Y:S01]  /*4900*/  SYNCS.ARRIVE.TRANS64.RED.A1T0 RZ, [UR12], RZ ;  /* 0x000000ffffff79a7 */ /* 0x000fe2000810040c */
[----:B------:R-:W-:Y:S01]  /*4910*/  WARPGROUP.ARRIVE ;  /* 0x00000000000079c5 */ /* 0x000fe20000000000 */
[----:B------:R-:W-:Y:S01]  /*4920*/  UMOV UR14, UR10 ;  /* 0x0000000a000e7c82 */ /* 0x000fe20008000000 */
        /* <DEDUP_REMOVED lines=39> */
.L_x_1155:
        /* <DEDUP_REMOVED lines=62> */
.L_x_1137:
        /* <DEDUP_REMOVED lines=23> */
.L_x_1158:
        /* <DEDUP_REMOVED lines=20> */
.L_x_1159:
        /* <DEDUP_REMOVED lines=18> */
.L_x_1160:
        /* <DEDUP_REMOVED lines=18> */
.L_x_1161:
        /* <DEDUP_REMOVED lines=149> */
.L_x_1163:
[----:B------:R-:W-:Y:S05]  /*5dc0*/  BSYNC B0 ;  /* 0x0000000000007941 */ /* 0x000fea0003800000 */
.L_x_1162:
[----:B------:R-:W-:-:S04]  /*5dd0*/  DEPBAR.LE SB0, 0x0 ;  /* 0x000080000000791a */ /* 0x000fc80000000000 */
[----:B------:R-:W-:Y:S05]  /*5de0*/  EXIT ;  /* 0x000000000000794d */ /* 0x000fea0003800000 */
.L_x_1157:
[----:B------:R-:W2:Y:S01]  /*5df0*/  S2R R0, SR_TID.X ;  /* 0x0000000000007919 */ /* 0x000ea20000002100 */
[----:B------:R-:W3:Y:S01]  /*5e00*/  S2UR UR10, SR_CTAID.Y ;  /* 0x00000000000a79c3 */ /* 0x000ee20000002600 */
[----:B------:R-:W-:Y:S01]  /*5e10*/  BSSY B0, `(.L_x_1164) ;  /* 0x000003b000007945 */ /* 0x000fe20003800000 */
[----:B------:R-:W4:Y:S06]  /*5e20*/  S2R R17, SR_CTAID.X ;  /* 0x0000000000117919 */ /* 0x000f2c0000002500 */
[----:B-1----:R-:W1:Y:S08]  /*5e30*/  LDC.64 R4, c[0x0][0x820] ;  /* 0x00020800ff047b82 */ /* 0x002e700000000a00 */
[----:B------:R-:W4:Y:S08]  /*5e40*/  LDC R8, c[0x0][0x808] ;  /* 0x00020200ff087b82 */ /* 0x000f300000000800 */
[----:B------:R-:W5:Y:S01]  /*5e50*/  LDC.64 R10, c[0x0][0x850] ;  /* 0x00021400ff0a7b82 */ /* 0x000f620000000a00 */
        /* <DEDUP_REMOVED lines=9> */
[----:B------:R-:W3:Y:S02]  /*5ef0*/  LDC.64 R14, c[0x0][0x858] ;  /* 0x00021600ff0e7b82 */ /* 0x000ee40000000a00 */
[----:B------:R-:W-:Y:S02]  /*5f00*/  IMAD.SHL.U32 R6, R0, 0x8, RZ ;  /* 0x0000000800067824 */ /* 0x000fe400078e00ff */
[----:B-1----:R-:W-:Y:S01]  /*5f10*/  IMAD R0, R4, UR5, RZ ;  /* 0x0000000504007c24 */ /* 0x002fe2000f8e02ff */
[----:B--2---:R-:W-:Y:S01]  /*5f20*/  USHF.R.S32.HI UR4, URZ, 0x1f, UR7 ;  /* 0x0000001f3f047899 */ /* 0x004fe20008011407 */
[----:B------:R-:W-:Y:S01]  /*5f30*/  VIADD R16, R6, 0x20 ;  /* 0x0000002006107836 */ /* 0x000fe20000000000 */
[----:B------:R-:W-:Y:S01]  /*5f40*/  SHF.R.S32.HI R7, RZ, 0x1f, R6 ;  /* 0x0000001fff077819 */ /* 0x000fe20000011406 */
[----:B------:R-:W-:-:S02]  /*5f50*/  IMAD R3, R5, UR10, R0 ;  /* 0x0000000a05037c24 */ /* 0x000fc4000f8e0200 */
[----:B-----5:R-:W-:Y:S02]  /*5f60*/  IMAD R0, R10, UR5, RZ ;  /* 0x000000050a007c24 */ /* 0x020fe4000f8e02ff */
[----:B------:R-:W-:-:S04]  /*5f70*/  IMAD.WIDE.U32 R4, R4, UR10, R6 ;  /* 0x0000000a04047c25 */ /* 0x000fc8000f8e0006 */
[----:B------:R-:W-:Y:S02]  /*5f80*/  IMAD.IADD R5, R5, 0x1, R3 ;  /* 0x0000000105057824 */ /* 0x000fe400078e0203 */
[----:B----4-:R-:W-:Y:S02]  /*5f90*/  IMAD R3, R17, -0x80, R8 ;  /* 0xffffff8011037824 */ /* 0x010fe400078e0208 */
[----:B------:R-:W-:Y:S02]  /*5fa0*/  IMAD R11, R11, UR10, R0 ;  /* 0x0000000a0b0b7c24 */ /* 0x000fe4000f8e0200 */
[C---:B------:R-:W-:Y:S01]  /*5fb0*/  VIADD R0, R2.reuse, 0x40 ;  /* 0x0000004002007836 */ /* 0x040fe20000000000 */
[----:B------:R-:W-:Y:S01]  /*5fc0*/  ISETP.GE.AND P1, PT, R2, R3, PT ;  /* 0x000000030200720c */ /* 0x000fe20003f26270 */
[----:B------:R-:W-:-:S03]  /*5fd0*/  IMAD.WIDE.U32 R8, R10, UR10, R6 ;  /* 0x0000000a0a087c25 */ /* 0x000fc6000f8e0006 */
[----:B------:R-:W-:Y:S01]  /*5fe0*/  ISETP.GE.AND P0, PT, R0, R3, PT ;  /* 0x000000030000720c */ /* 0x000fe20003f06270 */
[----:B---3--:R-:W-:Y:S01]  /*5ff0*/  IMAD R10, R12, UR4, RZ ;  /* 0x000000040c0a7c24 */ /* 0x008fe2000f8e02ff */
[----:B------:R-:W-:Y:S01]  /*6000*/  SHF.R.S32.HI R3, RZ, 0x1f, R2 ;  /* 0x0000001fff037819 */ /* 0x000fe20000011402 */
[----:B------:R-:W-:Y:S02]  /*6010*/  IMAD.IADD R9, R9, 0x1, R11 ;  /* 0x0000000109097824 */ /* 0x000fe400078e020b */
[----:B------:R-:W-:Y:S02]  /*6020*/  IMAD R0, R14, UR4, RZ ;  /* 0x000000040e007c24 */ /* 0x000fe4000f8e02ff */
[----:B------:R-:W-:Y:S02]  /*6030*/  IMAD R11, R13, UR7, R10 ;  /* 0x000000070d0b7c24 */ /* 0x000fe4000f8e020a */
[----:B------:R-:W-:-:S04]  /*6040*/  IMAD.WIDE.U32 R4, R12, UR7, R4 ;  /* 0x000000070c047c25 */ /* 0x000fc8000f8e0004 */
[----:B------:R-:W-:Y:S02]  /*6050*/  IMAD R15, R15, UR7, R0 ;  /* 0x000000070f0f7c24 */ /* 0x000fe4000f8e0200 */
[----:B------:R-:W-:-:S04]  /*6060*/  IMAD.WIDE.U32 R12, R14, UR7, R8 ;  /* 0x000000070e0c7c25 */ /* 0x000fc8000f8e0008 */
[----:B------:R-:W-:-:S04]  /*6070*/  IMAD.WIDE R2, R17, 0x80, R2 ;  /* 0x0000008011027825 */ /* 0x000fc800078e0202 */
        /* <DEDUP_REMOVED lines=20> */
.L_x_1165:
[----:B------:R-:W-:Y:S05]  /*61c0*/  BSYNC B0 ;  /* 0x0000000000007941 */ /* 0x000fea0003800000 */
.L_x_1164:
        /* <DEDUP_REMOVED lines=20> */
.L_x_1167:
[----:B------:R-:W-:Y:S05]  /*6310*/  BSYNC B0 ;  /* 0x0000000000007941 */ /* 0x000fea0003800000 */
.L_x_1166:
        /* <DEDUP_REMOVED lines=18> */
.L_x_1169:
[----:B------:R-:W-:Y:S05]  /*6440*/  BSYNC B0 ;  /* 0x0000000000007941 */ /* 0x000fea0003800000 */
.L_x_1168:
        /* <DEDUP_REMOVED lines=8> */
[----:B------:R-:W-:Y:S01]  /*64d0*/  IMAD.MOV.U32 R3, RZ, RZ, R15 ;  /* 0x000000ffff037224 */ /* 0x000fe200078e000f */
[----:B------:R-:W-:Y:S01]  /*64e0*/  ISETP.GE.AND P2, PT, R16, UR4, PT ;  /* 0x0000000410007c0c */ /* 0x000fe2000bf46270 */
[----:B------:R-:W-:Y:S02]  /*64f0*/  IMAD R0, R0, UR6, RZ ;  /* 0x0000000600007c24 */ /* 0x000fe4000f8e02ff */
[----:B------:R-:W-:-:S04]  /*6500*/  IMAD.WIDE.U32 R2, R5, UR6, R2 ;  /* 0x0000000605027c25 */ /* 0x000fc8000f8e0002 */
        /* <DEDUP_REMOVED lines=10> */
.L_x_1171:
[----:B------:R-:W-:Y:S05]  /*65b0*/  BSYNC B0 ;  /* 0x0000000000007941 */ /* 0x000fea0003800000 */
.L_x_1170:
[----:B------:R-:W-:Y:S05]  /*65c0*/  EXIT ;  /* 0x000000000000794d */ /* 0x000fea0003800000 */
.L_x_1134:
        /* <DEDUP_REMOVED lines=14> */
[----:B------:R-:W-:Y:S02]  /*66b0*/  ULDC UR4, c[0x0][0x280] ;  /* 0x0000a00000047ab9 */ /* 0x000fe40000000800 */
[----:B------:R-:W-:-:S04]  /*66c0*/  UIADD3 UR5, UR4, 0x3f, URZ ;  /* 0x0000003f04057890 */ /* 0x000fc8000fffe03f */
[----:B------:R-:W-:Y:S01]  /*66d0*/  USHF.R.S32.HI UR6, URZ, 0x1f, UR5 ;  /* 0x0000001f3f067899 */ /* 0x000fe20008011405 */
[----:B------:R-:W2:Y:S03]  /*66e0*/  S2UR UR17, SR_CTAID.Y ;  /* 0x00000000001179c3 */ /* 0x000ea60000002600 */
[----:B------:R-:W-:-:S04]  /*66f0*/  ULEA.HI UR5, UR6, UR5, URZ, 0x6 ;  /* 0x0000000506057291 */ /* 0x000fc8000f8f303f */
[----:B------:R-:W-:Y:S01]  /*6700*/  USHF.R.S32.HI UR5, URZ, 0x6, UR5 ;  /* 0x000000063f057899 */ /* 0x000fe20008011405 */
[----:B-1----:R-:W-:Y:S01]  /*6710*/  ISETP.LE.AND P0, PT, RZ, UR23, PT ;  /* 0x00000017ff007c0c */ /* 0x002fe2000bf03270 */
[----:B--2---:R-:W-:-:S12]  /*6720*/  USHF.R.S32.HI UR18, URZ, 0x1f, UR17 ;  /* 0x0000001f3f127899 */ /* 0x004fd80008011411 */
[----:B------:R-:W-:Y:S05]  /*6730*/  @!P0 BRA `(.L_x_1175) ;  /* 0x00000000002c8947 */ /* 0x000fea0003800000 */
        /* <DEDUP_REMOVED lines=9> */
[----:B------:R-:W-:Y:S01]  /*67d0*/  USEL UR11, UR5, UR7, UP0 ;  /* 0x00000007050b7287 */ /* 0x000fe20008000000 */
[----:B------:R-:W-:Y:S11]  /*67e0*/  BRA `(.L_x_1176) ;  /* 0x0000000000047947 */ /* 0x000ff60003800000 */
.L_x_1175:
[----:B------:R-:W-:-:S05]  /*67f0*/  UMOV UR11, UR5 ;  /* 0x00000005000b7c82 */ /* 0x000fca0008000000 */
.L_x_1176:
[----:B------:R-:W-:Y:S01]  /*6800*/  ULEA UR4, UR23, UR4, 0x7 ;  /* 0x0000000417047291 */ /* 0x000fe2000f8e383f */
[----:B------:R-:W-:Y:S01]  /*6810*/  ULDC UR6, c[0x0][0x290] ;  /* 0x0000a40000067ab9 */ /* 0x000fe20000000800 */
[----:B------:R-:W-:Y:S01]  /*6820*/  ULDC UR7, c[0x0][0x74c] ;  /* 0x0001d30000077ab9 */ /* 0x000fe20000000800 */
[----:B------:R-:W-:Y:S01]  /*6830*/  ULDC.64 UR12, c[0x0][0x2e0] ;  /* 0x0000b800000c7ab9 */ /* 0x000fe20000000a00 */
[----:B------:R-:W-:Y:S01]  /*6840*/  UIADD3 UR8, -UR7, UR4, -UR6 ;  /* 0x0000000407087290 */ /* 0x000fe2000fffe906 */
[----:B------:R-:W-:Y:S02]  /*6850*/  ULDC UR15, c[0x0][0x288] ;  /* 0x0000a200000f7ab9 */ /* 0x000fe40000000800 */
[----:B------:R-:W-:Y:S01]  /*6860*/  ULDC.64 UR6, c[0x0][0x2d8] ;  /* 0x0000b60000067ab9 */ /* 0x000fe20000000a00 */
[----:B------:R-:W-:Y:S02]  /*6870*/  USHF.R.S32.HI UR9, URZ, 0x1f, UR8 ;  /* 0x0000001f3f097899 */ /* 0x000fe40008011408 */
[----:B------:R-:W-:-:S02]  /*6880*/  UIMAD UR4, UR18, UR6, URZ ;  /* 0x00000006120472a4 */ /* 0x000fc4000f8e023f */
[----:B------:R-:W-:Y:S02]  /*6890*/  ULEA.HI UR10, UR9, UR8, URZ, 0x6 ;  /* 0x00000008090a7291 */ /* 0x000fe4000f8f303f */
[----:B------:R-:W-:Y:S02]  /*68a0*/  UIMAD.WIDE.U32 UR8, UR17, UR6, URZ ;  /* 0x00000006110872a5 */ /* 0x000fe4000f8e003f */
[----:B------:R-:W-:Y:S02]  /*68b0*/  USHF.R.S32.HI UR10, URZ, 0x6, UR10 ;  /* 0x000000063f0a7899 */ /* 0x000fe4000801140a */
[----:B------:R-:W-:Y:S02]  /*68c0*/  UIMAD UR4, UR17, UR7, UR4 ;  /* 0x00000007110472a4 */ /* 0x000fe4000f8e0204 */
[----:B------:R-:W-:Y:S02]  /*68d0*/  UISETP.LT.AND UP0, UPT, URZ, UR10, UPT ;  /* 0x0000000a3f00728c */ /* 0x000fe4000bf01270 */
[----:B------:R-:W-:-:S02]  /*68e0*/  USHF.R.S32.HI UR7, URZ, 0x1f, UR16 ;  /* 0x0000001f3f077899 */ /* 0x000fc40008011410 */
[----:B------:R-:W-:Y:S02]  /*68f0*/  USEL UR6, URZ, UR10, !UP0 ;  /* 0x0000000a3f067287 */ /* 0x000fe4000c000000 */
[----:B------:R-:W-:Y:S02]  /*6900*/  UIMAD UR7, UR7, UR12, URZ ;  /* 0x0000000c070772a4 */ /* 0x000fe4000f8e023f */
[----:B------:R-:W-:Y:S02]  /*6910*/  UISETP.GT.AND UP0, UPT, UR11, UR6, UPT ;  /* 0x000000060b00728c */ /* 0x000fe4000bf04270 */
[----:B------:R-:W-:Y:S02]  /*6920*/  UIMAD UR10, UR16, UR15, URZ ;  /* 0x0000000f100a72a4 */ /* 0x000fe4000f8e023f */
[----:B------:R-:W-:Y:S02]  /*6930*/  UIMAD UR14, UR16, UR13, UR7 ;  /* 0x0000000d100e72a4 */ /* 0x000fe4000f8e0207 */
[----:B------:R-:W-:Y:S01]  /*6940*/  PLOP3.LUT P1, PT, PT, PT, UP0, 0x80, 0x0 ;  /* 0x000000000000781c */ /* 0x000fe20003f2f008 */
[----:B------:R-:W-:-:S02]  /*6950*/  UIADD3 UR9, UR9, UR4, URZ ;  /* 0x0000000409097290 */ /* 0x000fc4000fffe03f */
[----:B------:R-:W-:Y:S02]  /*6960*/  UIADD3 UR7, UP1, UR10, UR17, URZ ;  /* 0x000000110a077290 */ /* 0x000fe4000ff3e03f */
[----:B------:R-:W-:Y:S01]  /*6970*/  UIMAD.WIDE.U32 UR8, UR16, UR12, UR8 ;  /* 0x0000000c100872a5 */ /* 0x000fe2000f8e0008 */
[----:B------:R-:W-:Y:S01]  /*6980*/  ELECT P0, URZ, PT ;  /* 0x00000000003f782f */ /* 0x000fe20003800000 */
[----:B------:R-:W-:-:S06]  /*6990*/  ULEA.HI.X.SX32 UR10, UR10, UR18, 0x1, UP1 ;  /* 0x000000120a0a7291 */ /* 0x000fcc00088f0e3f */
[----:B------:R-:W-:Y:S06]  /*69a0*/  @!P1 BRA `(.L_x_1177) ;  /* 0x00000010004c9947 */ /* 0x000fec0003800000 */
[----:B------:R-:W1:Y:S01]  /*69b0*/  S2R R0, SR_TID.X ;  /* 0x0000000000007919 */ /* 0x000e620000002100 */
[----:B------:R-:W-:Y:S02]  /*69c0*/  UIADD3 UR4, -UR6, UR11, URZ ;  /* 0x0000000b06047290 */ /* 0x000fe4000fffe13f */
[----:B------:R-:W-:Y:S02]  /*69d0*/  UIADD3 UR14, UR9, UR14, URZ ;  /* 0x0000000e090e7290 */ /* 0x000fe4000fffe03f */
[----:B------:R-:W-:-:S04]  /*69e0*/  ULOP3.LUT UR4, UR4, 0x1, URZ, 0xc0, !UPT ;  /* 0x0000000104047892 */ /* 0x000fc8000f8ec03f */
[----:B------:R-:W-:-:S03]  /*69f0*/  UISETP.NE.U32.AND UP0, UPT, UR4, 0x1, UPT ;  /* 0x000000010400788c */ /* 0x000fc6000bf05070 */
[----:B------:R-:W-:Y:S02]  /*6a00*/  ULDC UR4, c[0x0][0x760] ;  /* 0x0001d80000047ab9 */ /* 0x000fe40000000800 */
[----:B------:R-:W-:Y:S01]  /*6a10*/  UIMAD UR15, UR15, UR4, URZ ;  /* 0x000000040f0f72a4 */ /* 0x000fe2000f8e023f */
[----:B------:R-:W-:Y:S02]  /*6a20*/  PLOP3.LUT P1, PT, PT, PT, UP0, 0x80, 0x0 ;  /* 0x000000000000781c */ /* 0x000fe40003f2f008 */
[----:B-1----:R-:W-:-:S11]  /*6a30*/  LOP3.LUT R9, R0, 0x1f, RZ, 0xc0, !PT ;  /* 0x0000001f00097812 */ /* 0x002fd600078ec0ff */
[----:B------:R-:W-:Y:S05]  /*6a40*/  @P1 BRA `(.L_x_1178) ;  /* 0x00000004006c1947 */ /* 0x000fea0003800000 */
        /* <DEDUP_REMOVED lines=8> */
[----:B------:R-:W-:-:S04]  /*6ad0*/  IMAD.U32 R2, RZ, RZ, UR13 ;  /* 0x0000000dff027e24 */ /* 0x000fc8000f8e00ff */
[----:B------:R-:W-:Y:S01]  /*6ae0*/  IMAD.U32 R3, RZ, RZ, UR4 ;  /* 0x00000004ff037e24 */ /* 0x000fe2000f8e00ff */
[----:B------:R-:W-:Y:S06]  /*6af0*/  @P2 BRA `(.L_x_1180) ;  /* 0x0000000000142947 */ /* 0x000fec0003800000 */
.L_x_1181:
[----:B------:R-:W2:Y:S04]  /*6b00*/  LDG.E.STRONG.GPU R0, desc[UR46][R2.64] ;  /* 0x0000002e02007981 */ /* 0x000ea8000c1ef900 */
[----:B--2---:R-:W-:Y:S01]  /*6b10*/  CCTL.IVALL ;  /* 0x00000000ff00798f */ /* 0x004fe20002000000 */
[----:B------:R-:W-:Y:S05]  /*6b20*/  YIELD ;  /* 0x0000000000007946 */ /* 0x000fea0003800000 */
[----:B------:R-:W-:-:S13]  /*6b30*/  ISETP.NE.AND P1, PT, R0, UR23, PT ;  /* 0x0000001700007c0c */ /* 0x000fda000bf25270 */
[----:B------:R-:W-:Y:S05]  /*6b40*/  @P1 BRA `(.L_x_1181) ;  /* 0xfffffffc00ec1947 */ /* 0x000fea000383ffff */
.L_x_1180:
[----:B------:R-:W-:Y:S05]  /*6b50*/  BSYNC B1 ;  /* 0x0000000000017941 */ /* 0x000fea0003800000 */
.L_x_1179:
[----:B------:R-:W-:-:S03]  /*6b60*/  UMOV UR4, 0xffffffff ;  /* 0xffffffff00047882 */ /* 0x000fc60000000000 */
[----:B------:R-:W-:Y:S05]  /*6b70*/  BRA.DIV UR4, `(.L_x_1182) ;  /* 0x0000003e04947947 */ /* 0x000fea000b800000 */
[----:B------:R-:W-:Y:S01]  /*6b80*/  NOP ;  /* 0x0000000000007918 */ /* 0x000fe20000000000 */
.L_x_1259:
        /* <DEDUP_REMOVED lines=22> */
.L_x_1184:
[----:B------:R-:W-:Y:S05]  /*6cf0*/  BSYNC B1 ;  /* 0x0000000000017941 */ /* 0x000fea0003800000 */
.L_x_1183:
        /* <DEDUP_REMOVED lines=20> */
.L_x_1186:
[----:B------:R-:W-:Y:S05]  /*6e40*/  BSYNC B1 ;  /* 0x0000000000017941 */ /* 0x000fea0003800000 */
.L_x_1185:
[----:B------:R-:W-:Y:S06]  /*6e50*/  BAR.ARV 0xa, 0xa0 ;  /* 0x0282800000007b1d */ /* 0x000fec0000002000 */
[----:B------:R-:W-:Y:S04]  /*6e60*/  BSSY B1, `(.L_x_1187) ;  /* 0x0000003000017945 */ /* 0x000fe80003800000 */
[----:B------:R-:W-:Y:S05]  /*6e70*/  @!P0 BRA `(.L_x_1188) ;  /* 0x0000000000048947 */ /* 0x000fea0003800000 */
[----:B------:R-:W-:-:S04]  /*6e80*/  DEPBAR.LE SB0, 0x0 ;  /* 0x000080000000791a */ /* 0x000fc80000000000 */
.L_x_1188:
[----:B------:R-:W-:Y:S05]  /*6e90*/  BSYNC B1 ;  /* 0x0000000000017941 */ /* 0x000fea0003800000 */
.L_x_1187:
        /* <DEDUP_REMOVED lines=19> */
.L_x_1190:
[----:B------:R-:W-:Y:S05]  /*6fd0*/  BSYNC B1 ;  /* 0x0000000000017941 */ /* 0x000fea0003800000 */
.L_x_1189:
[----:B------:R-:W-:Y:S01]  /*6fe0*/  UIADD3 UR18, UR6, 0x1, URZ ;  /* 0x0000000106127890 */ /* 0x000fe2000fffe03f */
[----:B------:R-:W-:Y:S11]  /*6ff0*/  BRA `(.L_x_1191) ;  /* 0x0000000000047947 */ /* 0x000ff60003800000 */
.L_x_1178:
[----:B------:R-:W-:-:S05]  /*7000*/  UMOV UR18, UR6 ;  /* 0x0000000600127c82 */ /* 0x000fca0008000000 */
.L_x_1191:
[----:B------:R-:W-:-:S03]  /*7010*/  UIADD3 UR4, UR6, 0x1, URZ ;  /* 0x0000000106047890 */ /* 0x000fc6000fffe03f */
[----:B------:R-:W-:Y:S01]  /*7020*/  UMOV UR6, UR18 ;  /* 0x0000001200067c82 */ /* 0x000fe20008000000 */
[----:B------:R-:W-:-:S06]  /*7030*/  UISETP.NE.AND UP0, UPT, UR11, UR4, UPT ;  /* 0x000000040b00728c */ /* 0x000fcc000bf05270 */
[----:B------:R-:W-:-:S13]  /*7040*/  PLOP3.LUT P1, PT, PT, PT, UP0, 0x80, 0x0 ;  /* 0x000000000000781c */ /* 0x000fda0003f2f008 */
[----:B------:R-:W-:Y:S05]  /*7050*/  @!P1 BRA `(.L_x_1177) ;  /* 0x0000000800a09947 */ /* 0x000fea0003800000 */
[----:B------:R-:W-:Y:S01]  /*7060*/  ULDC.64 UR20, c[0x0][0x2c0] ;  /* 0x0000b00000147ab9 */ /* 0x000fe20000000a00 */
[----:B------:R-:W-:Y:S01]  /*7070*/  UMOV UR4, URZ ;  /* 0x0000003f00047c82 */ /* 0x000fe20008000000 */
[----:B------:R-:W-:Y:S01]  /*7080*/  ULEA UR20, UP0, UR8, UR20, 0x2 ;  /* 0x0000001408147291 */ /* 0x000fe2000f80103f */
[----:B------:R-:W-:-:S03]  /*7090*/  UMOV UR6, UR18 ;  /* 0x0000001200067c82 */ /* 0x000fc60008000000 */
[----:B------:R-:W-:Y:S02]  /*70a0*/  ULEA.HI.X UR21, UR8, UR21, UR14, 0x2, UP0 ;  /* 0x0000001508157291 */ /* 0x000fe400080f140e */
[----:B------:R-:W-:-:S04]  /*70b0*/  UIADD3 UR20, UP0, UR20, 0x3000, URZ ;  /* 0x0000300014147890 */ /* 0x000fc8000ff1e03f */
[----:B------:R-:W-:-:S12]  /*70c0*/  UIADD3.X UR21, URZ, UR21, URZ, UP0, !UPT ;  /* 0x000000153f157290 */ /* 0x000fd800087fe43f */
.L_x_1216:
        /* <DEDUP_REMOVED lines=11> */
.L_x_1194:
[----:B------:R-:W2:Y:S04]  /*7180*/  LDG.E.STRONG.GPU R0, desc[UR46][R2.64] ;  /* 0x0000002e02007981 */ /* 0x000ea8000c1ef900 */
[----:B--2---:R-:W-:Y:S01]  /*7190*/  CCTL.IVALL ;  /* 0x00000000ff00798f */ /* 0x004fe20002000000 */
[----:B------:R-:W-:Y:S05]  /*71a0*/  YIELD ;  /* 0x0000000000007946 */ /* 0x000fea0003800000 */
[----:B------:R-:W-:-:S13]  /*71b0*/  ISETP.NE.AND P1, PT, R0, UR23, PT ;  /* 0x0000001700007c0c */ /* 0x000fda000bf25270 */
[----:B------:R-:W-:Y:S05]  /*71c0*/  @P1 BRA `(.L_x_1194) ;  /* 0xfffffffc00ec1947 */ /* 0x000fea000383ffff */
.L_x_1193:
[----:B------:R-:W-:Y:S05]  /*71d0*/  BSYNC B1 ;  /* 0x0000000000017941 */ /* 0x000fea0003800000 */
.L_x_1192:
[----:B------:R-:W-:-:S03]  /*71e0*/  UMOV UR16, 0xffffffff ;  /* 0xffffffff00107882 */ /* 0x000fc60000000000 */
[----:B------:R-:W-:Y:S05]  /*71f0*/  BRA.DIV UR16, `(.L_x_1195) ;  /* 0x0000003a10107947 */ /* 0x000fea000b800000 */
[----:B------:R-:W-:Y:S01]  /*7200*/  NOP ;  /* 0x0000000000007918 */ /* 0x000fe20000000000 */
.L_x_1262:
        /* <DEDUP_REMOVED lines=17> */
[----:B------:R1:W-:Y:S02]  /*7320*/  UBLKRED.G.S.ADD.F32.RN [UR16], [UR22], UR24, desc[UR26] ;  /* 0x00001a10160073bb */ /* 0x0003e400080a1418 */
[----:B-1----:R0:W-:Y:S02]  /*7330*/  UTMACMDFLUSH ;  /* 0x00000000000079b7 */ /* 0x0021e40000000000 */
.L_x_1197:
[----:B------:R-:W-:Y:S05]  /*7340*/  BSYNC B1 ;  /* 0x0000000000017941 */ /* 0x000fea0003800000 */
.L_x_1196:
[----:B------:R-:W-:Y:S01]  /*7350*/  UIMAD UR16, UR18, 0x1800, UR4 ;  /* 0x00001800121078a4 */ /* 0x000fe2000f8e0204 */
[----:B------:R-:W-:Y:S03]  /*7360*/  BAR.SYNC.DEFER_BLOCKING 0xe, 0xa0 ;  /* 0x0382800000007b1d */ /* 0x000fe60000010000 */
[----:B------:R-:W-:-:S03]  /*7370*/  UIMAD.WIDE UR16, UR16, 0x4, UR20 ;  /* 0x00000004101078a5 */ /* 0x000fc6000f8e0214 */
        /* <DEDUP_REMOVED lines=12> */
.L_x_1199:
[----:B------:R-:W-:Y:S05]  /*7440*/  BSYNC B1 ;  /* 0x0000000000017941 */ /* 0x000fea0003800000 */
.L_x_1198:
[----:B------:R-:W-:Y:S06]  /*7450*/  BAR.ARV 0xa, 0xa0 ;  /* 0x0282800000007b1d */ /* 0x000fec0000002000 */
[----:B------:R-:W-:Y:S04]  /*7460*/  BSSY B1, `(.L_x_1200) ;  /* 0x0000003000017945 */ /* 0x000fe80003800000 */
[----:B------:R-:W-:Y:S05]  /*7470*/  @!P0 BRA `(.L_x_1201) ;  /* 0x0000000000048947 */ /* 0x000fea0003800000 */
[----:B------:R-:W-:-:S04]  /*7480*/  DEPBAR.LE SB0, 0x0 ;  /* 0x000080000000791a */ /* 0x000fc80000000000 */
.L_x_1201:
[----:B------:R-:W-:Y:S05]  /*7490*/  BSYNC B1 ;  /* 0x0000000000017941 */ /* 0x000fea0003800000 */
.L_x_1200:
        /* <DEDUP_REMOVED lines=19> */
.L_x_1203:
[----:B------:R-:W-:Y:S05]  /*75d0*/  BSYNC B1 ;  /* 0x0000000000017941 */ /* 0x000fea0003800000 */
.L_x_1202:
        /* <DEDUP_REMOVED lines=9> */
.L_x_1206:
[----:B------:R-:W2:Y:S04]  /*7670*/  LDG.E.STRONG.GPU R0, desc[UR46][R2.64] ;  /* 0x0000002e02007981 */ /* 0x000ea8000c1ef900 */
[----:B--2---:R-:W-:Y:S01]  /*7680*/  CCTL.IVALL ;  /* 0x00000000ff00798f */ /* 0x004fe20002000000 */
[----:B------:R-:W-:Y:S05]  /*7690*/  YIELD ;  /* 0x0000000000007946 */ /* 0x000fea0003800000 */
[----:B------:R-:W-:-:S13]  /*76a0*/  ISETP.NE.AND P1, PT, R0, UR23, PT ;  /* 0x0000001700007c0c */ /* 0x000fda000bf25270 */
[----:B------:R-:W-:Y:S05]  /*76b0*/  @P1 BRA `(.L_x_1206) ;  /* 0xfffffffc00ec1947 */ /* 0x000fea000383ffff */
.L_x_1205:
[----:B------:R-:W-:Y:S05]  /*76c0*/  BSYNC B1 ;  /* 0x0000000000017941 */ /* 0x000fea0003800000 */
.L_x_1204:
[----:B------:R-:W-:-:S03]  /*76d0*/  UMOV UR12, 0xffffffff ;  /* 0xffffffff000c7882 */ /* 0x000fc60000000000 */
[----:B------:R-:W-:Y:S05]  /*76e0*/  BRA.DIV UR12, `(.L_x_1207) ;  /* 0x000000320cf07947 */ /* 0x000fea000b800000 */
[----:B------:R-:W-:Y:S01]  /*76f0*/  NOP ;  /* 0x0000000000007918 */ /* 0x000fe20000000000 */
.L_x_1265:
[----:B------:R-:W-:Y:S05]  /*7700*/  WARPSYNC.ALL ;  /* 0x0000000000007948 */ /* 0x000fea0003800000 */
[----:B------:R-:W-:Y:S06]  /*7710*/  BAR.SYNC.DEFER_BLOCKING 0xd, 0xa0 ;  /* 0x0342800000007b1d */ /* 0x000fec0000010000 */
[----:B------:R-:W-:Y:S04]  /*7720*/  BSSY B1, `(.L_x_1208) ;  /* 0x000000d000017945 */ /* 0x000fe80003800000 */
[----:B------:R-:W-:Y:S05]  /*7730*/  @!P0 BRA `(.L_x_1209) ;  /* 0x00000000002c8947 */ /* 0x000fea0003800000 */
[----:B------:R-:W1:Y:S01]  /*7740*/  S2UR UR13, SR_CgaCtaId ;  /* 0x00000000000d79c3 */ /* 0x000e620000008800 */
[----:B------:R-:W-:Y:S01]  /*7750*/  UMOV UR12, 0x400 ;  /* 0x00000400000c7882 */ /* 0x000fe20000000000 */
[----:B------:R-:W-:Y:S01]  /*7760*/  UIADD3 UR24, UP0, UR16, 0x3000, URZ ;  /* 0x0000300010187890 */ /* 0x000fe2000ff1e03f */
[----:B------:R-:W-:Y:S01]  /*7770*/  UMOV UR26, 0x0 ;  /* 0x00000000001a7882 */ /* 0x000fe20000000000 */
[----:B------:R-:W-:Y:S02]  /*7780*/  UMOV UR27, 0x14f00000 ;  /* 0x14f00000001b7882 */ /* 0x000fe40000000000 */
[----:B------:R-:W-:Y:S02]  /*7790*/  UIADD3.X UR25, URZ, UR17, URZ, UP0, !UPT ;  /* 0x000000113f197290 */ /* 0x000fe400087fe43f */
[----:B-1----:R-:W-:-:S03]  /*77a0*/  ULEA UR12, UR13, UR12, 0x18 ;  /* 0x0000000c0d0c7291 */ /* 0x002fc6000f8ec03f */
[----:B------:R-:W-:Y:S01]  /*77b0*/  UMOV UR13, 0x300 ;  /* 0x00000300000d7882 */ /* 0x000fe20000000000 */
[----:B------:R-:W-:-:S09]  /*77c0*/  UIADD3 UR12, UR12, 0xc000, URZ ;  /* 0x0000c0000c0c7890 */ /* 0x000fd2000fffe03f */
[----:B------:R1:W-:Y:S02]  /*77d0*/  UBLKRED.G.S.ADD.F32.RN [UR24], [UR12], UR13, desc[UR26] ;  /* 0x00001a180c0073bb */ /* 0x0003e400080a140d */
[----:B-1----:R0:W-:Y:S02]  /*77e0*/  UTMACMDFLUSH ;  /* 0x00000000000079b7 */ /* 0x0021e40000000000 */
.L_x_1209:
[----:B------:R-:W-:Y:S05]  /*77f0*/  BSYNC B1 ;  /* 0x0000000000017941 */ /* 0x000fea0003800000 */
.L_x_1208:
        /* <DEDUP_REMOVED lines=12> */
[----:B------:R1:W-:Y:S01]  /*78c0*/  UBLKRED.G.S.ADD.F32.RN [UR24], [UR12], UR13, desc[UR26] ;  /* 0x00001a180c0073bb */ /* 0x0003e200080a140d */
[----:B------:R0:W-:Y:S01]  /*78d0*/  UTMACMDFLUSH ;  /* 0x00000000000079b7 */ /* 0x0001e20000000000 */
[----:B-1----:R-:W-:-:S04]  /*78e0*/  DEPBAR.LE SB0, 0x1 ;  /* 0x000080400000791a */ /* 0x002fc80000000000 */
.L_x_1211:
[----:B------:R-:W-:Y:S05]  /*78f0*/  BSYNC B1 ;  /* 0x0000000000017941 */ /* 0x000fea0003800000 */
.L_x_1210:
[----:B------:R-:W-:Y:S06]  /*7900*/  BAR.ARV 0xa, 0xa0 ;  /* 0x0282800000007b1d */ /* 0x000fec0000002000 */
[----:B------:R-:W-:Y:S04]  /*7910*/  BSSY B1, `(.L_x_1212) ;  /* 0x0000003000017945 */ /* 0x000fe80003800000 */
[----:B------:R-:W-:Y:S05]  /*7920*/  @!P0 BRA `(.L_x_1213) ;  /* 0x0000000000048947 */ /* 0x000fea0003800000 */
[----:B------:R-:W-:-:S04]  /*7930*/  DEPBAR.LE SB0, 0x0 ;  /* 0x000080000000791a */ /* 0x000fc80000000000 */
.L_x_1213:
[----:B------:R-:W-:Y:S05]  /*7940*/  BSYNC B1 ;  /* 0x0000000000017941 */ /* 0x000fea0003800000 */
.L_x_1212:
        /* <DEDUP_REMOVED lines=19> */
.L_x_1215:
[----:B------:R-:W-:Y:S05]  /*7a80*/  BSYNC B1 ;  /* 0x0000000000017941 */ /* 0x000fea0003800000 */
.L_x_1214:
[----:B------:R-:W-:Y:S02]  /*7a90*/  UIADD3 UR6, UR6, 0x2, URZ ;  /* 0x0000000206067890 */ /* 0x000fe4000fffe03f */
[----:B------:R-:W-:Y:S02]  /*7aa0*/  UIADD3 UR4, UR4, 0x3000, URZ ;  /* 0x0000300004047890 */ /* 0x000fe4000fffe03f */
[----:B------:R-:W-:-:S06]  /*7ab0*/  UISETP.GE.AND UP0, UPT, UR6, UR11, UPT ;  /* 0x0000000b0600728c */ /* 0x000fcc000bf06270 */
[----:B------:R-:W-:-:S13]  /*7ac0*/  PLOP3.LUT P1, PT, PT, PT, UP0, 0x80, 0x0 ;  /* 0x000000000000781c */ /* 0x000fda0003f2f008 */
[----:B------:R-:W-:Y:S05]  /*7ad0*/  @!P1 BRA `(.L_x_1216) ;  /* 0xfffffff4007c9947 */ /* 0x000fea000383ffff */
.L_x_1177:
[----:B------:R-:W-:-:S06]  /*7ae0*/  UISETP.GT.AND UP0, UPT, UR5, UR6, UPT ;  /* 0x000000060500728c */ /* 0x000fcc000bf04270 */
[----:B------:R-:W-:-:S13]  /*7af0*/  PLOP3.LUT P0, PT, PT, PT, UP0, 0x80, 0x0 ;  /* 0x000000000000781c */ /* 0x000fda0003f0f008 */
[----:B------:R-:W-:Y:S05]  /*7b00*/  @!P0 BRA `(.L_x_1174) ;  /* 0x0000002c00448947 */ /* 0x000fea0003800000 */
[----:B------:R-:W2:Y:S01]  /*7b10*/  S2R R0, SR_TID.X ;  /* 0x0000000000007919 */ /* 0x000ea20000002100 */
[----:B------:R-:W-:Y:S01]  /*7b20*/  UIADD3 UR4, UR5, -UR6, URZ ;  /* 0x8000000605047290 */ /* 0x000fe2000fffe03f */
[----:B------:R-:W-:Y:S01]  /*7b30*/  ULDC UR16, c[0x0][0x288] ;  /* 0x0000a20000107ab9 */ /* 0x000fe20000000800 */
[----:B------:R-:W-:Y:S02]  /*7b40*/  ULDC UR17, c[0x0][0x760] ;  /* 0x0001d80000117ab9 */ /* 0x000fe40000000800 */
[----:B------:R-:W-:Y:S02]  /*7b50*/  ULOP3.LUT UR4, UR4, 0x1, URZ, 0xc0, !UPT ;  /* 0x0000000104047892 */ /* 0x000fe4000f8ec03f */
[----:B------:R-:W-:Y:S02]  /*7b60*/  UIMAD UR18, UR16, UR17, URZ ;  /* 0x00000011101272a4 */ /* 0x000fe4000f8e023f */
[----:B------:R-:W-:-:S06]  /*7b70*/  UISETP.NE.U32.AND UP0, UPT, UR4, 0x1, UPT ;  /* 0x000000010400788c */ /* 0x000fcc000bf05070 */
[----:B------:R-:W-:Y:S02]  /*7b80*/  PLOP3.LUT P0, PT, PT, PT, UP0, 0x80, 0x0 ;  /* 0x000000000000781c */ /* 0x000fe40003f0f008 */
[----:B--2---:R-:W-:-:S11]  /*7b90*/  LOP3.LUT R0, R0, 0x1f, RZ, 0xc0, !PT ;  /* 0x0000001f00007812 */ /* 0x004fd600078ec0ff */
[----:B------:R-:W-:Y:S05]  /*7ba0*/  @P0 BRA `(.L_x_1217) ;  /* 0x0000000000780947 */ /* 0x000fea0003800000 */
[----:B------:R-:W-:Y:S01]  /*7bb0*/  UIMAD UR4, UR18, UR6, URZ ;  /* 0x00000006120472a4 */ /* 0x000fe2000f8e023f */
[----:B------:R-:W-:Y:S01]  /*7bc0*/  ISETP.NE.AND P0, PT, R0, RZ, PT ;  /* 0x000000ff0000720c */ /* 0x000fe20003f05270 */
[----:B------:R-:W-:Y:S01]  /*7bd0*/  ULDC.64 UR12, c[0x0][0x768] ;  /* 0x0001da00000c7ab9 */ /* 0x000fe20000000a00 */
[----:B------:R-:W-:Y:S01]  /*7be0*/  BSSY B1, `(.L_x_1218) ;  /* 0x0000019000017945 */ /* 0x000fe20003800000 */
[----:B------:R-:W-:-:S04]  /*7bf0*/  UIADD3 UR8, UP0, UR4, UR7, URZ ;  /* 0x0000000704087290 */ /* 0x000fc8000ff1e03f */
[----:B------:R-:W-:Y:S02]  /*7c00*/  ULEA.HI.X.SX32 UR9, UR4, UR10, 0x1, UP0 ;  /* 0x0000000a04097291 */ /* 0x000fe400080f0e3f */
[----:B------:R-:W-:Y:S02]  /*7c10*/  ULEA UR11, UP0, UR8, UR12, 0x2 ;  /* 0x0000000c080b7291 */ /* 0x000fe4000f80103f */
[----:B------:R-:W-:Y:S02]  /*7c20*/  UIADD3 UR4, UR6, 0x1, URZ ;  /* 0x0000000106047890 */ /* 0x000fe4000fffe03f */
[----:B------:R-:W-:Y:S01]  /*7c30*/  ULEA.HI.X UR9, UR8, UR13, UR9, 0x2, UP0 ;  /* 0x0000000d08097291 */ /* 0x000fe200080f1409 */
[----:B------:R-:W-:Y:S01]  /*7c40*/  NOP ;  /* 0x0000000000007918 */ /* 0x000fe20000000000 */
[----:B------:R-:W-:Y:S10]  /*7c50*/  @P0 BRA `(.L_x_1219) ;  /* 0x0000000000440947 */ /* 0x000ff40003800000 */
        /* <DEDUP_REMOVED lines=9> */
[----:B-1----:R-:W1:Y:S01]  /*7cf0*/  S2R R2, SR_LANEID ;  /* 0x0000000000027919 */ /* 0x002e620000000000 */
[----:B------:R-:W-:Y:S01]  /*7d00*/  VOTEU.ANY UR8, UPT, PT ;  /* 0x0000000000087886 */ /* 0x000fe200038e0100 */
[----:B------:R-:W-:Y:S01]  /*7d10*/  IMAD.U32 R3, RZ, RZ, UR9 ;  /* 0x00000009ff037e24 */ /* 0x000fe2000f8e00ff */
[----:B------:R-:W-:-:S02]  /*7d20*/  UFLO.U32 UR12, UR8 ;  /* 0x00000008000c72bd */ /* 0x000fc400080e0000 */
[----:B------:R-:W2:Y:S04]  /*7d30*/  POPC R5, UR8 ;  /* 0x0000000800057d09 */ /* 0x000ea80008000000 */
[----:B-1----:R-:W-:Y:S01]  /*7d40*/  ISETP.EQ.U32.AND P0, PT, R2, UR12, PT ;  /* 0x0000000c02007c0c */ /* 0x002fe2000bf02070 */
[----:B------:R-:W-:-:S12]  /*7d50*/  IMAD.U32 R2, RZ, RZ, UR11 ;  /* 0x0000000bff027e24 */ /* 0x000fd8000f8e00ff */
[----:B--2---:R2:W-:Y:S02]  /*7d60*/  @P0 REDG.E.ADD.S32.STRONG.GPU desc[UR46][R2.64], R5 ;  /* 0x000000050200098e */ /* 0x0045e4000c10e3ae */
.L_x_1219:
[----:B------:R-:W-:Y:S05]  /*7d70*/  BSYNC B1 ;  /* 0x0000000000017941 */ /* 0x000fea0003800000 */
.L_x_1218:
[----:B------:R-:W-:Y:S05]  /*7d80*/  BRA `(.L_x_1220) ;  /* 0x0000000000047947 */ /* 0x000fea0003800000 */
.L_x_1217:
[----:B------:R-:W-:-:S05]  /*7d90*/  UMOV UR4, UR6 ;  /* 0x0000000600047c82 */ /* 0x000fca0008000000 */
.L_x_1220:
[----:B------:R-:W-:-:S04]  /*7da0*/  UIADD3 UR8, UR6, 0x1, URZ ;  /* 0x0000000106087890 */ /* 0x000fc8000fffe03f */
[----:B------:R-:W-:-:S06]  /*7db0*/  UISETP.NE.AND UP0, UPT, UR5, UR8, UPT ;  /* 0x000000080500728c */ /* 0x000fcc000bf05270 */
[----:B------:R-:W-:-:S13]  /*7dc0*/  PLOP3.LUT P0, PT, PT, PT, UP0, 0x80, 0x0 ;  /* 0x000000000000781c */ /* 0x000fda0003f0f008 */
[----:B------:R-:W-:Y:S05]  /*7dd0*/  @!P0 BRA `(.L_x_1174) ;  /* 0x0000002800908947 */ /* 0x000fea0003800000 */
[----:B------:R-:W-:Y:S01]  /*7de0*/  UIADD3 UR8, UR4, 0x1, URZ ;  /* 0x0000000104087890 */ /* 0x000fe2000fffe03f */
[----:B------:R-:W-:Y:S01]  /*7df0*/  ISETP.NE.AND P1, PT, R0, RZ, PT ;  /* 0x000000ff0000720c */ /* 0x000fe20003f25270 */
[----:B------:R-:W-:Y:S02]  /*7e00*/  UIMAD UR9, UR4, UR16, URZ ;  /* 0x00000010040972a4 */ /* 0x000fe4000f8e023f */
[----:B------:R-:W-:Y:S02]  /*7e10*/  UIADD3 UR11, -UR5, UR4, URZ ;  /* 0x00000004050b7290 */ /* 0x000fe4000fffe13f */
[----:B------:R-:W-:Y:S02]  /*7e20*/  UIMAD UR8, UR18, UR8, URZ ;  /* 0x00000008120872a4 */ /* 0x000fe4000f8e023f */
[----:B------:R-:W-:Y:S01]  /*7e30*/  UIMAD UR9, UR9, UR17, URZ ;  /* 0x00000011090972a4 */ /* 0x000fe2000f8e023f */
[----:B------:R-:W-:-:S11]  /*7e40*/  ULDC.64 UR20, c[0x0][0x768] ;  /* 0x0001da0000147ab9 */ /* 0x000fd60000000a00 */
.L_x_1225:
[----:B------:R-:W-:Y:S01]  /*7e50*/  UIADD3 UR12, UP0, UR9, UR7, URZ ;  /* 0x00000007090c7290 */ /* 0x000fe2000ff1e03f */
[----:B------:R-:W-:-:S03]  /*7e60*/  NOP ;  /* 0x0000000000007918 */ /* 0x000fc60000000000 */
[----:B------:R-:W-:Y:S01]  /*7e70*/  ULEA.HI.X.SX32 UR13, UR9, UR10, 0x1, UP0 ;  /* 0x0000000a090d7291 */ /* 0x000fe200080f0e3f */
[----:B------:R-:W-:Y:S01]  /*7e80*/  BSSY B1, `(.L_x_1221) ;  /* 0x0000015000017945 */ /* 0x000fe20003800000 */
[----:B------:R-:W-:-:S04]  /*7e90*/  ULEA UR15, UP0, UR12, UR20, 0x2 ;  /* 0x000000140c0f7291 */ /* 0x000fc8000f80103f */
[----:B------:R-:W-:Y:S01]  /*7ea0*/  ULEA.HI.X UR13, UR12, UR21, UR13, 0x2, UP0 ;  /* 0x000000150c0d7291 */ /* 0x000fe200080f140d */
[----:B---34-:R-:W-:Y:S11]  /*7eb0*/  @P1 BRA `(.L_x_1222) ;  /* 0x0000000000441947 */ /* 0x018ff60003800000 */
        /* <DEDUP_REMOVED lines=8> */
[----:B012345:R-:W-:Y:S01]  /*7f40*/  CCTL.IVALL ;  /* 0x00000000ff00798f */ /* 0x03ffe20002000000 */
[----:B------:R-:W3:Y:S01]  /*7f50*/  S2R R0, SR_LANEID ;  /* 0x0000000000007919 */ /* 0x000ee20000000000 */
[----:B------:R-:W-:Y:S01]  /*7f60*/  VOTEU.ANY UR12, UPT, PT ;  /* 0x00000000000c7886 */ /* 0x000fe200038e0100 */
[----:B-12---:R-:W-:Y:S01]  /*7f70*/  IMAD.U32 R2, RZ, RZ, UR15 ;  /* 0x0000000fff027e24 */ /* 0x006fe2000f8e00ff */
[----:B------:R-:W-:-:S02]  /*7f80*/  UFLO.U32 UR14, UR12 ;  /* 0x0000000c000e72bd */ /* 0x000fc400080e0000 */
[----:B------:R-:W1:Y:S01]  /*7f90*/  POPC R5, UR12 ;  /* 0x0000000c00057d09 */ /* 0x000e620008000000 */
[----:B------:R-:W-:-:S03]  /*7fa0*/  IMAD.U32 R3, RZ, RZ, UR13 ;  /* 0x0000000dff037e24 */ /* 0x000fc6000f8e00ff */
[----:B---3--:R-:W-:-:S13]  /*7fb0*/  ISETP.EQ.U32.AND P0, PT, R0, UR14, PT ;  /* 0x0000000e00007c0c */ /* 0x008fda000bf02070 */
[----:B-1----:R3:W-:Y:S02]  /*7fc0*/  @P0 REDG.E.ADD.S32.STRONG.GPU desc[UR46][R2.64], R5 ;  /* 0x000000050200098e */ /* 0x0027e4000c10e3ae */
.L_x_1222:
[----:B------:R-:W-:Y:S05]  /*7fd0*/  BSYNC B1 ;  /* 0x0000000000017941 */ /* 0x000fea0003800000 */
.L_x_1221:
[----:B------:R-:W-:Y:S01]  /*7fe0*/  UIADD3 UR12, UP0, UR8, UR7, URZ ;  /* 0x00000007080c7290 */ /* 0x000fe2000ff1e03f */
[----:B------:R-:W-:-:S03]  /*7ff0*/  NOP ;  /* 0x0000000000007918 */ /* 0x000fc60000000000 */
[----:B------:R-:W-:Y:S01]  /*8000*/  ULEA.HI.X.SX32 UR13, UR8, UR10, 0x1, UP0 ;  /* 0x0000000a080d7291 */ /* 0x000fe200080f0e3f */
[----:B------:R-:W-:Y:S01]  /*8010*/  BSSY B1, `(.L_x_1223) ;  /* 0x0000015000017945 */ /* 0x000fe20003800000 */
[----:B------:R-:W-:-:S04]  /*8020*/  ULEA UR15, UP0, UR12, UR20, 0x2 ;  /* 0x000000140c0f7291 */ /* 0x000fc8000f80103f */
[----:B------:R-:W-:Y:S01]  /*8030*/  ULEA.HI.X UR13, UR12, UR21, UR13, 0x2, UP0 ;  /* 0x000000150c0d7291 */ /* 0x000fe200080f140d */
[----:B------:R-:W-:Y:S11]  /*8040*/  @P1 BRA `(.L_x_1224) ;  /* 0x0000000000441947 */ /* 0x000ff60003800000 */
[----:B------:R-:W-:Y:S01]  /*8050*/  @!PT LDS RZ, [RZ] ;  /* 0x00000000fffff984 */ /* 0x000fe20000000800 */
[----:B------:R-:W-:Y:S01]  /*8060*/  @!PT LDS RZ, [RZ] ;  /* 0x00000000fffff984 */ /* 0x000fe20000000800 */
[----:B------:R-:W-:Y:S01]  /*8070*/  @!PT LDS RZ, [RZ] ;  /* 0x00000000fffff984 */ /* 0x000fe20000000800 */
[----:B------:R-:W-:Y:S01]  /*8080*/  @!PT LDS RZ, [RZ] ;  /* 0x00000000fffff984 */ /* 0x000fe20000000800 */
[----:B------:R4:W-:Y:S06]  /*8090*/  MEMBAR.ALL.CTA ;  /* 0x0000000000007992 */ /* 0x0009ec0000008000 */
[----:B----4-:R-:W-:Y:S06]  /*80a0*/  MEMBAR.ALL.GPU ;  /* 0x0000000000007992 */ /* 0x010fec000000a000 */
[----:B------:R-:W-:-:S00]  /*80b0*/  ERRBAR ;  /* 0x00000000000079ab */ /* 0x000fc00000000000 */
[----:B------:R-:W-:Y:S06]  /*80c0*/  CGAERRBAR ;  /* 0x00000000000075ab */ /* 0x000fec0000000000 */
[----:B012345:R-:W-:Y:S01]  /*80d0*/  CCTL.IVALL ;  /* 0x00000000ff00798f */ /* 0x03ffe20002000000 */
[----:B------:R-:W4:Y:S01]  /*80e0*/  S2R R0, SR_LANEID ;  /* 0x0000000000007919 */ /* 0x000f220000000000 */
[----:B------:R-:W-:Y:S01]  /*80f0*/  VOTEU.ANY UR12, UPT, PT ;  /* 0x00000000000c7886 */ /* 0x000fe200038e0100 */
[----:B-123--:R-:W-:Y:S01]  /*8100*/  IMAD.U32 R2, RZ, RZ, UR15 ;  /* 0x0000000fff027e24 */ /* 0x00efe2000f8e00ff */
[----:B------:R-:W-:-:S02]  /*8110*/  UFLO.U32 UR14, UR12 ;  /* 0x0000000c000e72bd */ /* 0x000fc400080e0000 */
[----:B------:R-:W1:Y:S01]  /*8120*/  POPC R5, UR12 ;  /* 0x0000000c00057d09 */ /* 0x000e620008000000 */
[----:B------:R-:W-:-:S03]  /*8130*/  IMAD.U32 R3, RZ, RZ, UR13 ;  /* 0x0000000dff037e24 */ /* 0x000fc6000f8e00ff */
[----:B----4-:R-:W-:-:S13]  /*8140*/  ISETP.EQ.U32.AND P0, PT, R0, UR14, PT ;  /* 0x0000000e00007c0c */ /* 0x010fda000bf02070 */
[----:B-1----:R4:W-:Y:S02]  /*8150*/  @P0 REDG.E.ADD.S32.STRONG.GPU desc[UR46][R2.64], R5 ;  /* 0x000000050200098e */ /* 0x0029e4000c10e3ae */
.L_x_1224:
[----:B------:R-:W-:Y:S05]  /*8160*/  BSYNC B1 ;  /* 0x0000000000017941 */ /* 0x000fea0003800000 */
.L_x_1223:
[----:B------:R-:W-:Y:S02]  /*8170*/  UIADD3 UR11, UR11, 0x2, URZ ;  /* 0x000000020b0b7890 */ /* 0x000fe4000fffe03f */
[----:B------:R-:W-:Y:S02]  /*8180*/  ULEA UR8, UR18, UR8, 0x1 ;  /* 0x0000000812087291 */ /* 0x000fe4000f8e083f */
[----:B------:R-:W-:Y:S02]  /*8190*/  ULEA UR9, UR18, UR9, 0x1 ;  /* 0x0000000912097291 */ /* 0x000fe4000f8e083f */
[----:B------:R-:W-:-:S13]  /*81a0*/  ISETP.NE.AND P0, PT, RZ, UR11, PT ;  /* 0x0000000bff007c0c */ /* 0x000fda000bf05270 */
[----:B------:R-:W-:Y:S05]  /*81b0*/  @!P0 BRA `(.L_x_1174) ;  /* 0x0000002400988947 */ /* 0x000fea0003800000 */
[----:B------:R-:W-:Y:S05]  /*81c0*/  BRA `(.L_x_1225) ;  /* 0xfffffffc00207947 */ /* 0x000fea000383ffff */
.L_x_1173:
        /* <DEDUP_REMOVED lines=33> */
.L_x_1227:
        /* <DEDUP_REMOVED lines=43> */
.L_x_1266:
        /* <DEDUP_REMOVED lines=15> */
.L_x_1230:
        /* <DEDUP_REMOVED lines=19> */
[----:B------:R-:W-:Y:S01]  /*88b0*/  UMOV UR13, UR21 ;  /* 0x00000015000d7c82 */ /* 0x000fe20008000000 */
        /* <DEDUP_REMOVED lines=10> */
[----:B------:R-:W-:Y:S01]  /*8960*/  UMOV UR10, UR18 ;  /* 0x00000012000a7c82 */ /* 0x000fe20008000000 */
[----:B------:R-:W-:Y:S01]  /*8970*/  R2UR UR32, R0 ;  /* 0x00000000002072ca */ /* 0x000fe200000e0000 */
[----:B------:R-:W-:Y:S01]  /*8980*/  UMOV UR34, 0x10 ;  /* 0x0000001000227882 */ /* 0x000fe20000000000 */
[----:B------:R-:W-:Y:S01]  /*8990*/  LEA.HI.X R2, R2, R9, R3, 0x2, P1 ;  /* 0x0000000902027211 */ /* 0x000fe200008f1403 */
[----:B------:R-:W-:Y:S01]  /*89a0*/  UMOV UR35, UR11 ;  /* 0x0000000b00237c82 */ /* 0x000fe20008000000 */
[----:B------:R-:W-:Y:S01]  /*89b0*/  IADD3 R0, P1, R8, 0x2f0, RZ ;  /* 0x000002f008007810 */ /* 0x000fe20007f3e0ff */
[----:B------:R-:W-:Y:S01]  /*89c0*/  UMOV UR36, UR12 ;  /* 0x0000000c00247c82 */ /* 0x000fe20008000000 */
        /* <DEDUP_REMOVED lines=26> */
[----:B------:R-:W-:Y:S01]  /*8b70*/  UMOV UR58, 0x50 ;  /* 0x00000050003a7882 */ /* 0x000fe20000000000 */
[----:B------:R-:W-:Y:S01]  /*8b80*/  UMOV UR59, UR11 ;  /* 0x0000000b003b7c82 */ /* 0x000fe20008000000 */
[----:B------:R-:W-:Y:S01]  /*8b90*/  UMOV UR60, UR12 ;  /* 0x0000000c003c7c82 */ /* 0x000fe20008000000 */
[----:B------:R-:W-:Y:S01]  /*8ba0*/  UMOV UR61, UR21 ;  /* 0x00000015003d7c82 */ /* 0x000fe20008000000 */
[----:B------:R1:W-:Y:S01]  /*8bb0*/  STL [R1], R6 ;  /* 0x0000000601007387 */ /* 0x0003e20000100800 */
[----:B------:R-:W-:Y:S01]  /*8bc0*/  ISETP.GE.AND P1, PT, R4, R6, PT ;  /* 0x000000060400720c */ /* 0x000fe20003f26270 */
[----:B------:R2:W-:Y:S01]  /*8bd0*/  UTMALDG.4D [UR16], [UR48], desc[UR50] ;  /* 0x00003210300075b4 */ /* 0x0005e20008019000 */
[----:B------:R3:W-:Y:S01]  /*8be0*/  UTMALDG.4D [UR40], [UR48], desc[UR50] ;  /* 0x00003228300075b4 */ /* 0x0007e20008019000 */
[----:B------:R-:W-:Y:S01]  /*8bf0*/  UTMALDG.4D [UR24], [UR48], desc[UR50] ;  /* 0x00003218300075b4 */ /* 0x000fe20008019000 */
[----:B------:R4:W-:Y:S01]  /*8c00*/  UBLKCP.S.G [UR56], [UR32], UR7 ;  /* 0x00000038200073ba */ /* 0x0009e20008000207 */
[----:B------:R1:W-:Y:S01]  /*8c10*/  SYNCS.ARRIVE.TRANS64 RZ, [R16+URZ+0x26800], R5 ;  /* 0x0268000510ff79a7 */ /* 0x0003e2000800003f */
[----:B--2---:R-:W-:Y:S01]  /*8c20*/  UMOV UR16, 0x0 ;  /* 0x0000000000107882 */ /* 0x004fe20000000000 */
[----:B------:R-:W-:-:S02]  /*8c30*/  UMOV UR17, 0x10000000 ;  /* 0x1000000000117882 */ /* 0x000fc40000000000 */
[----:B------:R2:W-:Y:S01]  /*8c40*/  UTMALDG.4D [UR8], [UR54], desc[UR16] ;  /* 0x00001008360075b4 */ /* 0x0005e20008019000 */
[----:B---3--:R-:W-:Y:S01]  /*8c50*/  UIADD3 UR40, UR8, 0x4000, URZ ;  /* 0x0000400008287890 */ /* 0x008fe2000fffe03f */
[----:B------:R-:W-:Y:S01]  /*8c60*/  UMOV UR42, 0x40 ;  /* 0x00000040002a7882 */ /* 0x000fe20000000000 */
[----:B------:R-:W-:Y:S01]  /*8c70*/  UMOV UR43, UR11 ;  /* 0x0000000b002b7c82 */ /* 0x000fe20008000000 */
[----:B------:R-:W-:Y:S01]  /*8c80*/  UMOV UR44, UR12 ;  /* 0x0000000c002c7c82 */ /* 0x000fe20008000000 */
[----:B------:R-:W-:Y:S01]  /*8c90*/  UMOV UR41, UR9 ;  /* 0x0000000900297c82 */ /* 0x000fe20008000000 */
[----:B----4-:R-:W-:Y:S02]  /*8ca0*/  UIADD3 UR32, UR8, 0x1000, URZ ;  /* 0x0000100008207890 */ /* 0x010fe4000fffe03f */
        /* <DEDUP_REMOVED lines=13> */
[----:B--2---:R-:W-:Y:S01]  /*8d80*/  UMOV UR10, 0x40 ;  /* 0x00000040000a7882 */ /* 0x004fe20000000000 */
[----:B------:R-:W-:Y:S01]  /*8d90*/  UTMALDG.4D [UR48], [UR54], desc[UR16] ;  /* 0x00001030360075b4 */ /* 0x000fe20008019000 */
[----:B------:R2:W-:Y:S01]  /*8da0*/  UTMALDG.4D [UR24], [UR54], desc[UR16] ;  /* 0x00001018360075b4 */ /* 0x0005e20008019000 */
[----:B------:R1:W-:Y:S01]  /*8db0*/  UTMALDG.4D [UR40], [UR54], desc[UR16] ;  /* 0x00001028360075b4 */ /* 0x0003e20008019000 */
[----:B---3--:R-:W-:Y:S01]  /*8dc0*/  UIADD3 UR32, UR8, 0x6000, URZ ;  /* 0x0000600008207890 */ /* 0x008fe2000fffe03f */
[----:B------:R-:W-:-:S02]  /*8dd0*/  UMOV UR34, UR18 ;  /* 0x0000001200227c82 */ /* 0x000fc40008000000 */
[----:B------:R1:W-:Y:S06]  /*8de0*/  UTMALDG.4D [UR56], [UR54], desc[UR16] ;  /* 0x00001038360075b4 */ /* 0x0003ec0008019000 */
[----:B------:R1:W-:Y:S01]  /*8df0*/  UTMALDG.4D [UR32], [UR30], desc[UR16] ;  /* 0x000010201e0075b4 */ /* 0x0003e20008019000 */
[----:B--2---:R-:W-:Y:S02]  /*8e00*/  UIADD3 UR24, UR8, 0x8000, URZ ;  /* 0x0000800008187890 */ /* 0x004fe4000fffe03f */
        /* <DEDUP_REMOVED lines=23> */
.L_x_1241:
[----:B--234-:R-:W-:-:S04]  /*8f80*/  SHF.L.U32 R21, R11, 0x1f, RZ ;  /* 0x0000001f0b157819 */ /* 0x01cfc800000006ff */
[----:B------:R-:W1:Y:S02]  /*8f90*/  SYNCS.PHASECHK.TRANS64.TRYWAIT P1, [R16+URZ+0x26840], R21 ;  /* 0x02684015100075a7 */ /* 0x000e64000802017f */
[----:B-1----:R-:W-:Y:S05]  /*8fa0*/  @!P1 BRA `(.L_x_1233) ;  /* 0x0000001800f09947 */ /* 0x002fea0003800000 */
.L_x_1267:
[----:B------:R-:W-:Y:S05]  /*8fb0*/  @P0 BRA `(.L_x_1234) ;  /* 0x0000000000140947 */ /* 0x000fea0003800000 */
[----:B------:R-:W-:Y:S01]  /*8fc0*/  ISETP.NE.AND P1, PT, R6, RZ, PT ;  /* 0x000000ff0600720c */ /* 0x000fe20003f25270 */
[----:B------:R-:W-:-:S04]  /*8fd0*/  IMAD.MOV.U32 R3, RZ, RZ, 0x3100 ;  /* 0x00003100ff037424 */ /* 0x000fc800078e00ff */
[----:B------:R3:W-:Y:S08]  /*8fe0*/  SYNCS.ARRIVE.TRANS64 RZ, [R16+URZ+0x26830], R3 ;  /* 0x0268300310ff79a7 */ /* 0x0007f0000800003f */
[----:B------:R-:W-:Y:S05]  /*8ff0*/  @!P1 BRA `(.L_x_1234) ;  /* 0x0000000000049947 */ /* 0x000fea0003800000 */
[----:B------:R-:W-:Y:S01]  /*9000*/  BPT.TRAP 0x1 ;  /* 0x000000040000795c */ /* 0x000fe20000300000 */
.L_x_1234:
        /* <DEDUP_REMOVED lines=43> */
.L_x_1268:
[----:B------:R-:W-:Y:S05]  /*92c0*/  @P0 BRA `(.L_x_1236) ;  /* 0x0000000000140947 */ /* 0x000fea0003800000 */
[----:B------:R-:W-:Y:S01]  /*92d0*/  ISETP.NE.AND P1, PT, R6, RZ, PT ;  /* 0x000000ff0600720c */ /* 0x000fe20003f25270 */
[----:B------:R-:W-:-:S04]  /*92e0*/  IMAD.MOV.U32 R2, RZ, RZ, 0x3100 ;  /* 0x00003100ff027424 */ /* 0x000fc800078e00ff */
[----:B------:R3:W-:Y:S08]  /*92f0*/  SYNCS.ARRIVE.TRANS64 RZ, [R16+URZ+0x26818], R2 ;  /* 0x0268180210ff79a7 */ /* 0x0007f0000800003f */
[----:B------:R-:W-:Y:S05]  /*9300*/  @!P1 BRA `(.L_x_1236) ;  /* 0x0000000000049947 */ /* 0x000fea0003800000 */
[----:B------:R-:W-:Y:S01]  /*9310*/  BPT.TRAP 0x1 ;  /* 0x000000040000795c */ /* 0x000fe20000300000 */
.L_x_1236:
        /* <DEDUP_REMOVED lines=43> */
.L_x_1269:
[----:B------:R-:W-:Y:S05]  /*95d0*/  @P0 BRA `(.L_x_1238) ;  /* 0x0000000000140947 */ /* 0x000fea0003800000 */
[----:B------:R-:W-:Y:S01]  /*95e0*/  ISETP.NE.AND P1, PT, R6, RZ, PT ;  /* 0x000000ff0600720c */ /* 0x000fe20003f25270 */
[----:B-123--:R-:W-:-:S04]  /*95f0*/  IMAD.MOV.U32 R21, RZ, RZ, 0x3100 ;  /* 0x00003100ff157424 */ /* 0x00efc800078e00ff */
[----:B------:R4:W-:Y:S08]  /*9600*/  SYNCS.ARRIVE.TRANS64 RZ, [R16+URZ+0x26838], R21 ;  /* 0x0268381510ff79a7 */ /* 0x0009f0000800003f */
[----:B------:R-:W-:Y:S05]  /*9610*/  @!P1 BRA `(.L_x_1238) ;  /* 0x0000000000049947 */ /* 0x000fea0003800000 */
[----:B------:R-:W-:Y:S01]  /*9620*/  BPT.TRAP 0x1 ;  /* 0x000000040000795c */ /* 0x000fe20000300000 */
.L_x_1238:
        /* <DEDUP_REMOVED lines=38> */
.L_x_1271:
[----:B------:R-:W-:Y:S05]  /*9890*/  @P0 BRA `(.L_x_1240) ;  /* 0x0000000000140947 */ /* 0x000fea0003800000 */
[----:B------:R-:W-:Y:S01]  /*98a0*/  ISETP.NE.AND P1, PT, R6, RZ, PT ;  /* 0x000000ff0600720c */ /* 0x000fe20003f25270 */
[----:B------:R-:W-:-:S04]  /*98b0*/  IMAD.MOV.U32 R5, RZ, RZ, 0x3100 ;  /* 0x00003100ff057424 */ /* 0x000fc800078e00ff */
[----:B------:R1:W-:Y:S08]  /*98c0*/  SYNCS.ARRIVE.TRANS64 RZ, [R16+URZ+0x26810], R5 ;  /* 0x0268100510ff79a7 */ /* 0x0003f0000800003f */
[----:B------:R-:W-:Y:S05]  /*98d0*/  @!P1 BRA `(.L_x_1240) ;  /* 0x0000000000049947 */ /* 0x000fea0003800000 */
[----:B------:R-:W-:Y:S01]  /*98e0*/  BPT.TRAP 0x1 ;  /* 0x000000040000795c */ /* 0x000fe20000300000 */
.L_x_1240:
        /* <DEDUP_REMOVED lines=44> */
.L_x_1232:
[----:B------:R-:W3:Y:S02]  /*9bb0*/  LDL.LU R4, [R1+0x4] ;  /* 0x0000040001047983 */ /* 0x000ee40000300800 */
[----:B---3--:R-:W-:Y:S02]  /*9bc0*/  ISETP.NE.AND P1, PT, R4, RZ, PT ;  /* 0x000000ff0400720c */ /* 0x008fe40003f25270 */
[----:B------:R1:W5:Y:S11]  /*9bd0*/  LDL R4, [R1] ;  /* 0x0000000001047983 */ /* 0x0003760000100800 */
[----:B-1----:R-:W-:Y:S05]  /*9be0*/  @!P1 BRA `(.L_x_1231) ;  /* 0x0000000400809947 */ /* 0x002fea0003800000 */
[----:B------:R-:W-:-:S04]  /*9bf0*/  SHF.L.U32 R13, R11, 0x1f, RZ ;  /* 0x0000001f0b0d7819 */ /* 0x000fc800000006ff */
[----:B------:R-:W1:Y:S02]  /*9c00*/  SYNCS.PHASECHK.TRANS64.TRYWAIT P1, [R16+URZ+0x26840], R13 ;  /* 0x0268400d100075a7 */ /* 0x000e64000802017f */
[----:B-1----:R-:W-:Y:S05]  /*9c10*/  @!P1 BRA `(.L_x_1242) ;  /* 0x0000001000289947 */ /* 0x002fea0003800000 */
.L_x_1272:
[----:B------:R-:W-:Y:S05]  /*9c20*/  @P0 BRA `(.L_x_1243) ;  /* 0x0000000000140947 */ /* 0x000fea0003800000 */
[----:B------:R-:W-:Y:S01]  /*9c30*/  ISETP.NE.AND P1, PT, R6, RZ, PT ;  /* 0x000000ff0600720c */ /* 0x000fe20003f25270 */
[----:B--2---:R-:W-:-:S04]  /*9c40*/  IMAD.MOV.U32 R5, RZ, RZ, 0x3100 ;  /* 0x00003100ff057424 */ /* 0x004fc800078e00ff */
[----:B------:R3:W-:Y:S08]  /*9c50*/  SYNCS.ARRIVE.TRANS64 RZ, [R16+URZ+0x26830], R5 ;  /* 0x0268300510ff79a7 */ /* 0x0007f0000800003f */
[----:B------:R-:W-:Y:S05]  /*9c60*/  @!P1 BRA `(.L_x_1243) ;  /* 0x0000000000049947 */ /* 0x000fea0003800000 */
[----:B------:R-:W-:Y:S01]  /*9c70*/  BPT.TRAP 0x1 ;  /* 0x000000040000795c */ /* 0x000fe20000300000 */
.L_x_1243:
        /* <DEDUP_REMOVED lines=40> */
.L_x_1273:
[----:B------:R-:W-:Y:S05]  /*9f00*/  @P0 BRA `(.L_x_1245) ;  /* 0x0000000000140947 */ /* 0x000fea0003800000 */
[----:B------:R-:W-:Y:S01]  /*9f10*/  ISETP.NE.AND P0, PT, R6, RZ, PT ;  /* 0x000000ff0600720c */ /* 0x000fe20003f05270 */
[----:B------:R-:W-:-:S04]  /*9f20*/  IMAD.MOV.U32 R5, RZ, RZ, 0x3100 ;  /* 0x00003100ff057424 */ /* 0x000fc800078e00ff */
[----:B------:R3:W-:Y:S08]  /*9f30*/  SYNCS.ARRIVE.TRANS64 RZ, [R16+URZ+0x26818], R5 ;  /* 0x0268180510ff79a7 */ /* 0x0007f0000800003f */
[----:B------:R-:W-:Y:S05]  /*9f40*/  @!P0 BRA `(.L_x_1245) ;  /* 0x0000000000048947 */ /* 0x000fea0003800000 */
[----:B------:R-:W-:Y:S01]  /*9f50*/  BPT.TRAP 0x1 ;  /* 0x000000040000795c */ /* 0x000fe20000300000 */
.L_x_1245:
        /* <DEDUP_REMOVED lines=41> */
.L_x_1231:
[----:B------:R-:W3:Y:S01]  /*a1f0*/  S2R R0, SR_TID.X ;  /* 0x0000000000007919 */ /* 0x000ee20000002100 */
[----:B------:R-:W-:Y:S01]  /*a200*/  IMAD R3, R19, 0x8, R16 ;  /* 0x0000000813037824 */ /* 0x000fe200078e0210 */
[----:B---3--:R-:W-:Y:S02]  /*a210*/  LOP3.LUT R2, R0, 0x7f, RZ, 0xc0, !PT ;  /* 0x0000007f00027812 */ /* 0x008fe400078ec0ff */
[----:B------:R-:W-:Y:S02]  /*a220*/  SHF.L.U32 R0, R11, 0x1f, RZ ;  /* 0x0000001f0b007819 */ /* 0x000fe400000006ff */
[----:B------:R-:W-:Y:S02]  /*a230*/  ISETP.NE.AND P1, PT, R2, RZ, PT ;  /* 0x000000ff0200720c */ /* 0x000fe40003f25270 */
[----:B------:R-:W3:Y:S02]  /*a240*/  SYNCS.PHASECHK.TRANS64.TRYWAIT P0, [R3+URZ+0x26840], R0 ;  /* 0x02684000030075a7 */ /* 0x000ee4000800017f */
[----:B---3--:R-:W-:Y:S09]  /*a250*/  @!P0 BRA `(.L_x_1246) ;  /* 0x0000000800c08947 */ /* 0x008ff20003800000 */
.L_x_1274:
[----:B------:R-:W-:Y:S05]  /*a260*/  @P1 BRA `(.L_x_1247) ;  /* 0x0000000000181947 */ /* 0x000fea0003800000 */
[----:B------:R-:W1:Y:S01]  /*a270*/  S2R R2, SR_TID.X ;  /* 0x0000000000027919 */ /* 0x000e620000002100 */
[----:B---3--:R-:W-:-:S04]  /*a280*/  IMAD.MOV.U32 R0, RZ, RZ, 0x3100 ;  /* 0x00003100ff007424 */ /* 0x008fc800078e00ff */
[----:B------:R3:W-:Y:S01]  /*a290*/  SYNCS.ARRIVE.TRANS64 RZ, [R3+URZ+0x26830], R0 ;  /* 0x0268300003ff79a7 */ /* 0x0007e2000800003f */
[----:B-1----:R-:W-:-:S13]  /*a2a0*/  LOP3.LUT P0, RZ, R2, 0x1f, RZ, 0xc0, !PT ;  /* 0x0000001f02ff7812 */ /* 0x002fda000780c0ff */
[----:B---3--:R-:W-:Y:S05]  /*a2b0*/  @!P0 BRA `(.L_x_1247) ;  /* 0x0000000000048947 */ /* 0x008fea0003800000 */
[----:B------:R-:W-:Y:S01]  /*a2c0*/  BPT.TRAP 0x1 ;  /* 0x000000040000795c */ /* 0x000fe20000300000 */
.L_x_1247:
        /* <DEDUP_REMOVED lines=47> */
.L_x_1228:
[----:B------:R-:W-:Y:S05]  /*a5c0*/  BSYNC B1 ;  /* 0x0000000000017941 */ /* 0x000fea0003800000 */
.L_x_1226:
[----:B------:R-:W-:-:S03]  /*a5d0*/  UMOV UR7, 0xffffffff ;  /* 0xffffffff00077882 */ /* 0x000fc60000000000 */
[----:B------:R-:W-:Y:S05]  /*a5e0*/  BRA.DIV UR7, `(.L_x_1248) ;  /* 0x0000000607f07947 */ /* 0x000fea000b800000 */
[----:B------:R-:W-:-:S13]  /*a5f0*/  ELECT P6, URZ, PT ;  /* 0x00000000003f782f */ /* 0x000fda00038c0000 */
.L_x_1277:
[----:B------:R-:W-:Y:S05]  /*a600*/  @!P6 BRA `(.L_x_1174) ;  /* 0x000000000084e947 */ /* 0x000fea0003800000 */
[----:B------:R-:W-:-:S06]  /*a610*/  ULOP3.LUT UR7, UR38, 0x2, URZ, 0xfc, !UPT ;  /* 0x0000000226077892 */ /* 0x000fcc000f8efc3f */
[----:B------:R-:W-:-:S05]  /*a620*/  IMAD.U32 R2, RZ, RZ, UR7 ;  /* 0x00000007ff027e24 */ /* 0x000fca000f8e00ff */
[----:B------:R-:W-:-:S13]  /*a630*/  ISETP.NE.AND P2, PT, R2, 0x3, PT ;  /* 0x000000030200780c */ /* 0x000fda0003f45270 */
[----:B------:R-:W-:Y:S05]  /*a640*/  @!P2 BRA `(.L_x_1249) ;  /* 0x000000000004a947 */ /* 0x000fea0003800000 */
[----:B------:R-:W-:Y:S01]  /*a650*/  BPT.TRAP 0x1 ;  /* 0x000000040000795c */ /* 0x000fe20000300000 */
.L_x_1249:
        /* <DEDUP_REMOVED lines=15> */
.L_x_1278:
[----:B------:R-:W2:Y:S02]  /*a750*/  SYNCS.PHASECHK.TRANS64.TRYWAIT P0, [R3+URZ], R2 ;  /* 0x00000002030075a7 */ /* 0x000ea4000800017f */
[----:B--2---:R-:W-:Y:S05]  /*a760*/  @!P0 BRA `(.L_x_1251) ;  /* 0x0000000400c48947 */ /* 0x004fea0003800000 */
.L_x_1279:
[----:B------:R-:W-:Y:S05]  /*a770*/  @!P2 BRA `(.L_x_1252) ;  /* 0x000000000004a947 */ /* 0x000fea0003800000 */
[----:B------:R-:W-:Y:S01]  /*a780*/  BPT.TRAP 0x1 ;  /* 0x000000040000795c */ /* 0x000fe20000300000 */
.L_x_1252:
[----:B--2---:R-:W-:-:S04]  /*a790*/  VIADD R3, R7, 0x26840 ;  /* 0x0002684007037836 */ /* 0x004fc80000000000 */
[----:B------:R-:W-:-:S04]  /*a7a0*/  IMAD R0, R0, 0x8, R3 ;  /* 0x0000000800007824 */ /* 0x000fc800078e0203 */
[----:B------:R-:W2:Y:S02]  /*a7b0*/  SYNCS.PHASECHK.TRANS64.TRYWAIT P0, [R0+URZ], R5 ;  /* 0x00000005000075a7 */ /* 0x000ea4000800017f */
[----:B--2---:R-:W-:Y:S05]  /*a7c0*/  @!P0 BRA `(.L_x_1253) ;  /* 0x0000000400c08947 */ /* 0x004fea0003800000 */
.L_x_1280:
[----:B------:R-:W-:-:S07]  /*a7d0*/  IMAD R3, R4, 0x8, R3 ;  /* 0x0000000804037824 */ /* 0x000fce00078e0203 */
.L_x_1254:
[----:B---3--:R3:W4:Y:S02]  /*a7e0*/  SYNCS.PHASECHK.TRANS64.TRYWAIT P0, [R3+URZ], R2 ;  /* 0x00000002030075a7 */ /* 0x008724000800017f */
[----:B----4-:R-:W-:Y:S05]  /*a7f0*/  @!P0 NANOSLEEP.SYNCS 0x989680 ;  /* 0x009896800000895d */ /* 0x010fea0003900000 */
[----:B------:R-:W4:Y:S02]  /*a800*/  @!P0 SYNCS.PHASECHK.TRANS64 P0, [R3+URZ], R2 ;  /* 0x00000002030085a7 */ /* 0x000f24000800007f */
[----:B----4-:R-:W-:Y:S05]  /*a810*/  @!P0 BRA `(.L_x_1254) ;  /* 0xfffffffc00f08947 */ /* 0x010fea000383ffff */
.L_x_1174:
[----:B------:R-:W-:Y:S05]  /*a820*/  BSYNC B0 ;  /* 0x0000000000007941 */ /* 0x000fea0003800000 */
.L_x_1172:
[----:B------:R-:W-:Y:S05]  /*a830*/  EXIT ;  /* 0x000000000000794d */ /* 0x000fea0003800000 */
.L_x_1142:
[----:B------:R-:W-:Y:S02]  /*a840*/  IMAD.MOV.U32 R13, RZ, RZ, R17 ;  /* 0x000000ffff0d7224 */ /* 0x000fe400078e0011 */
[----:B------:R-:W-:Y:S02]  /*a850*/  IMAD.MOV.U32 R12, RZ, RZ, RZ ;  /* 0x000000ffff0c7224 */ /* 0x000fe400078e00ff */
[----:B------:R-:W-:Y:S02]  /*a860*/  IMAD.MOV.U32 R11, RZ, RZ, 0x1f ;  /* 0x0000001fff0b7424 */ /* 0x000fe400078e00ff */
[----:B------:R-:W-:-:S07]  /*a870*/  IMAD.MOV.U32 R15, RZ, RZ, -0x1 ;  /* 0xffffffffff0f7424 */ /* 0x000fce00078e00ff */
[----:B------:R-:W-:Y:S05]  /*a880*/  WARPSYNC.COLLECTIVE R15, `(.L_x_1255) ;  /* 0x000000000f087348 */ /* 0x000fea0003c00000 */
[----:B------:R1:W2:Y:S02]  /*a890*/  SHFL.IDX P6, R14, R13, R12, R11 ;  /* 0x0000000c0d0e7389 */ /* 0x0002a400000c000b */
[----:B-12---:R-:W-:Y:S01]  /*a8a0*/  ENDCOLLECTIVE ;  /* 0x000000000000791b */ /* 0x006fe20003800000 */
.L_x_1255:
[----:B------:R-:W-:Y:S05]  /*a8b0*/  BRA `(.L_x_1256) ;  /* 0xffffff6800007947 */ /* 0x000fea000383ffff */
.L_x_1144:
[----:B--2---:R2:W3:Y:S02]  /*a8c0*/  SYNCS.PHASECHK.TRANS64.TRYWAIT P0, [R237+URZ+0x26800], R4 ;  /* 0x02680004ed0075a7 */ /* 0x0044e4000800017f */
[----:B---3--:R-:W-:Y:S05]  /*a8d0*/  @!P0 NANOSLEEP.SYNCS 0x989680 ;  /* 0x009896800000895d */ /* 0x008fea0003900000 */
[----:B------:R-:W3:Y:S02]  /*a8e0*/  @!P0 SYNCS.PHASECHK.TRANS64 P0, [R237+URZ+0x26800], R4 ;  /* 0x02680004ed0085a7 */ /* 0x000ee4000800007f */
[----:B---3--:R-:W-:Y:S05]  /*a8f0*/  @!P0 BRA `(.L_x_1144) ;  /* 0xfffffffc00f08947 */ /* 0x008fea000383ffff */
[----:B------:R-:W-:Y:S05]  /*a900*/  BRA `(.L_x_1143) ;  /* 0xffffff6800287947 */ /* 0x000fea000383ffff */
.L_x_1149:
[----:B--2---:R-:W-:-:S04]  /*a910*/  IMAD.U32 R5, RZ, RZ, UR9 ;  /* 0x00000009ff057e24 */ /* 0x004fc8000f8e00ff */
[----:B------:R2:W3:Y:S03]  /*a920*/  SYNCS.PHASECHK.TRANS64.TRYWAIT P0, [R5+URZ+0x26810], R120 ;  /* 0x02681078050075a7 */ /* 0x0004e6000800017f */
[----:B---3--:R-:W-:Y:S05]  /*a930*/  @!P0 NANOSLEEP.SYNCS 0x989680 ;  /* 0x009896800000895d */ /* 0x008fea0003900000 */
[----:B------:R-:W3:Y:S02]  /*a940*/  @!P0 SYNCS.PHASECHK.TRANS64 P0, [R5+URZ+0x26810], R120 ;  /* 0x02681078050085a7 */ /* 0x000ee4000800007f */
[----:B---3--:R-:W-:Y:S05]  /*a950*/  @!P0 BRA `(.L_x_1149) ;  /* 0xfffffffc00ec8947 */ /* 0x008fea000383ffff */
[----:B------:R-:W-:Y:S05]  /*a960*/  BRA `(.L_x_1148) ;  /* 0xffffff7000907947 */ /* 0x000fea000383ffff */
.L_x_1153:
[----:B------:R-:W-:-:S04]  /*a970*/  IMAD.U32 R121, RZ, RZ, UR9 ;  /* 0x00000009ff797e24 */ /* 0x000fc8000f8e00ff */
[----:B------:R1:W1:Y:S03]  /*a980*/  SYNCS.PHASECHK.TRANS64.TRYWAIT P0, [R121+URZ+0x26830], R120 ;  /* 0x02683078790075a7 */ /* 0x000266000800017f */
[----:B-1----:R-:W-:Y:S05]  /*a990*/  @!P0 NANOSLEEP.SYNCS 0x989680 ;  /* 0x009896800000895d */ /* 0x002fea0003900000 */
[----:B------:R-:W1:Y:S02]  /*a9a0*/  @!P0 SYNCS.PHASECHK.TRANS64 P0, [R121+URZ+0x26830], R120 ;  /* 0x02683078790085a7 */ /* 0x000e64000800007f */
[----:B-1----:R-:W-:Y:S05]  /*a9b0*/  @!P0 BRA `(.L_x_1153) ;  /* 0xfffffffc00ec8947 */ /* 0x002fea000383ffff */
[----:B------:R-:W-:Y:S05]  /*a9c0*/  BRA `(.L_x_1152) ;  /* 0xffffff7800547947 */ /* 0x000fea000383ffff */
.L_x_1182:
[----:B------:R-:W-:Y:S01]  /*a9d0*/  BSSY B1, `(.L_x_1257) ;  /* 0x0000005000017945 */ /* 0x000fe20003800000 */
[----:B------:R-:W-:-:S07]  /*a9e0*/  IMAD.MOV.U32 R15, RZ, RZ, -0x1 ;  /* 0xffffffffff0f7424 */ /* 0x000fce00078e00ff */
[----:B------:R-:W-:Y:S05]  /*a9f0*/  WARPSYNC.COLLECTIVE R15, `(.L_x_1258) ;  /* 0x000000000f087348 */ /* 0x000fea0003c00000 */
[----:B------:R-:W-:Y:S01]  /*aa00*/  NOP ;  /* 0x0000000000007918 */ /* 0x000fe20000000000 */
[----:B------:R-:W-:Y:S01]  /*aa10*/  ENDCOLLECTIVE ;  /* 0x000000000000791b */ /* 0x000fe20003800000 */
.L_x_1258:
[----:B------:R-:W-:Y:S05]  /*aa20*/  BSYNC B1 ;  /* 0x0000000000017941 */ /* 0x000fea0003800000 */
.L_x_1257:
[----:B------:R-:W-:Y:S05]  /*aa30*/  BRA `(.L_x_1259) ;  /* 0xffffffc000547947 */ /* 0x000fea000383ffff */
.L_x_1195:
[----:B------:R-:W-:Y:S01]  /*aa40*/  BSSY B1, `(.L_x_1260) ;  /* 0x0000005000017945 */ /* 0x000fe20003800000 */
[----:B------:R-:W-:-:S07]  /*aa50*/  IMAD.MOV.U32 R15, RZ, RZ, -0x1 ;  /* 0xffffffffff0f7424 */ /* 0x000fce00078e00ff */
[----:B------:R-:W-:Y:S05]  /*aa60*/  WARPSYNC.COLLECTIVE R15, `(.L_x_1261) ;  /* 0x000000000f087348 */ /* 0x000fea0003c00000 */
[----:B------:R-:W-:Y:S01]  /*aa70*/  NOP ;  /* 0x0000000000007918 */ /* 0x000fe20000000000 */
[----:B------:R-:W-:Y:S01]  /*aa80*/  ENDCOLLECTIVE ;  /* 0x000000000000791b */ /* 0x000fe20003800000 */
.L_x_1261:
[----:B------:R-:W-:Y:S05]  /*aa90*/  BSYNC B1 ;  /* 0x0000000000017941 */ /* 0x000fea0003800000 */
.L_x_1260:
[----:B------:R-:W-:Y:S05]  /*aaa0*/  BRA `(.L_x_1262) ;  /* 0xffffffc400d87947 */ /* 0x000fea000383ffff */
.L_x_1207:
[----:B------:R-:W-:Y:S01]  /*aab0*/  BSSY B1, `(.L_x_1263) ;  /* 0x0000005000017945 */ /* 0x000fe20003800000 */
[----:B------:R-:W-:-:S07]  /*aac0*/  IMAD.MOV.U32 R15, RZ, RZ, -0x1 ;  /* 0xffffffffff0f7424 */ /* 0x000fce00078e00ff */
[----:B------:R-:W-:Y:S05]  /*aad0*/  WARPSYNC.COLLECTIVE R15, `(.L_x_1264) ;  /* 0x000000000f087348 */ /* 0x000fea0003c00000 */
[----:B------:R-:W-:Y:S01]  /*aae0*/  NOP ;  /* 0x0000000000007918 */ /* 0x000fe20000000000 */
[----:B------:R-:W-:Y:S01]  /*aaf0*/  ENDCOLLECTIVE ;  /* 0x000000000000791b */ /* 0x000fe20003800000 */
.L_x_1264:
[----:B------:R-:W-:Y:S05]  /*ab00*/  BSYNC B1 ;  /* 0x0000000000017941 */ /* 0x000fea0003800000 */
.L_x_1263:
[----:B------:R-:W-:Y:S05]  /*ab10*/  BRA `(.L_x_1265) ;  /* 0xffffffc800f87947 */ /* 0x000fea000383ffff */
.L_x_1229:
[----:B-1----:R1:W2:Y:S02]  /*ab20*/  SYNCS.PHASECHK.TRANS64.TRYWAIT P0, [R16+URZ+0x26820], R3 ;  /* 0x02682003100075a7 */ /* 0x0022a4000800017f */
[----:B--2---:R-:W-:Y:S05]  /*ab30*/  @!P0 NANOSLEEP.SYNCS 0x989680 ;  /* 0x009896800000895d */ /* 0x004fea0003900000 */
[----:B------:R-:W2:Y:S02]  /*ab40*/  @!P0 SYNCS.PHASECHK.TRANS64 P0, [R16+URZ+0x26820], R3 ;  /* 0x02682003100085a7 */ /* 0x000ea4000800007f */
[----:B--2---:R-:W-:Y:S05]  /*ab50*/  @!P0 BRA `(.L_x_1229) ;  /* 0xfffffffc00f08947 */ /* 0x004fea000383ffff */
[----:B------:R-:W-:Y:S05]  /*ab60*/  BRA `(.L_x_1266) ;  /* 0xffffffd800c87947 */ /* 0x000fea000383ffff */
.L_x_1233:
[----:B-1----:R1:W3:Y:S02]  /*ab70*/  SYNCS.PHASECHK.TRANS64.TRYWAIT P1, [R16+URZ+0x26840], R21 ;  /* 0x02684015100075a7 */ /* 0x0022e4000802017f */
[----:B---3--:R-:W-:Y:S05]  /*ab80*/  @!P1 NANOSLEEP.SYNCS 0x989680 ;  /* 0x009896800000995d */ /* 0x008fea0003900000 */
[----:B------:R-:W3:Y:S02]  /*ab90*/  @!P1 SYNCS.PHASECHK.TRANS64 P1, [R16+URZ+0x26840], R21 ;  /* 0x02684015100095a7 */ /* 0x000ee4000802007f */
[----:B---3--:R-:W-:Y:S05]  /*aba0*/  @!P1 BRA `(.L_x_1233) ;  /* 0xfffffffc00f09947 */ /* 0x008fea000383ffff */
[----:B------:R-:W-:Y:S05]  /*abb0*/  BRA `(.L_x_1267) ;  /* 0xffffffe000fc7947 */ /* 0x000fea000383ffff */
.L_x_1235:
[----:B--2---:R2:W3:Y:S02]  /*abc0*/  SYNCS.PHASECHK.TRANS64.TRYWAIT P1, [R16+URZ+0x26828], R21 ;  /* 0x02682815100075a7 */ /* 0x0044e4000802017f */
[----:B---3--:R-:W-:Y:S05]  /*abd0*/  @!P1 NANOSLEEP.SYNCS 0x989680 ;  /* 0x009896800000995d */ /* 0x008fea0003900000 */
[----:B------:R-:W3:Y:S02]  /*abe0*/  @!P1 SYNCS.PHASECHK.TRANS64 P1, [R16+URZ+0x26828], R21 ;  /* 0x02682815100095a7 */ /* 0x000ee4000802007f */
[----:B---3--:R-:W-:Y:S05]  /*abf0*/  @!P1 BRA `(.L_x_1235) ;  /* 0xfffffffc00f09947 */ /* 0x008fea000383ffff */
[----:B------:R-:W-:Y:S05]  /*ac00*/  BRA `(.L_x_1268) ;  /* 0xffffffe400ac7947 */ /* 0x000fea000383ffff */
.L_x_1237:
[----:B---3--:R3:W4:Y:S02]  /*ac10*/  SYNCS.PHASECHK.TRANS64.TRYWAIT P1, [R16+URZ+0x26848], R21 ;  /* 0x02684815100075a7 */ /* 0x008724000802017f */
[----:B----4-:R-:W-:Y:S05]  /*ac20*/  @!P1 NANOSLEEP.SYNCS 0x989680 ;  /* 0x009896800000995d */ /* 0x010fea0003900000 */
[----:B------:R-:W4:Y:S02]  /*ac30*/  @!P1 SYNCS.PHASECHK.TRANS64 P1, [R16+URZ+0x26848], R21 ;  /* 0x02684815100095a7 */ /* 0x000f24000802007f */
[----:B----4-:R-:W-:Y:S05]  /*ac40*/  @!P1 BRA `(.L_x_1237) ;  /* 0xfffffffc00f09947 */ /* 0x010fea000383ffff */
[----:B------:R-:W-:Y:S05]  /*ac50*/  BRA `(.L_x_1269) ;  /* 0xffffffe8005c7947 */ /* 0x000fea000383ffff */
.L_x_1239:
[----:B------:R-:W-:-:S07]  /*ac60*/  SHF.L.U32 R5, R11, 0x1f, RZ ;  /* 0x0000001f0b057819 */ /* 0x000fce00000006ff */
.L_x_1270:
[----:B------:R1:W1:Y:S02]  /*ac70*/  SYNCS.PHASECHK.TRANS64.TRYWAIT P1, [R16+URZ+0x26820], R5 ;  /* 0x02682005100075a7 */ /* 0x000264000802017f */
[----:B-1----:R-:W-:Y:S05]  /*ac80*/  @!P1 NANOSLEEP.SYNCS 0x989680 ;  /* 0x009896800000995d */ /* 0x002fea0003900000 */
[----:B------:R-:W1:Y:S02]  /*ac90*/  @!P1 SYNCS.PHASECHK.TRANS64 P1, [R16+URZ+0x26820], R5 ;  /* 0x02682005100095a7 */ /* 0x000e64000802007f */
[----:B-1----:R-:W-:Y:S05]  /*aca0*/  @!P1 BRA `(.L_x_1270) ;  /* 0xfffffffc00f09947 */ /* 0x002fea000383ffff */
[----:B------:R-:W-:Y:S05]  /*acb0*/  BRA `(.L_x_1271) ;  /* 0xffffffe800f47947 */ /* 0x000fea000383ffff */
.L_x_1242:
[----:B-1----:R1:W3:Y:S02]  /*acc0*/  SYNCS.PHASECHK.TRANS64.TRYWAIT P1, [R16+URZ+0x26840], R13 ;  /* 0x0268400d100075a7 */ /* 0x0022e4000802017f */
[----:B---3--:R-:W-:Y:S05]  /*acd0*/  @!P1 NANOSLEEP.SYNCS 0x989680 ;  /* 0x009896800000995d */ /* 0x008fea0003900000 */
[----:B------:R-:W3:Y:S02]  /*ace0*/  @!P1 SYNCS.PHASECHK.TRANS64 P1, [R16+URZ+0x26840], R13 ;  /* 0x0268400d100095a7 */ /* 0x000ee4000802007f */
[----:B---3--:R-:W-:Y:S05]  /*acf0*/  @!P1 BRA `(.L_x_1242) ;  /* 0xfffffffc00f09947 */ /* 0x008fea000383ffff */
[----:B------:R-:W-:Y:S05]  /*ad00*/  BRA `(.L_x_1272) ;  /* 0xffffffec00c47947 */ /* 0x000fea000383ffff */
.L_x_1244:
[----:B--2---:R2:W3:Y:S02]  /*ad10*/  SYNCS.PHASECHK.TRANS64.TRYWAIT P1, [R16+URZ+0x26828], R13 ;  /* 0x0268280d100075a7 */ /* 0x0044e4000802017f */
[----:B---3--:R-:W-:Y:S05]  /*ad20*/  @!P1 NANOSLEEP.SYNCS 0x989680 ;  /* 0x009896800000995d */ /* 0x008fea0003900000 */
[----:B------:R-:W3:Y:S02]  /*ad30*/  @!P1 SYNCS.PHASECHK.TRANS64 P1, [R16+URZ+0x26828], R13 ;  /* 0x0268280d100095a7 */ /* 0x000ee4000802007f */
[----:B---3--:R-:W-:Y:S05]  /*ad40*/  @!P1 BRA `(.L_x_1244) ;  /* 0xfffffffc00f09947 */ /* 0x008fea000383ffff */
[----:B------:R-:W-:Y:S05]  /*ad50*/  BRA `(.L_x_1273) ;  /* 0xfffffff000687947 */ /* 0x000fea000383ffff */
.L_x_1246:
[----:B---3--:R3:W1:Y:S02]  /*ad60*/  SYNCS.PHASECHK.TRANS64.TRYWAIT P0, [R3+URZ+0x26840], R0 ;  /* 0x02684000030075a7 */ /* 0x008664000800017f */
[----:B-1----:R-:W-:Y:S05]  /*ad70*/  @!P0 NANOSLEEP.SYNCS 0x989680 ;  /* 0x009896800000895d */ /* 0x002fea0003900000 */
[----:B------:R-:W1:Y:S02]  /*ad80*/  @!P0 SYNCS.PHASECHK.TRANS64 P0, [R3+URZ+0x26840], R0 ;  /* 0x02684000030085a7 */ /* 0x000e64000800007f */
[----:B-1----:R-:W-:Y:S05]  /*ad90*/  @!P0 BRA `(.L_x_1246) ;  /* 0xfffffffc00f08947 */ /* 0x002fea000383ffff */
[----:B------:R-:W-:Y:S05]  /*ada0*/  BRA `(.L_x_1274) ;  /* 0xfffffff4002c7947 */ /* 0x000fea000383ffff */
.L_x_1248:
[----:B------:R-:W-:Y:S01]  /*adb0*/  BSSY B1, `(.L_x_1275) ;  /* 0x0000006000017945 */ /* 0x000fe20003800000 */
[----:B------:R-:W-:-:S07]  /*adc0*/  IMAD.MOV.U32 R15, RZ, RZ, -0x1 ;  /* 0xffffffffff0f7424 */ /* 0x000fce00078e00ff */
[----:B------:R-:W-:Y:S05]  /*add0*/  WARPSYNC.COLLECTIVE R15, `(.L_x_1276) ;  /* 0x000000000f0c7348 */ /* 0x000fea0003c00000 */
[----:B------:R-:W-:Y:S02]  /*ade0*/  ELECT P6, UR62, PT ;  /* 0x00000000003e782f */ /* 0x000fe400038c0000 */
[----:B------:R-:W-:Y:S01]  /*adf0*/  MOV R14, UR62 ;  /* 0x0000003e000e7c02 */ /* 0x000fe20008000f00 */
[----:B------:R-:W-:Y:S10]  /*ae00*/  ENDCOLLECTIVE ;  /* 0x000000000000791b */ /* 0x000ff40003800000 */
.L_x_1276:
[----:B------:R-:W-:Y:S05]  /*ae10*/  BSYNC B1 ;  /* 0x0000000000017941 */ /* 0x000fea0003800000 */
.L_x_1275:
[----:B------:R-:W-:Y:S05]  /*ae20*/  BRA `(.L_x_1277) ;  /* 0xfffffff400f47947 */ /* 0x000fea000383ffff */
.L_x_1250:
[----:B-1----:R1:W2:Y:S02]  /*ae30*/  SYNCS.PHASECHK.TRANS64.TRYWAIT P0, [R6+URZ], R5 ;  /* 0x00000005060075a7 */ /* 0x0022a4000800017f */
[----:B--2---:R-:W-:Y:S05]  /*ae40*/  @!P0 NANOSLEEP.SYNCS 0x989680 ;  /* 0x009896800000895d */ /* 0x004fea0003900000 */
[----:B------:R-:W2:Y:S02]  /*ae50*/  @!P0 SYNCS.PHASECHK.TRANS64 P0, [R6+URZ], R5 ;  /* 0x00000005060085a7 */ /* 0x000ea4000800007f */
[----:B--2---:R-:W-:Y:S05]  /*ae60*/  @!P0 BRA `(.L_x_1250) ;  /* 0xfffffffc00f08947 */ /* 0x004fea000383ffff */
[----:B------:R-:W-:Y:S05]  /*ae70*/  BRA `(.L_x_1278) ;  /* 0xfffffff800347947 */ /* 0x000fea000383ffff */
.L_x_1251:
[----:B--2---:R2:W3:Y:S02]  /*ae80*/  SYNCS.PHASECHK.TRANS64.TRYWAIT P0, [R3+URZ], R2 ;  /* 0x00000002030075a7 */ /* 0x0044e4000800017f */
[----:B---3--:R-:W-:Y:S05]  /*ae90*/  @!P0 NANOSLEEP.SYNCS 0x989680 ;  /* 0x009896800000895d */ /* 0x008fea0003900000 */
[----:B------:R-:W3:Y:S02]  /*aea0*/  @!P0 SYNCS.PHASECHK.TRANS64 P0, [R3+URZ], R2 ;  /* 0x00000002030085a7 */ /* 0x000ee4000800007f */
[----:B---3--:R-:W-:Y:S05]  /*aeb0*/  @!P0 BRA `(.L_x_1251) ;  /* 0xfffffffc00f08947 */ /* 0x008fea000383ffff */
[----:B------:R-:W-:Y:S05]  /*aec0*/  BRA `(.L_x_1279) ;  /* 0xfffffff800287947 */ /* 0x000fea000383ffff */
.L_x_1253:
[----:B--2---:R2:W3:Y:S02]  /*aed0*/  SYNCS.PHASECHK.TRANS64.TRYWAIT P0, [R0+URZ], R5 ;  /* 0x00000005000075a7 */ /* 0x0044e4000800017f */
[----:B---3--:R-:W-:Y:S05]  /*aee0*/  @!P0 NANOSLEEP.SYNCS 0x989680 ;  /* 0x009896800000895d */ /* 0x008fea0003900000 */
[----:B------:R-:W3:Y:S02]  /*aef0*/  @!P0 SYNCS.PHASECHK.TRANS64 P0, [R0+URZ], R5 ;  /* 0x00000005000085a7 */ /* 0x000ee4000800007f */
[----:B---3--:R-:W-:Y:S05]  /*af00*/  @!P0 BRA `(.L_x_1253) ;  /* 0xfffffffc00f08947 */ /* 0x008fea000383ffff */
[----:B------:R-:W-:Y:S05]  /*af10*/  BRA `(.L_x_1280) ;  /* 0xfffffff8002c7947 */ /* 0x000fea000383ffff */
.L_x_1281:
        /* <DEDUP_REMOVED lines=14> */
.L_x_6562:


//--------------------- .text._ZN7cutlass13device_kernelIN5flash11enable_sm90INS1_16FlashAttnBwdSm90INS1_25CollectiveMainloopBwdSm90ILi2ELi2ELi2EN4cute5tupleIJNS5_1CILi1EEES8_S8_EEENS6_IJNS7_ILi64EEENS7_ILi128EEENS7_ILi96EEEEEENS_6half_tEfNS_4arch4Sm90ELb0ELb1ELb1ELb0ELb0ELb1ELb0ELb0ELi2ELi1ELi2ELi1ELb1EEENS1_24CollectiveEpilogueBwdGQAISD_fSG_Li256ELb0ELb0EEENS1_19SingleTileSchedulerILb0ELb0ELb0ELi128EEEEEEEEEvNT_6ParamsE --------------------------
	.section	.text._ZN7cutlass13device_kernelIN5flash11enable_sm90INS1_16FlashAttnBwdSm90INS1_25CollectiveMainloopBwdSm90ILi2ELi2ELi2EN4cute5tupleIJNS5_1CILi1EEES8_S8_EEENS6_IJNS7_ILi64EEENS7_ILi128EEENS7_ILi96EEEEEENS_6half_tEfNS_4arch4Sm90ELb0ELb1ELb1ELb0ELb0ELb1ELb0ELb0ELi2ELi1ELi2ELi1ELb1EEENS1_24CollectiveEpilogueBwdGQAISD_fSG_Li256ELb0ELb0EEENS1_19SingleTileSchedulerILb0ELb0ELb0ELi128EEEEEEEEEvNT_6ParamsE,"ax",@progbits
	.align	128
.text._ZN7cutlass13device_kernelIN5flash11enable_sm90INS1_16FlashAttnBwdSm90INS1_25CollectiveMainloopBwdSm90ILi2ELi2ELi2EN4cute5tupleIJNS5_1CILi1EEES8_S8_EEENS6_IJNS7_ILi64EEENS7_ILi128EEENS7_ILi96EEEEEENS_6half_tEfNS_4arch4Sm90ELb0ELb1ELb1ELb0ELb0ELb1ELb0ELb0ELi2ELi1ELi2ELi1ELb1EEENS1_24CollectiveEpilogueBwdGQAISD_fSG_Li256ELb0ELb0EEENS1_19SingleTileSchedulerILb0ELb0ELb0ELi128EEEEEEEEEvNT_6ParamsE:
        .type           _ZN7cutlass13device_kernelIN5flash11enable_sm90INS1_16FlashAttnBwdSm90INS1_25CollectiveMainloopBwdSm90ILi2ELi2ELi2EN4cute5tupleIJNS5_1CILi1EEES8_S8_EEENS6_IJNS7_ILi64EEENS7_ILi128EEENS7_ILi96EEEEEENS_6half_tEfNS_4arch4Sm90ELb0ELb1ELb1ELb0ELb0ELb1ELb0ELb0ELi2ELi1ELi2ELi1ELb1EEENS1_24CollectiveEpilogueBwdGQAISD_fSG_Li256ELb0ELb0EEENS1_19SingleTileSchedulerILb0ELb0ELb0ELi128EEEEEEEEEvNT_6ParamsE,@function
        .size           _ZN7cutlass13device_kernelIN5flash11enable_sm90INS1_16FlashAttnBwdSm90INS1_25CollectiveMainloopBwdSm90ILi2ELi2ELi2EN4cute5tupleIJNS5_1CILi1EEES8_S8_EEENS6_IJNS7_ILi64EEENS7_ILi128EEENS7_ILi96EEEEEENS_6half_tEfNS_4arch4Sm90ELb0ELb1ELb1ELb0ELb0ELb1ELb0ELb0ELi2ELi1ELi2ELi1ELb1EEENS1_24CollectiveEpilogueBwdGQAISD_fSG_Li256ELb0ELb0EEENS1_19SingleTileSchedulerILb0ELb0ELb0ELi128EEEEEEEEEvNT_6ParamsE,(.L_x_6563 - _ZN7cutlass13device_kernelIN5flash11enable_sm90INS1_16FlashAttnBwdSm90INS1_25CollectiveMainloopBwdSm90ILi2ELi2ELi2EN4cute5tupleIJNS5_1CILi1EEES8_S8_EEENS6_IJNS7_ILi64EEENS7_ILi128EEENS7_ILi96EEEEEENS_6half_tEfNS_4arch4Sm90ELb0ELb1ELb1ELb0ELb0ELb1ELb0ELb0ELi2ELi1ELi2ELi1ELb1EEENS1_24CollectiveEpilogueBwdGQAISD_fSG_Li256ELb0ELb0EEENS1_19SingleTileSchedulerILb0ELb0ELb0ELi128EEEEEEEEEvNT_6ParamsE)
        .other          _ZN7cutlass13device_kernelIN5flash11enable_sm90INS1_16FlashAttnBwdSm90INS1_25CollectiveMainloopBwdSm90ILi2ELi2ELi2EN4cute5tupleIJNS5_1CILi1EEES8_S8_EEENS6_IJNS7_ILi64EEENS7_ILi128EEENS7_ILi96EEEEEENS_6half_tEfNS_4arch4Sm90ELb0ELb1ELb1ELb0ELb0ELb1ELb0ELb0ELi2ELi1ELi2ELi1ELb1EEENS1_24CollectiveEpilogueBwdGQAISD_fSG_Li256ELb0ELb0EEENS1_19SingleTileSchedulerILb0ELb0ELb0ELi128EEEEEEEEEvNT_6ParamsE,@"STO_CUDA_ENTRY STV_DEFAULT"
_ZN7cutlass13device_kernelIN5flash11enable_sm90INS1_16FlashAttnBwdSm90INS1_25CollectiveMainloopBwdSm90ILi2ELi2ELi2EN4cute5tupleIJNS5_1CILi1EEES8_S8_EEENS6_IJNS7_ILi64EEENS7_ILi128EEENS7_ILi96EEEEEENS_6half_tEfNS_4arch4Sm90ELb0ELb1ELb1ELb0ELb0ELb1ELb0ELb0ELi2ELi1ELi2ELi1ELb1EEENS1_24CollectiveEpilogueBwdGQAISD_fSG_Li256ELb0ELb0EEENS1_19SingleTileSchedulerILb0ELb0ELb0ELi128EEEEEEEEEvNT_6ParamsE:
        /* <DEDUP_REMOVED lines=24> */
.L_x_1283:
[----:B------:R-:W-:Y:S05]  /*0180*/  BSYNC B0 ;  /* 0x0000000000007941 */ /* 0x000fea0003800000 */
.L_x_1282:
        /* <DEDUP_REMOVED lines=37> */
.L_x_1284:
        /* <DEDUP_REMOVED lines=22> */
.L_x_1285:
[----:B------:R-:W-:Y:S01]  /*0540*/  PLOP3.LUT P0, PT, PT, PT, UP0, 0x80, 0x0 ;  /* 0x000000000000781c */ /* 0x000fe20003f0f008 */
[----:B------:R-:W-:Y:S01]  /*0550*/  NOP ;  /* 0x0000000000007918 */ /* 0x000fe20000000000 */
[----:B------:R-:W-:Y:S01]  /*0560*/  BSSY B6, `(.L_x_1286) ;  /* 0x000084e000067945 */ /* 0x000fe20003800000 */
[----:B-12-4-:R-:W-:Y:S10]  /*0570*/  BAR.SYNC.DEFER_BLOCKING 0x0 ;  /* 0x0000000000007b1d */ /* 0x016ff40000010000 */
[----:B------:R-:W-:Y:S05]  /*0580*/  @!P0 BRA `(.L_x_1287) ;  /* 0x0000005000608947 */ /* 0x000fea0003800000 */
.L_x_1288:
        /* <DEDUP_REMOVED lines=13> */
[----:B----4-:R-:W-:Y:S05]  /*0660*/  @!P0 BRA `(.L_x_1289) ;  /* 0x0000008000f48947 */ /* 0x010fea0003800000 */
        /* <DEDUP_REMOVED lines=73> */
.L_x_1290:
        /* <DEDUP_REMOVED lines=28> */
.L_x_1293:
        /* <DEDUP_REMOVED lines=15> */
.L_x_1292:
        /* <DEDUP_REMOVED lines=22> */
.L_x_1295:
        /* <DEDUP_REMOVED lines=15> */
.L_x_1294:
[----:B------:R-:W-:Y:S01]  /*1000*/  SHF.R.S32.HI R19, RZ, 0x1f, R18 ;  /* 0x0000001fff137819 */ /* 0x000fe20000011412 */
[----:B------:R-:W-:-:S03]  /*1010*/  UMOV UR4, 0xffffffff ;  /* 0xffffffff00047882 */ /* 0x000fc60000000000 */
[----:B------:R-:W-:-:S04]  /*1020*/  LEA.HI R0, R19, R18, RZ, 0x7 ;  /* 0x0000001213007211 */ /* 0x000fc800078f38ff */
[----:B------:R-:W-:Y:S01]  /*1030*/  SHF.R.S32.HI R17, RZ, 0x7, R0 ;  /* 0x00000007ff117819 */ /* 0x000fe20000011400 */
[----:B------:R-:W-:Y:S06]  /*1040*/  BRA.DIV UR4, `(.L_x_1296) ;  /* 0x0000007a04847947 */ /* 0x000fec000b800000 */
[----:B------:R1:W2:Y:S02]  /*1050*/  SHFL.IDX PT, R14, R17, RZ, 0x1f ;  /* 0x00001fff110e7589 */ /* 0x0002a400000e0000 */
.L_x_1368:
        /* <DEDUP_REMOVED lines=15> */
.L_x_1297:
        /* <DEDUP_REMOVED lines=19> */
.L_x_1299:
        /* <DEDUP_REMOVED lines=127> */
.L_x_1310:
[----:B------:R-:W-:-:S06]  /*1a70*/  UISETP.NE.AND UP0, UPT, UR16, 0x3, UPT ;  /* 0x000000031000788c */ /* 0x000fcc000bf05270 */
[----:B------:R-:W-:-:S13]  /*1a80*/  PLOP3.LUT P6, PT, PT, PT, UP0, 0x80, 0x0 ;  /* 0x000000000000781c */ /* 0x000fda0003fcf008 */
[----:B-1----:R-:W-:Y:S05]  /*1a90*/  @!P6 BRA `(.L_x_1300) ;  /* 0x000000000004e947 */ /* 0x002fea0003800000 */
[----:B------:R-:W-:Y:S01]  /*1aa0*/  BPT.TRAP 0x1 ;  /* 0x000000040000795c */ /* 0x000fe20000300000 */
.L_x_1300:
[----:B------:R-:W-:Y:S01]  /*1ab0*/  R2UR UR6, R237 ;  /* 0x00000000ed0672ca */ /* 0x000fe200000e0000 */
[----:B------:R-:W-:-:S05]  /*1ac0*/  IMAD.U32 R120, RZ, RZ, UR4 ;  /* 0x00000004ff787e24 */ /* 0x000fca000f8e00ff */
[----:B------:R-:W-:-:S07]  /*1ad0*/  SHF.L.U32 R120, R120, 0x1f, RZ ;  /* 0x0000001f78787819 */ /* 0x000fce00000006ff */
[----:B------:R-:W-:-:S09]  /*1ae0*/  ULEA UR6, UR5, UR6, 0x3 ;  /* 0x0000000605067291 */ /* 0x000fd2000f8e183f */
[----:B------:R1:W2:Y:S01]  /*1af0*/  SYNCS.PHASECHK.TRANS64.TRYWAIT P0, [UR6+0x26810], R120 ;  /* 0x02681078ff0075a7 */ /* 0x0002a20008000146 */
[----:B------:R-:W-:Y:S05]  /*1b00*/  @!P6 BRA `(.L_x_1301) ;  /* 0x000000000004e947 */ /* 0x000fea0003800000 */
[----:B------:R-:W-:Y:S01]  /*1b10*/  BPT.TRAP 0x1 ;  /* 0x000000040000795c */ /* 0x000fe20000300000 */
.L_x_1301:
[----:B--2---:R-:W-:Y:S05]  /*1b20*/  @P0 BRA `(.L_x_1302) ;  /* 0x0000000000080947 */ /* 0x004fea0003800000 */
[----:B------:R-:W2:Y:S02]  /*1b30*/  SYNCS.PHASECHK.TRANS64.TRYWAIT P0, [UR6+0x26810], R120 ;  /* 0x02681078ff0075a7 */ /* 0x000ea40008000146 */
[----:B--2---:R-:W-:Y:S05]  /*1b40*/  @!P0 BRA `(.L_x_1303) ;  /* 0x0000006c00f88947 */ /* 0x004fea0003800000 */
.L_x_1302:
        /* <DEDUP_REMOVED lines=66> */
.L_x_1304:
[----:B------:R1:W1:Y:S01]  /*1f70*/  SYNCS.PHASECHK.TRANS64.TRYWAIT P0, [UR6+0x26830], R120 ;  /* 0x02683078ff0075a7 */ /* 0x0002620008000146 */
[----:B------:R-:W-:Y:S05]  /*1f80*/  @!P6 BRA `(.L_x_1305) ;  /* 0x000000000004e947 */ /* 0x000fea0003800000 */
[----:B------:R-:W-:Y:S01]  /*1f90*/  BPT.TRAP 0x1 ;  /* 0x000000040000795c */ /* 0x000fe20000300000 */
.L_x_1305:
        /* <DEDUP_REMOVED lines=50> */
.L_x_1306:
        /* <DEDUP_REMOVED lines=604> */
.L_x_1308:
        /* <DEDUP_REMOVED lines=46> */
.L_x_1309:
        /* <DEDUP_REMOVED lines=62> */
.L_x_1291:
[----:B------:R-:W-:Y:S05]  /*4f40*/  @P0 BRA `(.L_x_1289) ;  /* 0x0000003800bc0947 */ /* 0x000fea0003800000 */
[----:B-1----:R-:W1:Y:S01]  /*4f50*/  S2R R4, SR_TID.X ;  /* 0x0000000000047919 */ /* 0x002e620000002100 */
[----:B------:R-:W2:Y:S01]  /*4f60*/  S2UR UR5, SR_CTAID.Y ;  /* 0x00000000000579c3 */ /* 0x000ea20000002600 */
[----:B------:R-:W-:Y:S01]  /*4f70*/  ULDC UR4, c[0x0][0x850] ;  /* 0x0002140000047ab9 */ /* 0x000fe20000000800 */
[----:B------:R-:W-:Y:S01]  /*4f80*/  ULDC.64 UR12, c[0x0][0x818] ;  /* 0x00020600000c7ab9 */ /* 0x000fe20000000a00 */
[----:B------:R-:W-:Y:S01]  /*4f90*/  UISETP.NE.AND UP0, UPT, UR4, 0x1, UPT ;  /* 0x000000010400788c */ /* 0x000fe2000bf05270 */
[----:B------:R-:W-:Y:S01]  /*4fa0*/  BSSY B0, `(.L_x_1311) ;  /* 0x0000052000007945 */ /* 0x000fe20003800000 */
[----:B------:R-:W-:Y:S01]  /*4fb0*/  ULDC.64 UR14, c[0x0][0x820] ;  /* 0x00020800000e7ab9 */ /* 0x000fe20000000a00 */
[----:B------:R-:W-:Y:S01]  /*4fc0*/  UMOV UR4, 0x400 ;  /* 0x0000040000047882 */ /* 0x000fe20000000000 */
[----:B------:R-:W-:Y:S01]  /*4fd0*/  ULDC.64 UR16, c[0x0][0x848] ;  /* 0x0002120000107ab9 */ /* 0x000fe20000000a00 */
[----:B------:R-:W3:Y:S06]  /*4fe0*/  S2UR UR9, SR_CgaCtaId ;  /* 0x00000000000979c3 */ /* 0x000eec0000008800 */
[----:B------:R-:W-:-:S02]  /*4ff0*/  @UP0 ULDC UR6, c[0x0][0x854] ;  /* 0x0002150000060ab9 */ /* 0x000fc40000000800 */
[----:B------:R-:W4:Y:S01]  /*5000*/  S2UR UR8, SR_CTAID.X ;  /* 0x00000000000879c3 */ /* 0x000f220000002500 */
[----:B--2---:R-:W-:-:S07]  /*5010*/  UIMAD.WIDE.U32 UR6, UR5, UR6, URZ ;  /* 0x00000006050672a5 */ /* 0x004fce000f8e003f */
[----:B------:R-:W2:Y:S01]  /*5020*/  S2UR UR18, SR_CTAID.Z ;  /* 0x00000000001279c3 */ /* 0x000ea20000002700 */
[----:B-1----:R-:W-:Y:S01]  /*5030*/  VIADD R3, R4, 0xffffff80 ;  /* 0xffffff8004037836 */ /* 0x002fe20000000000 */
[----:B---3--:R-:W-:-:S03]  /*5040*/  ULEA UR4, UR9, UR4, 0x18 ;  /* 0x0000000409047291 */ /* 0x008fc6000f8ec03f */
[----:B------:R-:W-:Y:S01]  /*5050*/  @UP0 ULDC UR9, c[0x0][0x858] ;  /* 0x0002160000090ab9 */ /* 0x000fe20000000800 */
[----:B------:R-:W-:Y:S01]  /*5060*/  SHF.R.S32.HI R0, RZ, 0x1f, R3 ;  /* 0x0000001fff007819 */ /* 0x000fe20000011403 */
[----:B------:R-:W-:Y:S01]  /*5070*/  @UP0 USHF.R.U32.HI UR5, URZ, UR9, UR7 ;  /* 0x000000093f050299 */ /* 0x000fe20008011607 */
[----:B------:R-:W-:Y:S01]  /*5080*/  BAR.SYNC.DEFER_BLOCKING 0x1, 0x100 ;  /* 0x0044000000007b1d */ /* 0x000fe20000010000 */
[----:B------:R-:W-:Y:S01]  /*5090*/  ISETP.NE.AND P0, PT, R3, RZ, PT ;  /* 0x000000ff0300720c */ /* 0x000fe20003f05270 */
[----:B----4-:R-:W-:Y:S01]  /*50a0*/  UIMAD UR8, UR8, 0x3000, URZ ;  /* 0x00003000080878a4 */ /* 0x010fe2000f8e023f */
[----:B------:R-:W-:Y:S01]  /*50b0*/  LEA.HI R2, R0, R3, RZ, 0x7 ;  /* 0x0000000300027211 */ /* 0x000fe200078f38ff */
[----:B------:R-:W-:Y:S02]  /*50c0*/  USHF.R.S32.HI UR10, URZ, 0x1f, UR5 ;  /* 0x0000001f3f0a7899 */ /* 0x000fe40008011405 */
[----:B------:R-:W-:Y:S01]  /*50d0*/  USHF.R.S32.HI UR9, URZ, 0x1f, UR8 ;  /* 0x0000001f3f097899 */ /* 0x000fe20008011408 */
[----:B------:R-:W-:Y:S01]  /*50e0*/  LOP3.LUT R0, R2, 0x3fffff80, RZ, 0xc0, !PT ;  /* 0x3fffff8002007812 */ /* 0x000fe200078ec0ff */
[----:B------:R-:W-:Y:S01]  /*50f0*/  UIMAD UR11, UR10, UR12, URZ ;  /* 0x0000000c0a0b72a4 */ /* 0x000fe2000f8e023f */
[----:B------:R-:W-:Y:S01]  /*5100*/  SHF.R.S32.HI R5, RZ, 0x7, R2 ;  /* 0x00000007ff057819 */ /* 0x000fe20000011402 */
[----:B------:R-:W-:-:S02]  /*5110*/  UIMAD.WIDE.U32 UR6, UR5, UR12, UR8 ;  /* 0x0000000c050672a5 */ /* 0x000fc4000f8e0008 */
[----:B------:R-:W-:Y:S01]  /*5120*/  IMAD.IADD R0, R3, 0x1, -R0 ;  /* 0x0000000103007824 */ /* 0x000fe200078e0a00 */
[----:B------:R-:W-:-:S03]  /*5130*/  UIMAD UR11, UR5, UR13, UR11 ;  /* 0x0000000d050b72a4 */ /* 0x000fc6000f8e020b */
[----:B------:R-:W-:Y:S01]  /*5140*/  IMAD R0, R5, 0x600, R0 ;  /* 0x0000060005007824 */ /* 0x000fe200078e0200 */
[----:B------:R-:W-:Y:S01]  /*5150*/  ULDC.64 UR12, c[0x0][0x840] ;  /* 0x00021000000c7ab9 */ /* 0x000fe20000000a00 */
[----:B------:R-:W-:Y:S02]  /*5160*/  UIADD3 UR7, UR7, UR11, URZ ;  /* 0x0000000b07077290 */ /* 0x000fe4000fffe03f */
[----:B------:R-:W-:Y:S01]  /*5170*/  IMAD.SHL.U32 R0, R0, 0x4, RZ ;  /* 0x0000000400007824 */ /* 0x000fe200078e00ff */
[----:B------:R-:W-:Y:S02]  /*5180*/  UIMAD UR10, UR10, UR12, URZ ;  /* 0x0000000c0a0a72a4 */ /* 0x000fe4000f8e023f */
[----:B------:R-:W-:Y:S02]  /*5190*/  UIMAD.WIDE.U32 UR8, UR5, UR12, UR8 ;  /* 0x0000000c050872a5 */ /* 0x000fe4000f8e0008 */
[----:B------:R-:W-:Y:S01]  /*51a0*/  LEA R0, R0, UR4, 0x2 ;  /* 0x0000000400007c11 */ /* 0x000fe2000f8e10ff */
[----:B------:R-:W-:-:S02]  /*51b0*/  UIMAD UR12, UR5, UR13, UR10 ;  /* 0x0000000d050c72a4 */ /* 0x000fc4000f8e020a */
[----:B--2---:R-:W-:Y:S02]  /*51c0*/  USHF.R.S32.HI UR5, URZ, 0x1f, UR18 ;  /* 0x0000001f3f057899 */ /* 0x004fe40008011412 */
[----:B------:R1:W-:Y:S01]  /*51d0*/  STS.128 [R0], R24 ;  /* 0x0000001800007388 */ /* 0x0003e20000000c00 */
[----:B------:R-:W-:Y:S02]  /*51e0*/  UIADD3 UR9, UR9, UR12, URZ ;  /* 0x0000000c09097290 */ /* 0x000fe4000fffe03f */
[----:B------:R-:W-:Y:S01]  /*51f0*/  UIMAD UR10, UR5, UR14, URZ ;  /* 0x0000000e050a72a4 */ /* 0x000fe2000f8e023f */
[----:B------:R1:W-:Y:S01]  /*5200*/  STS.128 [R0+0x800], R28 ;  /* 0x0008001c00007388 */ /* 0x0003e20000000c00 */
[----:B------:R-:W-:Y:S02]  /*5210*/  UIMAD UR5, UR5, UR16, URZ ;  /* 0x00000010050572a4 */ /* 0x000fe4000f8e023f */
[----:B------:R-:W-:Y:S01]  /*5220*/  UIMAD UR10, UR18, UR15, UR10 ;  /* 0x0000000f120a72a4 */ /* 0x000fe2000f8e020a */
[----:B------:R1:W-:Y:S01]  /*5230*/  STS.128 [R0+0x1000], R32 ;  /* 0x0010002000007388 */ /* 0x0003e20000000c00 */
[----:B------:R-:W-:-:S02]  /*5240*/  UIMAD.WIDE.U32 UR6, UR18, UR14, UR6 ;  /* 0x0000000e120672a5 */ /* 0x000fc4000f8e0006 */
[----:B------:R-:W-:Y:S01]  /*5250*/  UIMAD UR5, UR18, UR17, UR5 ;  /* 0x00000011120572a4 */ /* 0x000fe2000f8e0205 */
[----:B------:R1:W-:Y:S01]  /*5260*/  STS.128 [R0+0x1800], R36 ;  /* 0x0018002400007388 */ /* 0x0003e20000000c00 */
[----:B------:R-:W-:Y:S01]  /*5270*/  UIMAD.WIDE.U32 UR8, UR18, UR16, UR8 ;  /* 0x00000010120872a5 */ /* 0x000fe2000f8e0008 */
[----:B------:R-:W-:Y:S02]  /*5280*/  ULDC.64 UR12, c[0x0][0x800] ;  /* 0x00020000000c7ab9 */ /* 0x000fe40000000a00 */
[----:B------:R1:W-:Y:S01]  /*5290*/  STS.128 [R0+0x2000], R40 ;  /* 0x0020002800007388 */ /* 0x0003e20000000c00 */
[----:B------:R-:W-:Y:S01]  /*52a0*/  ULDC.64 UR14, c[0x0][0x828] ;  /* 0x00020a00000e7ab9 */ /* 0x000fe20000000a00 */
[----:B------:R-:W-:Y:S02]  /*52b0*/  UIADD3 UR7, UR7, UR10, URZ ;  /* 0x0000000a07077290 */ /* 0x000fe4000fffe03f */
[----:B------:R1:W-:Y:S01]  /*52c0*/  STS.128 [R0+0x2800], R44 ;  /* 0x0028002c00007388 */ /* 0x0003e20000000c00 */
[----:B------:R-:W-:-:S02]  /*52d0*/  ULEA UR12, UP0, UR6, UR12, 0x2 ;  /* 0x0000000c060c7291 */ /* 0x000fc4000f80103f */
[----:B------:R-:W-:Y:S01]  /*52e0*/  UIADD3 UR5, UR9, UR5, URZ ;  /* 0x0000000509057290 */ /* 0x000fe2000fffe03f */
[----:B------:R1:W-:Y:S01]  /*52f0*/  STS.128 [R0+0x3000], R48 ;  /* 0x0030003000007388 */ /* 0x0003e20000000c00 */
[----:B------:R-:W-:Y:S02]  /*5300*/  ULEA UR14, UP1, UR8, UR14, 0x2 ;  /* 0x0000000e080e7291 */ /* 0x000fe4000f82103f */
[----:B------:R-:W-:Y:S01]  /*5310*/  ULEA.HI.X UR13, UR6, UR13, UR7, 0x2, UP0 ;  /* 0x0000000d060d7291 */ /* 0x000fe200080f1407 */
[----:B------:R1:W-:Y:S01]  /*5320*/  STS.128 [R0+0x3800], R52 ;  /* 0x0038003400007388 */ /* 0x0003e20000000c00 */
[----:B------:R-:W-:-:S03]  /*5330*/  ULEA.HI.X UR7, UR8, UR15, UR5, 0x2, UP1 ;  /* 0x0000000f08077291 */ /* 0x000fc600088f1405 */
        /* <DEDUP_REMOVED lines=10> */
[----:B--2---:R-:W-:Y:S06]  /*53e0*/  BAR.SYNC.DEFER_BLOCKING 0x1, 0x100 ;  /* 0x0044000000007b1d */ /* 0x004fec0000010000 */
[----:B------:R-:W-:Y:S05]  /*53f0*/  @P0 BRA `(.L_x_1312) ;  /* 0x0000000000300947 */ /* 0x000fea0003800000 */
[----:B------:R-:W-:Y:S01]  /*5400*/  PLOP3.LUT P0, PT, PT, PT, PT, 0x80, 0x0 ;  /* 0x000000000000781c */ /* 0x000fe20003f0f070 */
[----:B------:R-:W-:Y:S01]  /*5410*/  UMOV UR5, 0xc00 ;  /* 0x00000c0000057882 */ /* 0x000fe20000000000 */
[----:B------:R-:W-:Y:S01]  /*5420*/  UMOV UR8, 0x0 ;  /* 0x0000000000087882 */ /* 0x000fe20000000000 */
[----:B------:R-:W-:Y:S01]  /*5430*/  UMOV UR9, 0x14f00000 ;  /* 0x14f0000000097882 */ /* 0x000fe20000000000 */
[----:B------:R-:W-:-:S09]  /*5440*/  UMOV UR6, UR14 ;  /* 0x0000000e00067c82 */ /* 0x000fd20008000000 */
.L_x_1313:
[----:B------:R-:W-:Y:S01]  /*5450*/  @P0 ELECT P1, URZ, PT ;  /* 0x00000000003f082f */ /* 0x000fe20003820000 */
[----:B------:R2:W-:-:S12]  /*5460*/  UBLKRED.G.S.ADD.F32.RN [UR6], [UR4], UR5, desc[UR8] ;  /* 0x00000806040073bb */ /* 0x0005d800080a1405 */
[----:B------:R-:W-:Y:S02]  /*5470*/  @P1 PLOP3.LUT P0, PT, P1, PT, PT, 0x8, 0x0 ;  /* 0x000000000000181c */ /* 0x000fe40000f0e170 */
[----:B------:R-:W-:-:S11]  /*5480*/  PLOP3.LUT P1, PT, PT, PT, PT, 0x8, 0x0 ;  /* 0x000000000000781c */ /* 0x000fd60003f2e170 */
[----:B--2---:R-:W-:Y:S05]  /*5490*/  @P0 BRA.U.ANY `(.L_x_1313) ;  /* 0xfffffffd00ec0947 */ /* 0x004fea000393ffff */
[----:B------:R0:W-:Y:S01]  /*54a0*/  UTMACMDFLUSH ;  /* 0x00000000000079b7 */ /* 0x0001e20000000000 */
[----:B------:R-:W-:-:S04]  /*54b0*/  DEPBAR.LE SB0, 0x0 ;  /* 0x000080000000791a */ /* 0x000fc80000000000 */
.L_x_1312:
[----:B------:R-:W-:Y:S05]  /*54c0*/  BSYNC B0 ;  /* 0x0000000000007941 */ /* 0x000fea0003800000 */
.L_x_1311:
        /* <DEDUP_REMOVED lines=28> */
.L_x_1314:
[----:B------:R-:W-:Y:S01]  /*5690*/  @P0 ELECT P1, URZ, PT ;  /* 0x00000000003f082f */ /* 0x000fe20003820000 */
[----:B------:R2:W-:-:S12]  /*56a0*/  UBLKRED.G.S.ADD.F32.RN [UR6], [UR4], UR5, desc[UR8] ;  /* 0x00000806040073bb */ /* 0x0005d800080a1405 */
[----:B------:R-:W-:Y:S02]  /*56b0*/  @P1 PLOP3.LUT P0, PT, P1, PT, PT, 0x8, 0x0 ;  /* 0x000000000000181c */ /* 0x000fe40000f0e170 */
[----:B------:R-:W-:-:S11]  /*56c0*/  PLOP3.LUT P1, PT, PT, PT, PT, 0x8, 0x0 ;  /* 0x000000000000781c */ /* 0x000fd60003f2e170 */
[----:B--2---:R-:W-:Y:S05]  /*56d0*/  @P0 BRA.U.ANY `(.L_x_1314) ;  /* 0xfffffffd00ec0947 */ /* 0x004fea000393ffff */
[----:B------:R0:W-:Y:S01]  /*56e0*/  UTMACMDFLUSH ;  /* 0x00000000000079b7 */ /* 0x0001e20000000000 */
[----:B------:R-:W-:-:S04]  /*56f0*/  DEPBAR.LE SB0, 0x0 ;  /* 0x000080000000791a */ /* 0x000fc80000000000 */
[----:B------:R-:W-:Y:S05]  /*5700*/  BRA `(.L_x_1289) ;  /* 0x0000003000cc7947 */ /* 0x000fea0003800000 */
.L_x_1287:
        /* <DEDUP_REMOVED lines=40> */
.L_x_1316:
[----:B------:R-:W-:Y:S02]  /*5990*/  UISETP.GT.AND UP0, UPT, UR8, UR5, UPT ;  /* 0x000000050800728c */ /* 0x000fe4000bf04270 */
[----:B------:R-:W-:Y:S02]  /*59a0*/  USHF.R.S32.HI UR14, URZ, 0x1f, UR12 ;  /* 0x0000001f3f0e7899 */ /* 0x000fe4000801140c */
[----:B------:R-:W-:Y:S02]  /*59b0*/  USHF.R.S32.HI UR4, URZ, 0x1f, UR13 ;  /* 0x0000001f3f047899 */ /* 0x000fe4000801140d */
[----:B------:R-:W-:-:S13]  /*59c0*/  PLOP3.LUT P0, PT, PT, PT, UP0, 0x80, 0x0 ;  /* 0x000000000000781c */ /* 0x000fda0003f0f008 */
[----:B------:R-:W-:Y:S05]  /*59d0*/  @!P0 BRA `(.L_x_1289) ;  /* 0x0000003000188947 */ /* 0x000fea0003800000 */
[----:B------:R-:W-:Y:S01]  /*59e0*/  ULDC.64 UR10, c[0x0][0x2d8] ;  /* 0x0000b600000a7ab9 */ /* 0x000fe20000000a00 */
[----:B------:R-:W-:Y:S01]  /*59f0*/  ELECT P0, URZ, PT ;  /* 0x00000000003f782f */ /* 0x000fe20003800000 */
[----:B------:R-:W-:Y:S02]  /*5a00*/  UIMAD UR9, UR4, UR10, URZ ;  /* 0x0000000a040972a4 */ /* 0x000fe4000f8e023f */
[----:B------:R-:W-:Y:S02]  /*5a10*/  UIADD3 UR4, -UR5, UR8, URZ ;  /* 0x0000000805047290 */ /* 0x000fe4000fffe13f */
[----:B------:R-:W-:Y:S02]  /*5a20*/  UIMAD.WIDE.U32 UR6, UR13, UR10, URZ ;  /* 0x0000000a0d0672a5 */ /* 0x000fe4000f8e003f */
[----:B------:R-:W-:Y:S02]  /*5a30*/  ULOP3.LUT UR4, UR4, 0x1, URZ, 0xc0, !UPT ;  /* 0x0000000104047892 */ /* 0x000fe4000f8ec03f */
[----:B------:R-:W-:-:S02]  /*5a40*/  UIMAD UR9, UR13, UR11, UR9 ;  /* 0x0000000b0d0972a4 */ /* 0x000fc4000f8e0209 */
[----:B------:R-:W-:Y:S01]  /*5a50*/  UISETP.NE.U32.AND UP0, UPT, UR4, 0x1, UPT ;  /* 0x000000010400788c */ /* 0x000fe2000bf05070 */
[----:B------:R-:W-:Y:S01]  /*5a60*/  ULDC.64 UR10, c[0x0][0x2e0] ;  /* 0x0000b800000a7ab9 */ /* 0x000fe20000000a00 */
[----:B------:R-:W-:Y:S02]  /*5a70*/  UIADD3 UR7, UR7, UR9, URZ ;  /* 0x0000000907077290 */ /* 0x000fe4000fffe03f */
[----:B------:R-:W-:Y:S02]  /*5a80*/  UIMAD UR9, UR14, UR10, URZ ;  /* 0x0000000a0e0972a4 */ /* 0x000fe4000f8e023f */
[----:B------:R-:W-:Y:S01]  /*5a90*/  PLOP3.LUT P1, PT, PT, PT, UP0, 0x80, 0x0 ;  /* 0x000000000000781c */ /* 0x000fe20003f2f008 */
[----:B------:R-:W-:Y:S02]  /*5aa0*/  UIMAD.WIDE.U32 UR6, UR12, UR10, UR6 ;  /* 0x0000000a0c0672a5 */ /* 0x000fe4000f8e0006 */
[----:B------:R-:W-:-:S04]  /*5ab0*/  UIMAD UR9, UR12, UR11, UR9 ;  /* 0x0000000b0c0972a4 */ /* 0x000fc8000f8e0209 */
[----:B------:R-:W-:-:S06]  /*5ac0*/  UIADD3 UR9, UR7, UR9, URZ ;  /* 0x0000000907097290 */ /* 0x000fcc000fffe03f */
[----:B------:R-:W-:Y:S06]  /*5ad0*/  @P1 BRA `(.L_x_1317) ;  /* 0x0000000000bc1947 */ /* 0x000fec0003800000 */
        /* <DEDUP_REMOVED lines=18> */
.L_x_1319:
[----:B------:R-:W-:Y:S05]  /*5c00*/  BSYNC B0 ;  /* 0x0000000000007941 */ /* 0x000fea0003800000 */
.L_x_1318:
        /* <DEDUP_REMOVED lines=19> */
.L_x_1321:
[----:B------:R-:W-:Y:S05]  /*5d40*/  BSYNC B0 ;  /* 0x0000000000007941 */ /* 0x000fea0003800000 */
.L_x_1320:
[----:B------:R-:W-:Y:S06]  /*5d50*/  BAR.ARV 0xa, 0xa0 ;  /* 0x0282800000007b1d */ /* 0x000fec0000002000 */
[----:B------:R-:W-:Y:S04]  /*5d60*/  BSSY B0, `(.L_x_1322) ;  /* 0x0000003000007945 */ /* 0x000fe80003800000 */
[----:B------:R-:W-:Y:S05]  /*5d70*/  @!P0 BRA `(.L_x_1323) ;  /* 0x0000000000048947 */ /* 0x000fea0003800000 */
[----:B------:R-:W-:-:S04]  /*5d80*/  DEPBAR.LE SB0, 0x0 ;  /* 0x000080000000791a */ /* 0x000fc80000000000 */
.L_x_1323:
[----:B------:R-:W-:Y:S05]  /*5d90*/  BSYNC B0 ;  /* 0x0000000000007941 */ /* 0x000fea0003800000 */
.L_x_1322:
[----:B------:R-:W-:Y:S06]  /*5da0*/  BAR.ARV 0xb, 0xa0 ;  /* 0x02c2800000007b1d */ /* 0x000fec0000002000 */
[----:B------:R-:W-:Y:S01]  /*5db0*/  UIADD3 UR12, UR5, 0x1, URZ ;  /* 0x00000001050c7890 */ /* 0x000fe2000fffe03f */
[----:B------:R-:W-:Y:S11]  /*5dc0*/  BRA `(.L_x_1324) ;  /* 0x0000000000047947 */ /* 0x000ff60003800000 */
.L_x_1317:
[----:B------:R-:W-:-:S05]  /*5dd0*/  UMOV UR12, UR5 ;  /* 0x00000005000c7c82 */ /* 0x000fca0008000000 */
.L_x_1324:
        /* <DEDUP_REMOVED lines=17> */
.L_x_1337:
        /* <DEDUP_REMOVED lines=20> */
.L_x_1326:
[----:B------:R-:W-:Y:S05]  /*6030*/  BSYNC B0 ;  /* 0x0000000000007941 */ /* 0x000fea0003800000 */
.L_x_1325:
        /* <DEDUP_REMOVED lines=13> */
.L_x_1328:
[----:B------:R-:W-:Y:S05]  /*6110*/  BSYNC B0 ;  /* 0x0000000000007941 */ /* 0x000fea0003800000 */
.L_x_1327:
[----:B------:R-:W-:Y:S06]  /*6120*/  BAR.ARV 0xa, 0xa0 ;  /* 0x0282800000007b1d */ /* 0x000fec0000002000 */
[----:B------:R-:W-:Y:S04]  /*6130*/  BSSY B0, `(.L_x_1329) ;  /* 0x0000003000007945 */ /* 0x000fe80003800000 */
[----:B------:R-:W-:Y:S05]  /*6140*/  @!P0 BRA `(.L_x_1330) ;  /* 0x0000000000048947 */ /* 0x000fea0003800000 */
[----:B------:R-:W-:-:S04]  /*6150*/  DEPBAR.LE SB0, 0x0 ;  /* 0x000080000000791a */ /* 0x000fc80000000000 */
.L_x_1330:
[----:B------:R-:W-:Y:S05]  /*6160*/  BSYNC B0 ;  /* 0x0000000000007941 */ /* 0x000fea0003800000 */
.L_x_1329:
        /* <DEDUP_REMOVED lines=13> */
.L_x_1332:
[----:B------:R-:W-:Y:S05]  /*6240*/  BSYNC B0 ;  /* 0x0000000000007941 */ /* 0x000fea0003800000 */
.L_x_1331:
        /* <DEDUP_REMOVED lines=13> */
.L_x_1334:
[----:B------:R-:W-:Y:S05]  /*6320*/  BSYNC B0 ;  /* 0x0000000000007941 */ /* 0x000fea0003800000 */
.L_x_1333:
[----:B------:R-:W-:Y:S01]  /*6330*/  UIADD3 UR12, UR12, 0x2, URZ ;  /* 0x000000020c0c7890 */ /* 0x000fe2000fffe03f */
[----:B------:R-:W-:Y:S06]  /*6340*/  BAR.ARV 0xa, 0xa0 ;  /* 0x0282800000007b1d */ /* 0x000fec0000002000 */
[----:B------:R-:W-:Y:S01]  /*6350*/  UISETP.GE.AND UP0, UPT, UR12, UR8, UPT ;  /* 0x000000080c00728c */ /* 0x000fe2000bf06270 */
[----:B------:R-:W-:Y:S04]  /*6360*/  BSSY B0, `(.L_x_1335) ;  /* 0x0000003000007945 */ /* 0x000fe80003800000 */
[----:B------:R-:W-:Y:S06]  /*6370*/  @!P0 BRA `(.L_x_1336) ;  /* 0x0000000000048947 */ /* 0x000fec0003800000 */
[----:B------:R-:W-:-:S04]  /*6380*/  DEPBAR.LE SB0, 0x0 ;  /* 0x000080000000791a */ /* 0x000fc80000000000 */
.L_x_1336:
[----:B------:R-:W-:Y:S05]  /*6390*/  BSYNC B0 ;  /* 0x0000000000007941 */ /* 0x000fea0003800000 */
.L_x_1335:
[----:B------:R-:W-:Y:S06]  /*63a0*/  BAR.ARV 0xb, 0xa0 ;  /* 0x02c2800000007b1d */ /* 0x000fec0000002000 */
[----:B------:R-:W-:Y:S01]  /*63b0*/  PLOP3.LUT P1, PT, PT, PT, UP0, 0x80, 0x0 ;  /* 0x000000000000781c */ /* 0x000fe20003f2f008 */
[----:B------:R-:W-:Y:S02]  /*63c0*/  UIADD3 UR20, UR20, 0x3000, URZ ;  /* 0x0000300014147890 */ /* 0x000fe4000fffe03f */
[----:B------:R-:W-:-:S10]  /*63d0*/  UIADD3 UR4, UR4, 0x3000, URZ ;  /* 0x0000300004047890 */ /* 0x000fd4000fffe03f */
[----:B------:R-:W-:Y:S05]  /*63e0*/  @!P1 BRA `(.L_x_1337) ;  /* 0xfffffff800c09947 */ /* 0x000fea000383ffff */
[----:B------:R-:W-:Y:S05]  /*63f0*/  BRA `(.L_x_1289) ;  /* 0x0000002400907947 */ /* 0x000fea0003800000 */
.L_x_1315:
        /* <DEDUP_REMOVED lines=33> */
.L_x_1339:
        /* <DEDUP_REMOVED lines=43> */
.L_x_1369:
        /* <DEDUP_REMOVED lines=15> */
.L_x_1342:
        /* <DEDUP_REMOVED lines=63> */
[----:B------:R-:W-:Y:S01]  /*6da0*/  UIADD3 UR56, UR8, 0x3000, URZ ;  /* 0x0000300008387890 */ /* 0x000fe2000fffe03f */
[----:B------:R-:W-:Y:S01]  /*6db0*/  UMOV UR58, 0x30 ;  /* 0x00000030003a7882 */ /* 0x000fe20000000000 */
[----:B------:R-:W-:-:S02]  /*6dc0*/  UMOV UR59, UR11 ;  /* 0x0000000b003b7c82 */ /* 0x000fc40008000000 */
[----:B------:R1:W-:Y:S01]  /*6dd0*/  STL [R1], R6 ;  /* 0x0000000601007387 */ /* 0x0003e20000100800 */
[----:B------:R-:W-:Y:S01]  /*6de0*/  ISETP.GE.AND P1, PT, R4, R6, PT ;  /* 0x000000060400720c */ /* 0x000fe20003f26270 */
[----:B------:R-:W-:Y:S01]  /*6df0*/  UMOV UR60, UR12 ;  /* 0x0000000c003c7c82 */ /* 0x000fe20008000000 */
[----:B------:R-:W-:Y:S01]  /*6e00*/  UMOV UR61, UR21 ;  /* 0x00000015003d7c82 */ /* 0x000fe20008000000 */
[----:B------:R-:W-:Y:S01]  /*6e10*/  UTMALDG.4D [UR16], [UR48], desc[UR50] ;  /* 0x00003210300075b4 */ /* 0x000fe20008019000 */
[----:B------:R-:W-:Y:S01]  /*6e20*/  UMOV UR57, UR9 ;  /* 0x0000000900397c82 */ /* 0x000fe20008000000 */
        /* <DEDUP_REMOVED lines=11> */
[----:B------:R-:W-:Y:S01]  /*6ee0*/  UIADD3 UR32, UR8, 0x2000, URZ ;  /* 0x0000200008207890 */ /* 0x000fe2000fffe03f */
[----:B------:R-:W-:Y:S01]  /*6ef0*/  UMOV UR25, UR9 ;  /* 0x0000000900197c82 */ /* 0x000fe20008000000 */
[----:B------:R-:W-:Y:S01]  /*6f00*/  UMOV UR34, 0x20 ;  /* 0x0000002000227882 */ /* 0x000fe20000000000 */
[----:B------:R-:W-:Y:S01]  /*6f10*/  UMOV UR35, UR11 ;  /* 0x0000000b00237c82 */ /* 0x000fe20008000000 */
[----:B------:R-:W-:Y:S01]  /*6f20*/  UMOV UR36, UR12 ;  /* 0x0000000c00247c82 */ /* 0x000fe20008000000 */
[----:B------:R-:W-:Y:S01]  /*6f30*/  UMOV UR33, UR9 ;  /* 0x0000000900217c82 */ /* 0x000fe20008000000 */
[----:B------:R-:W-:Y:S01]  /*6f40*/  UIADD3 UR48, UR8, 0x4000, URZ ;  /* 0x0000400008307890 */ /* 0x000fe2000fffe03f */
[----:B------:R2:W-:Y:S01]  /*6f50*/  UTMALDG.4D [UR24], [UR46], desc[UR54] ;  /* 0x000036182e0075b4 */ /* 0x0005e20008019000 */
[----:B------:R-:W-:Y:S01]  /*6f60*/  UMOV UR50, 0x40 ;  /* 0x0000004000327882 */ /* 0x000fe20000000000 */
[----:B------:R-:W-:Y:S01]  /*6f70*/  UMOV UR51, UR11 ;  /* 0x0000000b00337c82 */ /* 0x000fe20008000000 */
[----:B------:R-:W-:Y:S01]  /*6f80*/  UMOV UR52, UR12 ;  /* 0x0000000c00347c82 */ /* 0x000fe20008000000 */
[----:B------:R-:W-:Y:S01]  /*6f90*/  UMOV UR53, UR21 ;  /* 0x0000001500357c82 */ /* 0x000fe20008000000 */
[----:B------:R-:W-:Y:S01]  /*6fa0*/  UMOV UR49, UR9 ;  /* 0x0000000900317c82 */ /* 0x000fe20008000000 */
[----:B------:R3:W-:Y:S01]  /*6fb0*/  UTMALDG.4D [UR32], [UR46], desc[UR54] ;  /* 0x000036202e0075b4 */ /* 0x0007e20008019000 */
[----:B----4-:R-:W-:Y:S01]  /*6fc0*/  UMOV UR10, 0x40 ;  /* 0x00000040000a7882 */ /* 0x010fe20000000000 */
[----:B------:R1:W-:Y:S01]  /*6fd0*/  UTMALDG.4D [UR56], [UR46], desc[UR54] ;  /* 0x000036382e0075b4 */ /* 0x0003e20008019000 */
[----:B------:R1:W-:Y:S01]  /*6fe0*/  UTMALDG.4D [UR48], [UR46], desc[UR54] ;  /* 0x000036302e0075b4 */ /* 0x0003e20008019000 */
[----:B--2---:R-:W-:Y:S01]  /*6ff0*/  UIADD3 UR24, UR8, 0x6000, URZ ;  /* 0x0000600008187890 */ /* 0x004fe2000fffe03f */
[----:B------:R-:W-:Y:S01]  /*7000*/  UMOV UR26, UR18 ;  /* 0x00000012001a7c82 */ /* 0x000fe20008000000 */
[----:B------:R1:W-:Y:S01]  /*7010*/  UTMALDG.4D [UR40], [UR46], desc[UR54] ;  /* 0x000036282e0075b4 */ /* 0x0003e20008019000 */
[----:B---3--:R-:W-:-:S02]  /*7020*/  UIADD3 UR32, UR8, 0x8000, URZ ;  /* 0x0000800008207890 */ /* 0x008fc4000fffe03f */
[----:B------:R-:W-:-:S04]  /*7030*/  UIADD3 UR8, UR8, 0xa000, URZ ;  /* 0x0000a00008087890 */ /* 0x000fc8000fffe03f */
[----:B------:R1:W-:Y:S03]  /*7040*/  UTMALDG.4D [UR24], [UR30], desc[UR54] ;  /* 0x000036181e0075b4 */ /* 0x0003e60008019000 */
        /* <DEDUP_REMOVED lines=21> */
.L_x_1353:
[----:B--234-:R-:W-:-:S04]  /*71a0*/  SHF.L.U32 R21, R11, 0x1f, RZ ;  /* 0x0000001f0b157819 */ /* 0x01cfc800000006ff */
[----:B------:R-:W1:Y:S02]  /*71b0*/  SYNCS.PHASECHK.TRANS64.TRYWAIT P1, [R16+URZ+0x26840], R21 ;  /* 0x02684015100075a7 */ /* 0x000e64000802017f */
[----:B-1----:R-:W-:Y:S05]  /*71c0*/  @!P1 BRA `(.L_x_1345) ;  /* 0x00000018009c9947 */ /* 0x002fea0003800000 */
.L_x_1370:
[----:B------:R-:W-:Y:S05]  /*71d0*/  @P0 BRA `(.L_x_1346) ;  /* 0x0000000000140947 */ /* 0x000fea0003800000 */
[----:B------:R-:W-:Y:S01]  /*71e0*/  ISETP.NE.AND P1, PT, R6, RZ, PT ;  /* 0x000000ff0600720c */ /* 0x000fe20003f25270 */
[----:B------:R-:W-:-:S04]  /*71f0*/  IMAD.MOV.U32 R3, RZ, RZ, 0x3100 ;  /* 0x00003100ff037424 */ /* 0x000fc800078e00ff */
[----:B------:R3:W-:Y:S08]  /*7200*/  SYNCS.ARRIVE.TRANS64 RZ, [R16+URZ+0x26830], R3 ;  /* 0x0268300310ff79a7 */ /* 0x0007f0000800003f */
[----:B------:R-:W-:Y:S05]  /*7210*/  @!P1 BRA `(.L_x_1346) ;  /* 0x0000000000049947 */ /* 0x000fea0003800000 */
[----:B------:R-:W-:Y:S01]  /*7220*/  BPT.TRAP 0x1 ;  /* 0x000000040000795c */ /* 0x000fe20000300000 */
.L_x_1346:
        /* <DEDUP_REMOVED lines=43> */
.L_x_1371:
[----:B------:R-:W-:Y:S05]  /*74e0*/  @P0 BRA `(.L_x_1348) ;  /* 0x0000000000140947 */ /* 0x000fea0003800000 */
[----:B------:R-:W-:Y:S01]  /*74f0*/  ISETP.NE.AND P1, PT, R6, RZ, PT ;  /* 0x000000ff0600720c */ /* 0x000fe20003f25270 */
[----:B------:R-:W-:-:S04]  /*7500*/  IMAD.MOV.U32 R2, RZ, RZ, 0x3100 ;  /* 0x00003100ff027424 */ /* 0x000fc800078e00ff */
[----:B------:R3:W-:Y:S08]  /*7510*/  SYNCS.ARRIVE.TRANS64 RZ, [R16+URZ+0x26818], R2 ;  /* 0x0268180210ff79a7 */ /* 0x0007f0000800003f */
[----:B------:R-:W-:Y:S05]  /*7520*/  @!P1 BRA `(.L_x_1348) ;  /* 0x0000000000049947 */ /* 0x000fea0003800000 */
[----:B------:R-:W-:Y:S01]  /*7530*/  BPT.TRAP 0x1 ;  /* 0x000000040000795c */ /* 0x000fe20000300000 */
.L_x_1348:
        /* <DEDUP_REMOVED lines=43> */
.L_x_1372:
[----:B------:R-:W-:Y:S05]  /*77f0*/  @P0 BRA `(.L_x_1350) ;  /* 0x0000000000140947 */ /* 0x000fea0003800000 */
[----:B------:R-:W-:Y:S01]  /*7800*/  ISETP.NE.AND P1, PT, R6, RZ, PT ;  /* 0x000000ff0600720c */ /* 0x000fe20003f25270 */
[----:B-123--:R-:W-:-:S04]  /*7810*/  IMAD.MOV.U32 R21, RZ, RZ, 0x3100 ;  /* 0x00003100ff157424 */ /* 0x00efc800078e00ff */
[----:B------:R4:W-:Y:S08]  /*7820*/  SYNCS.ARRIVE.TRANS64 RZ, [R16+URZ+0x26838], R21 ;  /* 0x0268381510ff79a7 */ /* 0x0009f0000800003f */
[----:B------:R-:W-:Y:S05]  /*7830*/  @!P1 BRA `(.L_x_1350) ;  /* 0x0000000000049947 */ /* 0x000fea0003800000 */
[----:B------:R-:W-:Y:S01]  /*7840*/  BPT.TRAP 0x1 ;  /* 0x000000040000795c */ /* 0x000fe20000300000 */
.L_x_1350:
        /* <DEDUP_REMOVED lines=38> */
.L_x_1374:
[----:B------:R-:W-:Y:S05]  /*7ab0*/  @P0 BRA `(.L_x_1352) ;  /* 0x0000000000140947 */ /* 0x000fea0003800000 */
[----:B------:R-:W-:Y:S01]  /*7ac0*/  ISETP.NE.AND P1, PT, R6, RZ, PT ;  /* 0x000000ff0600720c */ /* 0x000fe20003f25270 */
[----:B------:R-:W-:-:S04]  /*7ad0*/  IMAD.MOV.U32 R5, RZ, RZ, 0x3100 ;  /* 0x00003100ff057424 */ /* 0x000fc800078e00ff */
[----:B------:R1:W-:Y:S08]  /*7ae0*/  SYNCS.ARRIVE.TRANS64 RZ, [R16+URZ+0x26810], R5 ;  /* 0x0268100510ff79a7 */ /* 0x0003f0000800003f */
[----:B------:R-:W-:Y:S05]  /*7af0*/  @!P1 BRA `(.L_x_1352) ;  /* 0x0000000000049947 */ /* 0x000fea0003800000 */
[----:B------:R-:W-:Y:S01]  /*7b00*/  BPT.TRAP 0x1 ;  /* 0x000000040000795c */ /* 0x000fe20000300000 */
.L_x_1352:
        /* <DEDUP_REMOVED lines=44> */
.L_x_1344:
[----:B------:R-:W3:Y:S02]  /*7dd0*/  LDL.LU R4, [R1+0x4] ;  /* 0x0000040001047983 */ /* 0x000ee40000300800 */
[----:B---3--:R-:W-:Y:S02]  /*7de0*/  ISETP.NE.AND P1, PT, R4, RZ, PT ;  /* 0x000000ff0400720c */ /* 0x008fe40003f25270 */
[----:B------:R1:W5:Y:S11]  /*7df0*/  LDL R4, [R1] ;  /* 0x0000000001047983 */ /* 0x0003760000100800 */
[----:B-1----:R-:W-:Y:S05]  /*7e00*/  @!P1 BRA `(.L_x_1343) ;  /* 0x0000000400809947 */ /* 0x002fea0003800000 */
[----:B------:R-:W-:-:S04]  /*7e10*/  SHF.L.U32 R13, R11, 0x1f, RZ ;  /* 0x0000001f0b0d7819 */ /* 0x000fc800000006ff */
[----:B------:R-:W1:Y:S02]  /*7e20*/  SYNCS.PHASECHK.TRANS64.TRYWAIT P1, [R16+URZ+0x26840], R13 ;  /* 0x0268400d100075a7 */ /* 0x000e64000802017f */
[----:B-1----:R-:W-:Y:S05]  /*7e30*/  @!P1 BRA `(.L_x_1354) ;  /* 0x0000000c00d49947 */ /* 0x002fea0003800000 */
.L_x_1375:
[----:B------:R-:W-:Y:S05]  /*7e40*/  @P0 BRA `(.L_x_1355) ;  /* 0x0000000000140947 */ /* 0x000fea0003800000 */
[----:B------:R-:W-:Y:S01]  /*7e50*/  ISETP.NE.AND P1, PT, R6, RZ, PT ;  /* 0x000000ff0600720c */ /* 0x000fe20003f25270 */
[----:B--2---:R-:W-:-:S04]  /*7e60*/  IMAD.MOV.U32 R5, RZ, RZ, 0x3100 ;  /* 0x00003100ff057424 */ /* 0x004fc800078e00ff */
[----:B------:R3:W-:Y:S08]  /*7e70*/  SYNCS.ARRIVE.TRANS64 RZ, [R16+URZ+0x26830], R5 ;  /* 0x0268300510ff79a7 */ /* 0x0007f0000800003f */
[----:B------:R-:W-:Y:S05]  /*7e80*/  @!P1 BRA `(.L_x_1355) ;  /* 0x0000000000049947 */ /* 0x000fea0003800000 */
[----:B------:R-:W-:Y:S01]  /*7e90*/  BPT.TRAP 0x1 ;  /* 0x000000040000795c */ /* 0x000fe20000300000 */
.L_x_1355:
        /* <DEDUP_REMOVED lines=40> */
.L_x_1376:
[----:B------:R-:W-:Y:S05]  /*8120*/  @P0 BRA `(.L_x_1357) ;  /* 0x0000000000140947 */ /* 0x000fea0003800000 */
[----:B------:R-:W-:Y:S01]  /*8130*/  ISETP.NE.AND P0, PT, R6, RZ, PT ;  /* 0x000000ff0600720c */ /* 0x000fe20003f05270 */
[----:B------:R-:W-:-:S04]  /*8140*/  IMAD.MOV.U32 R5, RZ, RZ, 0x3100 ;  /* 0x00003100ff057424 */ /* 0x000fc800078e00ff */
[----:B------:R3:W-:Y:S08]  /*8150*/  SYNCS.ARRIVE.TRANS64 RZ, [R16+URZ+0x26818], R5 ;  /* 0x0268180510ff79a7 */ /* 0x0007f0000800003f */
[----:B------:R-:W-:Y:S05]  /*8160*/  @!P0 BRA `(.L_x_1357) ;  /* 0x0000000000048947 */ /* 0x000fea0003800000 */
[----:B------:R-:W-:Y:S01]  /*8170*/  BPT.TRAP 0x1 ;  /* 0x000000040000795c */ /* 0x000fe20000300000 */
.L_x_1357:
        /* <DEDUP_REMOVED lines=41> */
.L_x_1343:
[----:B------:R-:W3:Y:S01]  /*8410*/  S2R R0, SR_TID.X ;  /* 0x0000000000007919 */ /* 0x000ee20000002100 */
[----:B------:R-:W-:Y:S01]  /*8420*/  IMAD R3, R19, 0x8, R16 ;  /* 0x0000000813037824 */ /* 0x000fe200078e0210 */
[----:B---3--:R-:W-:Y:S02]  /*8430*/  LOP3.LUT R2, R0, 0x7f, RZ, 0xc0, !PT ;  /* 0x0000007f00027812 */ /* 0x008fe400078ec0ff */
[----:B------:R-:W-:Y:S02]  /*8440*/  SHF.L.U32 R0, R11, 0x1f, RZ ;  /* 0x0000001f0b007819 */ /* 0x000fe400000006ff */
[----:B------:R-:W-:Y:S02]  /*8450*/  ISETP.NE.AND P1, PT, R2, RZ, PT ;  /* 0x000000ff0200720c */ /* 0x000fe40003f25270 */
[----:B------:R-:W3:Y:S02]  /*8460*/  SYNCS.PHASECHK.TRANS64.TRYWAIT P0, [R3+URZ+0x26840], R0 ;  /* 0x02684000030075a7 */ /* 0x000ee4000800017f */
[----:B---3--:R-:W-:Y:S09]  /*8470*/  @!P0 BRA `(.L_x_1358) ;  /* 0x00000008006c8947 */ /* 0x008ff20003800000 */
.L_x_1377:
[----:B------:R-:W-:Y:S05]  /*8480*/  @P1 BRA `(.L_x_1359) ;  /* 0x0000000000181947 */ /* 0x000fea0003800000 */
[----:B------:R-:W1:Y:S01]  /*8490*/  S2R R2, SR_TID.X ;  /* 0x0000000000027919 */ /* 0x000e620000002100 */
[----:B---3--:R-:W-:-:S04]  /*84a0*/  IMAD.MOV.U32 R0, RZ, RZ, 0x3100 ;  /* 0x00003100ff007424 */ /* 0x008fc800078e00ff */
[----:B------:R3:W-:Y:S01]  /*84b0*/  SYNCS.ARRIVE.TRANS64 RZ, [R3+URZ+0x26830], R0 ;  /* 0x0268300003ff79a7 */ /* 0x0007e2000800003f */
[----:B-1----:R-:W-:-:S13]  /*84c0*/  LOP3.LUT P0, RZ, R2, 0x1f, RZ, 0xc0, !PT ;  /* 0x0000001f02ff7812 */ /* 0x002fda000780c0ff */
[----:B---3--:R-:W-:Y:S05]  /*84d0*/  @!P0 BRA `(.L_x_1359) ;  /* 0x0000000000048947 */ /* 0x008fea0003800000 */
[----:B------:R-:W-:Y:S01]  /*84e0*/  BPT.TRAP 0x1 ;  /* 0x000000040000795c */ /* 0x000fe20000300000 */
.L_x_1359:
        /* <DEDUP_REMOVED lines=47> */
.L_x_1340:
[----:B------:R-:W-:Y:S05]  /*87e0*/  BSYNC B0 ;  /* 0x0000000000007941 */ /* 0x000fea0003800000 */
.L_x_1338:
[----:B------:R-:W-:-:S03]  /*87f0*/  UMOV UR7, 0xffffffff ;  /* 0xffffffff00077882 */ /* 0x000fc60000000000 */
[----:B------:R-:W-:Y:S05]  /*8800*/  BRA.DIV UR7, `(.L_x_1360) ;  /* 0x00000006079c7947 */ /* 0x000fea000b800000 */
[----:B------:R-:W-:-:S13]  /*8810*/  ELECT P6, URZ, PT ;  /* 0x00000000003f782f */ /* 0x000fda00038c0000 */
.L_x_1380:
[----:B------:R-:W-:Y:S05]  /*8820*/  @!P6 BRA `(.L_x_1289) ;  /* 0x000000000084e947 */ /* 0x000fea0003800000 */
[----:B------:R-:W-:-:S06]  /*8830*/  ULOP3.LUT UR7, UR38, 0x2, URZ, 0xfc, !UPT ;  /* 0x0000000226077892 */ /* 0x000fcc000f8efc3f */
[----:B------:R-:W-:-:S05]  /*8840*/  IMAD.U32 R2, RZ, RZ, UR7 ;  /* 0x00000007ff027e24 */ /* 0x000fca000f8e00ff */
[----:B------:R-:W-:-:S13]  /*8850*/  ISETP.NE.AND P2, PT, R2, 0x3, PT ;  /* 0x000000030200780c */ /* 0x000fda0003f45270 */
[----:B------:R-:W-:Y:S05]  /*8860*/  @!P2 BRA `(.L_x_1361) ;  /* 0x000000000004a947 */ /* 0x000fea0003800000 */
[----:B------:R-:W-:Y:S01]  /*8870*/  BPT.TRAP 0x1 ;  /* 0x000000040000795c */ /* 0x000fe20000300000 */
.L_x_1361:
        /* <DEDUP_REMOVED lines=15> */
.L_x_1381:
[----:B------:R-:W2:Y:S02]  /*8970*/  SYNCS.PHASECHK.TRANS64.TRYWAIT P0, [R3+URZ], R2 ;  /* 0x00000002030075a7 */ /* 0x000ea4000800017f */
[----:B--2---:R-:W-:Y:S05]  /*8980*/  @!P0 BRA `(.L_x_1363) ;  /* 0x0000000400708947 */ /* 0x004fea0003800000 */
.L_x_1382:
[----:B------:R-:W-:Y:S05]  /*8990*/  @!P2 BRA `(.L_x_1364) ;  /* 0x000000000004a947 */ /* 0x000fea0003800000 */
[----:B------:R-:W-:Y:S01]  /*89a0*/  BPT.TRAP 0x1 ;  /* 0x000000040000795c */ /* 0x000fe20000300000 */
.L_x_1364:
[----:B--2---:R-:W-:-:S04]  /*89b0*/  VIADD R3, R7, 0x26840 ;  /* 0x0002684007037836 */ /* 0x004fc80000000000 */
[----:B------:R-:W-:-:S04]  /*89c0*/  IMAD R0, R0, 0x8, R3 ;  /* 0x0000000800007824 */ /* 0x000fc800078e0203 */
[----:B------:R-:W2:Y:S02]  /*89d0*/  SYNCS.PHASECHK.TRANS64.TRYWAIT P0, [R0+URZ], R5 ;  /* 0x00000005000075a7 */ /* 0x000ea4000800017f */
[----:B--2---:R-:W-:Y:S05]  /*89e0*/  @!P0 BRA `(.L_x_1365) ;  /* 0x00000004006c8947 */ /* 0x004fea0003800000 */
.L_x_1383:
[----:B------:R-:W-:-:S07]  /*89f0*/  IMAD R3, R4, 0x8, R3 ;  /* 0x0000000804037824 */ /* 0x000fce00078e0203 */
.L_x_1366:
[----:B---3--:R3:W4:Y:S02]  /*8a00*/  SYNCS.PHASECHK.TRANS64.TRYWAIT P0, [R3+URZ], R2 ;  /* 0x00000002030075a7 */ /* 0x008724000800017f */
[----:B----4-:R-:W-:Y:S05]  /*8a10*/  @!P0 NANOSLEEP.SYNCS 0x989680 ;  /* 0x009896800000895d */ /* 0x010fea0003900000 */
[----:B------:R-:W4:Y:S02]  /*8a20*/  @!P0 SYNCS.PHASECHK.TRANS64 P0, [R3+URZ], R2 ;  /* 0x00000002030085a7 */ /* 0x000f24000800007f */
[----:B----4-:R-:W-:Y:S05]  /*8a30*/  @!P0 BRA `(.L_x_1366) ;  /* 0xfffffffc00f08947 */ /* 0x010fea000383ffff */
.L_x_1289:
[----:B------:R-:W-:Y:S05]  /*8a40*/  BSYNC B6 ;  /* 0x0000000000067941 */ /* 0x000fea0003800000 */
.L_x_1286:
[----:B------:R-:W-:Y:S05]  /*8a50*/  EXIT ;  /* 0x000000000000794d */ /* 0x000fea0003800000 */
.L_x_1296:
[----:B------:R-:W-:Y:S02]  /*8a60*/  IMAD.MOV.U32 R13, RZ, RZ, R17 ;  /* 0x000000ffff0d7224 */ /* 0x000fe400078e0011 */
[----:B------:R-:W-:Y:S02]  /*8a70*/  IMAD.MOV.U32 R12, RZ, RZ, RZ ;  /* 0x000000ffff0c7224 */ /* 0x000fe400078e00ff */
[----:B------:R-:W-:Y:S02]  /*8a80*/  IMAD.MOV.U32 R11, RZ, RZ, 0x1f ;  /* 0x0000001fff0b7424 */ /* 0x000fe400078e00ff */
[----:B------:R-:W-:-:S07]  /*8a90*/  IMAD.MOV.U32 R15, RZ, RZ, -0x1 ;  /* 0xffffffffff0f7424 */ /* 0x000fce00078e00ff */
[----:B------:R-:W-:Y:S05]  /*8aa0*/  WARPSYNC.COLLECTIVE R15, `(.L_x_1367) ;  /* 0x000000000f087348 */ /* 0x000fea0003c00000 */
[----:B------:R1:W2:Y:S02]  /*8ab0*/  SHFL.IDX P6, R14, R13, R12, R11 ;  /* 0x0000000c0d0e7389 */ /* 0x0002a400000c000b */
[----:B-12---:R-:W-:Y:S01]  /*8ac0*/  ENDCOLLECTIVE ;  /* 0x000000000000791b */ /* 0x006fe20003800000 */
.L_x_1367:
[----:B------:R-:W-:Y:S05]  /*8ad0*/  BRA `(.L_x_1368) ;  /* 0xffffff8400607947 */ /* 0x000fea000383ffff */
.L_x_1298:
[----:B--2---:R2:W3:Y:S02]  /*8ae0*/  SYNCS.PHASECHK.TRANS64.TRYWAIT P0, [R237+URZ+0x26800], R4 ;  /* 0x02680004ed0075a7 */ /* 0x0044e4000800017f */
[----:B---3--:R-:W-:Y:S05]  /*8af0*/  @!P0 NANOSLEEP.SYNCS 0x989680 ;  /* 0x009896800000895d */ /* 0x008fea0003900000 */
[----:B------:R-:W3:Y:S02]  /*8b00*/  @!P0 SYNCS.PHASECHK.TRANS64 P0, [R237+URZ+0x26800], R4 ;  /* 0x02680004ed0085a7 */ /* 0x000ee4000800007f */
[----:B---3--:R-:W-:Y:S05]  /*8b10*/  @!P0 BRA `(.L_x_1298) ;  /* 0xfffffffc00f08947 */ /* 0x008fea000383ffff */
[----:B------:R-:W-:Y:S05]  /*8b20*/  BRA `(.L_x_1297) ;  /* 0xffffff8400887947 */ /* 0x000fea000383ffff */
.L_x_1303:
[----:B--2---:R-:W-:-:S04]  /*8b30*/  IMAD.U32 R5, RZ, RZ, UR6 ;  /* 0x00000006ff057e24 */ /* 0x004fc8000f8e00ff */
[----:B------:R2:W3:Y:S03]  /*8b40*/  SYNCS.PHASECHK.TRANS64.TRYWAIT P0, [R5+URZ+0x26810], R120 ;  /* 0x02681078050075a7 */ /* 0x0004e6000800017f */
[----:B---3--:R-:W-:Y:S05]  /*8b50*/  @!P0 NANOSLEEP.SYNCS 0x989680 ;  /* 0x009896800000895d */ /* 0x008fea0003900000 */
[----:B------:R-:W3:Y:S02]  /*8b60*/  @!P0 SYNCS.PHASECHK.TRANS64 P0, [R5+URZ+0x26810], R120 ;  /* 0x02681078050085a7 */ /* 0x000ee4000800007f */
[----:B---3--:R-:W-:Y:S05]  /*8b70*/  @!P0 BRA `(.L_x_1303) ;  /* 0xfffffffc00ec8947 */ /* 0x008fea000383ffff */
[----:B------:R-:W-:Y:S05]  /*8b80*/  BRA `(.L_x_1302) ;  /* 0xffffff8c00f07947 */ /* 0x000fea000383ffff */
.L_x_1307:
[----:B------:R-:W-:-:S04]  /*8b90*/  IMAD.U32 R121, RZ, RZ, UR6 ;  /* 0x00000006ff797e24 */ /* 0x000fc8000f8e00ff */
[----:B------:R1:W1:Y:S03]  /*8ba0*/  SYNCS.PHASECHK.TRANS64.TRYWAIT P0, [R121+URZ+0x26830], R120 ;  /* 0x02683078790075a7 */ /* 0x000266000800017f */
[----:B-1----:R-:W-:Y:S05]  /*8bb0*/  @!P0 NANOSLEEP.SYNCS 0x989680 ;  /* 0x009896800000895d */ /* 0x002fea0003900000 */
[----:B------:R-:W1:Y:S02]  /*8bc0*/  @!P0 SYNCS.PHASECHK.TRANS64 P0, [R121+URZ+0x26830], R120 ;  /* 0x02683078790085a7 */ /* 0x000e64000800007f */
[----:B-1----:R-:W-:Y:S05]  /*8bd0*/  @!P0 BRA `(.L_x_1307) ;  /* 0xfffffffc00ec8947 */ /* 0x002fea000383ffff */
[----:B------:R-:W-:Y:S05]  /*8be0*/  BRA `(.L_x_1306) ;  /* 0xffffff9400b47947 */ /* 0x000fea000383ffff */
.L_x_1341:
[----:B-1----:R1:W2:Y:S02]  /*8bf0*/  SYNCS.PHASECHK.TRANS64.TRYWAIT P0, [R16+URZ+0x26820], R3 ;  /* 0x02682003100075a7 */ /* 0x0022a4000800017f */
[----:B--2---:R-:W-:Y:S05]  /*8c00*/  @!P0 NANOSLEEP.SYNCS 0x989680 ;  /* 0x009896800000895d */ /* 0x004fea0003900000 */
[----:B------:R-:W2:Y:S02]  /*8c10*/  @!P0 SYNCS.PHASECHK.TRANS64 P0, [R16+URZ+0x26820], R3 ;  /* 0x02682003100085a7 */ /* 0x000ea4000800007f */
[----:B--2---:R-:W-:Y:S05]  /*8c20*/  @!P0 BRA `(.L_x_1341) ;  /* 0xfffffffc00f08947 */ /* 0x004fea000383ffff */
[----:B------:R-:W-:Y:S05]  /*8c30*/  BRA `(.L_x_1369) ;  /* 0xffffffdc00207947 */ /* 0x000fea000383ffff */
.L_x_1345:
[----:B-1----:R1:W3:Y:S02]  /*8c40*/  SYNCS.PHASECHK.TRANS64.TRYWAIT P1, [R16+URZ+0x26840], R21 ;  /* 0x02684015100075a7 */ /* 0x0022e4000802017f */
[----:B---3--:R-:W-:Y:S05]  /*8c50*/  @!P1 NANOSLEEP.SYNCS 0x989680 ;  /* 0x009896800000995d */ /* 0x008fea0003900000 */
[----:B------:R-:W3:Y:S02]  /*8c60*/  @!P1 SYNCS.PHASECHK.TRANS64 P1, [R16+URZ+0x26840], R21 ;  /* 0x02684015100095a7 */ /* 0x000ee4000802007f */
[----:B---3--:R-:W-:Y:S05]  /*8c70*/  @!P1 BRA `(.L_x_1345) ;  /* 0xfffffffc00f09947 */ /* 0x008fea000383ffff */
[----:B------:R-:W-:Y:S05]  /*8c80*/  BRA `(.L_x_1370) ;  /* 0xffffffe400507947 */ /* 0x000fea000383ffff */
.L_x_1347:
[----:B--2---:R2:W3:Y:S02]  /*8c90*/  SYNCS.PHASECHK.TRANS64.TRYWAIT P1, [R16+URZ+0x26828], R21 ;  /* 0x02682815100075a7 */ /* 0x0044e4000802017f */
[----:B---3--:R-:W-:Y:S05]  /*8ca0*/  @!P1 NANOSLEEP.SYNCS 0x989680 ;  /* 0x009896800000995d */ /* 0x008fea0003900000 */
[----:B------:R-:W3:Y:S02]  /*8cb0*/  @!P1 SYNCS.PHASECHK.TRANS64 P1, [R16+URZ+0x26828], R21 ;  /* 0x02682815100095a7 */ /* 0x000ee4000802007f */
[----:B---3--:R-:W-:Y:S05]  /*8cc0*/  @!P1 BRA `(.L_x_1347) ;  /* 0xfffffffc00f09947 */ /* 0x008fea000383ffff */
[----:B------:R-:W-:Y:S05]  /*8cd0*/  BRA `(.L_x_1371) ;  /* 0xffffffe800007947 */ /* 0x000fea000383ffff */
.L_x_1349:
[----:B---3--:R3:W4:Y:S02]  /*8ce0*/  SYNCS.PHASECHK.TRANS64.TRYWAIT P1, [R16+URZ+0x26848], R21 ;  /* 0x02684815100075a7 */ /* 0x008724000802017f */
[----:B----4-:R-:W-:Y:S05]  /*8cf0*/  @!P1 NANOSLEEP.SYNCS 0x989680 ;  /* 0x009896800000995d */ /* 0x010fea0003900000 */
[----:B------:R-:W4:Y:S02]  /*8d00*/  @!P1 SYNCS.PHASECHK.TRANS64 P1, [R16+URZ+0x26848], R21 ;  /* 0x02684815100095a7 */ /* 0x000f24000802007f */
[----:B----4-:R-:W-:Y:S05]  /*8d10*/  @!P1 BRA `(.L_x_1349) ;  /* 0xfffffffc00f09947 */ /* 0x010fea000383ffff */
[----:B------:R-:W-:Y:S05]  /*8d20*/  BRA `(.L_x_1372) ;  /* 0xffffffe800b07947 */ /* 0x000fea000383ffff */
.L_x_1351:
[----:B------:R-:W-:-:S07]  /*8d30*/  SHF.L.U32 R5, R11, 0x1f, RZ ;  /* 0x0000001f0b057819 */ /* 0x000fce00000006ff */
.L_x_1373:
[----:B------:R1:W1:Y:S02]  /*8d40*/  SYNCS.PHASECHK.TRANS64.TRYWAIT P1, [R16+URZ+0x26820], R5 ;  /* 0x02682005100075a7 */ /* 0x000264000802017f */
[----:B-1----:R-:W-:Y:S05]  /*8d50*/  @!P1 NANOSLEEP.SYNCS 0x989680 ;  /* 0x009896800000995d */ /* 0x002fea0003900000 */
[----:B------:R-:W1:Y:S02]  /*8d60*/  @!P1 SYNCS.PHASECHK.TRANS64 P1, [R16+URZ+0x26820], R5 ;  /* 0x02682005100095a7 */ /* 0x000e64000802007f */
[----:B-1----:R-:W-:Y:S05]  /*8d70*/  @!P1 BRA `(.L_x_1373) ;  /* 0xfffffffc00f09947 */ /* 0x002fea000383ffff */
[----:B------:R-:W-:Y:S05]  /*8d80*/  BRA `(.L_x_1374) ;  /* 0xffffffec00487947 */ /* 0x000fea000383ffff */
.L_x_1354:
[----:B-1----:R1:W3:Y:S02]  /*8d90*/  SYNCS.PHASECHK.TRANS64.TRYWAIT P1, [R16+URZ+0x26840], R13 ;  /* 0x0268400d100075a7 */ /* 0x0022e4000802017f */
[----:B---3--:R-:W-:Y:S05]  /*8da0*/  @!P1 NANOSLEEP.SYNCS 0x989680 ;  /* 0x009896800000995d */ /* 0x008fea0003900000 */
[----:B------:R-:W3:Y:S02]  /*8db0*/  @!P1 SYNCS.PHASECHK.TRANS64 P1, [R16+URZ+0x26840], R13 ;  /* 0x0268400d100095a7 */ /* 0x000ee4000802007f */
[----:B---3--:R-:W-:Y:S05]  /*8dc0*/  @!P1 BRA `(.L_x_1354) ;  /* 0xfffffffc00f09947 */ /* 0x008fea000383ffff */
[----:B------:R-:W-:Y:S05]  /*8dd0*/  BRA `(.L_x_1375) ;  /* 0xfffffff000187947 */ /* 0x000fea000383ffff */
.L_x_1356:
[----:B--2---:R2:W3:Y:S02]  /*8de0*/  SYNCS.PHASECHK.TRANS64.TRYWAIT P1, [R16+URZ+0x26828], R13 ;  /* 0x0268280d100075a7 */ /* 0x0044e4000802017f */
[----:B---3--:R-:W-:Y:S05]  /*8df0*/  @!P1 NANOSLEEP.SYNCS 0x989680 ;  /* 0x009896800000995d */ /* 0x008fea0003900000 */
[----:B------:R-:W3:Y:S02]  /*8e00*/  @!P1 SYNCS.PHASECHK.TRANS64 P1, [R16+URZ+0x26828], R13 ;  /* 0x0268280d100095a7 */ /* 0x000ee4000802007f */
[----:B---3--:R-:W-:Y:S05]  /*8e10*/  @!P1 BRA `(.L_x_1356) ;  /* 0xfffffffc00f09947 */ /* 0x008fea000383ffff */
[----:B------:R-:W-:Y:S05]  /*8e20*/  BRA `(.L_x_1376) ;  /* 0xfffffff000bc7947 */ /* 0x000fea000383ffff */
.L_x_1358:
[----:B---3--:R3:W1:Y:S02]  /*8e30*/  SYNCS.PHASECHK.TRANS64.TRYWAIT P0, [R3+URZ+0x26840], R0 ;  /* 0x02684000030075a7 */ /* 0x008664000800017f */
[----:B-1----:R-:W-:Y:S05]  /*8e40*/  @!P0 NANOSLEEP.SYNCS 0x989680 ;  /* 0x009896800000895d */ /* 0x002fea0003900000 */
[----:B------:R-:W1:Y:S02]  /*8e50*/  @!P0 SYNCS.PHASECHK.TRANS64 P0, [R3+URZ+0x26840], R0 ;  /* 0x02684000030085a7 */ /* 0x000e64000800007f */
[----:B-1----:R-:W-:Y:S05]  /*8e60*/  @!P0 BRA `(.L_x_1358) ;  /* 0xfffffffc00f08947 */ /* 0x002fea000383ffff */
[----:B------:R-:W-:Y:S05]  /*8e70*/  BRA `(.L_x_1377) ;  /* 0xfffffff400807947 */ /* 0x000fea000383ffff */
.L_x_1360:
[----:B------:R-:W-:Y:S01]  /*8e80*/  BSSY B0, `(.L_x_1378) ;  /* 0x0000006000007945 */ /* 0x000fe20003800000 */
[----:B------:R-:W-:-:S07]  /*8e90*/  IMAD.MOV.U32 R15, RZ, RZ, -0x1 ;  /* 0xffffffffff0f7424 */ /* 0x000fce00078e00ff */
[----:B------:R-:W-:Y:S05]  /*8ea0*/  WARPSYNC.COLLECTIVE R15, `(.L_x_1379) ;  /* 0x000000000f0c7348 */ /* 0x000fea0003c00000 */
[----:B------:R-:W-:Y:S02]  /*8eb0*/  ELECT P6, UR62, PT ;  /* 0x00000000003e782f */ /* 0x000fe400038c0000 */
[----:B------:R-:W-:Y:S01]  /*8ec0*/  MOV R14, UR62 ;  /* 0x0000003e000e7c02 */ /* 0x000fe20008000f00 */
[----:B------:R-:W-:Y:S10]  /*8ed0*/  ENDCOLLECTIVE ;  /* 0x000000000000791b */ /* 0x000ff40003800000 */
.L_x_1379:
[----:B------:R-:W-:Y:S05]  /*8ee0*/  BSYNC B0 ;  /* 0x0000000000007941 */ /* 0x000fea0003800000 */
.L_x_1378:
[----:B------:R-:W-:Y:S05]  /*8ef0*/  BRA `(.L_x_1380) ;  /* 0xfffffff800487947 */ /* 0x000fea000383ffff */
.L_x_1362:
[----:B-1----:R1:W2:Y:S02]  /*8f00*/  SYNCS.PHASECHK.TRANS64.TRYWAIT P0, [R6+URZ], R5 ;  /* 0x00000005060075a7 */ /* 0x0022a4000800017f */
[----:B--2---:R-:W-:Y:S05]  /*8f10*/  @!P0 NANOSLEEP.SYNCS 0x989680 ;  /* 0x009896800000895d */ /* 0x004fea0003900000 */
[----:B------:R-:W2:Y:S02]  /*8f20*/  @!P0 SYNCS.PHASECHK.TRANS64 P0, [R6+URZ], R5 ;  /* 0x00000005060085a7 */ /* 0x000ea4000800007f */
[----:B--2---:R-:W-:Y:S05]  /*8f30*/  @!P0 BRA `(.L_x_1362) ;  /* 0xfffffffc00f08947 */ /* 0x004fea000383ffff */
[----:B------:R-:W-:Y:S05]  /*8f40*/  BRA `(.L_x_1381) ;  /* 0xfffffff800887947 */ /* 0x000fea000383ffff */
.L_x_1363:
[----:B--2---:R2:W3:Y:S02]  /*8f50*/  SYNCS.PHASECHK.TRANS64.TRYWAIT P0, [R3+URZ], R2 ;  /* 0x00000002030075a7 */ /* 0x0044e4000800017f */
[----:B---3--:R-:W-:Y:S05]  /*8f60*/  @!P0 NANOSLEEP.SYNCS 0x989680 ;  /* 0x009896800000895d */ /* 0x008fea0003900000 */
[----:B------:R-:W3:Y:S02]  /*8f70*/  @!P0 SYNCS.PHASECHK.TRANS64 P0, [R3+URZ], R2 ;  /* 0x00000002030085a7 */ /* 0x000ee4000800007f */
[----:B---3--:R-:W-:Y:S05]  /*8f80*/  @!P0 BRA `(.L_x_1363) ;  /* 0xfffffffc00f08947 */ /* 0x008fea000383ffff */
[----:B------:R-:W-:Y:S05]  /*8f90*/  BRA `(.L_x_1382) ;  /* 0xfffffff8007c7947 */ /* 0x000fea000383ffff */
.L_x_1365:
[----:B--2---:R2:W3:Y:S02]  /*8fa0*/  SYNCS.PHASECHK.TRANS64.TRYWAIT P0, [R0+URZ], R5 ;  /* 0x00000005000075a7 */ /* 0x0044e4000800017f */
[----:B---3--:R-:W-:Y:S05]  /*8fb0*/  @!P0 NANOSLEEP.SYNCS 0x989680 ;  /* 0x009896800000895d */ /* 0x008fea0003900000 */
[----:B------:R-:W3:Y:S02]  /*8fc0*/  @!P0 SYNCS.PHASECHK.TRANS64 P0, [R0+URZ], R5 ;  /* 0x00000005000085a7 */ /* 0x000ee4000800007f */
[----:B---3--:R-:W-:Y:S05]  /*8fd0*/  @!P0 BRA `(.L_x_1365) ;  /* 0xfffffffc00f08947 */ /* 0x008fea000383ffff */
[----:B------:R-:W-:Y:S05]  /*8fe0*/  BRA `(.L_x_1383) ;  /* 0xfffffff800807947 */ /* 0x000fea000383ffff */
.L_x_1384:
        /* <DEDUP_REMOVED lines=9> */
.L_x_6563:


//--------------------- .text._ZN7cutlass13device_kernelIN5flash11enable_sm90INS1_16FlashAttnBwdSm90INS1_25CollectiveMainloopBwdSm90ILi2ELi2ELi2EN4cute5tupleIJNS5_1CILi1EEES8_S8_EEENS6_IJNS7_ILi64EEENS7_ILi128EEENS7_ILi96EEEEEENS_6half_tEfNS_4arch4Sm90ELb0ELb1ELb1ELb0ELb1ELb1ELb0ELb0ELi2ELi1ELi2ELi1ELb1EEENS1_24CollectiveEpilogueBwdGQAISD_fSG_Li256ELb0ELb1EEENS1_19SingleTileSchedulerILb0ELb0ELb0ELi128EEEEEEEEEvNT_6ParamsE --------------------------
	.section	.text._ZN7cutlass13device_kernelIN5flash11enable_sm90INS1_16FlashAttnBwdSm90INS1_25CollectiveMainloopBwdSm90ILi2ELi2ELi2EN4cute5tupleIJNS5_1CILi1EEES8_S8_EEENS6_IJNS7_ILi64EEENS7_ILi128EEENS7_ILi96EEEEEENS_6half_tEfNS_4arch4Sm90ELb0ELb1ELb1ELb0ELb1ELb1ELb0ELb0ELi2ELi1ELi2ELi1ELb1EEENS1_24CollectiveEpilogueBwdGQAISD_fSG_Li256ELb0ELb1EEENS1_19SingleTileSchedulerILb0ELb0ELb0ELi128EEEEEEEEEvNT_6ParamsE,"ax",@progbits
	.align	128
.text._ZN7cutlass13device_kernelIN5flash11enable_sm90INS1_16FlashAttnBwdSm90INS1_25CollectiveMainloopBwdSm90ILi2ELi2ELi2EN4cute5tupleIJNS5_1CILi1EEES8_S8_EEENS6_IJNS7_ILi64EEENS7_ILi128EEENS7_ILi96EEEEEENS_6half_tEfNS_4arch4Sm90ELb0ELb1ELb1ELb0ELb1ELb1ELb0ELb0ELi2ELi1ELi2ELi1ELb1EEENS1_24CollectiveEpilogueBwdGQAISD_fSG_Li256ELb0ELb1EEENS1_19SingleTileSchedulerILb0ELb0ELb0ELi128EEEEEEEEEvNT_6ParamsE:
        .type           _ZN7cutlass13device_kernelIN5flash11enable_sm90INS1_16FlashAttnBwdSm90INS1_25CollectiveMainloopBwdSm90ILi2ELi2ELi2EN4cute5tupleIJNS5_1CILi1EEES8_S8_EEENS6_IJNS7_ILi64EEENS7_ILi128EEENS7_ILi96EEEEEENS_6half_tEfNS_4arch4Sm90ELb0ELb1ELb1ELb0ELb1ELb1ELb0ELb0ELi2ELi1ELi2ELi1ELb1EEENS1_24CollectiveEpilogueBwdGQAISD_fSG_Li256ELb0ELb1EEENS1_19SingleTileSchedulerILb0ELb0ELb0ELi128EEEEEEEEEvNT_6ParamsE,@function
        .size           _ZN7cutlass13device_kernelIN5flash11enable_sm90INS1_16FlashAttnBwdSm90INS1_25CollectiveMainloopBwdSm90ILi2ELi2ELi2EN4cute5tupleIJNS5_1CILi1EEES8_S8_EEENS6_IJNS7_ILi64EEENS7_ILi128EEENS7_ILi96EEEEEENS_6half_tEfNS_4arch4Sm90ELb0ELb1ELb1ELb0ELb1ELb1ELb0ELb0ELi2ELi1ELi2ELi1ELb1EEENS1_24CollectiveEpilogueBwdGQAISD_fSG_Li256ELb0ELb1EEENS1_19SingleTileSchedulerILb0ELb0ELb0ELi128EEEEEEEEEvNT_6ParamsE,(.L_x_6564 - _ZN7cutlass13device_kernelIN5flash11enable_sm90INS1_16FlashAttnBwdSm90INS1_25CollectiveMainloopBwdSm90ILi2ELi2ELi2EN4cute5tupleIJNS5_1CILi1EEES8_S8_EEENS6_IJNS7_ILi64EEENS7_ILi128EEENS7_ILi96EEEEEENS_6half_tEfNS_4arch4Sm90ELb0ELb1ELb1ELb0ELb1ELb1ELb0ELb0ELi2ELi1ELi2ELi1ELb1EEENS1_24CollectiveEpilogueBwdGQAISD_fSG_Li256ELb0ELb1EEENS1_19SingleTileSchedulerILb0ELb0ELb0ELi128EEEEEEEEEvNT_6ParamsE)
        .other          _ZN7cutlass13device_kernelIN5flash11enable_sm90INS1_16FlashAttnBwdSm90INS1_25CollectiveMainloopBwdSm90ILi2ELi2ELi2EN4cute5tupleIJNS5_1CILi1EEES8_S8_EEENS6_IJNS7_ILi64EEENS7_ILi128EEENS7_ILi96EEEEEENS_6half_tEfNS_4arch4Sm90ELb0ELb1ELb1ELb0ELb1ELb1ELb0ELb0ELi2ELi1ELi2ELi1ELb1EEENS1_24CollectiveEpilogueBwdGQAISD_fSG_Li256ELb0ELb1EEENS1_19SingleTileSchedulerILb0ELb0ELb0ELi128EEEEEEEEEvNT_6ParamsE,@"STO_CUDA_ENTRY STV_DEFAULT"
_ZN7cutlass13device_kernelIN5flash11enable_sm90INS1_16FlashAttnBwdSm90INS1_25CollectiveMainloopBwdSm90ILi2ELi2ELi2EN4cute5tupleIJNS5_1CILi1EEES8_S8_EEENS6_IJNS7_ILi64EEENS7_ILi128EEENS7_ILi96EEEEEENS_6half_tEfNS_4arch4Sm90ELb0ELb1ELb1ELb0ELb1ELb1ELb0ELb0ELi2ELi1ELi2ELi1ELb1EEENS1_24CollectiveEpilogueBwdGQAISD_fSG_Li256ELb0ELb1EEENS1_19SingleTileSchedulerILb0ELb0ELb0ELi128EEEEEEEEEvNT_6ParamsE:
        /* <DEDUP_REMOVED lines=24> */
.L_x_1386:
[----:B------:R-:W-:Y:S05]  /*0180*/  BSYNC B0 ;  /* 0x0000000000007941 */ /* 0x000fea0003800000 */
.L_x_1385:
        /* <DEDUP_REMOVED lines=37> */
.L_x_1387:
        /* <DEDUP_REMOVED lines=22> */
.L_x_1388:
[----:B------:R-:W-:Y:S01]  /*0540*/  PLOP3.LUT P0, PT, PT, PT, UP0, 0x80, 0x0 ;  /* 0x000000000000781c */ /* 0x000fe20003f0f008 */
[----:B------:R-:W-:Y:S01]  /*0550*/  NOP ;  /* 0x0000000000007918 */ /* 0x000fe20000000000 */
[----:B------:R-:W-:Y:S01]  /*0560*/  ULDC.64 UR46, c[0x0][0x208] ;  /* 0x00008200002e7ab9 */ /* 0x000fe20000000a00 */
[----:B------:R-:W-:Y:S01]  /*0570*/  BSSY B6, `(.L_x_1389) ;  /* 0x000098a000067945 */ /* 0x000fe20003800000 */
[----:B-12-4-:R-:W-:Y:S09]  /*0580*/  BAR.SYNC.DEFER_BLOCKING 0x0 ;  /* 0x0000000000007b1d */ /* 0x016ff20000010000 */
[----:B------:R-:W-:Y:S05]  /*0590*/  @!P0 BRA `(.L_x_1390) ;  /* 0x0000005400908947 */ /* 0x000fea0003800000 */
.L_x_1391:
        /* <DEDUP_REMOVED lines=13> */
[----:B-1----:R-:W-:Y:S05]  /*0670*/  @!P0 BRA `(.L_x_1392) ;  /* 0x0000009400e48947 */ /* 0x002fea0003800000 */
        /* <DEDUP_REMOVED lines=73> */
.L_x_1393:
        /* <DEDUP_REMOVED lines=28> */
.L_x_1396:
        /* <DEDUP_REMOVED lines=15> */
.L_x_1395:
        /* <DEDUP_REMOVED lines=22> */
.L_x_1398:
        /* <DEDUP_REMOVED lines=15> */
.L_x_1397:
[----:B------:R-:W-:Y:S01]  /*1010*/  SHF.R.S32.HI R19, RZ, 0x1f, R18 ;  /* 0x0000001fff137819 */ /* 0x000fe20000011412 */
[----:B------:R-:W-:-:S03]  /*1020*/  UMOV UR4, 0xffffffff ;  /* 0xffffffff00047882 */ /* 0x000fc60000000000 */
[----:B------:R-:W-:-:S04]  /*1030*/  LEA.HI R0, R19, R18, RZ, 0x7 ;  /* 0x0000001213007211 */ /* 0x000fc800078f38ff */
[----:B------:R-:W-:Y:S01]  /*1040*/  SHF.R.S32.HI R17, RZ, 0x7, R0 ;  /* 0x00000007ff117819 */ /* 0x000fe20000011400 */
[----:B------:R-:W-:Y:S06]  /*1050*/  BRA.DIV UR4, `(.L_x_1399) ;  /* 0x0000008e04747947 */ /* 0x000fec000b800000 */
[----:B------:R1:W2:Y:S02]  /*1060*/  SHFL.IDX PT, R14, R17, RZ, 0x1f ;  /* 0x00001fff110e7589 */ /* 0x0002a400000e0000 */
.L_x_1512:
        /* <DEDUP_REMOVED lines=15> */
.L_x_1400:
        /* <DEDUP_REMOVED lines=19> */
.L_x_1402:
        /* <DEDUP_REMOVED lines=127> */
.L_x_1413:
[----:B------:R-:W-:-:S06]  /*1a80*/  UISETP.NE.AND UP0, UPT, UR11, 0x3, UPT ;  /* 0x000000030b00788c */ /* 0x000fcc000bf05270 */
[----:B------:R-:W-:-:S13]  /*1a90*/  PLOP3.LUT P6, PT, PT, PT, UP0, 0x80, 0x0 ;  /* 0x000000000000781c */ /* 0x000fda0003fcf008 */
[----:B-1----:R-:W-:Y:S05]  /*1aa0*/  @!P6 BRA `(.L_x_1403) ;  /* 0x000000000004e947 */ /* 0x002fea0003800000 */
[----:B------:R-:W-:Y:S01]  /*1ab0*/  BPT.TRAP 0x1 ;  /* 0x000000040000795c */ /* 0x000fe20000300000 */
.L_x_1403:
[----:B------:R-:W-:Y:S01]  /*1ac0*/  R2UR UR9, R237 ;  /* 0x00000000ed0972ca */ /* 0x000fe200000e0000 */
[----:B------:R-:W-:-:S05]  /*1ad0*/  IMAD.U32 R120, RZ, RZ, UR4 ;  /* 0x00000004ff787e24 */ /* 0x000fca000f8e00ff */
[----:B------:R-:W-:-:S07]  /*1ae0*/  SHF.L.U32 R120, R120, 0x1f, RZ ;  /* 0x0000001f78787819 */ /* 0x000fce00000006ff */
[----:B------:R-:W-:-:S09]  /*1af0*/  ULEA UR9, UR5, UR9, 0x3 ;  /* 0x0000000905097291 */ /* 0x000fd2000f8e183f */
[----:B------:R1:W2:Y:S01]  /*1b00*/  SYNCS.PHASECHK.TRANS64.TRYWAIT P0, [UR9+0x26810], R120 ;  /* 0x02681078ff0075a7 */ /* 0x0002a20008000149 */
[----:B------:R-:W-:Y:S05]  /*1b10*/  @!P6 BRA `(.L_x_1404) ;  /* 0x000000000004e947 */ /* 0x000fea0003800000 */
[----:B------:R-:W-:Y:S01]  /*1b20*/  BPT.TRAP 0x1 ;  /* 0x000000040000795c */ /* 0x000fe20000300000 */
.L_x_1404:
[----:B--2---:R-:W-:Y:S05]  /*1b30*/  @P0 BRA `(.L_x_1405) ;  /* 0x0000000000080947 */ /* 0x004fea0003800000 */
[----:B------:R-:W2:Y:S02]  /*1b40*/  SYNCS.PHASECHK.TRANS64.TRYWAIT P0, [UR9+0x26810], R120 ;  /* 0x02681078ff0075a7 */ /* 0x000ea40008000149 */
[----:B--2---:R-:W-:Y:S05]  /*1b50*/  @!P0 BRA `(.L_x_1406) ;  /* 0x0000008000e88947 */ /* 0x004fea0003800000 */
.L_x_1405:
        /* <DEDUP_REMOVED lines=66> */
.L_x_1407:
[----:B------:R1:W1:Y:S01]  /*1f80*/  SYNCS.PHASECHK.TRANS64.TRYWAIT P0, [UR9+0x26830], R120 ;  /* 0x02683078ff0075a7 */ /* 0x0002620008000149 */
[----:B------:R-:W-:Y:S05]  /*1f90*/  @!P6 BRA `(.L_x_1408) ;  /* 0x000000000004e947 */ /* 0x000fea0003800000 */
[----:B------:R-:W-:Y:S01]  /*1fa0*/  BPT.TRAP 0x1 ;  /* 0x000000040000795c */ /* 0x000fe20000300000 */
.L_x_1408:
        /* <DEDUP_REMOVED lines=50> */
.L_x_1409:
        /* <DEDUP_REMOVED lines=600> */
.L_x_1411:
        /* <DEDUP_REMOVED lines=48> */
.L_x_1412:
        /* <DEDUP_REMOVED lines=62> */
.L_x_1394:
[----:B------:R-:W-:Y:S05]  /*4f30*/  @P0 BRA `(.L_x_1392) ;  /* 0x0000004c00b40947 */ /* 0x000fea0003800000 */
[----:B-1----:R-:W1:Y:S01]  /*4f40*/  S2R R4, SR_TID.X ;  /* 0x0000000000047919 */ /* 0x002e620000002100 */
[----:B------:R-:W2:Y:S01]  /*4f50*/  S2UR UR8, SR_CTAID.Y ;  /* 0x00000000000879c3 */ /* 0x000ea20000002600 */
[----:B------:R-:W-:Y:S01]  /*4f60*/  ULDC UR9, c[0x0][0x850] ;  /* 0x0002140000097ab9 */ /* 0x000fe20000000800 */
[----:B------:R-:W-:Y:S01]  /*4f70*/  ULDC.64 UR12, c[0x0][0x818] ;  /* 0x00020600000c7ab9 */ /* 0x000fe20000000a00 */
[----:B------:R-:W-:Y:S01]  /*4f80*/  UISETP.NE.AND UP0, UPT, UR9, 0x1, UPT ;  /* 0x000000010900788c */ /* 0x000fe2000bf05270 */
[----:B------:R-:W-:Y:S01]  /*4f90*/  BSSY B0, `(.L_x_1414) ;  /* 0x0000058000007945 */ /* 0x000fe20003800000 */
[----:B------:R-:W-:Y:S01]  /*4fa0*/  ULDC UR18, c[0x0][0x80c] ;  /* 0x0002030000127ab9 */ /* 0x000fe20000000800 */
[----:B------:R-:W-:Y:S01]  /*4fb0*/  UMOV UR20, 0x400 ;  /* 0x0000040000147882 */ /* 0x000fe20000000000 */
[----:B------:R-:W-:Y:S01]  /*4fc0*/  ULDC.64 UR16, c[0x0][0x840] ;  /* 0x0002100000107ab9 */ /* 0x000fe20000000a00 */
[----:B------:R-:W3:Y:S01]  /*4fd0*/  S2UR UR15, SR_CTAID.X ;  /* 0x00000000000f79c3 */ /* 0x000ee20000002500 */
[----:B------:R-:W-:-:S05]  /*4fe0*/  ULDC.64 UR24, c[0x0][0x848] ;  /* 0x0002120000187ab9 */ /* 0x000fca0000000a00 */
[----:B------:R-:W-:Y:S01]  /*4ff0*/  @UP0 ULDC UR4, c[0x0][0x854] ;  /* 0x0002150000040ab9 */ /* 0x000fe20000000800 */
[----:B------:R-:W-:Y:S01]  /*5000*/  @UP0 ULDC UR7, c[0x0][0x858] ;  /* 0x0002160000070ab9 */ /* 0x000fe20000000800 */
[----:B------:R-:W4:Y:S01]  /*5010*/  S2UR UR14, SR_CTAID.Z ;  /* 0x00000000000e79c3 */ /* 0x000f220000002700 */
[----:B--2---:R-:W-:-:S07]  /*5020*/  UIMAD.WIDE.U32 UR4, UR8, UR4, URZ ;  /* 0x00000004080472a5 */ /* 0x004fce000f8e003f */
[----:B------:R-:W2:Y:S01]  /*5030*/  S2UR UR21, SR_CgaCtaId ;  /* 0x00000000001579c3 */ /* 0x000ea20000008800 */
[----:B------:R-:W-:Y:S01]  /*5040*/  UMOV UR11, UR8 ;  /* 0x00000008000b7c82 */ /* 0x000fe20008000000 */
[----:B------:R-:W-:Y:S01]  /*5050*/  @UP0 USHF.R.U32.HI UR11, URZ, UR7, UR5 ;  /* 0x000000073f0b0299 */ /* 0x000fe20008011605 */
[----:B-1----:R-:W-:-:S03]  /*5060*/  VIADD R3, R4, 0xffffff80 ;  /* 0xffffff8004037836 */ /* 0x002fc60000000000 */
[----:B------:R-:W-:Y:S02]  /*5070*/  USHF.R.S32.HI UR19, URZ, 0x1f, UR11 ;  /* 0x0000001f3f137899 */ /* 0x000fe4000801140b */
[----:B------:R-:W-:Y:S01]  /*5080*/  BAR.SYNC.DEFER_BLOCKING 0x1, 0x100 ;  /* 0x0044000000007b1d */ /* 0x000fe20000010000 */
[----:B---3--:R-:W-:Y:S01]  /*5090*/  UIMAD UR6, UR15, 0x3000, URZ ;  /* 0x000030000f0678a4 */ /* 0x008fe2000f8e023f */
[----:B------:R-:W-:Y:S01]  /*50a0*/  ISETP.NE.AND P1, PT, R4, 0x80, PT ;  /* 0x000000800400780c */ /* 0x000fe20003f25270 */
[----:B------:R-:W-:Y:S01]  /*50b0*/  UIMAD UR10, UR19, UR12, URZ ;  /* 0x0000000c130a72a4 */ /* 0x000fe2000f8e023f */
[----:B------:R-:W-:Y:S01]  /*50c0*/  SHF.R.S32.HI R0, RZ, 0x1f, R3 ;  /* 0x0000001fff007819 */ /* 0x000fe20000011403 */
[----:B------:R-:W-:Y:S01]  /*50d0*/  USHF.R.S32.HI UR7, URZ, 0x1f, UR6 ;  /* 0x0000001f3f077899 */ /* 0x000fe20008011406 */
[----:B------:R-:W-:Y:S01]  /*50e0*/  ISETP.NE.AND P0, PT, R3, RZ, PT ;  /* 0x000000ff0300720c */ /* 0x000fe20003f05270 */
[----:B------:R-:W-:Y:S01]  /*50f0*/  UIMAD UR22, UR11, UR13, UR10 ;  /* 0x0000000d0b1672a4 */ /* 0x000fe2000f8e020a */
[----:B------:R-:W-:Y:S01]  /*5100*/  LEA.HI R2, R0, R3, RZ, 0x7 ;  /* 0x0000000300027211 */ /* 0x000fe200078f38ff */
[----:B------:R-:W-:Y:S01]  /*5110*/  UIMAD.WIDE.U32 UR4, UR11, UR12, UR6 ;  /* 0x0000000c0b0472a5 */ /* 0x000fe2000f8e0006 */
[----:B------:R-:W-:-:S02]  /*5120*/  ULDC UR10, c[0x0][0x870] ;  /* 0x00021c00000a7ab9 */ /* 0x000fc40000000800 */
[----:B------:R-:W-:Y:S01]  /*5130*/  LOP3.LUT R0, R2, 0x3fffff80, RZ, 0xc0, !PT ;  /* 0x3fffff8002007812 */ /* 0x000fe200078ec0ff */
[----:B------:R-:W-:Y:S01]  /*5140*/  UIMAD UR10, UR15, UR10, URZ ;  /* 0x0000000a0f0a72a4 */ /* 0x000fe2000f8e023f */
[----:B------:R-:W-:Y:S01]  /*5150*/  SHF.R.S32.HI R5, RZ, 0x7, R2 ;  /* 0x00000007ff057819 */ /* 0x000fe20000011402 */
[----:B----4-:R-:W-:Y:S02]  /*5160*/  UIMAD UR15, UR14, UR18, URZ ;  /* 0x000000120e0f72a4 */ /* 0x010fe4000f8e023f */
[----:B------:R-:W-:Y:S01]  /*5170*/  IMAD.IADD R0, R3, 0x1, -R0 ;  /* 0x0000000103007824 */ /* 0x000fe200078e0a00 */
[----:B------:R-:W-:Y:S02]  /*5180*/  UIMAD UR18, UR10, UR18, URZ ;  /* 0x000000120a1272a4 */ /* 0x000fe4000f8e023f */
[----:B--2---:R-:W-:Y:S01]  /*5190*/  ULEA UR10, UR21, UR20, 0x18 ;  /* 0x00000014150a7291 */ /* 0x004fe2000f8ec03f */
[----:B------:R-:W-:Y:S01]  /*51a0*/  IMAD R0, R5, 0x600, R0 ;  /* 0x0000060005007824 */ /* 0x000fe200078e0200 */
[----:B------:R-:W-:-:S02]  /*51b0*/  USHF.R.S32.HI UR21, URZ, 0x1f, UR18 ;  /* 0x0000001f3f157899 */ /* 0x000fc40008011412 */
[----:B------:R-:W-:Y:S01]  /*51c0*/  USHF.R.S32.HI UR20, URZ, 0x1f, UR15 ;  /* 0x0000001f3f147899 */ /* 0x000fe2000801140f */
[----:B------:R-:W-:Y:S01]  /*51d0*/  IMAD.SHL.U32 R0, R0, 0x4, RZ ;  /* 0x0000000400007824 */ /* 0x000fe200078e00ff */
[----:B------:R-:W-:Y:S02]  /*51e0*/  UIADD3 UR18, UP0, UP1, UR18, UR15, UR11 ;  /* 0x0000000f12127290 */ /* 0x000fe4000f91e00b */
[----:B------:R-:W-:Y:S02]  /*51f0*/  UIMAD.WIDE.U32 UR6, UR11, UR16, UR6 ;  /* 0x000000100b0672a5 */ /* 0x000fe4000f8e0006 */
[----:B------:R-:W-:Y:S01]  /*5200*/  UIMAD UR23, UR19, UR16, URZ ;  /* 0x00000010131772a4 */ /* 0x000fe2000f8e023f */
[----:B------:R-:W-:Y:S01]  /*5210*/  LEA R0, R0, UR10, 0x2 ;  /* 0x0000000a00007c11 */ /* 0x000fe2000f8e10ff */
[----:B------:R-:W-:Y:S02]  /*5220*/  UIADD3.X UR16, UR21, UR20, UR19, UP0, UP1 ;  /* 0x0000001415107290 */ /* 0x000fe400087e2413 */
[----:B------:R-:W-:Y:S01]  /*5230*/  USHF.L.U32 UR15, UR18, 0x2, URZ ;  /* 0x00000002120f7899 */ /* 0x000fe2000800063f */
[----:B------:R-:W-:Y:S01]  /*5240*/  ULDC.64 UR12, c[0x0][0x868] ;  /* 0x00021a00000c7ab9 */ /* 0x000fe20000000a00 */
[----:B------:R-:W-:Y:S01]  /*5250*/  USHF.L.U64.HI UR16, UR18, 0x2, UR16 ;  /* 0x0000000212107899 */ /* 0x000fe20008010210 */
[----:B------:R1:W-:Y:S01]  /*5260*/  STS.128 [R0], R24 ;  /* 0x0000001800007388 */ /* 0x0003e20000000c00 */
[----:B------:R-:W-:-:S02]  /*5270*/  UIADD3 UR18, UP0, UR15, UR12, URZ ;  /* 0x0000000c0f127290 */ /* 0x000fc4000ff1e03f */
[----:B------:R-:W-:Y:S01]  /*5280*/  USHF.R.S32.HI UR12, URZ, 0x1f, UR14 ;  /* 0x0000001f3f0c7899 */ /* 0x000fe2000801140e */
[----:B------:R1:W-:Y:S01]  /*5290*/  STS.128 [R0+0x800], R28 ;  /* 0x0008001c00007388 */ /* 0x0003e20000000c00 */
[----:B------:R-:W-:Y:S01]  /*52a0*/  UIMAD UR17, UR11, UR17, UR23 ;  /* 0x000000110b1172a4 */ /* 0x000fe2000f8e0217 */
[----:B------:R-:W-:Y:S02]  /*52b0*/  ULDC.64 UR20, c[0x0][0x820] ;  /* 0x0002080000147ab9 */ /* 0x000fe40000000a00 */
[----:B------:R1:W-:Y:S01]  /*52c0*/  STS.128 [R0+0x1000], R32 ;  /* 0x0010002000007388 */ /* 0x0003e20000000c00 */
[----:B------:R-:W-:Y:S01]  /*52d0*/  UIADD3.X UR19, UR16, UR13, URZ, UP0, !UPT ;  /* 0x0000000d10137290 */ /* 0x000fe200087fe43f */
[----:B------:R-:W-:Y:S01]  /*52e0*/  IMAD.U32 R2, RZ, RZ, UR18 ;  /* 0x00000012ff027e24 */ /* 0x000fe2000f8e00ff */
[----:B------:R-:W-:Y:S01]  /*52f0*/  UIMAD UR13, UR12, UR20, URZ ;  /* 0x000000140c0d72a4 */ /* 0x000fe2000f8e023f */
[----:B------:R1:W-:Y:S01]  /*5300*/  STS.128 [R0+0x1800], R36 ;  /* 0x0018002400007388 */ /* 0x0003e20000000c00 */
[----:B------:R-:W-:-:S02]  /*5310*/  UIADD3 UR5, UR5, UR22, URZ ;  /* 0x0000001605057290 */ /* 0x000fc4000fffe03f */
[----:B------:R-:W-:Y:S01]  /*5320*/  UIMAD UR12, UR12, UR24, URZ ;  /* 0x000000180c0c72a4 */ /* 0x000fe2000f8e023f */
[----:B------:R1:W-:Y:S01]  /*5330*/  STS.128 [R0+0x2000], R40 ;  /* 0x0020002800007388 */ /* 0x0003e20000000c00 */
[----:B------:R-:W-:Y:S01]  /*5340*/  UIADD3 UR7, UR7, UR17, URZ ;  /* 0x0000001107077290 */ /* 0x000fe2000fffe03f */
[----:B------:R-:W-:Y:S01]  /*5350*/  IMAD.U32 R3, RZ, RZ, UR19 ;  /* 0x00000013ff037e24 */ /* 0x000fe2000f8e00ff */
        /* <DEDUP_REMOVED lines=12> */
[----:B------:R-:W-:Y:S01]  /*5420*/  ULEA UR20, UP0, UR4, UR20, 0x2 ;  /* 0x0000001404147291 */ /* 0x000fe2000f80103f */
[----:B------:R1:W-:Y:S01]  /*5430*/  STS.128 [R0+0x4800], R60 ;  /* 0x0048003c00007388 */ /* 0x0003e20000000c00 */
[----:B------:R-:W-:Y:S02]  /*5440*/  UIADD3 UR5, UR7, UR12, URZ ;  /* 0x0000000c07057290 */ /* 0x000fe4000fffe03f */
[----:B------:R-:W-:Y:S01]  /*5450*/  ULEA UR22, UP1, UR6, UR22, 0x2 ;  /* 0x0000001606167291 */ /* 0x000fe2000f82103f */
[----:B------:R1:W-:Y:S01]  /*5460*/  STS.128 [R0+0x5000], R64 ;  /* 0x0050004000007388 */ /* 0x0003e20000000c00 */
[----:B------:R-:W-:-:S02]  /*5470*/  ULEA.HI.X UR21, UR4, UR21, UR11, 0x2, UP0 ;  /* 0x0000001504157291 */ /* 0x000fc400080f140b */
[----:B------:R-:W-:Y:S01]  /*5480*/  ULEA.HI.X UR5, UR6, UR23, UR5, 0x2, UP1 ;  /* 0x0000001706057291 */ /* 0x000fe200088f1405 */
[----:B------:R1:W-:Y:S01]  /*5490*/  STS.128 [R0+0x5800], R68 ;  /* 0x0058004400007388 */ /* 0x0003e20000000c00 */
[----:B------:R-:W-:Y:S01]  /*54a0*/  UIMAD UR14, UR9, UR14, UR8 ;  /* 0x0000000e090e72a4 */ /* 0x000fe2000f8e0208 */
[----:B------:R-:W-:Y:S11]  /*54b0*/  @P0 BRA `(.L_x_1415) ;  /* 0x0000000000140947 */ /* 0x000ff60003800000 */
.L_x_1416:
[----:B------:R-:W2:Y:S04]  /*54c0*/  LDG.E.STRONG.GPU R4, desc[UR46][R2.64] ;  /* 0x0000002e02047981 */ /* 0x000ea8000c1ef900 */
[----:B--2---:R-:W-:Y:S01]  /*54d0*/  CCTL.IVALL ;  /* 0x00000000ff00798f */ /* 0x004fe20002000000 */
[----:B------:R-:W-:Y:S05]  /*54e0*/  YIELD ;  /* 0x0000000000007946 */ /* 0x000fea0003800000 */
[----:B------:R-:W-:-:S13]  /*54f0*/  ISETP.NE.AND P0, PT, R4, UR14, PT ;  /* 0x0000000e04007c0c */ /* 0x000fda000bf05270 */
[----:B------:R-:W-:Y:S05]  /*5500*/  @P0 BRA `(.L_x_1416) ;  /* 0xfffffffc00ec0947 */ /* 0x000fea000383ffff */
.L_x_1415:
[----:B------:R-:W-:Y:S05]  /*5510*/  BSYNC B0 ;  /* 0x0000000000007941 */ /* 0x000fea0003800000 */
.L_x_1414:
[----:B------:R-:W-:-:S03]  /*5520*/  UMOV UR4, 0xffffffff ;  /* 0xffffffff00047882 */ /* 0x000fc60000000000 */
[----:B------:R-:W-:Y:S05]  /*5530*/  BRA.DIV UR4, `(.L_x_1417) ;  /* 0x0000004a04a07947 */ /* 0x000fea000b800000 */
[----:B------:R-:W-:Y:S01]  /*5540*/  NOP ;  /* 0x0000000000007918 */ /* 0x000fe20000000000 */
.L_x_1515:
        /* <DEDUP_REMOVED lines=14> */
[----:B------:R-:W-:-:S09]  /*5630*/  UMOV UR4, UR22 ;  /* 0x0000001600047c82 */ /* 0x000fd20008000000 */
.L_x_1420:
[----:B------:R-:W-:Y:S01]  /*5640*/  @P0 ELECT P2, URZ, PT ;  /* 0x00000000003f082f */ /* 0x000fe20003840000 */
[----:B------:R2:W-:-:S12]  /*5650*/  UBLKRED.G.S.ADD.F32.RN [UR4], [UR10], UR6, desc[UR8] ;  /* 0x000008040a0073bb */ /* 0x0005d800080a1406 */
[----:B------:R-:W-:Y:S02]  /*5660*/  @P2 PLOP3.LUT P0, PT, P2, PT, PT, 0x8, 0x0 ;  /* 0x000000000000281c */ /* 0x000fe4000170e170 */
[----:B------:R-:W-:-:S11]  /*5670*/  PLOP3.LUT P2, PT, PT, PT, PT, 0x8, 0x0 ;  /* 0x000000000000781c */ /* 0x000fd60003f4e170 */
[----:B--2---:R-:W-:Y:S05]  /*5680*/  @P0 BRA.U.ANY `(.L_x_1420) ;  /* 0xfffffffd00ec0947 */ /* 0x004fea000393ffff */
[----:B------:R0:W-:Y:S01]  /*5690*/  UTMACMDFLUSH ;  /* 0x00000000000079b7 */ /* 0x0001e20000000000 */
[----:B------:R-:W-:-:S04]  /*56a0*/  DEPBAR.LE SB0, 0x0 ;  /* 0x000080000000791a */ /* 0x000fc80000000000 */
.L_x_1419:
[----:B------:R-:W-:Y:S05]  /*56b0*/  BSYNC B0 ;  /* 0x0000000000007941 */ /* 0x000fea0003800000 */
.L_x_1418:
        /* <DEDUP_REMOVED lines=14> */
.L_x_1422:
[----:B------:R-:W-:Y:S05]  /*57a0*/  BSYNC B0 ;  /* 0x0000000000007941 */ /* 0x000fea0003800000 */
.L_x_1421:
        /* <DEDUP_REMOVED lines=20> */
.L_x_1425:
[----:B-12---:R-:W2:Y:S04]  /*58f0*/  LDG.E.STRONG.GPU R0, desc[UR46][R2.64] ;  /* 0x0000002e02007981 */ /* 0x006ea8000c1ef900 */
[----:B--2---:R-:W-:Y:S01]  /*5900*/  CCTL.IVALL ;  /* 0x00000000ff00798f */ /* 0x004fe20002000000 */
[----:B------:R-:W-:Y:S05]  /*5910*/  YIELD ;  /* 0x0000000000007946 */ /* 0x000fea0003800000 */
[----:B------:R-:W-:-:S13]  /*5920*/  ISETP.NE.AND P0, PT, R0, UR14, PT ;  /* 0x0000000e00007c0c */ /* 0x000fda000bf05270 */
[----:B------:R-:W-:Y:S05]  /*5930*/  @P0 BRA `(.L_x_1425) ;  /* 0xfffffffc00ec0947 */ /* 0x000fea000383ffff */
.L_x_1424:
[----:B------:R-:W-:Y:S05]  /*5940*/  BSYNC B0 ;  /* 0x0000000000007941 */ /* 0x000fea0003800000 */
.L_x_1423:
[----:B------:R-:W-:-:S03]  /*5950*/  UMOV UR4, 0xffffffff ;  /* 0xffffffff00047882 */ /* 0x000fc60000000000 */
[----:B------:R-:W-:Y:S05]  /*5960*/  BRA.DIV UR4, `(.L_x_1426) ;  /* 0x0000004604b07947 */ /* 0x000fea000b800000 */
[----:B------:R-:W-:Y:S01]  /*5970*/  NOP ;  /* 0x0000000000007918 */ /* 0x000fe20000000000 */
.L_x_1518:
        /* <DEDUP_REMOVED lines=16> */
.L_x_1429:
[----:B------:R-:W-:Y:S01]  /*5a80*/  @P0 ELECT P2, URZ, PT ;  /* 0x00000000003f082f */ /* 0x000fe20003840000 */
[----:B------:R3:W-:-:S12]  /*5a90*/  UBLKRED.G.S.ADD.F32.RN [UR4], [UR10], UR6, desc[UR8] ;  /* 0x000008040a0073bb */ /* 0x0007d800080a1406 */
[----:B------:R-:W-:Y:S02]  /*5aa0*/  @P2 PLOP3.LUT P0, PT, P2, PT, PT, 0x8, 0x0 ;  /* 0x000000000000281c */ /* 0x000fe4000170e170 */
[----:B------:R-:W-:-:S11]  /*5ab0*/  PLOP3.LUT P2, PT, PT, PT, PT, 0x8, 0x0 ;  /* 0x000000000000781c */ /* 0x000fd60003f4e170 */
[----:B---3--:R-:W-:Y:S05]  /*5ac0*/  @P0 BRA.U.ANY `(.L_x_1429) ;  /* 0xfffffffd00ec0947 */ /* 0x008fea000393ffff */
[----:B------:R0:W-:Y:S01]  /*5ad0*/  UTMACMDFLUSH ;  /* 0x00000000000079b7 */ /* 0x0001e20000000000 */
[----:B------:R-:W-:-:S04]  /*5ae0*/  DEPBAR.LE SB0, 0x0 ;  /* 0x000080000000791a */ /* 0x000fc80000000000 */
.L_x_1428:
[----:B------:R-:W-:Y:S05]  /*5af0*/  BSYNC B0 ;  /* 0x0000000000007941 */ /* 0x000fea0003800000 */
.L_x_1427:
        /* <DEDUP_REMOVED lines=14> */
.L_x_1390:
        /* <DEDUP_REMOVED lines=33> */
.L_x_1431:
[----:B------:R-:W-:-:S05]  /*5df0*/  UMOV UR11, UR5 ;  /* 0x00000005000b7c82 */ /* 0x000fca0008000000 */
.L_x_1432:
[----:B------:R-:W-:Y:S01]  /*5e00*/  ULEA UR6, UR23, UR6, 0x7 ;  /* 0x0000000617067291 */ /* 0x000fe2000f8e383f */
[----:B------:R-:W-:Y:S01]  /*5e10*/  ULDC UR7, c[0x0][0x290] ;  /* 0x0000a40000077ab9 */ /* 0x000fe20000000800 */
[----:B------:R-:W-:Y:S01]  /*5e20*/  ULDC UR8, c[0x0][0x74c] ;  /* 0x0001d30000087ab9 */ /* 0x000fe20000000800 */
[----:B------:R-:W-:Y:S01]  /*5e30*/  ULDC.64 UR12, c[0x0][0x2d8] ;  /* 0x0000b600000c7ab9 */ /* 0x000fe20000000a00 */
[----:B------:R-:W-:Y:S02]  /*5e40*/  UIADD3 UR7, -UR8, UR6, -UR7 ;  /* 0x0000000608077290 */ /* 0x000fe4000fffe907 */
[----:B------:R-:W-:Y:S02]  /*5e50*/  UIMAD UR6, UR4, UR12, URZ ;  /* 0x0000000c040672a4 */ /* 0x000fe4000f8e023f */
[----:B------:R-:W-:Y:S02]  /*5e60*/  USHF.R.S32.HI UR8, URZ, 0x1f, UR7 ;  /* 0x0000001f3f087899 */ /* 0x000fe40008011407 */
[----:B------:R-:W-:-:S02]  /*5e70*/  UIMAD UR6, UR17, UR13, UR6 ;  /* 0x0000000d110672a4 */ /* 0x000fc4000f8e0206 */
[----:B------:R-:W-:Y:S02]  /*5e80*/  ULEA.HI UR7, UR8, UR7, URZ, 0x6 ;  /* 0x0000000708077291 */ /* 0x000fe4000f8f303f */
[----:B------:R-:W-:Y:S02]  /*5e90*/  UIMAD.WIDE.U32 UR8, UR17, UR12, URZ ;  /* 0x0000000c110872a5 */ /* 0x000fe4000f8e003f */
[----:B------:R-:W-:Y:S02]  /*5ea0*/  USHF.R.S32.HI UR10, URZ, 0x6, UR7 ;  /* 0x000000063f0a7899 */ /* 0x000fe40008011407 */
[----:B------:R-:W-:Y:S02]  /*5eb0*/  UIADD3 UR9, UR9, UR6, URZ ;  /* 0x0000000609097290 */ /* 0x000fe4000fffe03f */
[----:B------:R-:W-:Y:S02]  /*5ec0*/  UISETP.LT.AND UP0, UPT, URZ, UR10, UPT ;  /* 0x0000000a3f00728c */ /* 0x000fe4000bf01270 */
[----:B------:R-:W-:-:S02]  /*5ed0*/  USHF.R.S32.HI UR7, URZ, 0x1f, UR16 ;  /* 0x0000001f3f077899 */ /* 0x000fc40008011410 */
[----:B------:R-:W-:Y:S01]  /*5ee0*/  USEL UR6, URZ, UR10, !UP0 ;  /* 0x0000000a3f067287 */ /* 0x000fe2000c000000 */
[----:B------:R-:W-:Y:S01]  /*5ef0*/  ULDC.64 UR12, c[0x0][0x2e0] ;  /* 0x0000b800000c7ab9 */ /* 0x000fe20000000a00 */
[----:B------:R-:W-:Y:S02]  /*5f00*/  ULDC UR15, c[0x0][0x288] ;  /* 0x0000a200000f7ab9 */ /* 0x000fe40000000800 */
[----:B------:R-:W-:Y:S02]  /*5f10*/  UISETP.GT.AND UP0, UPT, UR11, UR6, UPT ;  /* 0x000000060b00728c */ /* 0x000fe4000bf04270 */
[----:B------:R-:W-:Y:S02]  /*5f20*/  UIMAD UR7, UR7, UR12, URZ ;  /* 0x0000000c070772a4 */ /* 0x000fe4000f8e023f */
[----:B------:R-:W-:Y:S02]  /*5f30*/  UIMAD UR10, UR16, UR15, URZ ;  /* 0x0000000f100a72a4 */ /* 0x000fe4000f8e023f */
[----:B------:R-:W-:Y:S01]  /*5f40*/  PLOP3.LUT P1, PT, PT, PT, UP0, 0x80, 0x0 ;  /* 0x000000000000781c */ /* 0x000fe20003f2f008 */
[----:B------:R-:W-:-:S02]  /*5f50*/  UIMAD UR14, UR16, UR13, UR7 ;  /* 0x0000000d100e72a4 */ /* 0x000fc4000f8e0207 */
        /* <DEDUP_REMOVED lines=26> */
.L_x_1437:
[----:B------:R-:W2:Y:S04]  /*6100*/  LDG.E.STRONG.GPU R0, desc[UR46][R2.64] ;  /* 0x0000002e02007981 */ /* 0x000ea8000c1ef900 */
[----:B--2---:R-:W-:Y:S01]  /*6110*/  CCTL.IVALL ;  /* 0x00000000ff00798f */ /* 0x004fe20002000000 */
[----:B------:R-:W-:Y:S05]  /*6120*/  YIELD ;  /* 0x0000000000007946 */ /* 0x000fea0003800000 */
[----:B------:R-:W-:-:S13]  /*6130*/  ISETP.NE.AND P1, PT, R0, UR23, PT ;  /* 0x0000001700007c0c */ /* 0x000fda000bf25270 */
[----:B------:R-:W-:Y:S05]  /*6140*/  @P1 BRA `(.L_x_1437) ;  /* 0xfffffffc00ec1947 */ /* 0x000fea000383ffff */
.L_x_1436:
[----:B------:R-:W-:Y:S05]  /*6150*/  BSYNC B0 ;  /* 0x0000000000007941 */ /* 0x000fea0003800000 */
.L_x_1435:
[----:B------:R-:W-:-:S03]  /*6160*/  UMOV UR4, 0xffffffff ;  /* 0xffffffff00047882 */ /* 0x000fc60000000000 */
[----:B------:R-:W-:Y:S05]  /*6170*/  BRA.DIV UR4, `(.L_x_1438) ;  /* 0x0000003e04c87947 */ /* 0x000fea000b800000 */
[----:B------:R-:W-:Y:S01]  /*6180*/  NOP ;  /* 0x0000000000007918 */ /* 0x000fe20000000000 */
.L_x_1521:
        /* <DEDUP_REMOVED lines=22> */
.L_x_1440:
[----:B------:R-:W-:Y:S05]  /*62f0*/  BSYNC B0 ;  /* 0x0000000000007941 */ /* 0x000fea0003800000 */
.L_x_1439:
        /* <DEDUP_REMOVED lines=20> */
.L_x_1442:
[----:B------:R-:W-:Y:S05]  /*6440*/  BSYNC B0 ;  /* 0x0000000000007941 */ /* 0x000fea0003800000 */
.L_x_1441:
[----:B------:R-:W-:Y:S06]  /*6450*/  BAR.ARV 0xa, 0xa0 ;  /* 0x0282800000007b1d */ /* 0x000fec0000002000 */
[----:B------:R-:W-:Y:S04]  /*6460*/  BSSY B0, `(.L_x_1443) ;  /* 0x0000003000007945 */ /* 0x000fe80003800000 */
[----:B------:R-:W-:Y:S05]  /*6470*/  @!P0 BRA `(.L_x_1444) ;  /* 0x0000000000048947 */ /* 0x000fea0003800000 */
[----:B------:R-:W-:-:S04]  /*6480*/  DEPBAR.LE SB0, 0x0 ;  /* 0x000080000000791a */ /* 0x000fc80000000000 */
.L_x_1444:
[----:B------:R-:W-:Y:S05]  /*6490*/  BSYNC B0 ;  /* 0x0000000000007941 */ /* 0x000fea0003800000 */
.L_x_1443:
        /* <DEDUP_REMOVED lines=19> */
.L_x_1446:
[----:B------:R-:W-:Y:S05]  /*65d0*/  BSYNC B0 ;  /* 0x0000000000007941 */ /* 0x000fea0003800000 */
.L_x_1445:
[----:B------:R-:W-:Y:S01]  /*65e0*/  UIADD3 UR18, UR6, 0x1, URZ ;  /* 0x0000000106127890 */ /* 0x000fe2000fffe03f */
[----:B------:R-:W-:Y:S11]  /*65f0*/  BRA `(.L_x_1447) ;  /* 0x0000000000047947 */ /* 0x000ff60003800000 */
.L_x_1434:
[----:B------:R-:W-:-:S05]  /*6600*/  UMOV UR18, UR6 ;  /* 0x0000000600127c82 */ /* 0x000fca0008000000 */
.L_x_1447:
        /* <DEDUP_REMOVED lines=12> */
.L_x_1472:
        /* <DEDUP_REMOVED lines=11> */
.L_x_1450:
[----:B------:R-:W2:Y:S04]  /*6780*/  LDG.E.STRONG.GPU R0, desc[UR46][R2.64] ;  /* 0x0000002e02007981 */ /* 0x000ea8000c1ef900 */
[----:B--2---:R-:W-:Y:S01]  /*6790*/  CCTL.IVALL ;  /* 0x00000000ff00798f */ /* 0x004fe20002000000 */
[----:B------:R-:W-:Y:S05]  /*67a0*/  YIELD ;  /* 0x0000000000007946 */ /* 0x000fea0003800000 */
[----:B------:R-:W-:-:S13]  /*67b0*/  ISETP.NE.AND P1, PT, R0, UR23, PT ;  /* 0x0000001700007c0c */ /* 0x000fda000bf25270 */
[----:B------:R-:W-:Y:S05]  /*67c0*/  @P1 BRA `(.L_x_1450) ;  /* 0xfffffffc00ec1947 */ /* 0x000fea000383ffff */
.L_x_1449:
[----:B------:R-:W-:Y:S05]  /*67d0*/  BSYNC B0 ;  /* 0x0000000000007941 */ /* 0x000fea0003800000 */
.L_x_1448:
[----:B------:R-:W-:-:S03]  /*67e0*/  UMOV UR16, 0xffffffff ;  /* 0xffffffff00107882 */ /* 0x000fc60000000000 */
[----:B------:R-:W-:Y:S05]  /*67f0*/  BRA.DIV UR16, `(.L_x_1451) ;  /* 0x0000003a10447947 */ /* 0x000fea000b800000 */
[----:B------:R-:W-:Y:S01]  /*6800*/  NOP ;  /* 0x0000000000007918 */ /* 0x000fe20000000000 */
.L_x_1524:
        /* <DEDUP_REMOVED lines=19> */
.L_x_1453:
[----:B------:R-:W-:Y:S05]  /*6940*/  BSYNC B0 ;  /* 0x0000000000007941 */ /* 0x000fea0003800000 */
.L_x_1452:
        /* <DEDUP_REMOVED lines=15> */
.L_x_1455:
[----:B------:R-:W-:Y:S05]  /*6a40*/  BSYNC B0 ;  /* 0x0000000000007941 */ /* 0x000fea0003800000 */
.L_x_1454:
[----:B------:R-:W-:Y:S06]  /*6a50*/  BAR.ARV 0xa, 0xa0 ;  /* 0x0282800000007b1d */ /* 0x000fec0000002000 */
[----:B------:R-:W-:Y:S04]  /*6a60*/  BSSY B0, `(.L_x_1456) ;  /* 0x0000003000007945 */ /* 0x000fe80003800000 */
[----:B------:R-:W-:Y:S05]  /*6a70*/  @!P0 BRA `(.L_x_1457) ;  /* 0x0000000000048947 */ /* 0x000fea0003800000 */
[----:B------:R-:W-:-:S04]  /*6a80*/  DEPBAR.LE SB0, 0x0 ;  /* 0x000080000000791a */ /* 0x000fc80000000000 */
.L_x_1457:
[----:B------:R-:W-:Y:S05]  /*6a90*/  BSYNC B0 ;  /* 0x0000000000007941 */ /* 0x000fea0003800000 */
.L_x_1456:
        /* <DEDUP_REMOVED lines=19> */
.L_x_1459:
[----:B------:R-:W-:Y:S05]  /*6bd0*/  BSYNC B0 ;  /* 0x0000000000007941 */ /* 0x000fea0003800000 */
.L_x_1458:
        /* <DEDUP_REMOVED lines=9> */
.L_x_1462:
[----:B------:R-:W2:Y:S04]  /*6c70*/  LDG.E.STRONG.GPU R0, desc[UR46][R2.64] ;  /* 0x0000002e02007981 */ /* 0x000ea8000c1ef900 */
[----:B--2---:R-:W-:Y:S01]  /*6c80*/  CCTL.IVALL ;  /* 0x00000000ff00798f */ /* 0x004fe20002000000 */
[----:B------:R-:W-:Y:S05]  /*6c90*/  YIELD ;  /* 0x0000000000007946 */ /* 0x000fea0003800000 */
[----:B------:R-:W-:-:S13]  /*6ca0*/  ISETP.NE.AND P1, PT, R0, UR23, PT ;  /* 0x0000001700007c0c */ /* 0x000fda000bf25270 */
[----:B------:R-:W-:Y:S05]  /*6cb0*/  @P1 BRA `(.L_x_1462) ;  /* 0xfffffffc00ec1947 */ /* 0x000fea000383ffff */
.L_x_1461:
[----:B------:R-:W-:Y:S05]  /*6cc0*/  BSYNC B0 ;  /* 0x0000000000007941 */ /* 0x000fea0003800000 */
.L_x_1460:
[----:B------:R-:W-:-:S03]  /*6cd0*/  UMOV UR12, 0xffffffff ;  /* 0xffffffff000c7882 */ /* 0x000fc60000000000 */
[----:B------:R-:W-:Y:S05]  /*6ce0*/  BRA.DIV UR12, `(.L_x_1463) ;  /* 0x000000360c247947 */ /* 0x000fea000b800000 */
[----:B------:R-:W-:Y:S01]  /*6cf0*/  NOP ;  /* 0x0000000000007918 */ /* 0x000fe20000000000 */
.L_x_1527:
        /* <DEDUP_REMOVED lines=15> */
.L_x_1465:
[----:B------:R-:W-:Y:S05]  /*6df0*/  BSYNC B0 ;  /* 0x0000000000007941 */ /* 0x000fea0003800000 */
.L_x_1464:
        /* <DEDUP_REMOVED lines=15> */
.L_x_1467:
[----:B------:R-:W-:Y:S05]  /*6ef0*/  BSYNC B0 ;  /* 0x0000000000007941 */ /* 0x000fea0003800000 */
.L_x_1466:
[----:B------:R-:W-:Y:S06]  /*6f00*/  BAR.ARV 0xa, 0xa0 ;  /* 0x0282800000007b1d */ /* 0x000fec0000002000 */
[----:B------:R-:W-:Y:S04]  /*6f10*/  BSSY B0, `(.L_x_1468) ;  /* 0x0000003000007945 */ /* 0x000fe80003800000 */
[----:B------:R-:W-:Y:S05]  /*6f20*/  @!P0 BRA `(.L_x_1469) ;  /* 0x0000000000048947 */ /* 0x000fea0003800000 */
[----:B------:R-:W-:-:S04]  /*6f30*/  DEPBAR.LE SB0, 0x0 ;  /* 0x000080000000791a */ /* 0x000fc80000000000 */
.L_x_1469:
[----:B------:R-:W-:Y:S05]  /*6f40*/  BSYNC B0 ;  /* 0x0000000000007941 */ /* 0x000fea0003800000 */
.L_x_1468:
        /* <DEDUP_REMOVED lines=19> */
.L_x_1471:
[----:B------:R-:W-:Y:S05]  /*7080*/  BSYNC B0 ;  /* 0x0000000000007941 */ /* 0x000fea0003800000 */
.L_x_1470:
[----:B------:R-:W-:Y:S02]  /*7090*/  UIADD3 UR6, UR6, 0x2, URZ ;  /* 0x0000000206067890 */ /* 0x000fe4000fffe03f */
[----:B------:R-:W-:Y:S02]  /*70a0*/  UIADD3 UR4, UR4, 0x3000, URZ ;  /* 0x0000300004047890 */ /* 0x000fe4000fffe03f */
[----:B------:R-:W-:-:S06]  /*70b0*/  UISETP.GE.AND UP0, UPT, UR6, UR11, UPT ;  /* 0x0000000b0600728c */ /* 0x000fcc000bf06270 */
[----:B------:R-:W-:-:S13]  /*70c0*/  PLOP3.LUT P1, PT, PT, PT, UP0, 0x80, 0x0 ;  /* 0x000000000000781c */ /* 0x000fda0003f2f008 */
[----:B------:R-:W-:Y:S05]  /*70d0*/  @!P1 BRA `(.L_x_1472) ;  /* 0xfffffff4007c9947 */ /* 0x000fea000383ffff */
.L_x_1433:
        /* <DEDUP_REMOVED lines=41> */
.L_x_1475:
[----:B------:R-:W-:Y:S05]  /*7370*/  BSYNC B0 ;  /* 0x0000000000007941 */ /* 0x000fea0003800000 */
.L_x_1474:
[----:B------:R-:W-:Y:S05]  /*7380*/  BRA `(.L_x_1476) ;  /* 0x0000000000047947 */ /* 0x000fea0003800000 */
.L_x_1473:
[----:B------:R-:W-:-:S05]  /*7390*/  UMOV UR4, UR6 ;  /* 0x0000000600047c82 */ /* 0x000fca0008000000 */
.L_x_1476:
        /* <DEDUP_REMOVED lines=11> */
.L_x_1481:
        /* <DEDUP_REMOVED lines=24> */
.L_x_1478:
[----:B------:R-:W-:Y:S05]  /*75d0*/  BSYNC B0 ;  /* 0x0000000000007941 */ /* 0x000fea0003800000 */
.L_x_1477:
        /* <DEDUP_REMOVED lines=24> */
.L_x_1480:
[----:B------:R-:W-:Y:S05]  /*7760*/  BSYNC B0 ;  /* 0x0000000000007941 */ /* 0x000fea0003800000 */
.L_x_1479:
[----:B------:R-:W-:Y:S02]  /*7770*/  UIADD3 UR11, UR11, 0x2, URZ ;  /* 0x000000020b0b7890 */ /* 0x000fe4000fffe03f */
[----:B------:R-:W-:Y:S02]  /*7780*/  ULEA UR8, UR18, UR8, 0x1 ;  /* 0x0000000812087291 */ /* 0x000fe4000f8e083f */
[----:B------:R-:W-:Y:S02]  /*7790*/  ULEA UR9, UR18, UR9, 0x1 ;  /* 0x0000000912097291 */ /* 0x000fe4000f8e083f */
[----:B------:R-:W-:-:S13]  /*77a0*/  ISETP.NE.AND P0, PT, RZ, UR11, PT ;  /* 0x0000000bff007c0c */ /* 0x000fda000bf05270 */
[----:B------:R-:W-:Y:S05]  /*77b0*/  @!P0 BRA `(.L_x_1392) ;  /* 0x0000002400948947 */ /* 0x000fea0003800000 */
[----:B------:R-:W-:Y:S05]  /*77c0*/  BRA `(.L_x_1481) ;  /* 0xfffffffc00207947 */ /* 0x000fea000383ffff */
.L_x_1430:
        /* <DEDUP_REMOVED lines=33> */
.L_x_1483:
        /* <DEDUP_REMOVED lines=43> */
.L_x_1528:
        /* <DEDUP_REMOVED lines=15> */
.L_x_1486:
        /* <DEDUP_REMOVED lines=60> */
[----:B------:R-:W-:-:S02]  /*8140*/  UIADD3 UR56, UR8, 0x3000, URZ ;  /* 0x0000300008387890 */ /* 0x000fc4000fffe03f */
[----:B------:R-:W-:Y:S01]  /*8150*/  VIADD R6, R0, 0xffffffff ;  /* 0xffffffff00067836 */ /* 0x000fe20000000000 */
[----:B------:R-:W-:Y:S01]  /*8160*/  UMOV UR58, 0x30 ;  /* 0x00000030003a7882 */ /* 0x000fe20000000000 */
[----:B------:R-:W-:Y:S01]  /*8170*/  UMOV UR59, UR11 ;  /* 0x0000000b003b7c82 */ /* 0x000fe20008000000 */
[----:B------:R-:W-:Y:S01]  /*8180*/  UMOV UR60, UR12 ;  /* 0x0000000c003c7c82 */ /* 0x000fe20008000000 */
[----:B------:R-:W-:Y:S01]  /*8190*/  UMOV UR61, UR21 ;  /* 0x00000015003d7c82 */ /* 0x000fe20008000000 */
[----:B------:R1:W-:Y:S01]  /*81a0*/  STL [R1], R6 ;  /* 0x0000000601007387 */ /* 0x0003e20000100800 */
[----:B------:R-:W-:Y:S01]  /*81b0*/  ISETP.GE.AND P1, PT, R4, R6, PT ;  /* 0x000000060400720c */ /* 0x000fe20003f26270 */
[----:B------:R-:W-:Y:S01]  /*81c0*/  UMOV UR57, UR9 ;  /* 0x0000000900397c82 */ /* 0x000fe20008000000 */
        /* <DEDUP_REMOVED lines=28> */
[----:B--2---:R-:W-:Y:S01]  /*8390*/  UMOV UR10, 0x40 ;  /* 0x00000040000a7882 */ /* 0x004fe20000000000 */
[----:B------:R1:W-:Y:S01]  /*83a0*/  UTMALDG.4D [UR56], [UR54], desc[UR16] ;  /* 0x00001038360075b4 */ /* 0x0003e20008019000 */
[----:B------:R1:W-:Y:S01]  /*83b0*/  UTMALDG.4D [UR48], [UR54], desc[UR16] ;  /* 0x00001030360075b4 */ /* 0x0003e20008019000 */
[----:B---3--:R-:W-:Y:S01]  /*83c0*/  UIADD3 UR24, UR8, 0x6000, URZ ;  /* 0x0000600008187890 */ /* 0x008fe2000fffe03f */
[----:B------:R-:W-:Y:S01]  /*83d0*/  UMOV UR26, UR18 ;  /* 0x00000012001a7c82 */ /* 0x000fe20008000000 */
[----:B------:R1:W-:Y:S01]  /*83e0*/  UTMALDG.4D [UR40], [UR54], desc[UR16] ;  /* 0x00001028360075b4 */ /* 0x0003e20008019000 */
[----:B----4-:R-:W-:-:S02]  /*83f0*/  UIADD3 UR32, UR8, 0x8000, URZ ;  /* 0x0000800008207890 */ /* 0x010fc4000fffe03f */
        /* <DEDUP_REMOVED lines=23> */
.L_x_1497:
[----:B--234-:R-:W-:-:S04]  /*8570*/  SHF.L.U32 R21, R11, 0x1f, RZ ;  /* 0x0000001f0b157819 */ /* 0x01cfc800000006ff */
[----:B------:R-:W1:Y:S02]  /*8580*/  SYNCS.PHASECHK.TRANS64.TRYWAIT P1, [R16+URZ+0x26840], R21 ;  /* 0x02684015100075a7 */ /* 0x000e64000802017f */
[----:B-1----:R-:W-:Y:S05]  /*8590*/  @!P1 BRA `(.L_x_1489) ;  /* 0x0000001c00289947 */ /* 0x002fea0003800000 */
.L_x_1529:
[----:B------:R-:W-:Y:S05]  /*85a0*/  @P0 BRA `(.L_x_1490) ;  /* 0x0000000000140947 */ /* 0x000fea0003800000 */
[----:B------:R-:W-:Y:S01]  /*85b0*/  ISETP.NE.AND P1, PT, R6, RZ, PT ;  /* 0x000000ff0600720c */ /* 0x000fe20003f25270 */
[----:B------:R-:W-:-:S04]  /*85c0*/  IMAD.MOV.U32 R3, RZ, RZ, 0x3100 ;  /* 0x00003100ff037424 */ /* 0x000fc800078e00ff */
[----:B------:R3:W-:Y:S08]  /*85d0*/  SYNCS.ARRIVE.TRANS64 RZ, [R16+URZ+0x26830], R3 ;  /* 0x0268300310ff79a7 */ /* 0x0007f0000800003f */
[----:B------:R-:W-:Y:S05]  /*85e0*/  @!P1 BRA `(.L_x_1490) ;  /* 0x0000000000049947 */ /* 0x000fea0003800000 */
[----:B------:R-:W-:Y:S01]  /*85f0*/  BPT.TRAP 0x1 ;  /* 0x000000040000795c */ /* 0x000fe20000300000 */
.L_x_1490:
        /* <DEDUP_REMOVED lines=43> */
.L_x_1530:
[----:B------:R-:W-:Y:S05]  /*88b0*/  @P0 BRA `(.L_x_1492) ;  /* 0x0000000000140947 */ /* 0x000fea0003800000 */
[----:B------:R-:W-:Y:S01]  /*88c0*/  ISETP.NE.AND P1, PT, R6, RZ, PT ;  /* 0x000000ff0600720c */ /* 0x000fe20003f25270 */
[----:B------:R-:W-:-:S04]  /*88d0*/  IMAD.MOV.U32 R2, RZ, RZ, 0x3100 ;  /* 0x00003100ff027424 */ /* 0x000fc800078e00ff */
[----:B------:R3:W-:Y:S08]  /*88e0*/  SYNCS.ARRIVE.TRANS64 RZ, [R16+URZ+0x26818], R2 ;  /* 0x0268180210ff79a7 */ /* 0x0007f0000800003f */
[----:B------:R-:W-:Y:S05]  /*88f0*/  @!P1 BRA `(.L_x_1492) ;  /* 0x0000000000049947 */ /* 0x000fea0003800000 */
[----:B------:R-:W-:Y:S01]  /*8900*/  BPT.TRAP 0x1 ;  /* 0x000000040000795c */ /* 0x000fe20000300000 */
.L_x_1492:
        /* <DEDUP_REMOVED lines=43> */
.L_x_1531:
[----:B------:R-:W-:Y:S05]  /*8bc0*/  @P0 BRA `(.L_x_1494) ;  /* 0x0000000000140947 */ /* 0x000fea0003800000 */
[----:B------:R-:W-:Y:S01]  /*8bd0*/  ISETP.NE.AND P1, PT, R6, RZ, PT ;  /* 0x000000ff0600720c */ /* 0x000fe20003f25270 */
[----:B-123--:R-:W-:-:S04]  /*8be0*/  IMAD.MOV.U32 R21, RZ, RZ, 0x3100 ;  /* 0x00003100ff157424 */ /* 0x00efc800078e00ff */
[----:B------:R4:W-:Y:S08]  /*8bf0*/  SYNCS.ARRIVE.TRANS64 RZ, [R16+URZ+0x26838], R21 ;  /* 0x0268381510ff79a7 */ /* 0x0009f0000800003f */
[----:B------:R-:W-:Y:S05]  /*8c00*/  @!P1 BRA `(.L_x_1494) ;  /* 0x0000000000049947 */ /* 0x000fea0003800000 */
[----:B------:R-:W-:Y:S01]  /*8c10*/  BPT.TRAP 0x1 ;  /* 0x000000040000795c */ /* 0x000fe20000300000 */
.L_x_1494:
        /* <DEDUP_REMOVED lines=38> */
.L_x_1533:
[----:B------:R-:W-:Y:S05]  /*8e80*/  @P0 BRA `(.L_x_1496) ;  /* 0x0000000000140947 */ /* 0x000fea0003800000 */
[----:B------:R-:W-:Y:S01]  /*8e90*/  ISETP.NE.AND P1, PT, R6, RZ, PT ;  /* 0x000000ff0600720c */ /* 0x000fe20003f25270 */
[----:B------:R-:W-:-:S04]  /*8ea0*/  IMAD.MOV.U32 R5, RZ, RZ, 0x3100 ;  /* 0x00003100ff057424 */ /* 0x000fc800078e00ff */
[----:B------:R1:W-:Y:S08]  /*8eb0*/  SYNCS.ARRIVE.TRANS64 RZ, [R16+URZ+0x26810], R5 ;  /* 0x0268100510ff79a7 */ /* 0x0003f0000800003f */
[----:B------:R-:W-:Y:S05]  /*8ec0*/  @!P1 BRA `(.L_x_1496) ;  /* 0x0000000000049947 */ /* 0x000fea0003800000 */
[----:B------:R-:W-:Y:S01]  /*8ed0*/  BPT.TRAP 0x1 ;  /* 0x000000040000795c */ /* 0x000fe20000300000 */
.L_x_1496:
        /* <DEDUP_REMOVED lines=44> */
.L_x_1488:
[----:B------:R-:W3:Y:S02]  /*91a0*/  LDL.LU R4, [R1+0x4] ;  /* 0x0000040001047983 */ /* 0x000ee40000300800 */
[----:B---3--:R-:W-:Y:S02]  /*91b0*/  ISETP.NE.AND P1, PT, R4, RZ, PT ;  /* 0x000000ff0400720c */ /* 0x008fe40003f25270 */
[----:B------:R1:W5:Y:S11]  /*91c0*/  LDL R4, [R1] ;  /* 0x0000000001047983 */ /* 0x0003760000100800 */
[----:B-1----:R-:W-:Y:S05]  /*91d0*/  @!P1 BRA `(.L_x_1487) ;  /* 0x0000000400809947 */ /* 0x002fea0003800000 */
[----:B------:R-:W-:-:S04]  /*91e0*/  SHF.L.U32 R13, R11, 0x1f, RZ ;  /* 0x0000001f0b0d7819 */ /* 0x000fc800000006ff */
[----:B------:R-:W1:Y:S02]  /*91f0*/  SYNCS.PHASECHK.TRANS64.TRYWAIT P1, [R16+URZ+0x26840], R13 ;  /* 0x0268400d100075a7 */ /* 0x000e64000802017f */
[----:B-1----:R-:W-:Y:S05]  /*9200*/  @!P1 BRA `(.L_x_1498) ;  /* 0x0000001000609947 */ /* 0x002fea0003800000 */
.L_x_1534:
[----:B------:R-:W-:Y:S05]  /*9210*/  @P0 BRA `(.L_x_1499) ;  /* 0x0000000000140947 */ /* 0x000fea0003800000 */
[----:B------:R-:W-:Y:S01]  /*9220*/  ISETP.NE.AND P1, PT, R6, RZ, PT ;  /* 0x000000ff0600720c */ /* 0x000fe20003f25270 */
[----:B--2---:R-:W-:-:S04]  /*9230*/  IMAD.MOV.U32 R5, RZ, RZ, 0x3100 ;  /* 0x00003100ff057424 */ /* 0x004fc800078e00ff */
[----:B------:R3:W-:Y:S08]  /*9240*/  SYNCS.ARRIVE.TRANS64 RZ, [R16+URZ+0x26830], R5 ;  /* 0x0268300510ff79a7 */ /* 0x0007f0000800003f */
[----:B------:R-:W-:Y:S05]  /*9250*/  @!P1 BRA `(.L_x_1499) ;  /* 0x0000000000049947 */ /* 0x000fea0003800000 */
[----:B------:R-:W-:Y:S01]  /*9260*/  BPT.TRAP 0x1 ;  /* 0x000000040000795c */ /* 0x000fe20000300000 */
.L_x_1499:
        /* <DEDUP_REMOVED lines=40> */
.L_x_1535:
[----:B------:R-:W-:Y:S05]  /*94f0*/  @P0 BRA `(.L_x_1501) ;  /* 0x0000000000140947 */ /* 0x000fea0003800000 */
[----:B------:R-:W-:Y:S01]  /*9500*/  ISETP.NE.AND P0, PT, R6, RZ, PT ;  /* 0x000000ff0600720c */ /* 0x000fe20003f05270 */
[----:B------:R-:W-:-:S04]  /*9510*/  IMAD.MOV.U32 R5, RZ, RZ, 0x3100 ;  /* 0x00003100ff057424 */ /* 0x000fc800078e00ff */
[----:B------:R3:W-:Y:S08]  /*9520*/  SYNCS.ARRIVE.TRANS64 RZ, [R16+URZ+0x26818], R5 ;  /* 0x0268180510ff79a7 */ /* 0x0007f0000800003f */
[----:B------:R-:W-:Y:S05]  /*9530*/  @!P0 BRA `(.L_x_1501) ;  /* 0x0000000000048947 */ /* 0x000fea0003800000 */
[----:B------:R-:W-:Y:S01]  /*9540*/  BPT.TRAP 0x1 ;  /* 0x000000040000795c */ /* 0x000fe20000300000 */
.L_x_1501:
        /* <DEDUP_REMOVED lines=41> */
.L_x_1487:
[----:B------:R-:W3:Y:S01]  /*97e0*/  S2R R0, SR_TID.X ;  /* 0x0000000000007919 */ /* 0x000ee20000002100 */
[----:B------:R-:W-:Y:S01]  /*97f0*/  IMAD R3, R19, 0x8, R16 ;  /* 0x0000000813037824 */ /* 0x000fe200078e0210 */
[----:B---3--:R-:W-:Y:S02]  /*9800*/  LOP3.LUT R2, R0, 0x7f, RZ, 0xc0, !PT ;  /* 0x0000007f00027812 */ /* 0x008fe400078ec0ff */
[----:B------:R-:W-:Y:S02]  /*9810*/  SHF.L.U32 R0, R11, 0x1f, RZ ;  /* 0x0000001f0b007819 */ /* 0x000fe400000006ff */
[----:B------:R-:W-:Y:S02]  /*9820*/  ISETP.NE.AND P1, PT, R2, RZ, PT ;  /* 0x000000ff0200720c */ /* 0x000fe40003f25270 */
[----:B------:R-:W3:Y:S02]  /*9830*/  SYNCS.PHASECHK.TRANS64.TRYWAIT P0, [R3+URZ+0x26840], R0 ;  /* 0x02684000030075a7 */ /* 0x000ee4000800017f */
[----:B---3--:R-:W-:Y:S09]  /*9840*/  @!P0 BRA `(.L_x_1502) ;  /* 0x0000000800f88947 */ /* 0x008ff20003800000 */
.L_x_1536:
[----:B------:R-:W-:Y:S05]  /*9850*/  @P1 BRA `(.L_x_1503) ;  /* 0x0000000000181947 */ /* 0x000fea0003800000 */
[----:B------:R-:W1:Y:S01]  /*9860*/  S2R R2, SR_TID.X ;  /* 0x0000000000027919 */ /* 0x000e620000002100 */
[----:B---3--:R-:W-:-:S04]  /*9870*/  IMAD.MOV.U32 R0, RZ, RZ, 0x3100 ;  /* 0x00003100ff007424 */ /* 0x008fc800078e00ff */
[----:B------:R3:W-:Y:S01]  /*9880*/  SYNCS.ARRIVE.TRANS64 RZ, [R3+URZ+0x26830], R0 ;  /* 0x0268300003ff79a7 */ /* 0x0007e2000800003f */
[----:B-1----:R-:W-:-:S13]  /*9890*/  LOP3.LUT P0, RZ, R2, 0x1f, RZ, 0xc0, !PT ;  /* 0x0000001f02ff7812 */ /* 0x002fda000780c0ff */
[----:B---3--:R-:W-:Y:S05]  /*98a0*/  @!P0 BRA `(.L_x_1503) ;  /* 0x0000000000048947 */ /* 0x008fea0003800000 */
[----:B------:R-:W-:Y:S01]  /*98b0*/  BPT.TRAP 0x1 ;  /* 0x000000040000795c */ /* 0x000fe20000300000 */
.L_x_1503:
        /* <DEDUP_REMOVED lines=47> */
.L_x_1484:
[----:B------:R-:W-:Y:S05]  /*9bb0*/  BSYNC B0 ;  /* 0x0000000000007941 */ /* 0x000fea0003800000 */
.L_x_1482:
[----:B------:R-:W-:-:S03]  /*9bc0*/  UMOV UR7, 0xffffffff ;  /* 0xffffffff00077882 */ /* 0x000fc60000000000 */
[----:B------:R-:W-:Y:S05]  /*9bd0*/  BRA.DIV UR7, `(.L_x_1504) ;  /* 0x0000000a07287947 */ /* 0x000fea000b800000 */
[----:B------:R-:W-:-:S13]  /*9be0*/  ELECT P6, URZ, PT ;  /* 0x00000000003f782f */ /* 0x000fda00038c0000 */
.L_x_1539:
[----:B------:R-:W-:Y:S05]  /*9bf0*/  @!P6 BRA `(.L_x_1392) ;  /* 0x000000000084e947 */ /* 0x000fea0003800000 */
[----:B------:R-:W-:-:S06]  /*9c00*/  ULOP3.LUT UR7, UR38, 0x2, URZ, 0xfc, !UPT ;  /* 0x0000000226077892 */ /* 0x000fcc000f8efc3f */
[----:B------:R-:W-:-:S05]  /*9c10*/  IMAD.U32 R2, RZ, RZ, UR7 ;  /* 0x00000007ff027e24 */ /* 0x000fca000f8e00ff */
[----:B------:R-:W-:-:S13]  /*9c20*/  ISETP.NE.AND P2, PT, R2, 0x3, PT ;  /* 0x000000030200780c */ /* 0x000fda0003f45270 */
[----:B------:R-:W-:Y:S05]  /*9c30*/  @!P2 BRA `(.L_x_1505) ;  /* 0x000000000004a947 */ /* 0x000fea0003800000 */
[----:B------:R-:W-:Y:S01]  /*9c40*/  BPT.TRAP 0x1 ;  /* 0x000000040000795c */ /* 0x000fe20000300000 */
.L_x_1505:
        /* <DEDUP_REMOVED lines=15> */
.L_x_1540:
[----:B------:R-:W2:Y:S02]  /*9d40*/  SYNCS.PHASECHK.TRANS64.TRYWAIT P0, [R3+URZ], R2 ;  /* 0x00000002030075a7 */ /* 0x000ea4000800017f */
[----:B--2---:R-:W-:Y:S05]  /*9d50*/  @!P0 BRA `(.L_x_1507) ;  /* 0x0000000400fc8947 */ /* 0x004fea0003800000 */
.L_x_1541:
[----:B------:R-:W-:Y:S05]  /*9d60*/  @!P2 BRA `(.L_x_1508) ;  /* 0x000000000004a947 */ /* 0x000fea0003800000 */
[----:B------:R-:W-:Y:S01]  /*9d70*/  BPT.TRAP 0x1 ;  /* 0x000000040000795c */ /* 0x000fe20000300000 */
.L_x_1508:
[----:B--2---:R-:W-:-:S04]  /*9d80*/  VIADD R3, R7, 0x26840 ;  /* 0x0002684007037836 */ /* 0x004fc80000000000 */
[----:B------:R-:W-:-:S04]  /*9d90*/  IMAD R0, R0, 0x8, R3 ;  /* 0x0000000800007824 */ /* 0x000fc800078e0203 */
[----:B------:R-:W2:Y:S02]  /*9da0*/  SYNCS.PHASECHK.TRANS64.TRYWAIT P0, [R0+URZ], R5 ;  /* 0x00000005000075a7 */ /* 0x000ea4000800017f */
[----:B--2---:R-:W-:Y:S05]  /*9db0*/  @!P0 BRA `(.L_x_1509) ;  /* 0x0000000400f88947 */ /* 0x004fea0003800000 */
.L_x_1542:
[----:B------:R-:W-:-:S07]  /*9dc0*/  IMAD R3, R4, 0x8, R3 ;  /* 0x0000000804037824 */ /* 0x000fce00078e0203 */
.L_x_1510:
[----:B---3--:R3:W4:Y:S02]  /*9dd0*/  SYNCS.PHASECHK.TRANS64.TRYWAIT P0, [R3+URZ], R2 ;  /* 0x00000002030075a7 */ /* 0x008724000800017f */
[----:B----4-:R-:W-:Y:S05]  /*9de0*/  @!P0 NANOSLEEP.SYNCS 0x989680 ;  /* 0x009896800000895d */ /* 0x010fea0003900000 */
[----:B------:R-:W4:Y:S02]  /*9df0*/  @!P0 SYNCS.PHASECHK.TRANS64 P0, [R3+URZ], R2 ;  /* 0x00000002030085a7 */ /* 0x000f24000800007f */
[----:B----4-:R-:W-:Y:S05]  /*9e00*/  @!P0 BRA `(.L_x_1510) ;  /* 0xfffffffc00f08947 */ /* 0x010fea000383ffff */
.L_x_1392:
[----:B------:R-:W-:Y:S05]  /*9e10*/  BSYNC B6 ;  /* 0x0000000000067941 */ /* 0x000fea0003800000 */
.L_x_1389:
[----:B------:R-:W-:Y:S05]  /*9e20*/  EXIT ;  /* 0x000000000000794d */ /* 0x000fea0003800000 */
.L_x_1399:
[----:B------:R-:W-:Y:S02]  /*9e30*/  IMAD.MOV.U32 R13, RZ, RZ, R17 ;  /* 0x000000ffff0d7224 */ /* 0x000fe400078e0011 */
[----:B------:R-:W-:Y:S02]  /*9e40*/  IMAD.MOV.U32 R12, RZ, RZ, RZ ;  /* 0x000000ffff0c7224 */ /* 0x000fe400078e00ff */
[----:B------:R-:W-:Y:S02]  /*9e50*/  IMAD.MOV.U32 R11, RZ, RZ, 0x1f ;  /* 0x0000001fff0b7424 */ /* 0x000fe400078e00ff */
[----:B------:R-:W-:-:S07]  /*9e60*/  IMAD.MOV.U32 R15, RZ, RZ, -0x1 ;  /* 0xffffffffff0f7424 */ /* 0x000fce00078e00ff */
[----:B------:R-:W-:Y:S05]  /*9e70*/  WARPSYNC.COLLECTIVE R15, `(.L_x_1511) ;  /* 0x000000000f087348 */ /* 0x000fea0003c00000 */
[----:B------:R1:W2:Y:S02]  /*9e80*/  SHFL.IDX P6, R14, R13, R12, R11 ;  /* 0x0000000c0d0e7389 */ /* 0x0002a400000c000b */
[----:B-12---:R-:W-:Y:S01]  /*9e90*/  ENDCOLLECTIVE ;  /* 0x000000000000791b */ /* 0x006fe20003800000 */
.L_x_1511:
[----:B------:R-:W-:Y:S05]  /*9ea0*/  BRA `(.L_x_1512) ;  /* 0xffffff7000707947 */ /* 0x000fea000383ffff */
.L_x_1401:
[----:B--2---:R2:W3:Y:S02]  /*9eb0*/  SYNCS.PHASECHK.TRANS64.TRYWAIT P0, [R237+URZ+0x26800], R4 ;  /* 0x02680004ed0075a7 */ /* 0x0044e4000800017f */
[----:B---3--:R-:W-:Y:S05]  /*9ec0*/  @!P0 NANOSLEEP.SYNCS 0x989680 ;  /* 0x009896800000895d */ /* 0x008fea0003900000 */
[----:B------:R-:W3:Y:S02]  /*9ed0*/  @!P0 SYNCS.PHASECHK.TRANS64 P0, [R237+URZ+0x26800], R4 ;  /* 0x02680004ed0085a7 */ /* 0x000ee4000800007f */
[----:B---3--:R-:W-:Y:S05]  /*9ee0*/  @!P0 BRA `(.L_x_1401) ;  /* 0xfffffffc00f08947 */ /* 0x008fea000383ffff */
[----:B------:R-:W-:Y:S05]  /*9ef0*/  BRA `(.L_x_1400) ;  /* 0xffffff7000987947 */ /* 0x000fea000383ffff */
.L_x_1406:
[----:B--2---:R-:W-:-:S04]  /*9f00*/  IMAD.U32 R5, RZ, RZ, UR9 ;  /* 0x00000009ff057e24 */ /* 0x004fc8000f8e00ff */
[----:B------:R2:W3:Y:S03]  /*9f10*/  SYNCS.PHASECHK.TRANS64.TRYWAIT P0, [R5+URZ+0x26810], R120 ;  /* 0x02681078050075a7 */ /* 0x0004e6000800017f */
[----:B---3--:R-:W-:Y:S05]  /*9f20*/  @!P0 NANOSLEEP.SYNCS 0x989680 ;  /* 0x009896800000895d */ /* 0x008fea0003900000 */
[----:B------:R-:W3:Y:S02]  /*9f30*/  @!P0 SYNCS.PHASECHK.TRANS64 P0, [R5+URZ+0x26810], R120 ;  /* 0x02681078050085a7 */ /* 0x000ee4000800007f */
[----:B---3--:R-:W-:Y:S05]  /*9f40*/  @!P0 BRA `(.L_x_1406) ;  /* 0xfffffffc00ec8947 */ /* 0x008fea000383ffff */
[----:B------:R-:W-:Y:S05]  /*9f50*/  BRA `(.L_x_1405) ;  /* 0xffffff7c00007947 */ /* 0x000fea000383ffff */
.L_x_1410:
[----:B------:R-:W-:-:S04]  /*9f60*/  IMAD.U32 R121, RZ, RZ, UR9 ;  /* 0x00000009ff797e24 */ /* 0x000fc8000f8e00ff */
[----:B------:R1:W1:Y:S03]  /*9f70*/  SYNCS.PHASECHK.TRANS64.TRYWAIT P0, [R121+URZ+0x26830], R120 ;  /* 0x02683078790075a7 */ /* 0x000266000800017f */
[----:B-1----:R-:W-:Y:S05]  /*9f80*/  @!P0 NANOSLEEP.SYNCS 0x989680 ;  /* 0x009896800000895d */ /* 0x002fea0003900000 */
[----:B------:R-:W1:Y:S02]  /*9f90*/  @!P0 SYNCS.PHASECHK.TRANS64 P0, [R121+URZ+0x26830], R120 ;  /* 0x02683078790085a7 */ /* 0x000e64000800007f */
[----:B-1----:R-:W-:Y:S05]  /*9fa0*/  @!P0 BRA `(.L_x_1410) ;  /* 0xfffffffc00ec8947 */ /* 0x002fea000383ffff */
[----:B------:R-:W-:Y:S05]  /*9fb0*/  BRA `(.L_x_1409) ;  /* 0xffffff8000c47947 */ /* 0x000fea000383ffff */
.L_x_1417:
[----:B------:R-:W-:Y:S01]  /*9fc0*/  BSSY B0, `(.L_x_1513) ;  /* 0x0000005000007945 */ /* 0x000fe20003800000 */
[----:B------:R-:W-:-:S07]  /*9fd0*/  IMAD.MOV.U32 R15, RZ, RZ, -0x1 ;  /* 0xffffffffff0f7424 */ /* 0x000fce00078e00ff */
[----:B-1----:R-:W-:Y:S05]  /*9fe0*/  WARPSYNC.COLLECTIVE R15, `(.L_x_1514) ;  /* 0x000000000f087348 */ /* 0x002fea0003c00000 */
[----:B------:R-:W-:Y:S01]  /*9ff0*/  NOP ;  /* 0x0000000000007918 */ /* 0x000fe20000000000 */
[----:B-1----:R-:W-:Y:S01]  /*a000*/  ENDCOLLECTIVE ;  /* 0x000000000000791b */ /* 0x002fe20003800000 */
.L_x_1514:
[----:B------:R-:W-:Y:S05]  /*a010*/  BSYNC B0 ;  /* 0x0000000000007941 */ /* 0x000fea0003800000 */
.L_x_1513:
[----:B------:R-:W-:Y:S05]  /*a020*/  BRA `(.L_x_1515) ;  /* 0xffffffb400487947 */ /* 0x000fea000383ffff */
.L_x_1426:
[----:B------:R-:W-:Y:S01]  /*a030*/  BSSY B0, `(.L_x_1516) ;  /* 0x0000005000007945 */ /* 0x000fe20003800000 */
[----:B------:R-:W-:-:S07]  /*a040*/  IMAD.MOV.U32 R15, RZ, RZ, -0x1 ;  /* 0xffffffffff0f7424 */ /* 0x000fce00078e00ff */
[----:B-12---:R-:W-:Y:S05]  /*a050*/  WARPSYNC.COLLECTIVE R15, `(.L_x_1517) ;  /* 0x000000000f087348 */ /* 0x006fea0003c00000 */
[----:B------:R-:W-:Y:S01]  /*a060*/  NOP ;  /* 0x0000000000007918 */ /* 0x000fe20000000000 */
[----:B-12---:R-:W-:Y:S01]  /*a070*/  ENDCOLLECTIVE ;  /* 0x000000000000791b */ /* 0x006fe20003800000 */
.L_x_1517:
[----:B------:R-:W-:Y:S05]  /*a080*/  BSYNC B0 ;  /* 0x0000000000007941 */ /* 0x000fea0003800000 */
.L_x_1516:
[----:B------:R-:W-:Y:S05]  /*a090*/  BRA `(.L_x_1518) ;  /* 0xffffffb800387947 */ /* 0x000fea000383ffff */
.L_x_1438:
[----:B------:R-:W-:Y:S01]  /*a0a0*/  BSSY B0, `(.L_x_1519) ;  /* 0x0000005000007945 */ /* 0x000fe20003800000 */
[----:B------:R-:W-:-:S07]  /*a0b0*/  IMAD.MOV.U32 R15, RZ, RZ, -0x1 ;  /* 0xffffffffff0f7424 */ /* 0x000fce00078e00ff */
[----:B------:R-:W-:Y:S05]  /*a0c0*/  WARPSYNC.COLLECTIVE R15, `(.L_x_1520) ;  /* 0x000000000f087348 */ /* 0x000fea0003c00000 */
[----:B------:R-:W-:Y:S01]  /*a0d0*/  NOP ;  /* 0x0000000000007918 */ /* 0x000fe20000000000 */
[----:B------:R-:W-:Y:S01]  /*a0e0*/  ENDCOLLECTIVE ;  /* 0x000000000000791b */ /* 0x000fe20003800000 */
.L_x_1520:
[----:B------:R-:W-:Y:S05]  /*a0f0*/  BSYNC B0 ;  /* 0x0000000000007941 */ /* 0x000fea0003800000 */
.L_x_1519:
[----:B------:R-:W-:Y:S05]  /*a100*/  BRA `(.L_x_1521) ;  /* 0xffffffc000207947 */ /* 0x000fea000383ffff */
.L_x_1451:
[----:B------:R-:W-:Y:S01]  /*a110*/  BSSY B0, `(.L_x_1522) ;  /* 0x0000005000007945 */ /* 0x000fe20003800000 */
[----:B------:R-:W-:-:S07]  /*a120*/  IMAD.MOV.U32 R15, RZ, RZ, -0x1 ;  /* 0xffffffffff0f7424 */ /* 0x000fce00078e00ff */
[----:B------:R-:W-:Y:S05]  /*a130*/  WARPSYNC.COLLECTIVE R15, `(.L_x_1523) ;  /* 0x000000000f087348 */ /* 0x000fea0003c00000 */
[----:B------:R-:W-:Y:S01]  /*a140*/  NOP ;  /* 0x0000000000007918 */ /* 0x000fe20000000000 */
[----:B------:R-:W-:Y:S01]  /*a150*/  ENDCOLLECTIVE ;  /* 0x000000000000791b */ /* 0x000fe20003800000 */
.L_x_1523:
[----:B------:R-:W-:Y:S05]  /*a160*/  BSYNC B0 ;  /* 0x0000000000007941 */ /* 0x000fea0003800000 */
.L_x_1522:
[----:B------:R-:W-:Y:S05]  /*a170*/  BRA `(.L_x_1524) ;  /* 0xffffffc400a47947 */ /* 0x000fea000383ffff */
.L_x_1463:
[----:B------:R-:W-:Y:S01]  /*a180*/  BSSY B0, `(.L_x_1525) ;  /* 0x0000005000007945 */ /* 0x000fe20003800000 */
[----:B------:R-:W-:-:S07]  /*a190*/  IMAD.MOV.U32 R15, RZ, RZ, -0x1 ;  /* 0xffffffffff0f7424 */ /* 0x000fce00078e00ff */
[----:B------:R-:W-:Y:S05]  /*a1a0*/  WARPSYNC.COLLECTIVE R15, `(.L_x_1526) ;  /* 0x000000000f087348 */ /* 0x000fea0003c00000 */
[----:B------:R-:W-:Y:S01]  /*a1b0*/  NOP ;  /* 0x0000000000007918 */ /* 0x000fe20000000000 */
[----:B------:R-:W-:Y:S01]  /*a1c0*/  ENDCOLLECTIVE ;  /* 0x000000000000791b */ /* 0x000fe20003800000 */
.L_x_1526:
[----:B------:R-:W-:Y:S05]  /*a1d0*/  BSYNC B0 ;  /* 0x0000000000007941 */ /* 0x000fea0003800000 */
.L_x_1525:
[----:B------:R-:W-:Y:S05]  /*a1e0*/  BRA `(.L_x_1527) ;  /* 0xffffffc800c47947 */ /* 0x000fea000383ffff */
.L_x_1485:
[----:B-1----:R1:W2:Y:S02]  /*a1f0*/  SYNCS.PHASECHK.TRANS64.TRYWAIT P0, [R16+URZ+0x26820], R3 ;  /* 0x02682003100075a7 */ /* 0x0022a4000800017f */
[----:B--2---:R-:W-:Y:S05]  /*a200*/  @!P0 NANOSLEEP.SYNCS 0x989680 ;  /* 0x009896800000895d */ /* 0x004fea0003900000 */
[----:B------:R-:W2:Y:S02]  /*a210*/  @!P0 SYNCS.PHASECHK.TRANS64 P0, [R16+URZ+0x26820], R3 ;  /* 0x02682003100085a7 */ /* 0x000ea4000800007f */
[----:B--2---:R-:W-:Y:S05]  /*a220*/  @!P0 BRA `(.L_x_1485) ;  /* 0xfffffffc00f08947 */ /* 0x004fea000383ffff */
[----:B------:R-:W-:Y:S05]  /*a230*/  BRA `(.L_x_1528) ;  /* 0xffffffd800947947 */ /* 0x000fea000383ffff */
.L_x_1489:
[----:B-1----:R1:W3:Y:S02]  /*a240*/  SYNCS.PHASECHK.TRANS64.TRYWAIT P1, [R16+URZ+0x26840], R21 ;  /* 0x02684015100075a7 */ /* 0x0022e4000802017f */
[----:B---3--:R-:W-:Y:S05]  /*a250*/  @!P1 NANOSLEEP.SYNCS 0x989680 ;  /* 0x009896800000995d */ /* 0x008fea0003900000 */
[----:B------:R-:W3:Y:S02]  /*a260*/  @!P1 SYNCS.PHASECHK.TRANS64 P1, [R16+URZ+0x26840], R21 ;  /* 0x02684015100095a7 */ /* 0x000ee4000802007f */
[----:B---3--:R-:W-:Y:S05]  /*a270*/  @!P1 BRA `(.L_x_1489) ;  /* 0xfffffffc00f09947 */ /* 0x008fea000383ffff */
[----:B------:R-:W-:Y:S05]  /*a280*/  BRA `(.L_x_1529) ;  /* 0xffffffe000c47947 */ /* 0x000fea000383ffff */
.L_x_1491:
[----:B--2---:R2:W3:Y:S02]  /*a290*/  SYNCS.PHASECHK.TRANS64.TRYWAIT P1, [R16+URZ+0x26828], R21 ;  /* 0x02682815100075a7 */ /* 0x0044e4000802017f */
[----:B---3--:R-:W-:Y:S05]  /*a2a0*/  @!P1 NANOSLEEP.SYNCS 0x989680 ;  /* 0x009896800000995d */ /* 0x008fea0003900000 */
[----:B------:R-:W3:Y:S02]  /*a2b0*/  @!P1 SYNCS.PHASECHK.TRANS64 P1, [R16+URZ+0x26828], R21 ;  /* 0x02682815100095a7 */ /* 0x000ee4000802007f */
[----:B---3--:R-:W-:Y:S05]  /*a2c0*/  @!P1 BRA `(.L_x_1491) ;  /* 0xfffffffc00f09947 */ /* 0x008fea000383ffff */
[----:B------:R-:W-:Y:S05]  /*a2d0*/  BRA `(.L_x_1530) ;  /* 0xffffffe400747947 */ /* 0x000fea000383ffff */
.L_x_1493:
[----:B---3--:R3:W4:Y:S02]  /*a2e0*/  SYNCS.PHASECHK.TRANS64.TRYWAIT P1, [R16+URZ+0x26848], R21 ;  /* 0x02684815100075a7 */ /* 0x008724000802017f */
[----:B----4-:R-:W-:Y:S05]  /*a2f0*/  @!P1 NANOSLEEP.SYNCS 0x989680 ;  /* 0x009896800000995d */ /* 0x010fea0003900000 */
[----:B------:R-:W4:Y:S02]  /*a300*/  @!P1 SYNCS.PHASECHK.TRANS64 P1, [R16+URZ+0x26848], R21 ;  /* 0x02684815100095a7 */ /* 0x000f24000802007f */
[----:B----4-:R-:W-:Y:S05]  /*a310*/  @!P1 BRA `(.L_x_1493) ;  /* 0xfffffffc00f09947 */ /* 0x010fea000383ffff */
[----:B------:R-:W-:Y:S05]  /*a320*/  BRA `(.L_x_1531) ;  /* 0xffffffe800247947 */ /* 0x000fea000383ffff */
.L_x_1495:
[----:B------:R-:W-:-:S07]  /*a330*/  SHF.L.U32 R5, R11, 0x1f, RZ ;  /* 0x0000001f0b057819 */ /* 0x000fce00000006ff */
.L_x_1532:
[----:B------:R1:W1:Y:S02]  /*a340*/  SYNCS.PHASECHK.TRANS64.TRYWAIT P1, [R16+URZ+0x26820], R5 ;  /* 0x02682005100075a7 */ /* 0x000264000802017f */
[----:B-1----:R-:W-:Y:S05]  /*a350*/  @!P1 NANOSLEEP.SYNCS 0x989680 ;  /* 0x009896800000995d */ /* 0x002fea0003900000 */
[----:B------:R-:W1:Y:S02]  /*a360*/  @!P1 SYNCS.PHASECHK.TRANS64 P1, [R16+URZ+0x26820], R5 ;  /* 0x02682005100095a7 */ /* 0x000e64000802007f */
[----:B-1----:R-:W-:Y:S05]  /*a370*/  @!P1 BRA `(.L_x_1532) ;  /* 0xfffffffc00f09947 */ /* 0x002fea000383ffff */
[----:B------:R-:W-:Y:S05]  /*a380*/  BRA `(.L_x_1533) ;  /* 0xffffffe800bc7947 */ /* 0x000fea000383ffff */
.L_x_1498:
[----:B-1----:R1:W3:Y:S02]  /*a390*/  SYNCS.PHASECHK.TRANS64.TRYWAIT P1, [R16+URZ+0x26840], R13 ;  /* 0x0268400d100075a7 */ /* 0x0022e4000802017f */
[----:B---3--:R-:W-:Y:S05]  /*a3a0*/  @!P1 NANOSLEEP.SYNCS 0x989680 ;  /* 0x009896800000995d */ /* 0x008fea0003900000 */
[----:B------:R-:W3:Y:S02]  /*a3b0*/  @!P1 SYNCS.PHASECHK.TRANS64 P1, [R16+URZ+0x26840], R13 ;  /* 0x0268400d100095a7 */ /* 0x000ee4000802007f */
[----:B---3--:R-:W-:Y:S05]  /*a3c0*/  @!P1 BRA `(.L_x_1498) ;  /* 0xfffffffc00f09947 */ /* 0x008fea000383ffff */
[----:B------:R-:W-:Y:S05]  /*a3d0*/  BRA `(.L_x_1534) ;  /* 0xffffffec008c7947 */ /* 0x000fea000383ffff */
.L_x_1500:
[----:B--2---:R2:W3:Y:S02]  /*a3e0*/  SYNCS.PHASECHK.TRANS64.TRYWAIT P1, [R16+URZ+0x26828], R13 ;  /* 0x0268280d100075a7 */ /* 0x0044e4000802017f */
[----:B---3--:R-:W-:Y:S05]  /*a3f0*/  @!P1 NANOSLEEP.SYNCS 0x989680 ;  /* 0x009896800000995d */ /* 0x008fea0003900000 */
[----:B------:R-:W3:Y:S02]  /*a400*/  @!P1 SYNCS.PHASECHK.TRANS64 P1, [R16+URZ+0x26828], R13 ;  /* 0x0268280d100095a7 */ /* 0x000ee4000802007f */
[----:B---3--:R-:W-:Y:S05]  /*a410*/  @!P1 BRA `(.L_x_1500) ;  /* 0xfffffffc00f09947 */ /* 0x008fea000383ffff */
[----:B------:R-:W-:Y:S05]  /*a420*/  BRA `(.L_x_1535) ;  /* 0xfffffff000307947 */ /* 0x000fea000383ffff */
.L_x_1502:
[----:B---3--:R3:W1:Y:S02]  /*a430*/  SYNCS.PHASECHK.TRANS64.TRYWAIT P0, [R3+URZ+0x26840], R0 ;  /* 0x02684000030075a7 */ /* 0x008664000800017f */
[----:B-1----:R-:W-:Y:S05]  /*a440*/  @!P0 NANOSLEEP.SYNCS 0x989680 ;  /* 0x009896800000895d */ /* 0x002fea0003900000 */
[----:B------:R-:W1:Y:S02]  /*a450*/  @!P0 SYNCS.PHASECHK.TRANS64 P0, [R3+URZ+0x26840], R0 ;  /* 0x02684000030085a7 */ /* 0x000e64000800007f */
[----:B-1----:R-:W-:Y:S05]  /*a460*/  @!P0 BRA `(.L_x_1502) ;  /* 0xfffffffc00f08947 */ /* 0x002fea000383ffff */
[----:B------:R-:W-:Y:S05]  /*a470*/  BRA `(.L_x_1536) ;  /* 0xfffffff000f47947 */ /* 0x000fea000383ffff */
.L_x_1504:
[----:B------:R-:W-:Y:S01]  /*a480*/  BSSY B0, `(.L_x_1537) ;  /* 0x0000006000007945 */ /* 0x000fe20003800000 */
[----:B------:R-:W-:-:S07]  /*a490*/  IMAD.MOV.U32 R15, RZ, RZ, -0x1 ;  /* 0xffffffffff0f7424 */ /* 0x000fce00078e00ff */
[----:B------:R-:W-:Y:S05]  /*a4a0*/  WARPSYNC.COLLECTIVE R15, `(.L_x_1538) ;  /* 0x000000000f0c7348 */ /* 0x000fea0003c00000 */
[----:B------:R-:W-:Y:S02]  /*a4b0*/  ELECT P6, UR62, PT ;  /* 0x00000000003e782f */ /* 0x000fe400038c0000 */
[----:B------:R-:W-:Y:S01]  /*a4c0*/  MOV R14, UR62 ;  /* 0x0000003e000e7c02 */ /* 0x000fe20008000f00 */
[----:B------:R-:W-:Y:S10]  /*a4d0*/  ENDCOLLECTIVE ;  /* 0x000000000000791b */ /* 0x000ff40003800000 */
.L_x_1538:
[----:B------:R-:W-:Y:S05]  /*a4e0*/  BSYNC B0 ;  /* 0x0000000000007941 */ /* 0x000fea0003800000 */
.L_x_1537:
[----:B------:R-:W-:Y:S05]  /*a4f0*/  BRA `(.L_x_1539) ;  /* 0xfffffff400bc7947 */ /* 0x000fea000383ffff */
.L_x_1506:
[----:B-1----:R1:W2:Y:S02]  /*a500*/  SYNCS.PHASECHK.TRANS64.TRYWAIT P0, [R6+URZ], R5 ;  /* 0x00000005060075a7 */ /* 0x0022a4000800017f */
[----:B--2---:R-:W-:Y:S05]  /*a510*/  @!P0 NANOSLEEP.SYNCS 0x989680 ;  /* 0x009896800000895d */ /* 0x004fea0003900000 */
[----:B------:R-:W2:Y:S02]  /*a520*/  @!P0 SYNCS.PHASECHK.TRANS64 P0, [R6+URZ], R5 ;  /* 0x00000005060085a7 */ /* 0x000ea4000800007f */
[----:B--2---:R-:W-:Y:S05]  /*a530*/  @!P0 BRA `(.L_x_1506) ;  /* 0xfffffffc00f08947 */ /* 0x004fea000383ffff */
[----:B------:R-:W-:Y:S05]  /*a540*/  BRA `(.L_x_1540) ;  /* 0xfffffff400fc7947 */ /* 0x000fea000383ffff */
.L_x_1507:
[----:B--2---:R2:W3:Y:S02]  /*a550*/  SYNCS.PHASECHK.TRANS64.TRYWAIT P0, [R3+URZ], R2 ;  /* 0x00000002030075a7 */ /* 0x0044e4000800017f */
[----:B---3--:R-:W-:Y:S05]  /*a560*/  @!P0 NANOSLEEP.SYNCS 0x989680 ;  /* 0x009896800000895d */ /* 0x008fea0003900000 */
[----:B------:R-:W3:Y:S02]  /*a570*/  @!P0 SYNCS.PHASECHK.TRANS64 P0, [R3+URZ], R2 ;  /* 0x00000002030085a7 */ /* 0x000ee4000800007f */
[----:B---3--:R-:W-:Y:S05]  /*a580*/  @!P0 BRA `(.L_x_1507) ;  /* 0xfffffffc00f08947 */ /* 0x008fea000383ffff */
[----:B------:R-:W-:Y:S05]  /*a590*/  BRA `(.L_x_1541) ;  /* 0xfffffff400f07947 */ /* 0x000fea000383ffff */
.L_x_1509:
[----:B--2---:R2:W3:Y:S02]  /*a5a0*/  SYNCS.PHASECHK.TRANS64.TRYWAIT P0, [R0+URZ], R5 ;  /* 0x00000005000075a7 */ /* 0x0044e4000800017f */
[----:B---3--:R-:W-:Y:S05]  /*a5b0*/  @!P0 NANOSLEEP.SYNCS 0x989680 ;  /* 0x009896800000895d */ /* 0x008fea0003900000 */
[----:B------:R-:W3:Y:S02]  /*a5c0*/  @!P0 SYNCS.PHASECHK.TRANS64 P0, [R0+URZ], R5 ;  /* 0x00000005000085a7 */ /* 0x000ee4000800007f */
[----:B---3--:R-:W-:Y:S05]  /*a5d0*/  @!P0 BRA `(.L_x_1509) ;  /* 0xfffffffc00f08947 */ /* 0x008fea000383ffff */
[----:B------:R-:W-:Y:S05]  /*a5e0*/  BRA `(.L_x_1542) ;  /* 0xfffffff400f47947 */ /* 0x000fea000383ffff */
.L_x_1543:
        /* <DEDUP_REMOVED lines=9> */
.L_x_6564:


//--------------------- .text._ZN7cutlass13device_kernelIN5flash11enable_sm90INS1_16FlashAttnBwdSm90INS1_25CollectiveMainloopBwdSm90ILi2ELi2ELi2EN4cute5tupleIJNS5_1CILi1EEES8_S8_EEENS6_IJNS7_ILi64EEENS7_ILi128EEENS7_ILi96EEEEEENS_6half_tEfNS_4arch4Sm90ELb0ELb1ELb1ELb1ELb0ELb1ELb0ELb0ELi2ELi1ELi2ELi1ELb1EEENS1_21CollectiveEpilogueBwdISD_SE_SG_Li256ELb1ELb0ELi1EEENS1_19SingleTileSchedulerILb1ELb0ELb0ELi128EEEEEEEEEvNT_6ParamsE --------------------------
	.section	.text._ZN7cutlass13device_kernelIN5flash11enable_sm90INS1_16FlashAttnBwdSm90INS1_25CollectiveMainloopBwdSm90ILi2ELi2ELi2EN4cute5tupleIJNS5_1CILi1EEES8_S8_EEENS6_IJNS7_ILi64EEENS7_ILi128EEENS7_ILi96EEEEEENS_6half_tEfNS_4arch4Sm90ELb0ELb1ELb1ELb1ELb0ELb1ELb0ELb0ELi2ELi1ELi2ELi1ELb1EEENS1_21CollectiveEpilogueBwdISD_SE_SG_Li256ELb1ELb0ELi1EEENS1_19SingleTileSchedulerILb1ELb0ELb0ELi128EEEEEEEEEvNT_6ParamsE,"ax",@progbits
	.align	128
.text._ZN7cutlass13device_kernelIN5flash11enable_sm90INS1_16FlashAttnBwdSm90INS1_25CollectiveMainloopBwdSm90ILi2ELi2ELi2EN4cute5tupleIJNS5_1CILi1EEES8_S8_EEENS6_IJNS7_ILi64EEENS7_ILi128EEENS7_ILi96EEEEEENS_6half_tEfNS_4arch4Sm90ELb0ELb1ELb1ELb1ELb0ELb1ELb0ELb0ELi2ELi1ELi2ELi1ELb1EEENS1_21CollectiveEpilogueBwdISD_SE_SG_Li256ELb1ELb0ELi1EEENS1_19SingleTileSchedulerILb1ELb0ELb0ELi128EEEEEEEEEvNT_6ParamsE:
        .type           _ZN7cutlass13device_kernelIN5flash11enable_sm90INS1_16FlashAttnBwdSm90INS1_25CollectiveMainloopBwdSm90ILi2ELi2ELi2EN4cute5tupleIJNS5_1CILi1EEES8_S8_EEENS6_IJNS7_ILi64EEENS7_ILi128EEENS7_ILi96EEEEEENS_6half_tEfNS_4arch4Sm90ELb0ELb1ELb1ELb1ELb0ELb1ELb0ELb0ELi2ELi1ELi2ELi1ELb1EEENS1_21CollectiveEpilogueBwdISD_SE_SG_Li256ELb1ELb0ELi1EEENS1_19SingleTileSchedulerILb1ELb0ELb0ELi128EEEEEEEEEvNT_6ParamsE,@function
        .size           _ZN7cutlass13device_kernelIN5flash11enable_sm90INS1_16FlashAttnBwdSm90INS1_25CollectiveMainloopBwdSm90ILi2ELi2ELi2EN4cute5tupleIJNS5_1CILi1EEES8_S8_EEENS6_IJNS7_ILi64EEENS7_ILi128EEENS7_ILi96EEEEEENS_6half_tEfNS_4arch4Sm90ELb0ELb1ELb1ELb1ELb0ELb1ELb0ELb0ELi2ELi1ELi2ELi1ELb1EEENS1_21CollectiveEpilogueBwdISD_SE_SG_Li256ELb1ELb0ELi1EEENS1_19SingleTileSchedulerILb1ELb0ELb0ELi128EEEEEEEEEvNT_6ParamsE,(.L_x_6565 - _ZN7cutlass13device_kernelIN5flash11enable_sm90INS1_16FlashAttnBwdSm90INS1_25CollectiveMainloopBwdSm90ILi2ELi2ELi2EN4cute5tupleIJNS5_1CILi1EEES8_S8_EEENS6_IJNS7_ILi64EEENS7_ILi128EEENS7_ILi96EEEEEENS_6half_tEfNS_4arch4Sm90ELb0ELb1ELb1ELb1ELb0ELb1ELb0ELb0ELi2ELi1ELi2ELi1ELb1EEENS1_21CollectiveEpilogueBwdISD_SE_SG_Li256ELb1ELb0ELi1EEENS1_19SingleTileSchedulerILb1ELb0ELb0ELi128EEEEEEEEEvNT_6ParamsE)
        .other          _ZN7cutlass13device_kernelIN5flash11enable_sm90INS1_16FlashAttnBwdSm90INS1_25CollectiveMainloopBwdSm90ILi2ELi2ELi2EN4cute5tupleIJNS5_1CILi1EEES8_S8_EEENS6_IJNS7_ILi64EEENS7_ILi128EEENS7_ILi96EEEEEENS_6half_tEfNS_4arch4Sm90ELb0ELb1ELb1ELb1ELb0ELb1ELb0ELb0ELi2ELi1ELi2ELi1ELb1EEENS1_21CollectiveEpilogueBwdISD_SE_SG_Li256ELb1ELb0ELi1EEENS1_19SingleTileSchedulerILb1ELb0ELb0ELi128EEEEEEEEEvNT_6ParamsE,@"STO_CUDA_ENTRY STV_DEFAULT"
_ZN7cutlass13device_kernelIN5flash11enable_sm90INS1_16FlashAttnBwdSm90INS1_25CollectiveMainloopBwdSm90ILi2ELi2ELi2EN4cute5tupleIJNS5_1CILi1EEES8_S8_EEENS6_IJNS7_ILi64EEENS7_ILi128EEENS7_ILi96EEEEEENS_6half_tEfNS_4arch4Sm90ELb0ELb1ELb1ELb1ELb0ELb1ELb0ELb0ELi2ELi1ELi2ELi1ELb1EEENS1_21CollectiveEpilogueBwdISD_SE_SG_Li256ELb1ELb0ELi1EEENS1_19SingleTileSchedulerILb1ELb0ELb0ELi128EEEEEEEEEvNT_6ParamsE:
        /* <DEDUP_REMOVED lines=24> */
.L_x_1545:
[----:B------:R-:W-:Y:S05]  /*0180*/  BSYNC B0 ;  /* 0x0000000000007941 */ /* 0x000fea0003800000 */
.L_x_1544:
        /* <DEDUP_REMOVED lines=37> */
.L_x_1546:
        /* <DEDUP_REMOVED lines=22> */
.L_x_1547:
[----:B------:R-:W-:Y:S01]  /*0540*/  PLOP3.LUT P0, PT, PT, PT, UP0, 0x80, 0x0 ;  /* 0x000000000000781c */ /* 0x000fe20003f0f008 */
[----:B------:R-:W-:Y:S01]  /*0550*/  NOP ;  /* 0x0000000000007918 */ /* 0x000fe20000000000 */
[----:B------:R-:W-:Y:S01]  /*0560*/  ULDC.64 UR46, c[0x0][0x208] ;  /* 0x00008200002e7ab9 */ /* 0x000fe20000000a00 */
[----:B------:R-:W-:Y:S01]  /*0570*/  BSSY B6, `(.L_x_1548) ;  /* 0x0000aa2000067945 */ /* 0x000fe20003800000 */
[----:B-12-4-:R-:W-:Y:S09]  /*0580*/  BAR.SYNC.DEFER_BLOCKING 0x0 ;  /* 0x0000000000007b1d */ /* 0x016ff20000010000 */
[----:B------:R-:W-:Y:S05]  /*0590*/  @!P0 BRA `(.L_x_1549) ;  /* 0x0000006800688947 */ /* 0x000fea0003800000 */
.L_x_1550:
[----:B------:R-:W-:-:S08]  /*05a0*/  NOP ;  /* 0x0000000000007918 */ /* 0x000fd00000000000 */
[----:B------:R-:W1:Y:S02]  /*05b0*/  USETMAXREG.TRY_ALLOC.CTAPOOL UP0, 0xf0 ;  /* 0x000000f0000079c8 */ /* 0x000e640008000600 */
[----:B-1----:R-:W-:-:S13]  /*05c0*/  PLOP3.LUT P0, PT, PT, PT, UP0, 0x80, 0x0 ;  /* 0x000000000000781c */ /* 0x002fda0003f0f008 */
[----:B------:R-:W-:Y:S05]  /*05d0*/  @!P0 BRA `(.L_x_1550) ;  /* 0xfffffffc00f08947 */ /* 0x000fea000383ffff */
[----:B------:R-:W-:Y:S01]  /*05e0*/  LOP3.LUT R0, R0, 0x3, RZ, 0xc0, !PT ;  /* 0x0000000300007812 */ /* 0x000fe200078ec0ff */
[----:B------:R-:W1:Y:S01]  /*05f0*/  S2R R2, SR_TID.X ;  /* 0x0000000000027919 */ /* 0x000e620000002100 */
[----:B------:R-:W-:Y:S01]  /*0600*/  ULDC.64 UR4, c[0x0][0x8d8] ;  /* 0x0002360000047ab9 */ /* 0x000fe20000000a00 */
[----:B------:R-:W2:Y:S03]  /*0610*/  S2UR UR6, SR_CTAID.X ;  /* 0x00000000000679c3 */ /* 0x000ea60000002500 */
[----:B------:R-:W3:Y:S05]  /*0620*/  SHFL.IDX PT, R0, R0, RZ, 0x1f ;  /* 0x00001fff00007589 */ /* 0x000eea00000e0000 */
[----:B------:R-:W4:Y:S01]  /*0630*/  S2UR UR36, SR_CTAID.Z ;  /* 0x00000000002479c3 */ /* 0x000f220000002700 */
[----:B---3--:R-:W-:-:S02]  /*0640*/  ISETP.NE.AND P0, PT, R0, RZ, PT ;  /* 0x000000ff0000720c */ /* 0x008fc40003f05270 */
[----:B-1----:R-:W-:-:S11]  /*0650*/  SHF.R.U32.HI R2, RZ, 0x7, R2 ;  /* 0x00000007ff027819 */ /* 0x002fd60000011602 */
[----:B------:R-:W-:-:S05]  /*0660*/  @!P0 VIADD R2, R2, 0x9 ;  /* 0x0000000902028836 */ /* 0x000fca0000000000 */
[----:B------:R1:W-:Y:S06]  /*0670*/  @!P0 BAR.ARV R2, 0xa0 ;  /* 0x000280020000851d */ /* 0x0003ec0000002000 */
[----:B------:R-:W-:-:S04]  /*0680*/  ISETP.NE.U32.AND P0, PT, RZ, UR4, PT ;  /* 0x00000004ff007c0c */ /* 0x000fc8000bf05070 */
[----:B------:R-:W-:-:S13]  /*0690*/  ISETP.NE.AND.EX P0, PT, RZ, UR5, PT, P0 ;  /* 0x00000005ff007c0c */ /* 0x000fda000bf05300 */
[----:B-12-4-:R-:W-:Y:S05]  /*06a0*/  @!P0 BRA `(.L_x_1551) ;  /* 0x00000000001c8947 */ /* 0x016fea0003800000 */
[----:B------:R-:W-:Y:S02]  /*06b0*/  ULDC.64 UR4, c[0x0][0x8d8] ;  /* 0x0002360000047ab9 */ /* 0x000fe40000000a00 */
[----:B------:R-:W-:-:S06]  /*06c0*/  UIMAD.WIDE UR4, UR36, 0x4, UR4 ;  /* 0x00000004240478a5 */ /* 0x000fcc000f8e0204 */
[----:B------:R-:W-:Y:S02]  /*06d0*/  IMAD.U32 R2, RZ, RZ, UR4 ;  /* 0x00000004ff027e24 */ /* 0x000fe4000f8e00ff */
[----:B------:R-:W-:-:S05]  /*06e0*/  IMAD.U32 R3, RZ, RZ, UR5 ;  /* 0x00000005ff037e24 */ /* 0x000fca000f8e00ff */
[----:B------:R-:W2:Y:S02]  /*06f0*/  LDG.E R2, desc[UR46][R2.64] ;  /* 0x0000002e02027981 */ /* 0x000ea4000c1e1900 */
[----:B--2---:R-:W-:Y:S01]  /*0700*/  R2UR UR4, R2 ;  /* 0x00000000020472ca */ /* 0x004fe200000e0000 */
[----:B------:R-:W-:-:S14]  /*0710*/  BRA `(.L_x_1552) ;  /* 0x00000000003c7947 */ /* 0x000fdc0003800000 */
.L_x_1551:
        /* <DEDUP_REMOVED lines=14> */
.L_x_1553:
[----:B------:R-:W-:-:S05]  /*0800*/  ULDC UR4, c[0x0][0x8bc] ;  /* 0x00022f0000047ab9 */ /* 0x000fca0000000800 */
.L_x_1552:
[----:B------:R-:W-:-:S04]  /*0810*/  USHF.L.U32 UR42, UR6, 0x7, URZ ;  /* 0x00000007062a7899 */ /* 0x000fc8000800063f */
[----:B------:R-:W-:-:S04]  /*0820*/  UISETP.GE.AND UP0, UPT, UR42, UR4, UPT ;  /* 0x000000042a00728c */ /* 0x000fc8000bf06270 */
[----:B------:R-:W-:-:S06]  /*0830*/  USEL UR36, UR36, 0xffffffff, !UP0 ;  /* 0xffffffff24247887 */ /* 0x000fcc000c000000 */
[----:B------:R-:W-:-:S13]  /*0840*/  ISETP.LE.AND P0, PT, RZ, UR36, PT ;  /* 0x00000024ff007c0c */ /* 0x000fda000bf03270 */
[----:B------:R-:W-:Y:S05]  /*0850*/  @!P0 BRA `(.L_x_1554) ;  /* 0x000000a400cc8947 */ /* 0x000fea0003800000 */
[----:B------:R-:W1:Y:S01]  /*0860*/  S2R R0, SR_TID.X ;  /* 0x0000000000007919 */ /* 0x000e620000002100 */
[----:B------:R-:W-:Y:S01]  /*0870*/  ULDC.64 UR4, c[0x0][0x780] ;  /* 0x0001e00000047ab9 */ /* 0x000fe20000000a00 */
[----:B------:R-:W-:Y:S01]  /*0880*/  ULDC UR41, c[0x0][0x290] ;  /* 0x0000a40000297ab9 */ /* 0x000fe20000000800 */
[----:B------:R-:W-:-:S04]  /*0890*/  ISETP.NE.U32.AND P0, PT, RZ, UR4, PT ;  /* 0x00000004ff007c0c */ /* 0x000fc8000bf05070 */
        /* <DEDUP_REMOVED lines=10> */
.L_x_1555:
        /* <DEDUP_REMOVED lines=14> */
.L_x_1556:
        /* <DEDUP_REMOVED lines=11> */
.L_x_1557:
        /* <DEDUP_REMOVED lines=13> */
.L_x_1558:
[----:B------:R-:W-:Y:S01]  /*0ba0*/  UIADD3 UR5, UR42, UR37, -UR41 ;  /* 0x000000252a057290 */ /* 0x000fe2000fffe829 */
[----:B------:R-:W-:Y:S01]  /*0bb0*/  ISETP.LE.AND P1, PT, RZ, UR6, PT ;  /* 0x00000006ff007c0c */ /* 0x000fe2000bf23270 */
[----:B------:R-:W-:Y:S01]  /*0bc0*/  ULDC UR6, c[0x0][0x74c] ;  /* 0x0001d30000067ab9 */ /* 0x000fe20000000800 */
[----:B------:R-:W-:Y:S01]  /*0bd0*/  UIADD3 UR4, UR37, 0x3f, URZ ;  /* 0x0000003f25047890 */ /* 0x000fe2000fffe03f */
[----:B------:R-:W-:Y:S01]  /*0be0*/  PLOP3.LUT P0, PT, PT, PT, PT, 0x80, 0x0 ;  /* 0x000000000000781c */ /* 0x000fe20003f0f070 */
[----:B------:R-:W-:Y:S01]  /*0bf0*/  UIADD3 UR5, UR5, -UR6, URZ ;  /* 0x8000000605057290 */ /* 0x000fe2000fffe03f */
[----:B------:R-:W-:Y:S02]  /*0c00*/  CS2R R70, SRZ ;  /* 0x0000000000467805 */ /* 0x000fe4000001ff00 */
[----:B------:R-:W-:Y:S02]  /*0c10*/  CS2R R68, SRZ ;  /* 0x0000000000447805 */ /* 0x000fe4000001ff00 */
[----:B------:R-:W-:Y:S01]  /*0c20*/  CS2R R66, SRZ ;  /* 0x0000000000427805 */ /* 0x000fe2000001ff00 */
[----:B------:R-:W-:Y:S01]  /*0c30*/  USHF.R.S32.HI UR6, URZ, 0x1f, UR5 ;  /* 0x0000001f3f067899 */ /* 0x000fe20008011405 */
[----:B------:R-:W-:-:S02]  /*0c40*/  CS2R R64, SRZ ;  /* 0x0000000000407805 */ /* 0x000fc4000001ff00 */
[----:B------:R-:W-:Y:S02]  /*0c50*/  CS2R R62, SRZ ;  /* 0x00000000003e7805 */ /* 0x000fe4000001ff00 */
[----:B------:R-:W-:Y:S01]  /*0c60*/  CS2R R60, SRZ ;  /* 0x00000000003c7805 */ /* 0x000fe2000001ff00 */
[----:B------:R-:W-:Y:S01]  /*0c70*/  ULEA.HI UR6, UR6, UR5, URZ, 0x6 ;  /* 0x0000000506067291 */ /* 0x000fe2000f8f303f */
[----:B------:R-:W-:Y:S01]  /*0c80*/  CS2R R58, SRZ ;  /* 0x00000000003a7805 */ /* 0x000fe2000001ff00 */
[----:B------:R-:W-:Y:S01]  /*0c90*/  USHF.R.S32.HI UR5, URZ, 0x1f, UR4 ;  /* 0x0000001f3f057899 */ /* 0x000fe20008011404 */
[----:B------:R-:W-:Y:S01]  /*0ca0*/  CS2R R56, SRZ ;  /* 0x0000000000387805 */ /* 0x000fe2000001ff00 */
[----:B------:R-:W-:Y:S01]  /*0cb0*/  USHF.R.S32.HI UR6, URZ, 0x6, UR6 ;  /* 0x000000063f067899 */ /* 0x000fe20008011406 */
[----:B------:R-:W-:Y:S01]  /*0cc0*/  CS2R R54, SRZ ;  /* 0x0000000000367805 */ /* 0x000fe2000001ff00 */
[----:B------:R-:W-:Y:S01]  /*0cd0*/  ULEA.HI UR5, UR5, UR4, URZ, 0x6 ;  /* 0x0000000405057291 */ /* 0x000fe2000f8f303f */
[----:B------:R-:W-:Y:S01]  /*0ce0*/  CS2R R52, SRZ ;  /* 0x0000000000347805 */ /* 0x000fe2000001ff00 */
[----:B------:R-:W-:Y:S01]  /*0cf0*/  UISETP.LT.AND UP0, UPT, URZ, UR6, UPT ;  /* 0x000000063f00728c */ /* 0x000fe2000bf01270 */
[----:B------:R-:W-:Y:S01]  /*0d00*/  CS2R R50, SRZ ;  /* 0x0000000000327805 */ /* 0x000fe2000001ff00 */
[----:B------:R-:W-:Y:S01]  /*0d10*/  USHF.R.S32.HI UR39, URZ, 0x6, UR5 ;  /* 0x000000063f277899 */ /* 0x000fe20008011405 */
[----:B------:R-:W-:Y:S01]  /*0d20*/  CS2R R48, SRZ ;  /* 0x0000000000307805 */ /* 0x000fe2000001ff00 */
[----:B------:R-:W-:Y:S01]  /*0d30*/  USEL UR40, URZ, UR6, !UP0 ;  /* 0x000000063f287287 */ /* 0x000fe2000c000000 */
        /* <DEDUP_REMOVED lines=29> */
[----:B------:R-:W-:Y:S01]  /*0f10*/  CS2R R84, SRZ ;  /* 0x0000000000547805 */ /* 0x000fe2000001ff00 */
[----:B------:R-:W-:Y:S01]  /*0f20*/  IMAD.MOV.U32 R83, RZ, RZ, RZ ;  /* 0x000000ffff537224 */ /* 0x000fe200078e00ff */
[----:B------:R-:W-:Y:S06]  /*0f30*/  @!P1 BRA `(.L_x_1559) ;  /* 0x0000000000209947 */ /* 0x000fec0003800000 */
[----:B------:R-:W-:Y:S01]  /*0f40*/  UIADD3 UR4, -UR41, 0xbf, UR37 ;  /* 0x000000bf29047890 */ /* 0x000fe2000fffe125 */
[----:B------:R-:W-:-:S03]  /*0f50*/  ULDC UR5, c[0x0][0x748] ;  /* 0x0001d20000057ab9 */ /* 0x000fc60000000800 */
[----:B------:R-:W-:-:S04]  /*0f60*/  UIADD3 UR4, UR4, UR5, UR42 ;  /* 0x0000000504047290 */ /* 0x000fc8000fffe02a */
[----:B------:R-:W-:-:S04]  /*0f70*/  USHF.R.S32.HI UR5, URZ, 0x1f, UR4 ;  /* 0x0000001f3f057899 */ /* 0x000fc80008011404 */
[----:B------:R-:W-:-:S04]  /*0f80*/  ULEA.HI UR5, UR5, UR4, URZ, 0x6 ;  /* 0x0000000405057291 */ /* 0x000fc8000f8f303f */
[----:B------:R-:W-:-:S04]  /*0f90*/  USHF.R.S32.HI UR5, URZ, 0x6, UR5 ;  /* 0x000000063f057899 */ /* 0x000fc80008011405 */
[----:B------:R-:W-:-:S04]  /*0fa0*/  UISETP.LT.AND UP0, UPT, UR39, UR5, UPT ;  /* 0x000000052700728c */ /* 0x000fc8000bf01270 */
[----:B------:R-:W-:-:S12]  /*0fb0*/  USEL UR39, UR39, UR5, UP0 ;  /* 0x0000000527277287 */ /* 0x000fd80008000000 */
.L_x_1559:
        /* <DEDUP_REMOVED lines=28> */
.L_x_1562:
        /* <DEDUP_REMOVED lines=15> */
.L_x_1561:
        /* <DEDUP_REMOVED lines=22> */
.L_x_1564:
        /* <DEDUP_REMOVED lines=15> */
.L_x_1563:
[----:B------:R-:W-:Y:S01]  /*14c0*/  SHF.R.S32.HI R19, RZ, 0x1f, R18 ;  /* 0x0000001fff137819 */ /* 0x000fe20000011412 */
[----:B------:R-:W-:-:S03]  /*14d0*/  UMOV UR4, 0xffffffff ;  /* 0xffffffff00047882 */ /* 0x000fc60000000000 */
[----:B------:R-:W-:-:S04]  /*14e0*/  LEA.HI R0, R19, R18, RZ, 0x7 ;  /* 0x0000001213007211 */ /* 0x000fc800078f38ff */
[----:B------:R-:W-:Y:S01]  /*14f0*/  SHF.R.S32.HI R17, RZ, 0x7, R0 ;  /* 0x00000007ff117819 */ /* 0x000fe20000011400 */
[----:B------:R-:W-:Y:S06]  /*1500*/  BRA.DIV UR4, `(.L_x_1565) ;  /* 0x0000009a04a87947 */ /* 0x000fec000b800000 */
[----:B------:R1:W2:Y:S02]  /*1510*/  SHFL.IDX PT, R14, R17, RZ, 0x1f ;  /* 0x00001fff110e7589 */ /* 0x0002a400000e0000 */
.L_x_1660:
        /* <DEDUP_REMOVED lines=15> */
.L_x_1566:
        /* <DEDUP_REMOVED lines=19> */
.L_x_1568:
        /* <DEDUP_REMOVED lines=44> */
[----:B------:R-:W-:Y:S01]  /*1a00*/  IMAD.U32 R5, RZ, RZ, UR42 ;  /* 0x0000002aff057e24 */ /* 0x000fe2000f8e00ff */
[----:B------:R-:W-:Y:S01]  /*1a10*/  LOP3.LUT R24, R24, 0xfffffff8, RZ, 0xc0, !PT ;  /* 0xfffffff818187812 */ /* 0x000fe200078ec0ff */
[----:B------:R-:W4:Y:S01]  /*1a20*/  LDSM.16.M88.4 R168, [R6+0xa000] ;  /* 0x00a0000006a8783b */ /* 0x000f220000000200 */
[----:B------:R-:W-:-:S02]  /*1a30*/  LOP3.LUT R7, R7, 0x8, R18, 0xf8, !PT ;  /* 0x0000000807077812 */ /* 0x000fc400078ef812 */
[----:B------:R-:W-:Y:S02]  /*1a40*/  CS2R R70, SRZ ;  /* 0x0000000000467805 */ /* 0x000fe4000001ff00 */
[----:B------:R-:W-:Y:S01]  /*1a50*/  SHF.R.U32.HI R8, RZ, 0x3, R0 ;  /* 0x00000003ff087819 */ /* 0x000fe20000011600 */
[----:B------:R-:W-:Y:S01]  /*1a60*/  IMAD.IADD R24, R3, 0x1, -R24 ;  /* 0x0000000103187824 */ /* 0x000fe200078e0a18 */
[----:B------:R-:W-:Y:S02]  /*1a70*/  LEA.HI R3, R17, R17, RZ, 0x1 ;  /* 0x0000001111037211 */ /* 0x000fe400078f08ff */
[----:B------:R-:W-:Y:S02]  /*1a80*/  CS2R R68, SRZ ;  /* 0x0000000000447805 */ /* 0x000fe4000001ff00 */
[----:B------:R-:W-:Y:S02]  /*1a90*/  LOP3.LUT R7, R7, R8, RZ, 0x3c, !PT ;  /* 0x0000000807077212 */ /* 0x000fe400078e3cff */
[----:B------:R-:W-:-:S02]  /*1aa0*/  CS2R R66, SRZ ;  /* 0x0000000000427805 */ /* 0x000fc4000001ff00 */
        /* <DEDUP_REMOVED lines=48> */
[----:B------:R-:W-:-:S02]  /*1db0*/  CS2R R96, SRZ ;  /* 0x0000000000607805 */ /* 0x000fc4000001ff00 */
[----:B-----5:R-:W-:Y:S02]  /*1dc0*/  IADD3 R3, -R0, UR41, -R5 ;  /* 0x0000002900037c10 */ /* 0x020fe4000fffe905 */
        /* <DEDUP_REMOVED lines=12> */
[----:B------:R-:W-:Y:S01]  /*1e90*/  IMAD R4, R4, 0x4, R237 ;  /* 0x0000000404047824 */ /* 0x000fe200078e02ed */
[----:B------:R-:W-:Y:S01]  /*1ea0*/  IADD3 R0, RZ, -UR42, -R0 ;  /* 0x8000002aff007c10 */ /* 0x000fe2000fffe800 */
[----:B------:R-:W-:Y:S01]  /*1eb0*/  ULOP3.LUT UR11, UR38, 0x1, URZ, 0xfc, !UPT ;  /* 0x00000001260b7892 */ /* 0x000fe2000f8efc3f */
[----:B------:R-:W-:Y:S01]  /*1ec0*/  UMOV UR9, URZ ;  /* 0x0000003f00097c82 */ /* 0x000fe20008000000 */
[----:B------:R-:W-:Y:S01]  /*1ed0*/  UMOV UR4, URZ ;  /* 0x0000003f00047c82 */ /* 0x000fe20008000000 */
[----:B------:R-:W-:Y:S01]  /*1ee0*/  ULDC UR5, c[0x0][0x75c] ;  /* 0x0001d70000057ab9 */ /* 0x000fe20000000800 */
[----:B-1234-:R-:W-:-:S08]  /*1ef0*/  ULDC UR6, c[0x0][0x744] ;  /* 0x0001d10000067ab9 */ /* 0x01efd00000000800 */
.L_x_1579:
[----:B------:R-:W-:-:S06]  /*1f00*/  UISETP.NE.AND UP0, UPT, UR11, 0x3, UPT ;  /* 0x000000030b00788c */ /* 0x000fcc000bf05270 */
[----:B------:R-:W-:-:S13]  /*1f10*/  PLOP3.LUT P6, PT, PT, PT, UP0, 0x80, 0x0 ;  /* 0x000000000000781c */ /* 0x000fda0003fcf008 */
[----:B-1----:R-:W-:Y:S05]  /*1f20*/  @!P6 BRA `(.L_x_1569) ;  /* 0x000000000004e947 */ /* 0x002fea0003800000 */
[----:B------:R-:W-:Y:S01]  /*1f30*/  BPT.TRAP 0x1 ;  /* 0x000000040000795c */ /* 0x000fe20000300000 */
.L_x_1569:
[----:B------:R-:W-:Y:S01]  /*1f40*/  R2UR UR7, R237 ;  /* 0x00000000ed0772ca */ /* 0x000fe200000e0000 */
[----:B------:R-:W-:-:S05]  /*1f50*/  IMAD.U32 R120, RZ, RZ, UR9 ;  /* 0x00000009ff787e24 */ /* 0x000fca000f8e00ff */
[----:B------:R-:W-:-:S07]  /*1f60*/  SHF.L.U32 R120, R120, 0x1f, RZ ;  /* 0x0000001f78787819 */ /* 0x000fce00000006ff */
[----:B------:R-:W-:-:S09]  /*1f70*/  ULEA UR7, UR4, UR7, 0x3 ;  /* 0x0000000704077291 */ /* 0x000fd2000f8e183f */
[----:B------:R1:W2:Y:S01]  /*1f80*/  SYNCS.PHASECHK.TRANS64.TRYWAIT P0, [UR7+0x26810], R120 ;  /* 0x02681078ff0075a7 */ /* 0x0002a20008000147 */
[----:B------:R-:W-:Y:S05]  /*1f90*/  @!P6 BRA `(.L_x_1570) ;  /* 0x000000000004e947 */ /* 0x000fea0003800000 */
[----:B------:R-:W-:Y:S01]  /*1fa0*/  BPT.TRAP 0x1 ;  /* 0x000000040000795c */ /* 0x000fe20000300000 */
.L_x_1570:
[----:B--2---:R-:W-:Y:S05]  /*1fb0*/  @P0 BRA `(.L_x_1571) ;  /* 0x0000000000080947 */ /* 0x004fea0003800000 */
[----:B------:R-:W2:Y:S02]  /*1fc0*/  SYNCS.PHASECHK.TRANS64.TRYWAIT P0, [UR7+0x26810], R120 ;  /* 0x02681078ff0075a7 */ /* 0x000ea40008000147 */
[----:B--2---:R-:W-:Y:S05]  /*1fd0*/  @!P0 BRA `(.L_x_1572) ;  /* 0x0000009000288947 */ /* 0x004fea0003800000 */
.L_x_1571:
        /* <DEDUP_REMOVED lines=66> */
.L_x_1573:
[----:B------:R1:W1:Y:S01]  /*2400*/  SYNCS.PHASECHK.TRANS64.TRYWAIT P0, [UR7+0x26830], R120 ;  /* 0x02683078ff0075a7 */ /* 0x0002620008000147 */
[----:B------:R-:W-:Y:S05]  /*2410*/  @!P6 BRA `(.L_x_1574) ;  /* 0x000000000004e947 */ /* 0x000fea0003800000 */
[----:B------:R-:W-:Y:S01]  /*2420*/  BPT.TRAP 0x1 ;  /* 0x000000040000795c */ /* 0x000fe20000300000 */
.L_x_1574:
        /* <DEDUP_REMOVED lines=50> */
.L_x_1575:
[----:B------:R-:W-:Y:S01]  /*2750*/  ULEA UR12, UR40, -UR37, 0x6 ;  /* 0x80000025280c7291 */ /* 0x000fe2000f8e303f */
[C---:B------:R-:W-:Y:S01]  /*2760*/  ISETP.GT.AND P2, PT, R0.reuse, RZ, PT ;  /* 0x000000ff0000720c */ /* 0x040fe20003f44270 */
[----:B------:R-:W-:Y:S01]  /*2770*/  FMUL.FTZ R236, R151, UR5 ;  /* 0x0000000597ec7c20 */ /* 0x000fe20008410000 */
[----:B------:R-:W-:Y:S01]  /*2780*/  ISETP.GT.AND P0, PT, R0, 0x8, PT ;  /* 0x000000080000780c */ /* 0x000fe20003f04270 */
[----:B------:R-:W-:Y:S01]  /*2790*/  FMUL.FTZ R235, R152, UR5 ;  /* 0x0000000598eb7c20 */ /* 0x000fe20008410000 */
[C---:B------:R-:W-:Y:S01]  /*27a0*/  ISETP.GT.AND P1, PT, R3.reuse, RZ, PT ;  /* 0x000000ff0300720c */ /* 0x040fe20003f24270 */
        /* <DEDUP_REMOVED lines=403> */
[----:B------:R-:W-:-:S05]  /*40e0*/  VIADD R129, R237, 0x1e800 ;  /* 0x0001e800ed817836 */ /* 0x000fca0000000000 */
[----:B------:R-:W-:Y:S02]  /*40f0*/  R2UR UR12, R129 ;  /* 0x00000000810c72ca */ /* 0x000fe400000e0000 */
[----:B------:R-:W-:Y:S02]  /*4100*/  F2FP.F16.F32.PACK_AB R130, R134, R131 ;  /* 0x000000838682723e */ /* 0x000fe400000000ff */
[----:B------:R-:W-:Y:S02]  /*4110*/  F2FP.F16.F32.PACK_AB R128, R128, R19 ;  /* 0x000000138080723e */ /* 0x000fe400000000ff */
[----:B------:R-:W-:-:S07]  /*4120*/  F2FP.F16.F32.PACK_AB R129, R21, R20 ;  /* 0x000000141581723e */ /* 0x000fce00000000ff */
[----:B------:R-:W-:Y:S01]  /*4130*/  USHF.R.U32.HI UR12, URZ, 0x4, UR12 ;  /* 0x000000043f0c7899 */ /* 0x000fe2000801160c */
[----:B------:R-:W-:Y:S02]  /*4140*/  WARPGROUP.DEPBAR.LE gsb0, 0x0 ;  /* 0x00008000000079c5 */ /* 0x000fe40000010000 */
[----:B------:R-:W-:Y:S02]  /*4150*/  F2FP.F16.F32.PACK_AB R120, R127, R126 ;  /* 0x0000007e7f78723e */ /* 0x000fe400000000ff */
[----:B------:R-:W-:Y:S02]  /*4160*/  F2FP.F16.F32.PACK_AB R121, R152, R13 ;  /* 0x0000000d9879723e */ /* 0x000fe400000000ff */
[----:B------:R-:W-:Y:S02]  /*4170*/  F2FP.F16.F32.PACK_AB R122, R23, R22 ;  /* 0x00000016177a723e */ /* 0x000fe400000000ff */
[----:B------:R-:W-:-:S04]  /*4180*/  F2FP.F16.F32.PACK_AB R123, R18, R17 ;  /* 0x00000011127b723e */ /* 0x000fc800000000ff */
[----:B------:R-:W-:-:S06]  /*4190*/  WARPGROUP.ARRIVE ;  /* 0x00000000000079c5 */ /* 0x000fcc0000000000 */
[----:B------:R-:W-:Y:S01]  /*41a0*/  HGMMA.64x96x16.F32 R72, R120, gdesc[UR12].tnspB, R72, gsb0 ;  /* 0x4160000c78487df0 */ /* 0x000fe20008000848 */
[----:B------:R-:W-:Y:S01]  /*41b0*/  ULOP3.LUT UR12, UR12, 0x3fff, URZ, 0xc0, !UPT ;  /* 0x00003fff0c0c7892 */ /* 0x000fe2000f8ec03f */
[----:B------:R-:W-:Y:S01]  /*41c0*/  F2FP.F16.F32.PACK_AB R131, R11, R154 ;  /* 0x0000009a0b83723e */ /* 0x000fe200000000ff */
[----:B------:R-:W-:Y:S02]  /*41d0*/  UIADD3 UR14, UR10, 0xc0, URZ ;  /* 0x000000c00a0e7890 */ /* 0x000fe4000fffe03f */
[----:B------:R-:W-:-:S04]  /*41e0*/  ULOP3.LUT UR15, UR12, 0x10000, URZ, 0xfc, !UPT ;  /* 0x000100000c0f7892 */ /* 0x000fc8000f8efc3f */
[----:B------:R-:W-:-:S03]  /*41f0*/  ULEA UR10, UR4, UR15, 0xa ;  /* 0x0000000f040a7291 */ /* 0x000fc6000f8e503f */
[----:B------:R-:W-:Y:S01]  /*4200*/  UMOV UR15, 0x80000020 ;  /* 0x80000020000f7882 */ /* 0x000fe20000000000 */
[----:B------:R-:W-:Y:S02]  /*4210*/  WARPGROUP.DEPBAR.LE gsb0, 0x0 ;  /* 0x00008000000079c5 */ /* 0x000fe40000010000 */
[----:B------:R-:W-:-:S06]  /*4220*/  WARPGROUP.ARRIVE ;  /* 0x00000000000079c5 */ /* 0x000fcc0000000000 */
[----:B------:R-:W-:Y:S01]  /*4230*/  HGMMA.64x96x16.F32 R72, R128, gdesc[UR12].tnspB, R72, gsb0 ;  /* 0x4160000c80487df0 */ /* 0x000fe20008000848 */
[----:B------:R-:W-:-:S05]  /*4240*/  IMAD R5, R16, 0x1000, R237 ;  /* 0x0000100010057824 */ /* 0x000fca00078e02ed */
[----:B------:R-:W-:Y:S01]  /*4250*/  R2UR UR13, R5 ;  /* 0x00000000050d72ca */ /* 0x000fe200000e0000 */
[----:B------:R-:W-:Y:S01]  /*4260*/  UMOV UR19, 0xc0000010 ;  /* 0xc000001000137882 */ /* 0x000fe20000000000 */
[----:B------:R-:W-:-:S11]  /*4270*/  UMOV UR16, UR10 ;  /* 0x0000000a00107c82 */ /* 0x000fd60008000000 */
[----:B------:R-:W-:-:S04]  /*4280*/  USHF.R.U32.HI UR13, URZ, 0x4, UR13 ;  /* 0x000000043f0d7899 */ /* 0x000fc8000801160d */
[----:B------:R-:W-:Y:S01]  /*4290*/  ULOP3.LUT UR12, UR13, 0x3fff, URZ, 0xc0, !UPT ;  /* 0x00003fff0d0c7892 */ /* 0x000fe2000f8ec03f */
[----:B------:R-:W-:-:S06]  /*42a0*/  UMOV UR17, 0x40000040 ;  /* 0x4000004000117882 */ /* 0x000fcc0000000000 */
[----:B------:R-:W-:Y:S01]  /*42b0*/  UMOV UR18, UR12 ;  /* 0x0000000c00127c82 */ /* 0x000fe20008000000 */
        /* <DEDUP_REMOVED lines=11> */
[----:B------:R-:W-:-:S06]  /*4370*/  UMOV UR19, 0xc0000010 ;  /* 0xc000001000137882 */ /* 0x000fcc0000000000 */
[----:B------:R-:W-:Y:S01]  /*4380*/  UMOV UR18, UR13 ;  /* 0x0000000d00127c82 */ /* 0x000fe20008000000 */
[----:B------:R-:W-:Y:S02]  /*4390*/  WARPGROUP.DEPBAR.LE gsb0, 0x0 ;  /* 0x00008000000079c5 */ /* 0x000fe40000010000 */
        /* <DEDUP_REMOVED lines=145> */
.L_x_1577:
        /* <DEDUP_REMOVED lines=48> */
.L_x_1578:
        /* <DEDUP_REMOVED lines=62> */
.L_x_1560:
        /* <DEDUP_REMOVED lines=33> */
[----:B------:R-:W-:Y:S02]  /*55a0*/  SHF.R.S32.HI R11, RZ, 0x5, R7 ;  /* 0x00000005ff0b7819 */ /* 0x000fe40000011407 */
[----:B------:R-:W-:Y:S01]  /*55b0*/  SHF.R.U32.HI R0, RZ, 0x1, R0 ;  /* 0x00000001ff007819 */ /* 0x000fe20000011600 */
[----:B------:R-:W-:Y:S01]  /*55c0*/  IMAD.IADD R3, R8, 0x1, -R3 ;  /* 0x0000000108037824 */ /* 0x000fe200078e0a03 */
[----:B------:R-:W-:Y:S02]  /*55d0*/  F2FP.F16.F32.PACK_AB R105, R107, R106 ;  /* 0x0000006a6b69723e */ /* 0x000fe400000000ff */
[----:B------:R-:W-:Y:S02]  /*55e0*/  F2FP.F16.F32.PACK_AB R112, R113, R112 ;  /* 0x000000707170723e */ /* 0x000fe400000000ff */
[----:B------:R-:W-:Y:S02]  /*55f0*/  LEA.HI R2, R3, R3, RZ, 0x1 ;  /* 0x0000000303027211 */ /* 0x000fe400078f08ff */
[----:B-1----:R-:W-:-:S02]  /*5600*/  SHF.R.S32.HI R6, RZ, 0x1f, R3 ;  /* 0x0000001fff067819 */ /* 0x002fc40000011403 */
        /* <DEDUP_REMOVED lines=19> */
[----:B------:R-:W-:Y:S01]  /*5740*/  F2FP.F16.F32.PACK_AB R114, R117, R116 ;  /* 0x000000747572723e */ /* 0x000fe200000000ff */
[----:B------:R-:W-:Y:S01]  /*5750*/  IMAD.MOV.U32 R2, RZ, RZ, 0x20 ;  /* 0x00000020ff027424 */ /* 0x000fe200078e00ff */
[----:B------:R-:W-:Y:S02]  /*5760*/  LOP3.LUT R0, R7, 0x8, R0, 0xf8, !PT ;  /* 0x0000000807007812 */ /* 0x000fe400078ef800 */
[----:B------:R-:W-:Y:S02]  /*5770*/  SHF.R.U32.HI R7, RZ, 0x3, R7 ;  /* 0x00000003ff077819 */ /* 0x000fe40000011607 */
[----:B------:R-:W-:Y:S02]  /*5780*/  F2FP.F16.F32.PACK_AB R115, R119, R118 ;  /* 0x000000767773723e */ /* 0x000fe400000000ff */
[----:B------:R-:W-:-:S02]  /*5790*/  LOP3.LUT R0, R0, R7, RZ, 0x3c, !PT ;  /* 0x0000000700007212 */ /* 0x000fc400078e3cff */
[----:B------:R-:W-:Y:S02]  /*57a0*/  F2FP.F16.F32.PACK_AB R25, R27, R26 ;  /* 0x0000001a1b19723e */ /* 0x000fe400000000ff */
[----:B------:R-:W-:Y:S01]  /*57b0*/  F2FP.F16.F32.PACK_AB R32, R33, R32 ;  /* 0x000000202120723e */ /* 0x000fe200000000ff */
[----:B------:R-:W-:Y:S01]  /*57c0*/  IMAD.IADD R0, R3, 0x1, R0 ;  /* 0x0000000103007824 */ /* 0x000fe200078e0200 */
[----:B------:R-:W-:Y:S01]  /*57d0*/  SEL R3, R2, 0xffffffe0, !P0 ;  /* 0xffffffe002037807 */ /* 0x000fe20004000000 */
[----:B------:R-:W-:Y:S01]  /*57e0*/  IMAD.U32 R2, RZ, RZ, UR4 ;  /* 0x00000004ff027e24 */ /* 0x000fe2000f8e00ff */
[----:B------:R-:W-:Y:S02]  /*57f0*/  F2FP.F16.F32.PACK_AB R26, R29, R28 ;  /* 0x0000001c1d1a723e */ /* 0x000fe400000000ff */
[----:B------:R-:W-:Y:S02]  /*5800*/  LEA R0, R0, UR6, 0x1 ;  /* 0x0000000600007c11 */ /* 0x000fe4000f8e08ff */
[----:B------:R-:W-:-:S02]  /*5810*/  F2FP.F16.F32.PACK_AB R27, R31, R30 ;  /* 0x0000001e1f1b723e */ /* 0x000fc400000000ff */
[----:B------:R-:W-:Y:S01]  /*5820*/  IADD3 R4, R3, 0x6000, R0 ;  /* 0x0000600003047810 */ /* 0x000fe20007ffe000 */
[----:B------:R-:W-:Y:S01]  /*5830*/  STSM.16.M88.4 [R0+0x6000], R72 ;  /* 0x0060004800007844 */ /* 0x000fe20000000200 */
[----:B------:R-:W-:Y:S01]  /*5840*/  F2FP.F16.F32.PACK_AB R33, R35, R34 ;  /* 0x000000222321723e */ /* 0x000fe200000000ff */
[----:B------:R-:W-:Y:S01]  /*5850*/  IMAD.U32 R3, RZ, RZ, UR5 ;  /* 0x00000005ff037e24 */ /* 0x000fe2000f8e00ff */
[----:B------:R-:W-:Y:S01]  /*5860*/  F2FP.F16.F32.PACK_AB R40, R41, R40 ;  /* 0x000000282928723e */ /* 0x000fe200000000ff */
[----:B------:R-:W-:Y:S01]  /*5870*/  STSM.16.M88.4 [R4], R80 ;  /* 0x0000005004007844 */ /* 0x000fe20000000200 */
[----:B------:R-:W-:Y:S01]  /*5880*/  F2FP.F16.F32.PACK_AB R34, R37, R36 ;  /* 0x000000242522723e */ /* 0x000fe200000000ff */
[----:B------:R-:W-:Y:S01]  /*5890*/  ULDC.64 UR4, c[0x0][0x878] ;  /* 0x00021e0000047ab9 */ /* 0x000fe20000000a00 */
        /* <DEDUP_REMOVED lines=13> */
[----:B------:R-:W-:Y:S01]  /*5970*/  STSM.16.M88.4 [R0], R24 ;  /* 0x0000001800007844 */ /* 0x000fe20000000200 */
        /* <DEDUP_REMOVED lines=9> */
[----:B------:R-:W-:Y:S02]  /*5a10*/  F2FP.F16.F32.PACK_AB R67, R71, R70 ;  /* 0x000000464743723e */ /* 0x000fe400000000ff */
[----:B------:R-:W-:Y:S01]  /*5a20*/  PLOP3.LUT P0, PT, PT, PT, UP0, 0x80, 0x0 ;  /* 0x000000000000781c */ /* 0x000fe20003f0f008 */
[----:B------:R2:W-:Y:S04]  /*5a30*/  STSM.16.M88.4 [R0+0x4000], R56 ;  /* 0x0040003800007844 */ /* 0x0005e80000000200 */
[----:B------:R3:W-:Y:S01]  /*5a40*/  STSM.16.M88.4 [R4+-0x2000], R64 ;  /* 0xffe0004004007844 */ /* 0x0007e20000000200 */
[----:B------:R-:W-:Y:S01]  /*5a50*/  BAR.SYNC.DEFER_BLOCKING 0x1, 0x100 ;  /* 0x0044000000007b1d */ /* 0x000fe20000010000 */
[----:B------:R-:W-:Y:S01]  /*5a60*/  UISETP.NE.U32.AND UP1, UPT, UR4, URZ, UPT ;  /* 0x0000003f0400728c */ /* 0x000fe2000bf25070 */
[----:B------:R-:W-:-:S04]  /*5a70*/  LEA.HI R6, R9, R8, RZ, 0x2 ;  /* 0x0000000809067211 */ /* 0x000fc800078f10ff */
[----:B------:R-:W-:Y:S02]  /*5a80*/  ULDC UR7, c[0x0][0x808] ;  /* 0x0002020000077ab9 */ /* 0x000fe40000000800 */
[----:B-1----:R-:W1:Y:S01]  /*5a90*/  LDC.64 R40, c[0x0][0x850] ;  /* 0x00021400ff287b82 */ /* 0x002e620000000a00 */
[----:B------:R-:W4:Y:S01]  /*5aa0*/  @P0 LDG.E R10, desc[UR46][R2.64] ;  /* 0x0000002e020a0981 */ /* 0x000f22000c1e1900 */
[----:B------:R-:W-:Y:S01]  /*5ab0*/  UISETP.NE.AND.EX UP1, UPT, UR5, URZ, UPT, UP1 ;  /* 0x0000003f0500728c */ /* 0x000fe2000bf25310 */
[----:B------:R-:W-:Y:S01]  /*5ac0*/  LOP3.LUT R7, R6, 0x1ffffffc, RZ, 0xc0, !PT ;  /* 0x1ffffffc06077812 */ /* 0x000fe200078ec0ff */
[----:B--2---:R-:W-:-:S04]  /*5ad0*/  IMAD.U32 R0, RZ, RZ, UR7 ;  /* 0x00000007ff007e24 */ /* 0x004fc8000f8e00ff */
[----:B------:R-:W-:-:S05]  /*5ae0*/  PLOP3.LUT P1, PT, PT, PT, UP1, 0x80, 0x0 ;  /* 0x000000000000781c */ /* 0x000fca0003f2f018 */
[----:B------:R-:W-:Y:S02]  /*5af0*/  @UP1 ULDC.64 UR4, c[0x0][0x878] ;  /* 0x00021e0000041ab9 */ /* 0x000fe40000000a00 */
[----:B------:R-:W-:Y:S01]  /*5b00*/  @UP1 UIMAD.WIDE UR4, UR36, 0x4, UR4 ;  /* 0x00000004240418a5 */ /* 0x000fe2000f8e0204 */
[----:B------:R-:W-:Y:S01]  /*5b10*/  LEA.HI R9, R9, R8, RZ, 0x3 ;  /* 0x0000000809097211 */ /* 0x000fe200078f18ff */
[----:B------:R-:W2:Y:S01]  /*5b20*/  S2R R59, SR_CTAID.X ;  /* 0x00000000003b7919 */ /* 0x000ea20000002500 */
[----:B------:R-:W-:Y:S01]  /*5b30*/  SHF.R.S32.HI R43, RZ, 0x2, R6 ;  /* 0x00000002ff2b7819 */ /* 0x000fe20000011406 */
[----:B------:R-:W-:Y:S02]  /*5b40*/  IMAD.IADD R7, R8, 0x1, -R7 ;  /* 0x0000000108077824 */ /* 0x000fe400078e0a07 */
[----:B---3--:R-:W-:Y:S02]  /*5b50*/  IMAD.U32 R4, RZ, RZ, UR4 ;  /* 0x00000004ff047e24 */ /* 0x008fe4000f8e00ff */
[----:B------:R-:W-:-:S02]  /*5b60*/  IMAD.U32 R5, RZ, RZ, UR5 ;  /* 0x00000005ff057e24 */ /* 0x000fc4000f8e00ff */
[----:B------:R-:W-:Y:S01]  /*5b70*/  IMAD.SHL.U32 R8, R9, 0x8, RZ ;  /* 0x0000000809087824 */ /* 0x000fe200078e00ff */
[----:B------:R-:W-:Y:S01]  /*5b80*/  LEA.HI R6, R6, R43, RZ, 0x1 ;  /* 0x0000002b06067211 */ /* 0x000fe200078f08ff */
[----:B------:R-:W-:Y:S01]  /*5b90*/  IMAD.SHL.U32 R52, R7, 0x8, RZ ;  /* 0x0000000807347824 */ /* 0x000fe200078e00ff */
[----:B------:R3:W5:Y:S01]  /*5ba0*/  @P1 LDG.E R0, desc[UR46][R4.64] ;  /* 0x0000002e04001981 */ /* 0x000762000c1e1900 */
[----:B------:R-:W-:Y:S01]  /*5bb0*/  UMOV UR4, URZ ;  /* 0x0000003f00047c82 */ /* 0x000fe20008000000 */
[----:B------:R-:W-:Y:S01]  /*5bc0*/  LOP3.LUT R6, R6, 0x3fffffe, RZ, 0xc0, !PT ;  /* 0x03fffffe06067812 */ /* 0x000fe200078ec0ff */
[----:B------:R-:W-:Y:S01]  /*5bd0*/  UMOV UR5, URZ ;  /* 0x0000003f00057c82 */ /* 0x000fe20008000000 */
[----:B------:R-:W1:Y:S03]  /*5be0*/  S2UR UR10, SR_CTAID.Y ;  /* 0x00000000000a79c3 */ /* 0x000e660000002600 */
[----:B------:R-:W-:Y:S01]  /*5bf0*/  IMAD.IADD R6, R43, 0x1, -R6 ;  /* 0x000000012b067824 */ /* 0x000fe200078e0a06 */
[----:B---3--:R-:W-:-:S04]  /*5c00*/  LOP3.LUT R5, R8, 0xc0, RZ, 0xc0, !PT ;  /* 0x000000c008057812 */ /* 0x008fc800078ec0ff */
[----:B------:R-:W-:Y:S02]  /*5c10*/  SHF.R.U32.HI R4, RZ, 0x3, R5 ;  /* 0x00000003ff047819 */ /* 0x000fe40000011605 */
[----:B------:R-:W-:-:S04]  /*5c20*/  LOP3.LUT R5, R5, 0x18, R52, 0xf8, !PT ;  /* 0x0000001805057812 */ /* 0x000fc800078ef834 */
[----:B------:R-:W-:Y:S01]  /*5c30*/  LOP3.LUT R4, R5, R4, RZ, 0x3c, !PT ;  /* 0x0000000405047212 */ /* 0x000fe200078e3cff */
[----:B------:R-:W-:-:S04]  /*5c40*/  IMAD R5, R11, 0x8, R6 ;  /* 0x000000080b057824 */ /* 0x000fc800078e0206 */
[----:B------:R-:W-:Y:S01]  /*5c50*/  IMAD.U32 R4, R5, 0x20, R4 ;  /* 0x0000002005047824 */ /* 0x000fe200078e0004 */
[----:B----4-:R-:W-:-:S13]  /*5c60*/  @P0 R2UR UR7, R10 ;  /* 0x000000000a0702ca */ /* 0x010fda00000e0000 */
[----:B------:R-:W-:Y:S02]  /*5c70*/  @UP0 USHF.R.S32.HI UR8, URZ, 0x1f, UR7 ;  /* 0x0000001f3f080899 */ /* 0x000fe40008011407 */
[----:B------:R-:W-:-:S05]  /*5c80*/  @UP0 UMOV UR4, UR7 ;  /* 0x0000000700040c82 */ /* 0x000fca0008000000 */
[----:B------:R-:W-:Y:S01]  /*5c90*/  @UP0 UMOV UR5, UR8 ;  /* 0x0000000800050c82 */ /* 0x000fe20008000000 */
[----:B-12---:R-:W-:Y:S05]  /*5ca0*/  @P1 BRA `(.L_x_1581) ;  /* 0x0000000000101947 */ /* 0x006fea0003800000 */
[----:B------:R-:W-:Y:S05]  /*5cb0*/  @!P0 BRA `(.L_x_1581) ;  /* 0x00000000000c8947 */ /* 0x000fea0003800000 */
[----:B------:R-:W2:Y:S04]  /*5cc0*/  LDG.E R5, desc[UR46][R2.64] ;  /* 0x0000002e02057981 */ /* 0x000ea8000c1e1900 */
[----:B-----5:R-:W2:Y:S02]  /*5cd0*/  LDG.E R0, desc[UR46][R2.64+0x4] ;  /* 0x0000042e02007981 */ /* 0x020ea4000c1e1900 */
[----:B--2---:R-:W-:-:S07]  /*5ce0*/  IMAD.IADD R0, R0, 0x1, -R5 ;  /* 0x0000000100007824 */ /* 0x004fce00078e0a05 */
.L_x_1581:
        /* <DEDUP_REMOVED lines=60> */
.L_x_1583:
[----:B------:R-:W-:Y:S05]  /*60b0*/  BSYNC B0 ;  /* 0x0000000000007941 */ /* 0x000fea0003800000 */
.L_x_1582:
        /* <DEDUP_REMOVED lines=22> */
.L_x_1585:
[----:B------:R-:W-:Y:S05]  /*6220*/  BSYNC B0 ;  /* 0x0000000000007941 */ /* 0x000fea0003800000 */
.L_x_1584:
        /* <DEDUP_REMOVED lines=26> */
.L_x_1587:
[----:B------:R-:W-:Y:S05]  /*63d0*/  BSYNC B0 ;  /* 0x0000000000007941 */ /* 0x000fea0003800000 */
.L_x_1586:
        /* <DEDUP_REMOVED lines=23> */
.L_x_1580:
[----:B------:R-:W-:Y:S01]  /*6550*/  ULDC.64 UR4, c[0x0][0x870] ;  /* 0x00021c0000047ab9 */ /* 0x000fe20000000a00 */
[----:B-1----:R-:W1:Y:S01]  /*6560*/  S2R R6, SR_TID.X ;  /* 0x0000000000067919 */ /* 0x002e620000002100 */
[----:B------:R-:W-:Y:S01]  /*6570*/  UISETP.NE.U32.AND UP0, UPT, UR4, URZ, UPT ;  /* 0x0000003f0400728c */ /* 0x000fe2000bf05070 */
[----:B------:R-:W2:Y:S03]  /*6580*/  S2UR UR8, SR_CTAID.Y ;  /* 0x00000000000879c3 */ /* 0x000ea60000002600 */
[----:B------:R-:W-:-:S03]  /*6590*/  UISETP.NE.AND.EX UP0, UPT, UR5, URZ, UPT, UP0 ;  /* 0x0000003f0500728c */ /* 0x000fc6000bf05300 */
[----:B------:R-:W-:Y:S02]  /*65a0*/  ULDC.64 UR4, c[0x0][0x870] ;  /* 0x00021c0000047ab9 */ /* 0x000fe40000000a00 */
[----:B------:R-:W-:Y:S01]  /*65b0*/  UIMAD.WIDE UR4, UR36, 0x4, UR4 ;  /* 0x00000004240478a5 */ /* 0x000fe2000f8e0204 */
[----:B------:R-:W-:Y:S01]  /*65c0*/  PLOP3.LUT P0, PT, PT, PT, UP0, 0x80, 0x0 ;  /* 0x000000000000781c */ /* 0x000fe20003f0f008 */
[----:B------:R-:W-:Y:S01]  /*65d0*/  ULDC UR6, c[0x0][0x808] ;  /* 0x0002020000067ab9 */ /* 0x000fe20000000800 */
[----:B------:R-:W3:Y:S01]  /*65e0*/  S2R R7, SR_CTAID.X ;  /* 0x0000000000077919 */ /* 0x000ee20000002500 */
[----:B------:R-:W4:Y:S02]  /*65f0*/  LDC.64 R12, c[0x0][0x820] ;  /* 0x00020800ff0c7b82 */ /* 0x000f240000000a00 */
[----:B------:R-:W-:Y:S02]  /*6600*/  IMAD.U32 R2, RZ, RZ, UR4 ;  /* 0x00000004ff027e24 */ /* 0x000fe4000f8e00ff */
[----:B------:R-:W-:Y:S01]  /*6610*/  IMAD.U32 R3, RZ, RZ, UR5 ;  /* 0x00000005ff037e24 */ /* 0x000fe2000f8e00ff */
[----:B------:R-:W-:-:S05]  /*6620*/  ULDC.64 UR4, c[0x0][0x878] ;  /* 0x00021e0000047ab9 */ /* 0x000fca0000000a00 */
[----:B------:R-:W3:Y:S01]  /*6630*/  @P0 LDG.E R8, desc[UR46][R2.64] ;  /* 0x0000002e02080981 */ /* 0x000ee2000c1e1900 */
[----:B------:R-:W-:Y:S01]  /*6640*/  UISETP.NE.U32.AND UP1, UPT, UR4, URZ, UPT ;  /* 0x0000003f0400728c */ /* 0x000fe2000bf25070 */
[----:B------:R-:W-:-:S03]  /*6650*/  IMAD.U32 R0, RZ, RZ, UR6 ;  /* 0x00000006ff007e24 */ /* 0x000fc6000f8e00ff */
[----:B------:R-:W-:Y:S01]  /*6660*/  UISETP.NE.AND.EX UP1, UPT, UR5, URZ, UPT, UP1 ;  /* 0x0000003f0500728c */ /* 0x000fe2000bf25310 */
[----:B-1----:R-:W-:-:S05]  /*6670*/  VIADD R6, R6, 0xffffff80 ;  /* 0xffffff8006067836 */ /* 0x002fca0000000000 */
[----:B------:R-:W-:-:S05]  /*6680*/  PLOP3.LUT P1, PT, PT, PT, UP1, 0x80, 0x0 ;  /* 0x000000000000781c */ /* 0x000fca0003f2f018 */
[----:B------:R-:W-:Y:S02]  /*6690*/  @UP1 ULDC.64 UR4, c[0x0][0x878] ;  /* 0x00021e0000041ab9 */ /* 0x000fe40000000a00 */
[----:B------:R-:W-:Y:S01]  /*66a0*/  @UP1 UIMAD.WIDE UR4, UR36, 0x4, UR4 ;  /* 0x00000004240418a5 */ /* 0x000fe2000f8e0204 */
[----:B------:R-:W-:-:S05]  /*66b0*/  SHF.R.S32.HI R9, RZ, 0x1f, R6 ;  /* 0x0000001fff097819 */ /* 0x000fca0000011406 */
[----:B------:R-:W-:Y:S02]  /*66c0*/  IMAD.U32 R4, RZ, RZ, UR4 ;  /* 0x00000004ff047e24 */ /* 0x000fe4000f8e00ff */
[----:B------:R-:W-:Y:S01]  /*66d0*/  IMAD.U32 R5, RZ, RZ, UR5 ;  /* 0x00000005ff057e24 */ /* 0x000fe2000f8e00ff */
[----:B------:R-:W-:Y:S01]  /*66e0*/  LEA.HI R9, R9, R6, RZ, 0x2 ;  /* 0x0000000609097211 */ /* 0x000fe200078f10ff */
[----:B------:R-:W-:Y:S01]  /*66f0*/  UMOV UR4, URZ ;  /* 0x0000003f00047c82 */ /* 0x000fe20008000000 */
[----:B------:R-:W-:Y:S02]  /*6700*/  UMOV UR5, URZ ;  /* 0x0000003f00057c82 */ /* 0x000fe40008000000 */
[----:B------:R1:W5:Y:S01]  /*6710*/  @P1 LDG.E R0, desc[UR46][R4.64] ;  /* 0x0000002e04001981 */ /* 0x000362000c1e1900 */
[----:B--2---:R-:W-:Y:S01]  /*6720*/  USHF.R.S32.HI UR9, URZ, 0x1f, UR8 ;  /* 0x0000001f3f097899 */ /* 0x004fe20008011408 */
[----:B-1----:R-:W-:-:S05]  /*6730*/  LOP3.LUT R5, R9, 0x1ffffffc, RZ, 0xc0, !PT ;  /* 0x1ffffffc09057812 */ /* 0x002fca00078ec0ff */
[----:B------:R-:W-:Y:S01]  /*6740*/  IMAD.IADD R6, R6, 0x1, -R5 ;  /* 0x0000000106067824 */ /* 0x000fe200078e0a05 */
[----:B---3--:R-:W-:-:S13]  /*6750*/  @P0 R2UR UR6, R8 ;  /* 0x00000000080602ca */ /* 0x008fda00000e0000 */
[----:B------:R-:W-:Y:S02]  /*6760*/  @UP0 USHF.R.S32.HI UR7, URZ, 0x1f, UR6 ;  /* 0x0000001f3f070899 */ /* 0x000fe40008011406 */
[----:B------:R-:W-:-:S05]  /*6770*/  @UP0 UMOV UR4, UR6 ;  /* 0x0000000600040c82 */ /* 0x000fca0008000000 */
[----:B------:R-:W-:Y:S01]  /*6780*/  @UP0 UMOV UR5, UR7 ;  /* 0x0000000700050c82 */ /* 0x000fe20008000000 */
[----:B----4-:R-:W-:Y:S05]  /*6790*/  @P1 BRA `(.L_x_1588) ;  /* 0x0000000000101947 */ /* 0x010fea0003800000 */
[----:B------:R-:W-:Y:S05]  /*67a0*/  @!P0 BRA `(.L_x_1588) ;  /* 0x00000000000c8947 */ /* 0x000fea0003800000 */
[----:B------:R-:W2:Y:S04]  /*67b0*/  LDG.E R5, desc[UR46][R2.64] ;  /* 0x0000002e02057981 */ /* 0x000ea8000c1e1900 */
[----:B-----5:R-:W2:Y:S02]  /*67c0*/  LDG.E R0, desc[UR46][R2.64+0x4] ;  /* 0x0000042e02007981 */ /* 0x020ea4000c1e1900 */
[----:B--2---:R-:W-:-:S07]  /*67d0*/  IMAD.IADD R0, R0, 0x1, -R5 ;  /* 0x0000000100007824 */ /* 0x004fce00078e0a05 */
.L_x_1588:
        /* <DEDUP_REMOVED lines=47> */
.L_x_1590:
[----:B------:R-:W-:Y:S05]  /*6ad0*/  BSYNC B0 ;  /* 0x0000000000007941 */ /* 0x000fea0003800000 */
.L_x_1589:
        /* <DEDUP_REMOVED lines=21> */
.L_x_1592:
[----:B------:R-:W-:Y:S05]  /*6c30*/  BSYNC B0 ;  /* 0x0000000000007941 */ /* 0x000fea0003800000 */
.L_x_1591:
        /* <DEDUP_REMOVED lines=25> */
.L_x_1594:
[----:B------:R-:W-:Y:S05]  /*6dd0*/  BSYNC B0 ;  /* 0x0000000000007941 */ /* 0x000fea0003800000 */
.L_x_1593:
        /* <DEDUP_REMOVED lines=22> */
.L_x_1549:
        /* <DEDUP_REMOVED lines=21> */
.L_x_1596:
        /* <DEDUP_REMOVED lines=13> */
.L_x_1598:
[----:B------:R-:W-:-:S05]  /*7160*/  ULDC UR4, c[0x0][0x8bc] ;  /* 0x00022f0000047ab9 */ /* 0x000fca0000000800 */
.L_x_1597:
[----:B-1----:R-:W-:-:S04]  /*7170*/  USHF.L.U32 UR11, UR14, 0x7, URZ ;  /* 0x000000070e0b7899 */ /* 0x002fc8000800063f */
[----:B------:R-:W-:-:S04]  /*7180*/  UISETP.GE.AND UP0, UPT, UR11, UR4, UPT ;  /* 0x000000040b00728c */ /* 0x000fc8000bf06270 */
[----:B--2---:R-:W-:-:S06]  /*7190*/  USEL UR12, UR12, 0xffffffff, !UP0 ;  /* 0xffffffff0c0c7887 */ /* 0x004fcc000c000000 */
[----:B------:R-:W-:-:S13]  /*71a0*/  ISETP.LE.AND P0, PT, RZ, UR12, PT ;  /* 0x0000000cff007c0c */ /* 0x000fda000bf03270 */
[----:B------:R-:W-:Y:S05]  /*71b0*/  @!P0 BRA `(.L_x_1554) ;  /* 0x0000003c00748947 */ /* 0x000fea0003800000 */
[----:B------:R-:W-:Y:S01]  /*71c0*/  ULDC.64 UR4, c[0x0][0x770] ;  /* 0x0001dc0000047ab9 */ /* 0x000fe20000000a00 */
[----:B------:R-:W1:Y:S01]  /*71d0*/  S2UR UR13, SR_CTAID.Y ;  /* 0x00000000000d79c3 */ /* 0x000e620000002600 */
[----:B------:R-:W-:Y:S01]  /*71e0*/  UISETP.NE.U32.AND UP0, UPT, UR4, URZ, UPT ;  /* 0x0000003f0400728c */ /* 0x000fe2000bf05070 */
[----:B------:R-:W-:-:S03]  /*71f0*/  ULDC.64 UR8, c[0x0][0x788] ;  /* 0x0001e20000087ab9 */ /* 0x000fc60000000a00 */
        /* <DEDUP_REMOVED lines=8> */
[----:B------:R-:W-:-:S04]  /*7280*/  UISETP.NE.U32.AND UP1, UPT, UR4, URZ, UPT ;  /* 0x0000003f0400728c */ /* 0x000fc8000bf25070 */
        /* <DEDUP_REMOVED lines=8> */
[----:B-1----:R-:W-:-:S12]  /*7310*/  USHF.R.S32.HI UR16, URZ, 0x1f, UR13 ;  /* 0x0000001f3f107899 */ /* 0x002fd8000801140d */
[----:B--2---:R-:W-:Y:S02]  /*7320*/  @P0 R2UR UR4, R0 ;  /* 0x00000000000402ca */ /* 0x004fe400000e0000 */
[----:B------:R-:W-:Y:S01]  /*7330*/  ISETP.NE.U32.AND P0, PT, RZ, UR8, PT ;  /* 0x00000008ff007c0c */ /* 0x000fe2000bf05070 */
[----:B------:R-:W-:-:S03]  /*7340*/  ULDC UR8, c[0x0][0x280] ;  /* 0x0000a00000087ab9 */ /* 0x000fc60000000800 */
[----:B------:R-:W-:-:S07]  /*7350*/  ISETP.NE.AND.EX P0, PT, RZ, UR9, PT, P0 ;  /* 0x00000009ff007c0c */ /* 0x000fce000bf05300 */
[----:B------:R-:W-:-:S04]  /*7360*/  @UP0 ULEA UR4, UR12, UR4, 0x6 ;  /* 0x000000040c040291 */ /* 0x000fc8000f8e303f */
[----:B------:R-:W-:-:S04]  /*7370*/  @UP0 USHF.R.S32.HI UR5, URZ, 0x1f, UR4 ;  /* 0x0000001f3f050899 */ /* 0x000fc80008011404 */
[----:B------:R-:W-:-:S04]  /*7380*/  @UP0 ULEA.HI UR5, UR5, UR4, URZ, 0x6 ;  /* 0x0000000405050291 */ /* 0x000fc8000f8f303f */
[----:B------:R-:W-:-:S04]  /*7390*/  @UP0 USHF.R.S32.HI UR5, URZ, 0x6, UR5 ;  /* 0x000000063f050899 */ /* 0x000fc80008011405 */
[----:B------:R-:W-:Y:S01]  /*73a0*/  @UP0 UIMAD UR7, UR5, 0x1800, URZ ;  /* 0x00001800050708a4 */ /* 0x000fe2000f8e023f */
[----:B---3--:R-:W-:-:S03]  /*73b0*/  @P2 R2UR UR8, R4 ;  /* 0x00000000040822ca */ /* 0x008fc600000e0000 */
[----:B------:R-:W-:Y:S01]  /*73c0*/  @UP0 USHF.R.S32.HI UR9, URZ, 0x1f, UR7 ;  /* 0x0000001f3f090899 */ /* 0x000fe20008011407 */
[----:B------:R-:W-:Y:S11]  /*73d0*/  @P2 BRA `(.L_x_1599) ;  /* 0x0000000000142947 */ /* 0x000ff60003800000 */
[----:B------:R-:W-:Y:S05]  /*73e0*/  @!P1 BRA `(.L_x_1599) ;  /* 0x0000000000109947 */ /* 0x000fea0003800000 */
[----:B------:R-:W2:Y:S04]  /*73f0*/  LDG.E R5, desc[UR46][R2.64] ;  /* 0x0000002e02057981 */ /* 0x000ea8000c1e1900 */
[----:B------:R-:W2:Y:S02]  /*7400*/  LDG.E R0, desc[UR46][R2.64+0x4] ;  /* 0x0000042e02007981 */ /* 0x000ea4000c1e1900 */
[----:B--2---:R-:W-:-:S05]  /*7410*/  IMAD.IADD R0, R0, 0x1, -R5 ;  /* 0x0000000100007824 */ /* 0x004fca00078e0a05 */
[----:B------:R-:W-:-:S15]  /*7420*/  R2UR UR8, R0 ;  /* 0x00000000000872ca */ /* 0x000fde00000e0000 */
.L_x_1599:
[----:B------:R-:W-:Y:S01]  /*7430*/  UMOV UR4, URZ ;  /* 0x0000003f00047c82 */ /* 0x000fe20008000000 */
[----:B------:R-:W-:Y:S01]  /*7440*/  UMOV UR5, URZ ;  /* 0x0000003f00057c82 */ /* 0x000fe20008000000 */
[----:B------:R-:W-:Y:S01]  /*7450*/  ULDC UR6, c[0x0][0x290] ;  /* 0x0000a40000067ab9 */ /* 0x000fe20000000800 */
[----:B------:R-:W-:Y:S01]  /*7460*/  @UP0 UMOV UR4, UR7 ;  /* 0x0000000700040c82 */ /* 0x000fe20008000000 */
[----:B------:R-:W-:Y:S01]  /*7470*/  @UP0 UMOV UR5, UR9 ;  /* 0x0000000900050c82 */ /* 0x000fe20008000000 */
        /* <DEDUP_REMOVED lines=8> */
.L_x_1600:
        /* <DEDUP_REMOVED lines=10> */
[----:B--2---:R-:W-:-:S05]  /*75a0*/  IMAD.IADD R0, R5, 0x1, -R0 ;  /* 0x0000000105007824 */ /* 0x004fca00078e0a00 */
[----:B------:R-:W-:-:S15]  /*75b0*/  R2UR UR6, R0 ;  /* 0x00000000000672ca */ /* 0x000fde00000e0000 */
.L_x_1601:
[----:B------:R-:W-:Y:S01]  /*75c0*/  UIADD3 UR7, -UR6, UR8, UR11 ;  /* 0x0000000806077290 */ /* 0x000fe2000fffe10b */
[----:B------:R-:W-:Y:S01]  /*75d0*/  ISETP.LE.AND P0, PT, RZ, UR14, PT ;  /* 0x0000000eff007c0c */ /* 0x000fe2000bf03270 */
[----:B------:R-:W-:Y:S02]  /*75e0*/  ULDC UR9, c[0x0][0x74c] ;  /* 0x0001d30000097ab9 */ /* 0x000fe40000000800 */
[----:B------:R-:W-:Y:S02]  /*75f0*/  UIADD3 UR9, UR7, -UR9, URZ ;  /* 0x8000000907097290 */ /* 0x000fe4000fffe03f */
[----:B------:R-:W-:Y:S02]  /*7600*/  UIADD3 UR7, UR8, 0x3f, URZ ;  /* 0x0000003f08077890 */ /* 0x000fe4000fffe03f */
[----:B------:R-:W-:-:S04]  /*7610*/  USHF.R.S32.HI UR10, URZ, 0x1f, UR9 ;  /* 0x0000001f3f0a7899 */ /* 0x000fc80008011409 */
[----:B------:R-:W-:Y:S02]  /*7620*/  ULEA.HI UR10, UR10, UR9, URZ, 0x6 ;  /* 0x000000090a0a7291 */ /* 0x000fe4000f8f303f */
[----:B------:R-:W-:Y:S02]  /*7630*/  USHF.R.S32.HI UR9, URZ, 0x1f, UR7 ;  /* 0x0000001f3f097899 */ /* 0x000fe40008011407 */
[----:B------:R-:W-:Y:S02]  /*7640*/  USHF.R.S32.HI UR10, URZ, 0x6, UR10 ;  /* 0x000000063f0a7899 */ /* 0x000fe4000801140a */
[----:B------:R-:W-:Y:S02]  /*7650*/  ULEA.HI UR9, UR9, UR7, URZ, 0x6 ;  /* 0x0000000709097291 */ /* 0x000fe4000f8f303f */
[----:B------:R-:W-:Y:S02]  /*7660*/  UISETP.LT.AND UP1, UPT, URZ, UR10, UPT ;  /* 0x0000000a3f00728c */ /* 0x000fe4000bf21270 */
[----:B------:R-:W-:-:S02]  /*7670*/  USHF.R.S32.HI UR9, URZ, 0x6, UR9 ;  /* 0x000000063f097899 */ /* 0x000fc40008011409 */
[----:B------:R-:W-:-:S04]  /*7680*/  USEL UR7, URZ, UR10, !UP1 ;  /* 0x0000000a3f077287 */ /* 0x000fc8000c800000 */
[----:B------:R-:W-:Y:S01]  /*7690*/  IMAD.U32 R2, RZ, RZ, UR9 ;  /* 0x00000009ff027e24 */ /* 0x000fe2000f8e00ff */
[----:B------:R-:W-:Y:S07]  /*76a0*/  @!P0 BRA `(.L_x_1602) ;  /* 0x00000000001c8947 */ /* 0x000fee0003800000 */
[----:B------:R-:W-:Y:S01]  /*76b0*/  UIADD3 UR8, UR11, 0xbf, UR8 ;  /* 0x000000bf0b087890 */ /* 0x000fe2000fffe008 */
[----:B------:R-:W-:-:S03]  /*76c0*/  ULDC UR9, c[0x0][0x748] ;  /* 0x0001d20000097ab9 */ /* 0x000fc60000000800 */
[----:B------:R-:W-:-:S04]  /*76d0*/  UIADD3 UR8, UR8, UR9, -UR6 ;  /* 0x0000000908087290 */ /* 0x000fc8000fffe806 */
[----:B------:R-:W-:-:S04]  /*76e0*/  USHF.R.S32.HI UR6, URZ, 0x1f, UR8 ;  /* 0x0000001f3f067899 */ /* 0x000fc80008011408 */
[----:B------:R-:W-:-:S04]  /*76f0*/  ULEA.HI UR6, UR6, UR8, URZ, 0x6 ;  /* 0x0000000806067291 */ /* 0x000fc8000f8f303f */
[----:B------:R-:W-:-:S06]  /*7700*/  USHF.R.S32.HI UR6, URZ, 0x6, UR6 ;  /* 0x000000063f067899 */ /* 0x000fcc0008011406 */
[----:B------:R-:W-:-:S07]  /*7710*/  VIMNMX R2, R2, UR6, PT ;  /* 0x0000000602027c48 */ /* 0x000fce000bfe0100 */
.L_x_1602:
[----:B------:R-:W-:-:S13]  /*7720*/  ISETP.GT.AND P0, PT, R2, UR7, PT ;  /* 0x0000000702007c0c */ /* 0x000fda000bf04270 */
[----:B------:R-:W-:Y:S05]  /*7730*/  @!P0 BRA `(.L_x_1554) ;  /* 0x0000003800148947 */ /* 0x000fea0003800000 */
[----:B------:R-:W-:Y:S01]  /*7740*/  ULDC.64 UR14, c[0x0][0x2d8] ;  /* 0x0000b600000e7ab9 */ /* 0x000fe20000000a00 */
[----:B------:R-:W-:Y:S01]  /*7750*/  VIADD R0, R2, -UR7 ;  /* 0x8000000702007c36 */ /* 0x000fe20008000000 */
[----:B------:R-:W-:Y:S02]  /*7760*/  UIMAD UR10, UR16, UR14, URZ ;  /* 0x0000000e100a72a4 */ /* 0x000fe4000f8e023f */
[----:B------:R-:W-:Y:S02]  /*7770*/  UIMAD.WIDE.U32 UR8, UR13, UR14, URZ ;  /* 0x0000000e0d0872a5 */ /* 0x000fe4000f8e003f */
[----:B------:R-:W-:Y:S01]  /*7780*/  USHF.R.S32.HI UR6, URZ, 0x1f, UR12 ;  /* 0x0000001f3f067899 */ /* 0x000fe2000801140c */
[----:B------:R-:W-:Y:S01]  /*7790*/  LOP3.LUT R0, R0, 0x1, RZ, 0xc0, !PT ;  /* 0x0000000100007812 */ /* 0x000fe200078ec0ff */
[----:B------:R-:W-:Y:S02]  /*77a0*/  UIMAD UR13, UR13, UR15, UR10 ;  /* 0x0000000f0d0d72a4 */ /* 0x000fe4000f8e020a */
[----:B------:R-:W-:Y:S01]  /*77b0*/  UIADD3 UR10, UP1, UR4, UR8, URZ ;  /* 0x00000008040a7290 */ /* 0x000fe2000ff3e03f */
[----:B------:R-:W-:Y:S01]  /*77c0*/  ISETP.NE.U32.AND P1, PT, R0, 0x1, PT ;  /* 0x000000010000780c */ /* 0x000fe20003f25070 */
[----:B------:R-:W-:-:S02]  /*77d0*/  UIADD3 UR13, UR9, UR13, URZ ;  /* 0x0000000d090d7290 */ /* 0x000fc4000fffe03f */
[----:B------:R-:W-:Y:S01]  /*77e0*/  USEL UR6, UR6, URZ, !UP0 ;  /* 0x0000003f06067287 */ /* 0x000fe2000c000000 */
[----:B------:R-:W-:Y:S01]  /*77f0*/  ULDC.64 UR26, c[0x0][0x2e0] ;  /* 0x0000b800001a7ab9 */ /* 0x000fe20000000a00 */
[----:B------:R-:W-:Y:S02]  /*7800*/  USEL UR12, UR12, URZ, !UP0 ;  /* 0x0000003f0c0c7287 */ /* 0x000fe4000c000000 */
[----:B------:R-:W-:Y:S02]  /*7810*/  UIADD3.X UR11, UR5, UR13, URZ, UP1, !UPT ;  /* 0x0000000d050b7290 */ /* 0x000fe40008ffe43f */
[----:B------:R-:W-:Y:S02]  /*7820*/  UIMAD UR14, UR6, UR26, URZ ;  /* 0x0000001a060e72a4 */ /* 0x000fe4000f8e023f */
[----:B------:R-:W-:Y:S02]  /*7830*/  UIMAD.WIDE.U32 UR10, UR12, UR26, UR10 ;  /* 0x0000001a0c0a72a5 */ /* 0x000fe4000f8e000a */
[----:B------:R-:W-:Y:S01]  /*7840*/  UIMAD UR14, UR12, UR27, UR14 ;  /* 0x0000001b0c0e72a4 */ /* 0x000fe2000f8e020e */
[----:B------:R-:W-:-:S03]  /*7850*/  ELECT P0, URZ, PT ;  /* 0x00000000003f782f */ /* 0x000fc60003800000 */
        /* <DEDUP_REMOVED lines=20> */
.L_x_1605:
[----:B------:R-:W-:Y:S05]  /*79a0*/  BSYNC B0 ;  /* 0x0000000000007941 */ /* 0x000fea0003800000 */
.L_x_1604:
        /* <DEDUP_REMOVED lines=19> */
.L_x_1607:
[----:B------:R-:W-:Y:S05]  /*7ae0*/  BSYNC B0 ;  /* 0x0000000000007941 */ /* 0x000fea0003800000 */
.L_x_1606:
[----:B------:R-:W-:Y:S06]  /*7af0*/  BAR.ARV 0xa, 0xa0 ;  /* 0x0282800000007b1d */ /* 0x000fec0000002000 */
[----:B------:R-:W-:Y:S04]  /*7b00*/  BSSY B0, `(.L_x_1608) ;  /* 0x0000003000007945 */ /* 0x000fe80003800000 */
[----:B------:R-:W-:Y:S05]  /*7b10*/  @!P0 BRA `(.L_x_1609) ;  /* 0x0000000000048947 */ /* 0x000fea0003800000 */
[----:B------:R-:W-:-:S04]  /*7b20*/  DEPBAR.LE SB0, 0x0 ;  /* 0x000080000000791a */ /* 0x000fc80000000000 */
.L_x_1609:
[----:B------:R-:W-:Y:S05]  /*7b30*/  BSYNC B0 ;  /* 0x0000000000007941 */ /* 0x000fea0003800000 */
.L_x_1608:
[----:B------:R-:W-:Y:S06]  /*7b40*/  BAR.ARV 0xb, 0xa0 ;  /* 0x02c2800000007b1d */ /* 0x000fec0000002000 */
[----:B------:R-:W-:Y:S01]  /*7b50*/  UIADD3 UR15, UR7, 0x1, URZ ;  /* 0x00000001070f7890 */ /* 0x000fe2000fffe03f */
[----:B------:R-:W-:Y:S11]  /*7b60*/  BRA `(.L_x_1610) ;  /* 0x0000000000047947 */ /* 0x000ff60003800000 */
.L_x_1603:
[----:B------:R-:W-:-:S05]  /*7b70*/  UMOV UR15, UR7 ;  /* 0x00000007000f7c82 */ /* 0x000fca0008000000 */
.L_x_1610:
[----:B------:R-:W-:-:S06]  /*7b80*/  UIADD3 UR6, UR7, 0x1, URZ ;  /* 0x0000000107067890 */ /* 0x000fcc000fffe03f */
[----:B------:R-:W-:-:S13]  /*7b90*/  ISETP.NE.AND P1, PT, R2, UR6, PT ;  /* 0x0000000602007c0c */ /* 0x000fda000bf25270 */
[----:B------:R-:W-:Y:S05]  /*7ba0*/  @!P1 BRA `(.L_x_1554) ;  /* 0x0000003000f89947 */ /* 0x000fea0003800000 */
[----:B------:R-:W-:Y:S01]  /*7bb0*/  UMOV UR16, UR8 ;  /* 0x0000000800107c82 */ /* 0x000fe20008000000 */
[----:B------:R-:W-:Y:S01]  /*7bc0*/  UMOV UR17, UR13 ;  /* 0x0000000d00117c82 */ /* 0x000fe20008000000 */
[----:B------:R-:W-:Y:S01]  /*7bd0*/  ULDC.64 UR18, c[0x0][0x2c0] ;  /* 0x0000b00000127ab9 */ /* 0x000fe20000000a00 */
[----:B------:R-:W-:Y:S01]  /*7be0*/  UIMAD.WIDE.U32 UR16, UR12, UR26, UR16 ;  /* 0x0000001a0c1072a5 */ /* 0x000fe2000f8e0010 */
[----:B------:R-:W-:Y:S01]  /*7bf0*/  UMOV UR6, URZ ;  /* 0x0000003f00067c82 */ /* 0x000fe20008000000 */
[----:B------:R-:W-:Y:S02]  /*7c00*/  ULDC.64 UR30, c[0x0][0x2c0] ;  /* 0x0000b000001e7ab9 */ /* 0x000fe40000000a00 */
[----:B------:R-:W-:-:S04]  /*7c10*/  UIADD3 UR25, UP0, UR4, UR16, URZ ;  /* 0x0000001004197290 */ /* 0x000fc8000ff1e03f */
[----:B------:R-:W-:Y:S02]  /*7c20*/  UIADD3.X UR16, UR5, UR14, UR17, UP0, !UPT ;  /* 0x0000000e05107290 */ /* 0x000fe400087fe411 */
[----:B------:R-:W-:Y:S02]  /*7c30*/  ULEA UR24, UP0, UR25, UR18, 0x2 ;  /* 0x0000001219187291 */ /* 0x000fe4000f80103f */
[----:B------:R-:W-:Y:S02]  /*7c40*/  UIMAD UR18, UR15, 0x1800, URZ ;  /* 0x000018000f1278a4 */ /* 0x000fe4000f8e023f */
        /* <DEDUP_REMOVED lines=8> */
.L_x_1623:
        /* <DEDUP_REMOVED lines=11> */
[----:B------:R-:W-:Y:S02]  /*7d80*/  ULEA.HI.X.SX32 UR39, UR19, UR27, 0x1, UP0 ;  /* 0x0000001b13277291 */ /* 0x000fe400080f0e3f */
[----:B------:R-:W-:Y:S01]  /*7d90*/  ULEA UR36, UP0, UR37, UR30, 0x2 ;  /* 0x0000001e25247291 */ /* 0x000fe2000f80103f */
[----:B------:R-:W-:-:S03]  /*7da0*/  UMOV UR41, 0x14f00000 ;  /* 0x14f0000000297882 */ /* 0x000fc60000000000 */
[----:B------:R-:W-:Y:S02]  /*7db0*/  ULEA.HI.X UR37, UR37, UR31, UR39, 0x2, UP0 ;  /* 0x0000001f25257291 */ /* 0x000fe400080f1427 */
[----:B-1----:R-:W-:-:S03]  /*7dc0*/  ULEA UR28, UR29, UR28, 0x18 ;  /* 0x0000001c1d1c7291 */ /* 0x002fc6000f8ec03f */
[----:B------:R-:W-:Y:S01]  /*7dd0*/  UMOV UR29, 0x300 ;  /* 0x00000300001d7882 */ /* 0x000fe20000000000 */
[----:B------:R-:W-:-:S09]  /*7de0*/  UIADD3 UR28, UR28, 0xc000, URZ ;  /* 0x0000c0001c1c7890 */ /* 0x000fd2000fffe03f */
[----:B------:R1:W-:Y:S02]  /*7df0*/  UBLKRED.G.S.ADD.F32.RN [UR36], [UR28], UR29, desc[UR40] ;  /* 0x000028241c0073bb */ /* 0x0003e400080a141d */
[----:B-1----:R0:W-:Y:S02]  /*7e00*/  UTMACMDFLUSH ;  /* 0x00000000000079b7 */ /* 0x0021e40000000000 */
.L_x_1612:
[----:B------:R-:W-:Y:S05]  /*7e10*/  BSYNC B0 ;  /* 0x0000000000007941 */ /* 0x000fea0003800000 */
.L_x_1611:
        /* <DEDUP_REMOVED lines=13> */
.L_x_1614:
[----:B------:R-:W-:Y:S05]  /*7ef0*/  BSYNC B0 ;  /* 0x0000000000007941 */ /* 0x000fea0003800000 */
.L_x_1613:
[----:B------:R-:W-:Y:S06]  /*7f00*/  BAR.ARV 0xa, 0xa0 ;  /* 0x0282800000007b1d */ /* 0x000fec0000002000 */
[----:B------:R-:W-:Y:S04]  /*7f10*/  BSSY B0, `(.L_x_1615) ;  /* 0x0000003000007945 */ /* 0x000fe80003800000 */
[----:B------:R-:W-:Y:S05]  /*7f20*/  @!P0 BRA `(.L_x_1616) ;  /* 0x0000000000048947 */ /* 0x000fea0003800000 */
[----:B------:R-:W-:-:S04]  /*7f30*/  DEPBAR.LE SB0, 0x0 ;  /* 0x000080000000791a */ /* 0x000fc80000000000 */
.L_x_1616:
[----:B------:R-:W-:Y:S05]  /*7f40*/  BSYNC B0 ;  /* 0x0000000000007941 */ /* 0x000fea0003800000 */
.L_x_1615:
        /* <DEDUP_REMOVED lines=13> */
.L_x_1618:
[----:B------:R-:W-:Y:S05]  /*8020*/  BSYNC B0 ;  /* 0x0000000000007941 */ /* 0x000fea0003800000 */
.L_x_1617:
        /* <DEDUP_REMOVED lines=13> */
.L_x_1620:
[----:B------:R-:W-:Y:S05]  /*8100*/  BSYNC B0 ;  /* 0x0000000000007941 */ /* 0x000fea0003800000 */
.L_x_1619:
[----:B------:R-:W-:Y:S01]  /*8110*/  UIADD3 UR15, UR15, 0x2, URZ ;  /* 0x000000020f0f7890 */ /* 0x000fe2000fffe03f */
[----:B------:R-:W-:Y:S06]  /*8120*/  BAR.ARV 0xa, 0xa0 ;  /* 0x0282800000007b1d */ /* 0x000fec0000002000 */
[----:B------:R-:W-:Y:S01]  /*8130*/  BSSY B0, `(.L_x_1621) ;  /* 0x0000004000007945 */ /* 0x000fe20003800000 */
[----:B------:R-:W-:-:S03]  /*8140*/  ISETP.LE.AND P1, PT, R2, UR15, PT ;  /* 0x0000000f02007c0c */ /* 0x000fc6000bf23270 */
[----:B------:R-:W-:Y:S10]  /*8150*/  @!P0 BRA `(.L_x_1622) ;  /* 0x0000000000048947 */ /* 0x000ff40003800000 */
[----:B------:R-:W-:-:S04]  /*8160*/  DEPBAR.LE SB0, 0x0 ;  /* 0x000080000000791a */ /* 0x000fc80000000000 */
.L_x_1622:
[----:B------:R-:W-:Y:S05]  /*8170*/  BSYNC B0 ;  /* 0x0000000000007941 */ /* 0x000fea0003800000 */
.L_x_1621:
[----:B------:R-:W-:Y:S06]  /*8180*/  BAR.ARV 0xb, 0xa0 ;  /* 0x02c2800000007b1d */ /* 0x000fec0000002000 */
[----:B------:R-:W-:Y:S02]  /*8190*/  UIADD3 UR19, UR19, 0x3000, URZ ;  /* 0x0000300013137890 */ /* 0x000fe4000fffe03f */
[----:B------:R-:W-:Y:S01]  /*81a0*/  UIADD3 UR6, UR6, 0x3000, URZ ;  /* 0x0000300006067890 */ /* 0x000fe2000fffe03f */
[----:B------:R-:W-:Y:S11]  /*81b0*/  @!P1 BRA `(.L_x_1623) ;  /* 0xfffffff800c49947 */ /* 0x000ff6000383ffff */
[----:B------:R-:W-:Y:S05]  /*81c0*/  BRA `(.L_x_1554) ;  /* 0x0000002c00707947 */ /* 0x000fea0003800000 */
.L_x_1595:
[----:B------:R-:W-:Y:S01]  /*81d0*/  ULDC.64 UR4, c[0x0][0x8d8] ;  /* 0x0002360000047ab9 */ /* 0x000fe20000000a00 */
[----:B------:R-:W1:Y:S01]  /*81e0*/  S2UR UR21, SR_CTAID.X ;  /* 0x00000000001579c3 */ /* 0x000e620000002500 */
[----:B------:R-:W-:-:S04]  /*81f0*/  ISETP.NE.U32.AND P0, PT, RZ, UR4, PT ;  /* 0x00000004ff007c0c */ /* 0x000fc8000bf05070 */
[----:B------:R-:W-:-:S03]  /*8200*/  ISETP.NE.AND.EX P0, PT, RZ, UR5, PT, P0 ;  /* 0x00000005ff007c0c */ /* 0x000fc6000bf05300 */
[----:B------:R-:W2:Y:S08]  /*8210*/  S2UR UR13, SR_CTAID.Z ;  /* 0x00000000000d79c3 */ /* 0x000eb00000002700 */
[----:B------:R-:W3:Y:S02]  /*8220*/  S2UR UR20, SR_CTAID.Y ;  /* 0x00000000001479c3 */ /* 0x000ee40000002600 */
        /* <DEDUP_REMOVED lines=8> */
.L_x_1624:
        /* <DEDUP_REMOVED lines=9> */
[----:B------:R-:W4:Y:S01]  /*8340*/  LDG.E R4, desc[UR46][R2.64+0x4] ;  /* 0x0000042e02047981 */ /* 0x000f22000c1e1900 */
[----:B--2---:R-:W-:Y:S02]  /*8350*/  R2UR UR4, R0 ;  /* 0x00000000000472ca */ /* 0x004fe400000e0000 */
[----:B----4-:R-:W-:-:S13]  /*8360*/  R2UR UR5, R4 ;  /* 0x00000000040572ca */ /* 0x010fda00000e0000 */
[----:B------:R-:W-:Y:S01]  /*8370*/  UIADD3 UR4, -UR4, UR5, URZ ;  /* 0x0000000504047290 */ /* 0x000fe2000fffe13f */
[----:B------:R-:W-:Y:S11]  /*8380*/  BRA `(.L_x_1625) ;  /* 0x0000000000047947 */ /* 0x000ff60003800000 */
.L_x_1626:
[----:B------:R-:W-:-:S05]  /*8390*/  ULDC UR4, c[0x0][0x8bc] ;  /* 0x00022f0000047ab9 */ /* 0x000fca0000000800 */
.L_x_1625:
[----:B-1----:R-:W-:Y:S01]  /*83a0*/  USHF.L.U32 UR8, UR21, 0x7, URZ ;  /* 0x0000000715087899 */ /* 0x002fe2000800063f */
[----:B------:R-:W-:Y:S02]  /*83b0*/  IMAD.MOV.U32 R10, RZ, RZ, 0x1 ;  /* 0x00000001ff0a7424 */ /* 0x000fe400078e00ff */
[----:B------:R-:W-:Y:S01]  /*83c0*/  IMAD.MOV.U32 R0, RZ, RZ, RZ ;  /* 0x000000ffff007224 */ /* 0x000fe200078e00ff */
[----:B------:R-:W-:-:S04]  /*83d0*/  UISETP.GE.AND UP0, UPT, UR8, UR4, UPT ;  /* 0x000000040800728c */ /* 0x000fc8000bf06270 */
[----:B--2---:R-:W-:-:S06]  /*83e0*/  USEL UR13, UR13, 0xffffffff, !UP0 ;  /* 0xffffffff0d0d7887 */ /* 0x004fcc000c000000 */
[----:B------:R-:W-:-:S13]  /*83f0*/  ISETP.LE.AND P0, PT, RZ, UR13, PT ;  /* 0x0000000dff007c0c */ /* 0x000fda000bf03270 */
[----:B------:R-:W-:Y:S05]  /*8400*/  @!P0 BRA `(.L_x_1627) ;  /* 0x00000028004c8947 */ /* 0x000fea0003800000 */
[----:B------:R-:W-:Y:S01]  /*8410*/  ULDC.64 UR18, c[0x0][0x770] ;  /* 0x0001dc0000127ab9 */ /* 0x000fe20000000a00 */
[----:B------:R-:W-:Y:S01]  /*8420*/  ULDC.64 UR14, c[0x0][0x770] ;  /* 0x0001dc00000e7ab9 */ /* 0x000fe20000000a00 */
[----:B------:R-:W-:Y:S02]  /*8430*/  UISETP.NE.U32.AND UP1, UPT, UR18, URZ, UPT ;  /* 0x0000003f1200728c */ /* 0x000fe4000bf25070 */
[----:B------:R-:W-:Y:S02]  /*8440*/  UIMAD.WIDE UR14, UR13, 0x4, UR14 ;  /* 0x000000040d0e78a5 */ /* 0x000fe4000f8e020e */
[----:B------:R-:W-:Y:S01]  /*8450*/  UISETP.NE.AND.EX UP1, UPT, UR19, URZ, UPT, UP1 ;  /* 0x0000003f1300728c */ /* 0x000fe2000bf25310 */
[----:B------:R-:W-:Y:S01]  /*8460*/  ULDC.64 UR4, c[0x0][0x778] ;  /* 0x0001de0000047ab9 */ /* 0x000fe20000000a00 */
[----:B------:R-:W-:Y:S02]  /*8470*/  ULDC.64 UR6, c[0x0][0x780] ;  /* 0x0001e00000067ab9 */ /* 0x000fe40000000a00 */
[----:B------:R-:W-:Y:S01]  /*8480*/  IMAD.U32 R2, RZ, RZ, UR14 ;  /* 0x0000000eff027e24 */ /* 0x000fe2000f8e00ff */
[----:B------:R-:W-:Y:S01]  /*8490*/  ULDC.64 UR16, c[0x0][0x778] ;  /* 0x0001de0000107ab9 */ /* 0x000fe20000000a00 */
[----:B------:R-:W-:Y:S01]  /*84a0*/  PLOP3.LUT P1, PT, PT, PT, UP1, 0x80, 0x0 ;  /* 0x000000000000781c */ /* 0x000fe20003f2f018 */
[----:B------:R-:W-:Y:S01]  /*84b0*/  IMAD.U32 R3, RZ, RZ, UR15 ;  /* 0x0000000fff037e24 */ /* 0x000fe2000f8e00ff */
[----:B------:R-:W-:-:S02]  /*84c0*/  UISETP.NE.U32.AND UP0, UPT, UR4, URZ, UPT ;  /* 0x0000003f0400728c */ /* 0x000fc4000bf05070 */
[----:B------:R-:W-:Y:S02]  /*84d0*/  UISETP.NE.U32.AND UP2, UPT, UR6, URZ, UPT ;  /* 0x0000003f0600728c */ /* 0x000fe4000bf45070 */
[----:B------:R-:W-:Y:S02]  /*84e0*/  UISETP.NE.AND.EX UP0, UPT, UR5, URZ, UPT, UP0 ;  /* 0x0000003f0500728c */ /* 0x000fe4000bf05300 */
[----:B------:R-:W-:Y:S01]  /*84f0*/  UISETP.NE.AND.EX UP2, UPT, UR7, URZ, UPT, UP2 ;  /* 0x0000003f0700728c */ /* 0x000fe2000bf45320 */
[----:B------:R-:W-:-:S04]  /*8500*/  ULDC.64 UR22, c[0x0][0x788] ;  /* 0x0001e20000167ab9 */ /* 0x000fc80000000a00 */
[----:B------:R-:W2:Y:S01]  /*8510*/  @P1 LDG.E R6, desc[UR46][R2.64] ;  /* 0x0000002e02061981 */ /* 0x000ea2000c1e1900 */
[----:B------:R-:W-:Y:S01]  /*8520*/  PLOP3.LUT P2, PT, PT, PT, UP0, 0x80, 0x0 ;  /* 0x000000000000781c */ /* 0x000fe20003f4f008 */
[----:B------:R-:W-:Y:S01]  /*8530*/  UIMAD.WIDE UR16, UR13, 0x4, UR16 ;  /* 0x000000040d1078a5 */ /* 0x000fe2000f8e0210 */
[----:B------:R-:W-:Y:S01]  /*8540*/  PLOP3.LUT P3, PT, PT, PT, UP2, 0x80, 0x0 ;  /* 0x000000000000781c */ /* 0x000fe20003f6f028 */
[----:B------:R1:W4:Y:S02]  /*8550*/  @P1 LDG.E R0, desc[UR46][R2.64] ;  /* 0x0000002e02001981 */ /* 0x000324000c1e1900 */
[----:B------:R-:W-:Y:S02]  /*8560*/  @UP2 ULDC.64 UR4, c[0x0][0x780] ;  /* 0x0001e00000042ab9 */ /* 0x000fe40000000a00 */
[----:B------:R-:W-:Y:S01]  /*8570*/  @UP2 UIMAD.WIDE UR4, UR13, 0x4, UR4 ;  /* 0x000000040d0428a5 */ /* 0x000fe2000f8e0204 */
[----:B-1----:R-:W-:Y:S02]  /*8580*/  IMAD.U32 R2, RZ, RZ, UR16 ;  /* 0x00000010ff027e24 */ /* 0x002fe4000f8e00ff */
[----:B------:R-:W-:-:S05]  /*8590*/  IMAD.U32 R3, RZ, RZ, UR17 ;  /* 0x00000011ff037e24 */ /* 0x000fca000f8e00ff */
[----:B------:R1:W5:Y:S02]  /*85a0*/  @P2 LDG.E R4, desc[UR46][R2.64] ;  /* 0x0000002e02042981 */ /* 0x000364000c1e1900 */
[----:B-1----:R-:W-:Y:S02]  /*85b0*/  IMAD.U32 R2, RZ, RZ, UR4 ;  /* 0x00000004ff027e24 */ /* 0x002fe4000f8e00ff */
[----:B------:R-:W-:-:S05]  /*85c0*/  IMAD.U32 R3, RZ, RZ, UR5 ;  /* 0x00000005ff037e24 */ /* 0x000fca000f8e00ff */
[----:B------:R-:W3:Y:S01]  /*85d0*/  @P3 LDG.E R5, desc[UR46][R2.64] ;  /* 0x0000002e02053981 */ /* 0x000ee2000c1e1900 */
[----:B------:R-:W-:Y:S01]  /*85e0*/  ISETP.NE.U32.AND P0, PT, RZ, UR22, PT ;  /* 0x00000016ff007c0c */ /* 0x000fe2000bf05070 */
[----:B------:R-:W-:Y:S01]  /*85f0*/  UMOV UR7, URZ ;  /* 0x0000003f00077c82 */ /* 0x000fe20008000000 */
[----:B------:R-:W-:Y:S01]  /*8600*/  UMOV UR11, URZ ;  /* 0x0000003f000b7c82 */ /* 0x000fe20008000000 */
[----:B------:R-:W-:Y:S01]  /*8610*/  ULDC UR9, c[0x0][0x280] ;  /* 0x0000a00000097ab9 */ /* 0x000fe20000000800 */
[----:B------:R-:W-:Y:S02]  /*8620*/  ISETP.NE.AND.EX P0, PT, RZ, UR23, PT, P0 ;  /* 0x00000017ff007c0c */ /* 0x000fe4000bf05300 */
[----:B--2---:R-:W-:Y:S02]  /*8630*/  @P1 R2UR UR4, R6 ;  /* 0x00000000060412ca */ /* 0x004fe400000e0000 */
[----:B----4-:R-:W-:-:S11]  /*8640*/  @P1 R2UR UR7, R0 ;  /* 0x00000000000712ca */ /* 0x010fd600000e0000 */
[----:B------:R-:W-:-:S04]  /*8650*/  @UP1 ULEA UR4, UR13, UR4, 0x6 ;  /* 0x000000040d041291 */ /* 0x000fc8000f8e303f */
[----:B------:R-:W-:-:S04]  /*8660*/  @UP1 USHF.R.S32.HI UR5, URZ, 0x1f, UR4 ;  /* 0x0000001f3f051899 */ /* 0x000fc80008011404 */
[----:B------:R-:W-:Y:S01]  /*8670*/  @UP1 ULEA.HI UR5, UR5, UR4, URZ, 0x6 ;  /* 0x0000000405051291 */ /* 0x000fe2000f8f303f */
[----:B-----5:R-:W-:-:S03]  /*8680*/  @P2 R2UR UR11, R4 ;  /* 0x00000000040b22ca */ /* 0x020fc600000e0000 */
[----:B------:R-:W-:-:S04]  /*8690*/  @UP1 ULOP3.LUT UR6, UR5, 0xffffffc0, URZ, 0xc0, !UPT ;  /* 0xffffffc005061892 */ /* 0x000fc8000f8ec03f */
[----:B------:R-:W-:Y:S01]  /*86a0*/  @UP1 USHF.R.S32.HI UR12, URZ, 0x1f, UR6 ;  /* 0x0000001f3f0c1899 */ /* 0x000fe20008011406 */
[----:B---3--:R-:W-:Y:S01]  /*86b0*/  @P3 R2UR UR9, R5 ;  /* 0x00000000050932ca */ /* 0x008fe200000e0000 */
[----:B------:R-:W-:-:S14]  /*86c0*/  @P3 BRA `(.L_x_1628) ;  /* 0x0000000000203947 */ /* 0x000fdc0003800000 */
        /* <DEDUP_REMOVED lines=8> */
.L_x_1628:
        /* <DEDUP_REMOVED lines=13> */
.L_x_1629:
        /* <DEDUP_REMOVED lines=8> */
.L_x_1630:
        /* <DEDUP_REMOVED lines=9> */
[----:B------:R-:W-:-:S04]  /*8930*/  ULEA.HI UR6, UR12, UR6, URZ, 0x6 ;  /* 0x000000060c067291 */ /* 0x000fc8000f8f303f */
[----:B------:R-:W-:Y:S01]  /*8940*/  VIMNMX R4, RZ, UR14, !PT ;  /* 0x0000000eff047c48 */ /* 0x000fe2000ffe0100 */
[----:B------:R-:W-:Y:S01]  /*8950*/  USHF.R.S32.HI UR6, URZ, 0x6, UR6 ;  /* 0x000000063f067899 */ /* 0x000fe20008011406 */
[----:B------:R-:W-:Y:S11]  /*8960*/  @!P0 BRA `(.L_x_1631) ;  /* 0x0000000000208947 */ /* 0x000ff60003800000 */
[----:B------:R-:W-:Y:S01]  /*8970*/  UIADD3 UR9, UR8, 0xbf, UR9 ;  /* 0x000000bf08097890 */ /* 0x000fe2000fffe009 */
[----:B------:R-:W-:-:S03]  /*8980*/  ULDC UR12, c[0x0][0x748] ;  /* 0x0001d200000c7ab9 */ /* 0x000fc60000000800 */
[----:B------:R-:W-:-:S04]  /*8990*/  UIADD3 UR9, UR9, UR12, -UR10 ;  /* 0x0000000c09097290 */ /* 0x000fc8000fffe80a */
[----:B------:R-:W-:-:S04]  /*89a0*/  USHF.R.S32.HI UR10, URZ, 0x1f, UR9 ;  /* 0x0000001f3f0a7899 */ /* 0x000fc80008011409 */
[----:B------:R-:W-:-:S04]  /*89b0*/  ULEA.HI UR10, UR10, UR9, URZ, 0x6 ;  /* 0x000000090a0a7291 */ /* 0x000fc8000f8f303f */
[----:B------:R-:W-:-:S04]  /*89c0*/  USHF.R.S32.HI UR10, URZ, 0x6, UR10 ;  /* 0x000000063f0a7899 */ /* 0x000fc8000801140a */
[----:B------:R-:W-:-:S04]  /*89d0*/  UISETP.LT.AND UP1, UPT, UR6, UR10, UPT ;  /* 0x0000000a0600728c */ /* 0x000fc8000bf21270 */
[----:B------:R-:W-:-:S12]  /*89e0*/  USEL UR6, UR6, UR10, UP1 ;  /* 0x0000000a06067287 */ /* 0x000fd80008800000 */
.L_x_1631:
[----:B------:R-:W-:Y:S01]  /*89f0*/  ISETP.LT.AND P0, PT, R4, UR6, PT ;  /* 0x0000000604007c0c */ /* 0x000fe2000bf01270 */
[----:B------:R-:W-:-:S12]  /*8a00*/  IMAD.MOV.U32 R0, RZ, RZ, RZ ;  /* 0x000000ffff007224 */ /* 0x000fd800078e00ff */
[----:B------:R-:W-:Y:S05]  /*8a10*/  @!P0 BRA `(.L_x_1627) ;  /* 0x0000002000c88947 */ /* 0x000fea0003800000 */
[----:B------:R-:W-:Y:S01]  /*8a20*/  USHF.R.S32.HI UR10, URZ, 0x1f, UR20 ;  /* 0x0000001f3f0a7899 */ /* 0x000fe20008011414 */
[----:B------:R-:W-:Y:S01]  /*8a30*/  BSSY B0, `(.L_x_1627) ;  /* 0x0000230000007945 */ /* 0x000fe20003800000 */
[----:B------:R-:W-:Y:S01]  /*8a40*/  ULDC.64 UR16, c[0x0][0x718] ;  /* 0x0001c60000107ab9 */ /* 0x000fe20000000a00 */
[----:B------:R-:W-:Y:S01]  /*8a50*/  UISETP.NE.U32.AND UP1, UPT, UR18, URZ, UPT ;  /* 0x0000003f1200728c */ /* 0x000fe2000bf25070 */
[----:B------:R-:W-:Y:S01]  /*8a60*/  IMAD.MOV.U32 R0, RZ, RZ, RZ ;  /* 0x000000ffff007224 */ /* 0x000fe200078e00ff */
[----:B------:R-:W-:Y:S01]  /*8a70*/  UIMAD UR9, UR10, UR16, URZ ;  /* 0x000000100a0972a4 */ /* 0x000fe2000f8e023f */
[----:B------:R-:W-:Y:S01]  /*8a80*/  ULDC UR12, c[0x0][0x2e8] ;  /* 0x0000ba00000c7ab9 */ /* 0x000fe20000000800 */
[----:B------:R-:W-:Y:S01]  /*8a90*/  UMOV UR14, UR4 ;  /* 0x00000004000e7c82 */ /* 0x000fe20008000000 */
[----:B------:R-:W-:Y:S01]  /*8aa0*/  UMOV UR15, UR5 ;  /* 0x00000005000f7c82 */ /* 0x000fe20008000000 */
[----:B------:R-:W-:Y:S02]  /*8ab0*/  UIMAD UR22, UR20, UR17, UR9 ;  /* 0x00000011141672a4 */ /* 0x000fe4000f8e0209 */
[----:B------:R-:W-:-:S02]  /*8ac0*/  UISETP.NE.AND.EX UP1, UPT, UR19, URZ, UPT, UP1 ;  /* 0x0000003f1300728c */ /* 0x000fc4000bf25310 */
[----:B------:R-:W-:Y:S02]  /*8ad0*/  USHF.R.S32.HI UR9, URZ, 0x1f, UR13 ;  /* 0x0000001f3f097899 */ /* 0x000fe4000801140d */
[----:B------:R-:W-:Y:S02]  /*8ae0*/  UISETP.NE.AND UP2, UPT, UR12, 0x1, UPT ;  /* 0x000000010c00788c */ /* 0x000fe4000bf45270 */
[----:B------:R-:W-:Y:S01]  /*8af0*/  UIMAD.WIDE.U32 UR4, UR20, UR16, UR14 ;  /* 0x00000010140472a5 */ /* 0x000fe2000f8e000e */
[----:B------:R-:W-:Y:S01]  /*8b00*/  ULDC.64 UR18, c[0x0][0x730] ;  /* 0x0001cc0000127ab9 */ /* 0x000fe20000000a00 */
[----:B------:R-:W-:Y:S02]  /*8b10*/  USEL UR9, UR9, URZ, !UP1 ;  /* 0x0000003f09097287 */ /* 0x000fe4000c800000 */
[----:B------:R-:W-:Y:S01]  /*8b20*/  UIMAD UR10, UR10, UR18, URZ ;  /* 0x000000120a0a72a4 */ /* 0x000fe2000f8e023f */
[----:B------:R-:W-:Y:S01]  /*8b30*/  ELECT P0, URZ, PT ;  /* 0x00000000003f782f */ /* 0x000fe20003800000 */
[----:B------:R-:W-:Y:S01]  /*8b40*/  ULDC.64 UR16, c[0x0][0x720] ;  /* 0x0001c80000107ab9 */ /* 0x000fe20000000a00 */
[----:B------:R-:W-:-:S02]  /*8b50*/  USEL UR21, UR13, URZ, !UP1 ;  /* 0x0000003f0d157287 */ /* 0x000fc4000c800000 */
[----:B------:R-:W-:Y:S02]  /*8b60*/  UIADD3 UR23, UR5, UR22, URZ ;  /* 0x0000001605177290 */ /* 0x000fe4000fffe03f */
[----:B------:R-:W-:Y:S01]  /*8b70*/  UIMAD UR5, UR9, UR16, URZ ;  /* 0x00000010090572a4 */ /* 0x000fe2000f8e023f */
[----:B------:R-:W-:Y:S01]  /*8b80*/  UMOV UR22, UR4 ;  /* 0x0000000400167c82 */ /* 0x000fe20008000000 */
[----:B------:R-:W-:Y:S02]  /*8b90*/  UIMAD.WIDE.U32 UR14, UR20, UR18, UR14 ;  /* 0x00000012140e72a5 */ /* 0x000fe4000f8e000e */
[----:B------:R-:W-:Y:S02]  /*8ba0*/  UIMAD UR10, UR20, UR19, UR10 ;  /* 0x00000013140a72a4 */ /* 0x000fe4000f8e020a */
[----:B------:R-:W-:Y:S01]  /*8bb0*/  UIMAD.WIDE.U32 UR22, UR16, UR21, UR22 ;  /* 0x00000015101672a5 */ /* 0x000fe2000f8e0016 */
[----:B------:R-:W-:Y:S02]  /*8bc0*/  ULDC.64 UR18, c[0x0][0x738] ;  /* 0x0001ce0000127ab9 */ /* 0x000fe40000000a00 */
[----:B------:R-:W-:Y:S01]  /*8bd0*/  @UP2 ULDC UR16, c[0x0][0x2ec] ;  /* 0x0000bb0000102ab9 */ /* 0x000fe20000000800 */
[----:B------:R-:W-:-:S02]  /*8be0*/  UIMAD UR5, UR17, UR21, UR5 ;  /* 0x00000015110572a4 */ /* 0x000fc4000f8e0205 */
[----:B------:R-:W-:Y:S02]  /*8bf0*/  UIADD3 UR15, UR15, UR10, URZ ;  /* 0x0000000a0f0f7290 */ /* 0x000fe4000fffe03f */
[----:B------:R-:W-:Y:S02]  /*8c00*/  UIMAD UR9, UR9, UR18, URZ ;  /* 0x00000012090972a4 */ /* 0x000fe4000f8e023f */
[----:B------:R-:W-:Y:S02]  /*8c10*/  UIMAD.WIDE.U32 UR16, UR20, UR16, URZ ;  /* 0x00000010141072a5 */ /* 0x000fe4000f8e003f */
[----:B------:R-:W-:Y:S01]  /*8c20*/  UIADD3 UR11, UR8, UR11, URZ ;  /* 0x0000000b080b7290 */ /* 0x000fe2000fffe03f */
[----:B------:R-:W-:Y:S02]  /*8c30*/  UMOV UR12, UR20 ;  /* 0x00000014000c7c82 */ /* 0x000fe40008000000 */
[----:B------:R-:W-:Y:S01]  /*8c40*/  @UP2 ULDC UR8, c[0x0][0x2f0] ;  /* 0x0000bc0000082ab9 */ /* 0x000fe20000000800 */
[----:B------:R-:W-:-:S02]  /*8c50*/  UIMAD UR4, UR19, UR21, UR9 ;  /* 0x00000015130472a4 */ /* 0x000fc4000f8e0209 */
[----:B------:R-:W-:Y:S02]  /*8c60*/  UIMAD.WIDE.U32 UR14, UR18, UR21, UR14 ;  /* 0x00000015120e72a5 */ /* 0x000fe4000f8e000e */
[----:B------:R-:W-:Y:S02]  /*8c70*/  USEL UR13, UR13, URZ, !UP0 ;  /* 0x0000003f0d0d7287 */ /* 0x000fe4000c000000 */
        /* <DEDUP_REMOVED lines=9> */
.L_x_1661:
        /* <DEDUP_REMOVED lines=15> */
.L_x_1634:
[----:B------:R-:W-:Y:S01]  /*8e00*/  R2UR UR19, R4 ;  /* 0x00000000041372ca */ /* 0x000fe200000e0000 */
[----:B------:R-:W2:Y:S01]  /*8e10*/  LDC.64 R12, c[0x0][0x198] ;  /* 0x00006600ff0c7b82 */ /* 0x000ea20000000a00 */
        /* <DEDUP_REMOVED lines=10> */
[----:B------:R-:W-:Y:S01]  /*8ec0*/  UMOV UR36, UR20 ;  /* 0x0000001400247c82 */ /* 0x000fe20008000000 */
[----:B------:R-:W-:Y:S01]  /*8ed0*/  USHF.L.U32 UR19, UR19, 0x6, URZ ;  /* 0x0000000613137899 */ /* 0x000fe2000800063f */
[----:B------:R-:W-:Y:S01]  /*8ee0*/  IMAD.MOV.U32 R16, RZ, RZ, RZ ;  /* 0x000000ffff107224 */ /* 0x000fe200078e00ff */
[----:B------:R-:W-:Y:S01]  /*8ef0*/  UMOV UR37, UR21 ;  /* 0x0000001500257c82 */ /* 0x000fe20008000000 */
[----:B------:R-:W-:Y:S01]  /*8f00*/  UMOV UR9, 0x10 ;  /* 0x0000001000097882 */ /* 0x000fe20000000000 */
[----:B------:R-:W-:-:S02]  /*8f10*/  UIADD3 UR8, UP0, UR19, UR22, URZ ;  /* 0x0000001613087290 */ /* 0x000fc4000ff1e03f */
[----:B------:R-:W-:Y:S01]  /*8f20*/  IMAD.U32 R3, RZ, RZ, UR19 ;  /* 0x00000013ff037e24 */ /* 0x000fe2000f8e00ff */
[----:B------:R-:W-:Y:S01]  /*8f30*/  UIADD3 UR19, UR19, UR7, URZ ;  /* 0x0000000713137290 */ /* 0x000fe2000fffe03f */
[----:B------:R-:W-:Y:S02]  /*8f40*/  UMOV UR10, UR18 ;  /* 0x00000012000a7c82 */ /* 0x000fe40008000000 */
[----:B------:R-:W-:Y:S01]  /*8f50*/  PLOP3.LUT P1, PT, PT, PT, UP0, 0x80, 0x0 ;  /* 0x000000000000781c */ /* 0x000fe20003f2f008 */
[----:B-1----:R-:W-:Y:S01]  /*8f60*/  IMAD.U32 R0, RZ, RZ, UR8 ;  /* 0x00000008ff007e24 */ /* 0x002fe2000f8e00ff */
[----:B------:R-:W-:Y:S01]  /*8f70*/  R2UR UR8, R15 ;  /* 0x000000000f0872ca */ /* 0x000fe200000e0000 */
[----:B--2---:R-:W-:Y:S01]  /*8f80*/  IMAD.MOV.U32 R7, RZ, RZ, R12 ;  /* 0x000000ffff077224 */ /* 0x004fe200078e000c */
[----:B------:R-:W-:Y:S01]  /*8f90*/  LEA.HI.X.SX32 R3, R3, R14, 0x1, P1 ;  /* 0x0000000e03037211 */ /* 0x000fe200008f0eff */
[----:B------:R-:W-:Y:S01]  /*8fa0*/  IMAD.MOV.U32 R6, RZ, RZ, R13 ;  /* 0x000000ffff067224 */ /* 0x000fe200078e000d */
[C---:B------:R-:W-:Y:S01]  /*8fb0*/  LEA R2, P1, R0.reuse, R9, 0x2 ;  /* 0x0000000900027211 */ /* 0x040fe200078210ff */
[----:B------:R-:W-:Y:S01]  /*8fc0*/  UMOV UR43, UR19 ;  /* 0x00000013002b7c82 */ /* 0x000fe20008000000 */
[----:B------:R-:W-:Y:S01]  /*8fd0*/  UMOV UR35, UR19 ;  /* 0x0000001300237c82 */ /* 0x000fe20008000000 */
[----:B------:R-:W-:Y:S01]  /*8fe0*/  UMOV UR26, 0x10 ;  /* 0x00000010001a7882 */ /* 0x000fe20000000000 */
[----:B------:R-:W-:Y:S01]  /*8ff0*/  LEA.HI.X R0, R0, R8, R3, 0x2, P1 ;  /* 0x0000000800007211 */ /* 0x000fe200008f1403 */
[----:B------:R-:W-:Y:S01]  /*9000*/  UMOV UR27, UR11 ;  /* 0x0000000b001b7c82 */ /* 0x000fe20008000000 */
[----:B------:R-:W-:Y:S01]  /*9010*/  R2UR UR24, R2 ;  /* 0x00000000021872ca */ /* 0x000fe200000e0000 */
[----:B------:R-:W-:Y:S01]  /*9020*/  UMOV UR28, UR12 ;  /* 0x0000000c001c7c82 */ /* 0x000fe20008000000 */
[----:B------:R-:W-:Y:S01]  /*9030*/  R2UR UR25, R0 ;  /* 0x00000000001972ca */ /* 0x000fe200000e0000 */
[----:B------:R-:W-:Y:S01]  /*9040*/  UIADD3 UR16, UR8, 0x12000, URZ ;  /* 0x0001200008107890 */ /* 0x000fe2000fffe03f */
[----:B------:R-:W-:Y:S01]  /*9050*/  IADD3 R0, P1, R7, 0x2f0, RZ ;  /* 0x000002f007007810 */ /* 0x000fe20007f3e0ff */
[----:B------:R-:W-:-:S02]  /*9060*/  UIADD3 UR17, UR8, 0x26810, URZ ;  /* 0x0002681008117890 */ /* 0x000fc4000fffe03f */
[----:B------:R-:W-:Y:S01]  /*9070*/  UIADD3 UR40, UR8, 0x13000, URZ ;  /* 0x0001300008287890 */ /* 0x000fe2000fffe03f */
[----:B------:R-:W-:Y:S01]  /*9080*/  R2UR UR54, R0 ;  /* 0x00000000003672ca */ /* 0x000fe200000e0000 */
[----:B------:R-:W-:Y:S01]  /*9090*/  UIADD3 UR32, UR8, 0x14000, URZ ;  /* 0x0001400008207890 */ /* 0x000fe2000fffe03f */
[C---:B------:R-:W-:Y:S01]  /*90a0*/  IADD3 R0, P2, R7.reuse, 0x3f0, RZ ;  /* 0x000003f007007810 */ /* 0x040fe20007f5e0ff */
[----:B------:R-:W-:Y:S01]  /*90b0*/  UIADD3 UR52, UR8, 0x1e000, URZ ;  /* 0x0001e00008347890 */ /* 0x000fe2000fffe03f */
[----:B------:R-:W-:Y:S02]  /*90c0*/  UMOV UR41, UR17 ;  /* 0x0000001100297c82 */ /* 0x000fe40008000000 */
[----:B------:R-:W-:Y:S01]  /*90d0*/  R2UR UR30, R0 ;  /* 0x00000000001e72ca */ /* 0x000fe200000e0000 */
[--C-:B------:R-:W-:Y:S01]  /*90e0*/  IMAD.X R0, RZ, RZ, R6.reuse, P1 ;  /* 0x000000ffff007224 */ /* 0x100fe200008e0606 */
[----:B------:R-:W-:Y:S01]  /*90f0*/  IADD3 R2, P1, R7, 0xf0, RZ ;  /* 0x000000f007027810 */ /* 0x000fe20007f3e0ff */
[----:B------:R-:W-:Y:S01]  /*9100*/  UMOV UR33, UR17 ;  /* 0x0000001100217c82 */ /* 0x000fe20008000000 */
[----:B------:R-:W-:Y:S01]  /*9110*/  UMOV UR53, UR17 ;  /* 0x0000001100357c82 */ /* 0x000fe20008000000 */
[----:B------:R-:W-:Y:S01]  /*9120*/  UMOV UR29, UR13 ;  /* 0x0000000d001d7c82 */ /* 0x000fe20008000000 */
[----:B------:R-:W-:Y:S01]  /*9130*/  R2UR UR48, R2 ;  /* 0x00000000023072ca */ /* 0x000fe200000e0000 */
[--C-:B------:R-:W-:Y:S01]  /*9140*/  IMAD.X R3, RZ, RZ, R6.reuse, P1 ;  /* 0x000000ffff037224 */ /* 0x100fe200008e0606 */
[----:B------:R-:W-:Y:S01]  /*9150*/  R2UR UR55, R0 ;  /* 0x00000000003772ca */ /* 0x000fe200000e0000 */
[----:B------:R-:W-:Y:S01]  /*9160*/  IMAD.X R0, RZ, RZ, R6, P2 ;  /* 0x000000ffff007224 */ /* 0x000fe200010e0606 */
[----:B------:R-:W-:-:S02]  /*9170*/  UIADD3 UR56, UR8, 0x3000, URZ ;  /* 0x0000300008387890 */ /* 0x000fc4000fffe03f */
[----:B------:R-:W-:Y:S01]  /*9180*/  R2UR UR49, R3 ;  /* 0x00000000033172ca */ /* 0x000fe200000e0000 */
[----:B------:R-:W-:Y:S01]  /*9190*/  UMOV UR58, 0x30 ;  /* 0x00000030003a7882 */ /* 0x000fe20000000000 */
[----:B------:R-:W-:Y:S01]  /*91a0*/  R2UR UR31, R0 ;  /* 0x00000000001f72ca */ /* 0x000fe200000e0000 */
[----:B------:R-:W-:Y:S01]  /*91b0*/  IMAD.MOV.U32 R0, RZ, RZ, 0xc000 ;  /* 0x0000c000ff007424 */ /* 0x000fe200078e00ff */
[----:B------:R-:W-:Y:S01]  /*91c0*/  UMOV UR59, UR11 ;  /* 0x0000000b003b7c82 */ /* 0x000fe20008000000 */
[----:B------:R-:W-:Y:S01]  /*91d0*/  UMOV UR60, UR12 ;  /* 0x0000000c003c7c82 */ /* 0x000fe20008000000 */
[----:B------:R-:W-:-:S07]  /*91e0*/  UMOV UR61, UR13 ;  /* 0x0000000d003d7c82 */ /* 0x000fce0008000000 */
        /* <DEDUP_REMOVED lines=8> */
[----:B----4-:R-:W-:Y:S01]  /*9270*/  IMAD.U32 R0, RZ, RZ, UR6 ;  /* 0x00000006ff007e24 */ /* 0x010fe2000f8e00ff */
[----:B------:R-:W-:Y:S01]  /*9280*/  UMOV UR42, 0x50 ;  /* 0x00000050002a7882 */ /* 0x000fe20000000000 */
[----:B------:R-:W-:Y:S01]  /*9290*/  UMOV UR43, UR11 ;  /* 0x0000000b002b7c82 */ /* 0x000fe20008000000 */
[----:B------:R-:W-:Y:S01]  /*92a0*/  UMOV UR44, UR12 ;  /* 0x0000000c002c7c82 */ /* 0x000fe20008000000 */
[----:B------:R-:W-:Y:S01]  /*92b0*/  VIADD R5, R0, 0xffffffff ;  /* 0xffffffff00057836 */ /* 0x000fe20000000000 */
[----:B---3--:R-:W-:-:S02]  /*92c0*/  UIADD3 UR9, UR8, 0x26800, URZ ;  /* 0x0002680008097890 */ /* 0x008fc4000fffe03f */
[----:B------:R-:W-:Y:S02]  /*92d0*/  UIADD3 UR24, UR8, 0x1000, URZ ;  /* 0x0000100008187890 */ /* 0x000fe4000fffe03f */
[----:B------:R-:W-:Y:S01]  /*92e0*/  UIADD3 UR32, UR8, 0x2000, URZ ;  /* 0x0000200008207890 */ /* 0x000fe2000fffe03f */
[----:B------:R1:W-:Y:S01]  /*92f0*/  STL [R1+0x4], R5 ;  /* 0x0000040501007387 */ /* 0x0003e20000100800 */
[----:B------:R-:W-:Y:S01]  /*9300*/  UMOV UR34, 0x20 ;  /* 0x0000002000227882 */ /* 0x000fe20000000000 */
[----:B------:R-:W-:Y:S01]  /*9310*/  UMOV UR25, UR9 ;  /* 0x0000000900197c82 */ /* 0x000fe20008000000 */
[----:B------:R-:W-:Y:S01]  /*9320*/  UMOV UR35, UR11 ;  /* 0x0000000b00237c82 */ /* 0x000fe20008000000 */
[----:B------:R-:W-:Y:S01]  /*9330*/  UMOV UR36, UR12 ;  /* 0x0000000c00247c82 */ /* 0x000fe20008000000 */
[----:B------:R-:W-:Y:S01]  /*9340*/  UMOV UR37, UR13 ;  /* 0x0000000d00257c82 */ /* 0x000fe20008000000 */
[----:B------:R2:W-:Y:S01]  /*9350*/  UTMALDG.4D [UR8], [UR54], desc[UR16] ;  /* 0x00001008360075b4 */ /* 0x0005e20008019000 */
[----:B------:R-:W-:Y:S01]  /*9360*/  UMOV UR33, UR9 ;  /* 0x0000000900217c82 */ /* 0x000fe20008000000 */
[----:B------:R-:W-:Y:S01]  /*9370*/  UIADD3 UR48, UR8, 0x4000, URZ ;  /* 0x0000400008307890 */ /* 0x000fe2000fffe03f */
[----:B------:R-:W-:Y:S01]  /*9380*/  ISETP.GE.AND P1, PT, R4, R5, PT ;  /* 0x000000050400720c */ /* 0x000fe20003f26270 */
[----:B------:R-:W-:Y:S01]  /*9390*/  UMOV UR57, UR9 ;  /* 0x0000000900397c82 */ /* 0x000fe20008000000 */
[----:B------:R-:W-:Y:S01]  /*93a0*/  UMOV UR50, 0x40 ;  /* 0x0000004000327882 */ /* 0x000fe20000000000 */
[----:B------:R-:W-:Y:S01]  /*93b0*/  UMOV UR51, UR11 ;  /* 0x0000000b00337c82 */ /* 0x000fe20008000000 */
[----:B------:R-:W-:Y:S01]  /*93c0*/  UMOV UR52, UR12 ;  /* 0x0000000c00347c82 */ /* 0x000fe20008000000 */
[----:B------:R3:W-:Y:S01]  /*93d0*/  UTMALDG.4D [UR24], [UR54], desc[UR16] ;  /* 0x00001018360075b4 */ /* 0x0007e20008019000 */
[----:B------:R-:W-:Y:S01]  /*93e0*/  UMOV UR53, UR13 ;  /* 0x0000000d00357c82 */ /* 0x000fe20008000000 */
[----:B------:R-:W-:Y:S01]  /*93f0*/  UMOV UR49, UR9 ;  /* 0x0000000900317c82 */ /* 0x000fe20008000000 */
[----:B------:R-:W-:Y:S01]  /*9400*/  UMOV UR45, UR13 ;  /* 0x0000000d002d7c82 */ /* 0x000fe20008000000 */
[----:B------:R-:W-:Y:S01]  /*9410*/  UMOV UR41, UR9 ;  /* 0x0000000900297c82 */ /* 0x000fe20008000000 */
[----:B------:R4:W-:Y:S01]  /*9420*/  UTMALDG.4D [UR32], [UR54], desc[UR16] ;  /* 0x00001020360075b4 */ /* 0x0009e20008019000 */
[----:B------:R1:W-:Y:S01]  /*9430*/  UTMALDG.4D [UR56], [UR54], desc[UR16] ;  /* 0x00001038360075b4 */ /* 0x0003e20008019000 */
[----:B--2---:R-:W-:Y:S01]  /*9440*/  UMOV UR10, 0x40 ;  /* 0x00000040000a7882 */ /* 0x004fe20000000000 */
        /* <DEDUP_REMOVED lines=11> */
[----:B------:R-:W-:Y:S01]  /*9500*/  UIADD3 UR9, UR6, -0x2, URZ ;  /* 0xfffffffe06097890 */ /* 0x000fe2000fffe03f */
[----:B------:R-:W-:-:S05]  /*9510*/  IMAD.MOV.U32 R10, RZ, RZ, 0x1 ;  /* 0x00000001ff0a7424 */ /* 0x000fca00078e00ff */
[----:B------:R-:W-:-:S06]  /*9520*/  ISETP.NE.AND P1, PT, R4, UR9, PT ;  /* 0x0000000904007c0c */ /* 0x000fcc000bf25270 */
[----:B------:R-:W-:-:S04]  /*9530*/  ULOP3.LUT UR8, URZ, UR8, URZ, 0x33, !UPT ;  /* 0x000000083f087292 */ /* 0x000fc8000f8e333f */
[----:B------:R-:W-:-:S06]  /*9540*/  UIADD3 UR8, UR8, UR6, URZ ;  /* 0x0000000608087290 */ /* 0x000fcc000fffe03f */
[----:B------:R-:W-:-:S05]  /*9550*/  IMAD.U32 R0, RZ, RZ, UR8 ;  /* 0x00000008ff007e24 */ /* 0x000fca000f8e00ff */
[----:B------:R-:W-:Y:S01]  /*9560*/  LOP3.LUT R5, R0, 0x1, RZ, 0xc0, !PT ;  /* 0x0000000100057812 */ /* 0x000fe200078ec0ff */
[----:B------:R-:W-:-:S04]  /*9570*/  IMAD.MOV.U32 R0, RZ, RZ, R4 ;  /* 0x000000ffff007224 */ /* 0x000fc800078e0004 */
[----:B------:R1:W-:Y:S01]  /*9580*/  STL [R1+0x8], R5 ;  /* 0x0000080501007387 */ /* 0x0003e20000100800 */
[----:B------:R-:W-:Y:S05]  /*9590*/  @!P1 BRA `(.L_x_1636) ;  /* 0x0000000c00489947 */ /* 0x000fea0003800000 */
[----:B------:R-:W-:Y:S01]  /*95a0*/  R2UR UR9, R5 ;  /* 0x00000000050972ca */ /* 0x000fe200000e0000 */
[----:B------:R-:W-:Y:S02]  /*95b0*/  IMAD.MOV.U32 R0, RZ, RZ, R4 ;  /* 0x000000ffff007224 */ /* 0x000fe400078e0004 */
[----:B------:R-:W-:-:S10]  /*95c0*/  IMAD.MOV.U32 R10, RZ, RZ, 0x1 ;  /* 0x00000001ff0a7424 */ /* 0x000fd400078e00ff */
[----:B------:R-:W-:-:S06]  /*95d0*/  UIADD3 UR8, UR8, -UR9, URZ ;  /* 0x8000000908087290 */ /* 0x000fcc000fffe03f */
[----:B------:R-:W-:-:S07]  /*95e0*/  IMAD.U32 R17, RZ, RZ, UR8 ;  /* 0x00000008ff117e24 */ /* 0x000fce000f8e00ff */
.L_x_1645:
[----:B-123--:R-:W-:-:S04]  /*95f0*/  SHF.L.U32 R18, R10, 0x1f, RZ ;  /* 0x0000001f0a127819 */ /* 0x00efc800000006ff */
[----:B------:R-:W2:Y:S02]  /*9600*/  SYNCS.PHASECHK.TRANS64.TRYWAIT P1, [R15+URZ+0x26840], R18 ;  /* 0x026840120f0075a7 */ /* 0x000ea4000802017f */
[----:B--2---:R-:W-:Y:S05]  /*9610*/  @!P1 BRA `(.L_x_1637) ;  /* 0x0000001800dc9947 */ /* 0x004fea0003800000 */
.L_x_1662:
[----:B------:R-:W-:Y:S05]  /*9620*/  @P0 BRA `(.L_x_1638) ;  /* 0x00000000001c0947 */ /* 0x000fea0003800000 */
[----:B------:R-:W3:Y:S02]  /*9630*/  S2R R2, SR_TID.X ;  /* 0x0000000000027919 */ /* 0x000ee40000002100 */
[----:B---3--:R-:W-:Y:S01]  /*9640*/  LOP3.LUT R3, R2, 0x1f, RZ, 0xc0, !PT ;  /* 0x0000001f02037812 */ /* 0x008fe200078ec0ff */
[----:B------:R-:W-:-:S03]  /*9650*/  IMAD.MOV.U32 R2, RZ, RZ, 0x3100 ;  /* 0x00003100ff027424 */ /* 0x000fc600078e00ff */
[----:B------:R-:W-:Y:S01]  /*9660*/  ISETP.NE.AND P1, PT, R3, RZ, PT ;  /* 0x000000ff0300720c */ /* 0x000fe20003f25270 */
[----:B------:R3:W-:-:S12]  /*9670*/  SYNCS.ARRIVE.TRANS64 RZ, [R15+URZ+0x26830], R2 ;  /* 0x026830020fff79a7 */ /* 0x0007d8000800003f */
[----:B---3--:R-:W-:Y:S05]  /*9680*/  @!P1 BRA `(.L_x_1638) ;  /* 0x0000000000049947 */ /* 0x008fea0003800000 */
[----:B------:R-:W-:Y:S01]  /*9690*/  BPT.TRAP 0x1 ;  /* 0x000000040000795c */ /* 0x000fe20000300000 */
.L_x_1638:
        /* <DEDUP_REMOVED lines=8> */
[----:B-1----:R-:W1:Y:S01]  /*9720*/  LDC.64 R4, c[0x0][0x198] ;  /* 0x00006600ff047b82 */ /* 0x002e620000000a00 */
        /* <DEDUP_REMOVED lines=10> */
[----:B------:R-:W-:Y:S01]  /*97d0*/  UIADD3 UR19, UR19, UR7, URZ ;  /* 0x0000000713137290 */ /* 0x000fe2000fffe03f */
[C---:B---3--:R-:W-:Y:S01]  /*97e0*/  LEA R3, P2, R2.reuse, R12, 0x2 ;  /* 0x0000000c02037211 */ /* 0x048fe200078410ff */
[----:B------:R-:W-:Y:S01]  /*97f0*/  UIADD3 UR40, UR40, 0x1e200, URZ ;  /* 0x0001e20028287890 */ /* 0x000fe2000fffe03f */
[----:B------:R-:W-:Y:S02]  /*9800*/  UMOV UR33, UR17 ;  /* 0x0000001100217c82 */ /* 0x000fe40008000000 */
[----:B------:R-:W-:Y:S01]  /*9810*/  R2UR UR42, R3 ;  /* 0x00000000032a72ca */ /* 0x000fe200000e0000 */
[----:B------:R-:W-:Y:S01]  /*9820*/  UMOV UR25, UR17 ;  /* 0x0000001100197c82 */ /* 0x000fe20008000000 */
[----:B------:R-:W-:Y:S01]  /*9830*/  LEA.HI.X.SX32 R3, R19, R11, 0x1, P1 ;  /* 0x0000000b13037211 */ /* 0x000fe200008f0eff */
[----:B------:R-:W-:Y:S01]  /*9840*/  UMOV UR35, UR19 ;  /* 0x0000001300237c82 */ /* 0x000fe20008000000 */
[----:B-1----:R-:W-:Y:S01]  /*9850*/  IMAD.MOV.U32 R7, RZ, RZ, R4 ;  /* 0x000000ffff077224 */ /* 0x002fe200078e0004 */
[----:B------:R-:W-:Y:S01]  /*9860*/  UMOV UR27, UR19 ;  /* 0x00000013001b7c82 */ /* 0x000fe20008000000 */
[----:B------:R-:W-:Y:S01]  /*9870*/  IMAD.MOV.U32 R6, RZ, RZ, R5 ;  /* 0x000000ffff067224 */ /* 0x000fe200078e0005 */
[----:B------:R-:W-:Y:S01]  /*9880*/  LEA.HI.X R2, R2, R13, R3, 0x2, P2 ;  /* 0x0000000d02027211 */ /* 0x000fe200010f1403 */
[----:B------:R-:W-:Y:S01]  /*9890*/  UMOV UR10, 0x10 ;  /* 0x00000010000a7882 */ /* 0x000fe20000000000 */
[----:B------:R-:W-:Y:S01]  /*98a0*/  IADD3 R4, P1, R7, 0x1f0, RZ ;  /* 0x000001f007047810 */ /* 0x000fe20007f3e0ff */
[----:B------:R-:W-:Y:S01]  /*98b0*/  UMOV UR41, UR17 ;  /* 0x0000001100297c82 */ /* 0x000fe20008000000 */
[----:B------:R-:W-:-:S02]  /*98c0*/  R2UR UR43, R2 ;  /* 0x00000000022b72ca */ /* 0x000fc400000e0000 */
        /* <DEDUP_REMOVED lines=8> */
[----:B-1-3--:R-:W-:Y:S05]  /*9950*/  @!P1 BRA `(.L_x_1639) ;  /* 0x0000001800209947 */ /* 0x00afea0003800000 */
.L_x_1663:
        /* <DEDUP_REMOVED lines=8> */
.L_x_1640:
[----:B------:R-:W-:Y:S01]  /*99e0*/  VIADD R19, R19, 0x40 ;  /* 0x0000004013137836 */ /* 0x000fe20000000000 */
[----:B------:R-:W-:Y:S01]  /*99f0*/  ULDC.64 UR8, c[0x0][0x700] ;  /* 0x0001c00000087ab9 */ /* 0x000fe20000000a00 */
[----:B------:R-:W-:Y:S01]  /*9a00*/  R2UR UR40, R15 ;  /* 0x000000000f2872ca */ /* 0x000fe200000e0000 */
[----:B------:R-:W-:Y:S01]  /*9a10*/  IMAD.U32 R9, RZ, RZ, UR8 ;  /* 0x00000008ff097e24 */ /* 0x000fe2000f8e00ff */
[----:B------:R-:W-:Y:S01]  /*9a20*/  UMOV UR30, 0x0 ;  /* 0x00000000001e7882 */ /* 0x000fe20000000000 */
[C---:B------:R-:W-:Y:S01]  /*9a30*/  IADD3 R2, P1, R19.reuse, UR22, RZ ;  /* 0x0000001613027c10 */ /* 0x040fe2000ff3e0ff */
[----:B------:R-:W-:Y:S01]  /*9a40*/  IMAD.U32 R8, RZ, RZ, UR9 ;  /* 0x00000009ff087e24 */ /* 0x000fe2000f8e00ff */
[----:B------:R-:W-:Y:S01]  /*9a50*/  SHF.R.S32.HI R20, RZ, 0x1f, R19 ;  /* 0x0000001fff147819 */ /* 0x000fe20000011413 */
[----:B------:R-:W-:Y:S01]  /*9a60*/  VIADD R21, R19, UR7 ;  /* 0x0000000713157c36 */ /* 0x000fe20008000000 */
[----:B------:R-:W-:Y:S01]  /*9a70*/  LEA R3, P2, R2, R9, 0x2 ;  /* 0x0000000902037211 */ /* 0x000fe200078410ff */
[----:B------:R-:W-:Y:S01]  /*9a80*/  UMOV UR31, 0x14f00000 ;  /* 0x14f00000001f7882 */ /* 0x000fe20000000000 */
[----:B------:R-:W-:Y:S01]  /*9a90*/  UMOV UR34, URZ ;  /* 0x0000003f00227c82 */ /* 0x000fe20008000000 */
[----:B------:R-:W-:Y:S01]  /*9aa0*/  UMOV UR36, UR20 ;  /* 0x0000001400247c82 */ /* 0x000fe20008000000 */
[----:B------:R-:W-:Y:S01]  /*9ab0*/  R2UR UR42, R3 ;  /* 0x00000000032a72ca */ /* 0x000fe200000e0000 */
[----:B------:R-:W-:Y:S01]  /*9ac0*/  IMAD.X R3, R20, 0x1, R14, P1 ;  /* 0x0000000114037824 */ /* 0x000fe200008e060e */
[----:B------:R-:W-:Y:S01]  /*9ad0*/  R2UR UR35, R21 ;  /* 0x00000000152372ca */ /* 0x000fe200000e0000 */
[----:B------:R-:W-:-:S02]  /*9ae0*/  UIADD3 UR33, UR40, 0x26818, URZ ;  /* 0x0002681828217890 */ /* 0x000fc4000fffe03f */
[----:B------:R-:W-:Y:S01]  /*9af0*/  UIADD3 UR32, UR40, 0x15000, URZ ;  /* 0x0001500028207890 */ /* 0x000fe2000fffe03f */
        /* <DEDUP_REMOVED lines=26> */
.L_x_1664:
[----:B------:R-:W-:Y:S05]  /*9ca0*/  @P0 BRA `(.L_x_1642) ;  /* 0x00000000001c0947 */ /* 0x000fea0003800000 */
[----:B-123--:R-:W-:-:S04]  /*9cb0*/  IMAD.MOV.U32 R18, RZ, RZ, 0x3100 ;  /* 0x00003100ff127424 */ /* 0x00efc800078e00ff */
[----:B------:R1:W-:Y:S02]  /*9cc0*/  SYNCS.ARRIVE.TRANS64 RZ, [R15+URZ+0x26838], R18 ;  /* 0x026838120fff79a7 */ /* 0x0003e4000800003f */
[----:B-1----:R-:W1:Y:S02]  /*9cd0*/  S2R R18, SR_TID.X ;  /* 0x0000000000127919 */ /* 0x002e640000002100 */
[----:B-1----:R-:W-:-:S04]  /*9ce0*/  LOP3.LUT R18, R18, 0x1f, RZ, 0xc0, !PT ;  /* 0x0000001f12127812 */ /* 0x002fc800078ec0ff */
[----:B------:R-:W-:-:S13]  /*9cf0*/  ISETP.NE.AND P1, PT, R18, RZ, PT ;  /* 0x000000ff1200720c */ /* 0x000fda0003f25270 */
[----:B------:R-:W-:Y:S05]  /*9d00*/  @!P1 BRA `(.L_x_1642) ;  /* 0x0000000000049947 */ /* 0x000fea0003800000 */
[----:B------:R-:W-:Y:S01]  /*9d10*/  BPT.TRAP 0x1 ;  /* 0x000000040000795c */ /* 0x000fe20000300000 */
.L_x_1642:
        /* <DEDUP_REMOVED lines=37> */
[----:B----45:R-:W-:Y:S05]  /*9f70*/  @!P1 BRA `(.L_x_1643) ;  /* 0x0000001000c09947 */ /* 0x030fea0003800000 */
.L_x_1666:
[----:B------:R-:W-:Y:S05]  /*9f80*/  @P0 BRA `(.L_x_1644) ;  /* 0x00000000001c0947 */ /* 0x000fea0003800000 */
[----:B------:R-:W5:Y:S01]  /*9f90*/  S2R R5, SR_TID.X ;  /* 0x0000000000057919 */ /* 0x000f620000002100 */
[----:B----4-:R-:W-:-:S04]  /*9fa0*/  IMAD.MOV.U32 R4, RZ, RZ, 0x3100 ;  /* 0x00003100ff047424 */ /* 0x010fc800078e00ff */
[----:B------:R4:W-:Y:S01]  /*9fb0*/  SYNCS.ARRIVE.TRANS64 RZ, [R15+URZ+0x26810], R4 ;  /* 0x026810040fff79a7 */ /* 0x0009e2000800003f */
[----:B-----5:R-:W-:-:S04]  /*9fc0*/  LOP3.LUT R5, R5, 0x1f, RZ, 0xc0, !PT ;  /* 0x0000001f05057812 */ /* 0x020fc800078ec0ff */
[----:B------:R-:W-:-:S13]  /*9fd0*/  ISETP.NE.AND P1, PT, R5, RZ, PT ;  /* 0x000000ff0500720c */ /* 0x000fda0003f25270 */
[----:B----4-:R-:W-:Y:S05]  /*9fe0*/  @!P1 BRA `(.L_x_1644) ;  /* 0x0000000000049947 */ /* 0x010fea0003800000 */
[----:B------:R-:W-:Y:S01]  /*9ff0*/  BPT.TRAP 0x1 ;  /* 0x000000040000795c */ /* 0x000fe20000300000 */
.L_x_1644:
        /* <DEDUP_REMOVED lines=15> */
[----:B------:R-:W-:Y:S02]  /*a0f0*/  USHF.L.U32 UR35, UR10, 0x6, URZ ;  /* 0x000000060a237899 */ /* 0x000fe4000800063f */
[----:B------:R-:W-:Y:S02]  /*a100*/  UIADD3 UR33, UR40, 0x26810, URZ ;  /* 0x0002681028217890 */ /* 0x000fe4000fffe03f */
[----:B------:R-:W-:Y:S02]  /*a110*/  UIADD3 UR8, UP0, UR35, UR22, URZ ;  /* 0x0000001623087290 */ /* 0x000fe4000ff1e03f */
[----:B------:R-:W-:Y:S01]  /*a120*/  IMAD.U32 R5, RZ, RZ, UR35 ;  /* 0x00000023ff057e24 */ /* 0x000fe2000f8e00ff */
[----:B------:R-:W-:Y:S02]  /*a130*/  UIADD3 UR35, UR35, UR7, URZ ;  /* 0x0000000723237290 */ /* 0x000fe4000fffe03f */
[----:B------:R-:W-:Y:S01]  /*a140*/  UIADD3 UR24, UR40, 0x13000, URZ ;  /* 0x0001300028187890 */ /* 0x000fe2000fffe03f */
[----:B------:R-:W-:Y:S01]  /*a150*/  IMAD.U32 R0, RZ, RZ, UR8 ;  /* 0x00000008ff007e24 */ /* 0x000fe2000f8e00ff */
[----:B------:R-:W-:Y:S01]  /*a160*/  PLOP3.LUT P2, PT, PT, PT, UP0, 0x80, 0x0 ;  /* 0x000000000000781c */ /* 0x000fe20003f4f008 */
[----:B------:R-:W-:Y:S01]  /*a170*/  UIADD3 UR16, UR40, 0x14000, URZ ;  /* 0x0001400028107890 */ /* 0x000fe2000fffe03f */
[----:B------:R-:W-:Y:S01]  /*a180*/  R2UR UR8, R2 ;  /* 0x00000000020872ca */ /* 0x000fe200000e0000 */
[----:B------:R-:W-:Y:S01]  /*a190*/  UIADD3 UR40, UR40, 0x1e000, URZ ;  /* 0x0001e00028287890 */ /* 0x000fe2000fffe03f */
[----:B----4-:R-:W-:Y:S01]  /*a1a0*/  LEA R4, P1, R0, R9, 0x2 ;  /* 0x0000000900047211 */ /* 0x010fe200078210ff */
[----:B------:R-:W-:Y:S01]  /*a1b0*/  UMOV UR25, UR33 ;  /* 0x0000002100197c82 */ /* 0x000fe20008000000 */
[----:B------:R-:W-:Y:S01]  /*a1c0*/  LEA.HI.X.SX32 R5, R5, R14, 0x1, P2 ;  /* 0x0000000e05057211 */ /* 0x000fe200010f0eff */
[----:B------:R-:W-:Y:S01]  /*a1d0*/  UMOV UR27, UR35 ;  /* 0x00000023001b7c82 */ /* 0x000fe20008000000 */
[----:B------:R-:W-:Y:S01]  /*a1e0*/  R2UR UR42, R4 ;  /* 0x00000000042a72ca */ /* 0x000fe200000e0000 */
[----:B------:R-:W-:Y:S01]  /*a1f0*/  UMOV UR17, UR33 ;  /* 0x0000002100117c82 */ /* 0x000fe20008000000 */
[----:B------:R-:W-:Y:S01]  /*a200*/  LEA.HI.X R0, R0, R8, R5, 0x2, P1 ;  /* 0x0000000800007211 */ /* 0x000fe200008f1405 */
[----:B------:R-:W-:Y:S01]  /*a210*/  UMOV UR19, UR35 ;  /* 0x0000002300137c82 */ /* 0x000fe20008000000 */
[----:B------:R-:W-:Y:S01]  /*a220*/  ISETP.NE.AND P1, PT, R17, RZ, PT ;  /* 0x000000ff1100720c */ /* 0x000fe20003f25270 */
[----:B------:R-:W-:Y:S01]  /*a230*/  UMOV UR41, UR33 ;  /* 0x0000002100297c82 */ /* 0x000fe20008000000 */
[----:B------:R-:W-:Y:S01]  /*a240*/  R2UR UR43, R0 ;  /* 0x00000000002b72ca */ /* 0x000fe200000e0000 */
[----:B------:R4:W-:Y:S01]  /*a250*/  UTMALDG.4D [UR32], [UR8], desc[UR30] ;  /* 0x00001e20080075b4 */ /* 0x0009e20008019000 */
[----:B------:R-:W-:Y:S01]  /*a260*/  UMOV UR39, 0x10 ;  /* 0x0000001000277882 */ /* 0x000fe20000000000 */
[----:B------:R-:W-:Y:S01]  /*a270*/  IMAD.U32 R0, RZ, RZ, UR10 ;  /* 0x0000000aff007e24 */ /* 0x000fe2000f8e00ff */
[----:B------:R4:W-:Y:S01]  /*a280*/  UTMALDG.4D [UR24], [UR8], desc[UR30] ;  /* 0x00001e18080075b4 */ /* 0x0009e20008019000 */
[----:B------:R4:W-:Y:S08]  /*a290*/  UTMALDG.4D [UR16], [UR8], desc[UR30] ;  /* 0x00001e10080075b4 */ /* 0x0009f00008019000 */
[----:B------:R4:W-:Y:S02]  /*a2a0*/  UBLKCP.S.G [UR40], [UR42], UR39 ;  /* 0x000000282a0073ba */ /* 0x0009e40008000227 */
[----:B----4-:R-:W-:Y:S05]  /*a2b0*/  @P1 BRA `(.L_x_1645) ;  /* 0xfffffff000cc1947 */ /* 0x010fea000383ffff */
.L_x_1636:
[----:B------:R-:W4:Y:S02]  /*a2c0*/  LDL.LU R4, [R1+0x8] ;  /* 0x0000080001047983 */ /* 0x000f240000300800 */
[----:B----4-:R-:W-:Y:S02]  /*a2d0*/  ISETP.NE.AND P1, PT, R4, RZ, PT ;  /* 0x000000ff0400720c */ /* 0x010fe40003f25270 */
[----:B------:R4:W5:Y:S11]  /*a2e0*/  LDL R4, [R1+0x4] ;  /* 0x0000040001047983 */ /* 0x0009760000100800 */
[----:B----4-:R-:W-:Y:S05]  /*a2f0*/  @!P1 BRA `(.L_x_1635) ;  /* 0x0000000400949947 */ /* 0x010fea0003800000 */
[----:B------:R-:W-:-:S04]  /*a300*/  SHF.L.U32 R12, R10, 0x1f, RZ ;  /* 0x0000001f0a0c7819 */ /* 0x000fc800000006ff */
[----:B------:R-:W4:Y:S02]  /*a310*/  SYNCS.PHASECHK.TRANS64.TRYWAIT P1, [R15+URZ+0x26840], R12 ;  /* 0x0268400c0f0075a7 */ /* 0x000f24000802017f */
[----:B----4-:R-:W-:Y:S05]  /*a320*/  @!P1 BRA `(.L_x_1646) ;  /* 0x0000000c00ec9947 */ /* 0x010fea0003800000 */
.L_x_1667:
[----:B------:R-:W-:Y:S05]  /*a330*/  @P0 BRA `(.L_x_1647) ;  /* 0x00000000001c0947 */ /* 0x000fea0003800000 */
[----:B-----5:R-:W1:Y:S02]  /*a340*/  S2R R4, SR_TID.X ;  /* 0x0000000000047919 */ /* 0x020e640000002100 */
[----:B-1----:R-:W-:Y:S01]  /*a350*/  LOP3.LUT R5, R4, 0x1f, RZ, 0xc0, !PT ;  /* 0x0000001f04057812 */ /* 0x002fe200078ec0ff */
[----:B------:R-:W-:-:S03]  /*a360*/  IMAD.MOV.U32 R4, RZ, RZ, 0x3100 ;  /* 0x00003100ff047424 */ /* 0x000fc600078e00ff */
[----:B------:R-:W-:Y:S01]  /*a370*/  ISETP.NE.AND P1, PT, R5, RZ, PT ;  /* 0x000000ff0500720c */ /* 0x000fe20003f25270 */
[----:B------:R1:W-:-:S12]  /*a380*/  SYNCS.ARRIVE.TRANS64 RZ, [R15+URZ+0x26830], R4 ;  /* 0x026830040fff79a7 */ /* 0x0003d8000800003f */
[----:B-1----:R-:W-:Y:S05]  /*a390*/  @!P1 BRA `(.L_x_1647) ;  /* 0x0000000000049947 */ /* 0x002fea0003800000 */
[----:B------:R-:W-:Y:S01]  /*a3a0*/  BPT.TRAP 0x1 ;  /* 0x000000040000795c */ /* 0x000fe20000300000 */
.L_x_1647:
[----:B-1---5:R-:W1:Y:S01]  /*a3b0*/  LDC.64 R4, c[0x0][0x728] ;  /* 0x0001ca00ff047b82 */ /* 0x022e620000000a00 */
        /* <DEDUP_REMOVED lines=17> */
[----:B------:R-:W-:Y:S02]  /*a4d0*/  UIADD3 UR35, UR35, UR7, URZ ;  /* 0x0000000723237290 */ /* 0x000fe4000fffe03f */
[----:B------:R-:W-:Y:S01]  /*a4e0*/  UIADD3 UR24, UR16, 0x19000, URZ ;  /* 0x0001900010187890 */ /* 0x000fe2000fffe03f */
[C---:B-1----:R-:W-:Y:S01]  /*a4f0*/  LEA R4, P2, R13.reuse, R4, 0x2 ;  /* 0x000000040d047211 */ /* 0x042fe200078410ff */
[----:B------:R-:W-:Y:S01]  /*a500*/  UIADD3 UR16, UR16, 0x1a000, URZ ;  /* 0x0001a00010107890 */ /* 0x000fe2000fffe03f */
[----:B------:R-:W-:Y:S02]  /*a510*/  UMOV UR25, UR33 ;  /* 0x0000002100197c82 */ /* 0x000fe40008000000 */
[----:B------:R-:W-:Y:S01]  /*a520*/  R2UR UR40, R4 ;  /* 0x00000000042872ca */ /* 0x000fe200000e0000 */
[----:B------:R-:W-:Y:S01]  /*a530*/  UMOV UR27, UR35 ;  /* 0x00000023001b7c82 */ /* 0x000fe20008000000 */
[----:B------:R-:W-:Y:S01]  /*a540*/  LEA.HI.X.SX32 R4, R0, R11, 0x1, P1 ;  /* 0x0000000b00047211 */ /* 0x000fe200008f0eff */
[----:B------:R-:W-:Y:S01]  /*a550*/  UMOV UR17, UR33 ;  /* 0x0000002100117c82 */ /* 0x000fe20008000000 */
[----:B------:R-:W-:Y:S01]  /*a560*/  UMOV UR19, UR35 ;  /* 0x0000002300137c82 */ /* 0x000fe20008000000 */
[----:B------:R-:W-:Y:S01]  /*a570*/  UMOV UR43, UR33 ;  /* 0x00000021002b7c82 */ /* 0x000fe20008000000 */
        /* <DEDUP_REMOVED lines=10> */
[----:B------:R-:W2:Y:S02]  /*a620*/  SYNCS.PHASECHK.TRANS64.TRYWAIT P1, [R15+URZ+0x26828], R12 ;  /* 0x0268280c0f0075a7 */ /* 0x000ea4000802017f */
[----:B-12---:R-:W-:Y:S05]  /*a630*/  @!P1 BRA `(.L_x_1648) ;  /* 0x0000000c003c9947 */ /* 0x006fea0003800000 */
.L_x_1668:
[----:B------:R-:W-:Y:S05]  /*a640*/  @P0 BRA `(.L_x_1649) ;  /* 0x00000000001c0947 */ /* 0x000fea0003800000 */
[----:B------:R-:W2:Y:S02]  /*a650*/  S2R R4, SR_TID.X ;  /* 0x0000000000047919 */ /* 0x000ea40000002100 */
[----:B--2---:R-:W-:Y:S01]  /*a660*/  LOP3.LUT R5, R4, 0x1f, RZ, 0xc0, !PT ;  /* 0x0000001f04057812 */ /* 0x004fe200078ec0ff */
[----:B------:R-:W-:-:S03]  /*a670*/  IMAD.MOV.U32 R4, RZ, RZ, 0x3100 ;  /* 0x00003100ff047424 */ /* 0x000fc600078e00ff */
[----:B------:R-:W-:Y:S01]  /*a680*/  ISETP.NE.AND P0, PT, R5, RZ, PT ;  /* 0x000000ff0500720c */ /* 0x000fe20003f05270 */
[----:B------:R2:W-:-:S12]  /*a690*/  SYNCS.ARRIVE.TRANS64 RZ, [R15+URZ+0x26818], R4 ;  /* 0x026818040fff79a7 */ /* 0x0005d8000800003f */
[----:B--2---:R-:W-:Y:S05]  /*a6a0*/  @!P0 BRA `(.L_x_1649) ;  /* 0x0000000000048947 */ /* 0x004fea0003800000 */
[----:B------:R-:W-:Y:S01]  /*a6b0*/  BPT.TRAP 0x1 ;  /* 0x000000040000795c */ /* 0x000fe20000300000 */
.L_x_1649:
[----:B------:R2:W5:Y:S01]  /*a6c0*/  LDL.LU R4, [R1+0x4] ;  /* 0x0000040001047983 */ /* 0x0005620000300800 */
        /* <DEDUP_REMOVED lines=15> */
[----:B------:R-:W-:Y:S01]  /*a7c0*/  IMAD.U32 R3, RZ, RZ, UR35 ;  /* 0x00000023ff037e24 */ /* 0x000fe2000f8e00ff */
[----:B------:R-:W-:Y:S02]  /*a7d0*/  UIADD3 UR32, UR40, 0x15000, URZ ;  /* 0x0001500028207890 */ /* 0x000fe4000fffe03f */
[----:B------:R-:W-:Y:S01]  /*a7e0*/  UIADD3 UR33, UR40, 0x26818, URZ ;  /* 0x0002681828217890 */ /* 0x000fe2000fffe03f */
[----:B------:R-:W-:Y:S01]  /*a7f0*/  PLOP3.LUT P0, PT, PT, PT, UP0, 0x80, 0x0 ;  /* 0x000000000000781c */ /* 0x000fe20003f0f008 */
[----:B------:R-:W-:Y:S01]  /*a800*/  IMAD.U32 R0, RZ, RZ, UR10 ;  /* 0x0000000aff007e24 */ /* 0x000fe2000f8e00ff */
[----:B------:R-:W-:Y:S02]  /*a810*/  UIADD3 UR35, UR35, UR7, URZ ;  /* 0x0000000723237290 */ /* 0x000fe4000fffe03f */
[----:B------:R-:W-:Y:S01]  /*a820*/  LEA.HI.X.SX32 R3, R3, R14, 0x1, P0 ;  /* 0x0000000e03037211 */ /* 0x000fe200000f0eff */
[----:B------:R-:W-:Y:S01]  /*a830*/  UIADD3 UR24, UR40, 0x16000, URZ ;  /* 0x0001600028187890 */ /* 0x000fe2000fffe03f */
[----:B------:R-:W-:Y:S01]  /*a840*/  LEA R9, P0, R0, R9, 0x2 ;  /* 0x0000000900097211 */ /* 0x000fe200078010ff */
[----:B------:R-:W-:-:S02]  /*a850*/  UIADD3 UR16, UR40, 0x17000, URZ ;  /* 0x0001700028107890 */ /* 0x000fc4000fffe03f */
[----:B------:R-:W-:Y:S01]  /*a860*/  UIADD3 UR40, UR40, 0x1e100, URZ ;  /* 0x0001e10028287890 */ /* 0x000fe2000fffe03f */
[----:B------:R-:W-:Y:S01]  /*a870*/  LEA.HI.X R8, R0, R8, R3, 0x2, P0 ;  /* 0x0000000800087211 */ /* 0x000fe200000f1403 */
[----:B------:R-:W-:Y:S01]  /*a880*/  UMOV UR25, UR33 ;  /* 0x0000002100197c82 */ /* 0x000fe20008000000 */
[----:B------:R-:W-:Y:S01]  /*a890*/  R2UR UR42, R9 ;  /* 0x00000000092a72ca */ /* 0x000fe200000e0000 */
[----:B------:R-:W-:Y:S01]  /*a8a0*/  UMOV UR27, UR35 ;  /* 0x00000023001b7c82 */ /* 0x000fe20008000000 */
[----:B------:R-:W-:Y:S01]  /*a8b0*/  R2UR UR43, R8 ;  /* 0x00000000082b72ca */ /* 0x000fe200000e0000 */
[----:B------:R-:W-:Y:S01]  /*a8c0*/  UMOV UR17, UR33 ;  /* 0x0000002100117c82 */ /* 0x000fe20008000000 */
[----:B------:R2:W-:Y:S01]  /*a8d0*/  UTMALDG.4D [UR32], [UR8], desc[UR30] ;  /* 0x00001e20080075b4 */ /* 0x0005e20008019000 */
[----:B------:R-:W-:Y:S01]  /*a8e0*/  UMOV UR19, UR35 ;  /* 0x0000002300137c82 */ /* 0x000fe20008000000 */
[----:B------:R-:W-:Y:S01]  /*a8f0*/  UMOV UR41, UR33 ;  /* 0x0000002100297c82 */ /* 0x000fe20008000000 */
[----:B------:R-:W-:Y:S01]  /*a900*/  UMOV UR10, 0x10 ;  /* 0x00000010000a7882 */ /* 0x000fe20000000000 */
[----:B------:R2:W-:Y:S01]  /*a910*/  UTMALDG.4D [UR24], [UR8], desc[UR30] ;  /* 0x00001e18080075b4 */ /* 0x0005e20008019000 */
[----:B------:R2:W-:Y:S06]  /*a920*/  UTMALDG.4D [UR16], [UR8], desc[UR30] ;  /* 0x00001e10080075b4 */ /* 0x0005ec0008019000 */
[----:B------:R2:W-:Y:S02]  /*a930*/  UBLKCP.S.G [UR40], [UR42], UR10 ;  /* 0x000000282a0073ba */ /* 0x0005e4000800020a */
[----:B--2---:R-:W-:-:S07]  /*a940*/  IMAD.MOV.U32 R16, RZ, RZ, 0x1 ;  /* 0x00000001ff107424 */ /* 0x004fce00078e00ff */
.L_x_1635:
[----:B------:R-:W1:Y:S01]  /*a950*/  S2R R0, SR_TID.X ;  /* 0x0000000000007919 */ /* 0x000e620000002100 */
[----:B------:R-:W-:Y:S01]  /*a960*/  IMAD R3, R16, 0x8, R15 ;  /* 0x0000000810037824 */ /* 0x000fe200078e020f */
[----:B-1----:R-:W-:Y:S02]  /*a970*/  LOP3.LUT R2, R0, 0x7f, RZ, 0xc0, !PT ;  /* 0x0000007f00027812 */ /* 0x002fe400078ec0ff */
[----:B------:R-:W-:Y:S02]  /*a980*/  SHF.L.U32 R0, R10, 0x1f, RZ ;  /* 0x0000001f0a007819 */ /* 0x000fe400000006ff */
[----:B------:R-:W-:Y:S02]  /*a990*/  ISETP.NE.AND P1, PT, R2, RZ, PT ;  /* 0x000000ff0200720c */ /* 0x000fe40003f25270 */
[----:B------:R-:W1:Y:S02]  /*a9a0*/  SYNCS.PHASECHK.TRANS64.TRYWAIT P0, [R3+URZ+0x26840], R0 ;  /* 0x02684000030075a7 */ /* 0x000e64000800017f */
[----:B-1----:R-:W-:Y:S09]  /*a9b0*/  @!P0 BRA `(.L_x_1650) ;  /* 0x0000000800708947 */ /* 0x002ff20003800000 */
.L_x_1669:
[----:B------:R-:W-:Y:S05]  /*a9c0*/  @P1 BRA `(.L_x_1651) ;  /* 0x0000000000181947 */ /* 0x000fea0003800000 */
[----:B------:R-:W1:Y:S01]  /*a9d0*/  S2R R2, SR_TID.X ;  /* 0x0000000000027919 */ /* 0x000e620000002100 */
[----:B------:R-:W-:-:S04]  /*a9e0*/  IMAD.MOV.U32 R0, RZ, RZ, 0x3100 ;  /* 0x00003100ff007424 */ /* 0x000fc800078e00ff */
[----:B------:R1:W-:Y:S02]  /*a9f0*/  SYNCS.ARRIVE.TRANS64 RZ, [R3+URZ+0x26830], R0 ;  /* 0x0268300003ff79a7 */ /* 0x0003e4000800003f */
[----:B-1----:R-:W-:-:S13]  /*aa00*/  LOP3.LUT P0, RZ, R2, 0x1f, RZ, 0xc0, !PT ;  /* 0x0000001f02ff7812 */ /* 0x002fda000780c0ff */
[----:B------:R-:W-:Y:S05]  /*aa10*/  @!P0 BRA `(.L_x_1651) ;  /* 0x0000000000048947 */ /* 0x000fea0003800000 */
[----:B------:R-:W-:Y:S01]  /*aa20*/  BPT.TRAP 0x1 ;  /* 0x000000040000795c */ /* 0x000fe20000300000 */
.L_x_1651:
[----:B-----5:R-:W-:Y:S01]  /*aa30*/  R2UR UR35, R4 ;  /* 0x00000000042372ca */ /* 0x020fe200000e0000 */
[C-C-:B------:R-:W-:Y:S01]  /*aa40*/  IMAD R0, R16.reuse, 0x3000, R15.reuse ;  /* 0x0000300010007824 */ /* 0x140fe200078e020f */
[----:B------:R-:W-:Y:S01]  /*aa50*/  R2UR UR17, R11 ;  /* 0x000000000b1172ca */ /* 0x000fe200000e0000 */
[----:B--234-:R-:W-:Y:S01]  /*aa60*/  IMAD R15, R16, 0x100, R15 ;  /* 0x00000100100f7824 */ /* 0x01cfe200078e020f */
[----:B------:R-:W-:Y:S01]  /*aa70*/  IADD3 R7, P0, R7, 0x1f0, RZ ;  /* 0x000001f007077810 */ /* 0x000fe20007f1e0ff */
[----:B------:R-:W-:Y:S01]  /*aa80*/  ULDC.64 UR30, c[0x0][0x728] ;  /* 0x0001ca00001e7ab9 */ /* 0x000fe20000000a00 */
[----:B------:R-:W-:Y:S01]  /*aa90*/  R2UR UR33, R3 ;  /* 0x00000000032172ca */ /* 0x000fe200000e0000 */
[----:B------:R-:W-:Y:S01]  /*aaa0*/  UMOV UR40, 0x0 ;  /* 0x0000000000287882 */ /* 0x000fe20000000000 */
[----:B------:R-:W-:Y:S01]  /*aab0*/  R2UR UR16, R0 ;  /* 0x00000000001072ca */ /* 0x000fe200000e0000 */
[----:B------:R-:W-:Y:S01]  /*aac0*/  IMAD.X R6, RZ, RZ, R6, P0 ;  /* 0x000000ffff067224 */ /* 0x000fe200000e0606 */
        /* <DEDUP_REMOVED lines=10> */
[----:B------:R-:W-:Y:S02]  /*ab70*/  ULEA.HI.X.SX32 UR17, UR35, UR17, 0x1, UP0 ;  /* 0x0000001123117291 */ /* 0x000fe400080f0e3f */
[----:B------:R-:W-:Y:S01]  /*ab80*/  ULEA UR30, UP0, UR18, UR30, 0x2 ;  /* 0x0000001e121e7291 */ /* 0x000fe2000f80103f */
[C---:B------:R-:W-:Y:S01]  /*ab90*/  ISETP.NE.AND P0, PT, R0.reuse, 0x2, PT ;  /* 0x000000020000780c */ /* 0x040fe20003f05270 */
[----:B------:R-:W-:Y:S02]  /*aba0*/  UIADD3 UR35, UR35, UR7, URZ ;  /* 0x0000000723237290 */ /* 0x000fe4000fffe03f */
[----:B------:R-:W-:Y:S01]  /*abb0*/  UIADD3 UR32, UR16, 0x18000, URZ ;  /* 0x0001800010207890 */ /* 0x000fe2000fffe03f */
[----:B------:R-:W-:Y:S01]  /*abc0*/  SEL R3, RZ, 0x1, P0 ;  /* 0x00000001ff037807 */ /* 0x000fe20000000000 */
[----:B------:R-:W-:Y:S01]  /*abd0*/  UIADD3 UR24, UR16, 0x19000, URZ ;  /* 0x0001900010187890 */ /* 0x000fe2000fffe03f */
[----:B------:R-:W-:Y:S01]  /*abe0*/  SEL R0, R0, RZ, P0 ;  /* 0x000000ff00007207 */ /* 0x000fe20000000000 */
[----:B------:R-:W-:Y:S01]  /*abf0*/  UIADD3 UR16, UR16, 0x1a000, URZ ;  /* 0x0001a00010107890 */ /* 0x000fe2000fffe03f */
[----:B------:R-:W-:Y:S01]  /*ac00*/  LOP3.LUT R10, R10, R3, RZ, 0x3c, !PT ;  /* 0x000000030a0a7212 */ /* 0x000fe200078e3cff */
[----:B------:R-:W-:-:S02]  /*ac10*/  ULEA.HI.X UR31, UR18, UR31, UR17, 0x2, UP0 ;  /* 0x0000001f121f7291 */ /* 0x000fc400080f1411 */
        /* <DEDUP_REMOVED lines=17> */
.L_x_1632:
[----:B------:R-:W-:Y:S05]  /*ad30*/  BSYNC B0 ;  /* 0x0000000000007941 */ /* 0x000fea0003800000 */
.L_x_1627:
[----:B------:R-:W-:-:S03]  /*ad40*/  UMOV UR8, 0xffffffff ;  /* 0xffffffff00087882 */ /* 0x000fc60000000000 */
[----:B------:R-:W-:Y:S05]  /*ad50*/  BRA.DIV UR8, `(.L_x_1652) ;  /* 0x00000006089c7947 */ /* 0x000fea000b800000 */
[----:B------:R-:W-:-:S13]  /*ad60*/  ELECT P6, URZ, PT ;  /* 0x00000000003f782f */ /* 0x000fda00038c0000 */
.L_x_1672:
[----:B------:R-:W-:Y:S05]  /*ad70*/  @!P6 BRA `(.L_x_1554) ;  /* 0x000000000084e947 */ /* 0x000fea0003800000 */
[----:B------:R-:W-:-:S06]  /*ad80*/  ULOP3.LUT UR8, UR38, 0x2, URZ, 0xfc, !UPT ;  /* 0x0000000226087892 */ /* 0x000fcc000f8efc3f */
[----:B------:R-:W-:-:S05]  /*ad90*/  IMAD.U32 R2, RZ, RZ, UR8 ;  /* 0x00000008ff027e24 */ /* 0x000fca000f8e00ff */
[----:B------:R-:W-:-:S13]  /*ada0*/  ISETP.NE.AND P2, PT, R2, 0x3, PT ;  /* 0x000000030200780c */ /* 0x000fda0003f45270 */
[----:B------:R-:W-:Y:S05]  /*adb0*/  @!P2 BRA `(.L_x_1653) ;  /* 0x000000000004a947 */ /* 0x000fea0003800000 */
[----:B---3--:R-:W-:Y:S01]  /*adc0*/  BPT.TRAP 0x1 ;  /* 0x000000040000795c */ /* 0x008fe20000300000 */
.L_x_1653:
        /* <DEDUP_REMOVED lines=8> */
[----:B------:R-:W-:Y:S02]  /*ae50*/  SEL R5, RZ, 0x1, P1 ;  /* 0x00000001ff057807 */ /* 0x000fe40000800000 */
[----:B------:R-:W-:Y:S01]  /*ae60*/  SEL R6, R2, RZ, P1 ;  /* 0x000000ff02067207 */ /* 0x000fe20000800000 */
[----:B------:R-:W1:Y:S01]  /*ae70*/  SYNCS.PHASECHK.TRANS64.TRYWAIT P0, [R7+URZ], R4 ;  /* 0x00000004070075a7 */ /* 0x000e62000800017f */
[----:B------:R-:W-:-:S03]  /*ae80*/  LOP3.LUT R5, R10, R5, RZ, 0x3c, !PT ;  /* 0x000000050a057212 */ /* 0x000fc600078e3cff */
[----:B------:R-:W-:Y:S01]  /*ae90*/  IMAD R3, R6, 0x8, R3 ;  /* 0x0000000806037824 */ /* 0x000fe200078e0203 */
[----:B------:R-:W-:Y:S01]  /*aea0*/  SHF.L.U32 R2, R5, 0x1f, RZ ;  /* 0x0000001f05027819 */ /* 0x000fe200000006ff */
[----:B-1----:R-:W-:Y:S06]  /*aeb0*/  @!P0 BRA `(.L_x_1654) ;  /* 0x0000000400648947 */ /* 0x002fec0003800000 */
.L_x_1673:
[----:B------:R-:W2:Y:S02]  /*aec0*/  SYNCS.PHASECHK.TRANS64.TRYWAIT P0, [R3+URZ], R2 ;  /* 0x00000002030075a7 */ /* 0x000ea4000800017f */
[----:B--2---:R-:W-:Y:S05]  /*aed0*/  @!P0 BRA `(.L_x_1655) ;  /* 0x0000000400708947 */ /* 0x004fea0003800000 */
.L_x_1674:
[----:B------:R-:W-:Y:S05]  /*aee0*/  @!P2 BRA `(.L_x_1656) ;  /* 0x000000000004a947 */ /* 0x000fea0003800000 */
[----:B---3--:R-:W-:Y:S01]  /*aef0*/  BPT.TRAP 0x1 ;  /* 0x000000040000795c */ /* 0x008fe20000300000 */
.L_x_1656:
[----:B--2---:R-:W-:-:S04]  /*af00*/  VIADD R3, R8, 0x26840 ;  /* 0x0002684008037836 */ /* 0x004fc80000000000 */
[----:B------:R-:W-:-:S04]  /*af10*/  IMAD R5, R0, 0x8, R3 ;  /* 0x0000000800057824 */ /* 0x000fc800078e0203 */
[----:B------:R-:W2:Y:S02]  /*af20*/  SYNCS.PHASECHK.TRANS64.TRYWAIT P0, [R5+URZ], R4 ;  /* 0x00000004050075a7 */ /* 0x000ea4000800017f */
[----:B--2---:R-:W-:Y:S05]  /*af30*/  @!P0 BRA `(.L_x_1657) ;  /* 0x00000004006c8947 */ /* 0x004fea0003800000 */
.L_x_1675:
[----:B------:R-:W-:-:S07]  /*af40*/  IMAD R3, R6, 0x8, R3 ;  /* 0x0000000806037824 */ /* 0x000fce00078e0203 */
.L_x_1658:
[----:B----4-:R4:W1:Y:S02]  /*af50*/  SYNCS.PHASECHK.TRANS64.TRYWAIT P0, [R3+URZ], R2 ;  /* 0x00000002030075a7 */ /* 0x010864000800017f */
[----:B-1----:R-:W-:Y:S05]  /*af60*/  @!P0 NANOSLEEP.SYNCS 0x989680 ;  /* 0x009896800000895d */ /* 0x002fea0003900000 */
[----:B------:R-:W1:Y:S02]  /*af70*/  @!P0 SYNCS.PHASECHK.TRANS64 P0, [R3+URZ], R2 ;  /* 0x00000002030085a7 */ /* 0x000e64000800007f */
[----:B-1----:R-:W-:Y:S05]  /*af80*/  @!P0 BRA `(.L_x_1658) ;  /* 0xfffffffc00f08947 */ /* 0x002fea000383ffff */
.L_x_1554:
[----:B---3--:R-:W-:Y:S05]  /*af90*/  BSYNC B6 ;  /* 0x0000000000067941 */ /* 0x008fea0003800000 */
.L_x_1548:
[----:B------:R-:W-:Y:S05]  /*afa0*/  EXIT ;  /* 0x000000000000794d */ /* 0x000fea0003800000 */
.L_x_1565:
[----:B------:R-:W-:Y:S02]  /*afb0*/  IMAD.MOV.U32 R13, RZ, RZ, R17 ;  /* 0x000000ffff0d7224 */ /* 0x000fe400078e0011 */
[----:B------:R-:W-:Y:S02]  /*afc0*/  IMAD.MOV.U32 R12, RZ, RZ, RZ ;  /* 0x000000ffff0c7224 */ /* 0x000fe400078e00ff */
[----:B------:R-:W-:Y:S02]  /*afd0*/  IMAD.MOV.U32 R11, RZ, RZ, 0x1f ;  /* 0x0000001fff0b7424 */ /* 0x000fe400078e00ff */
[----:B------:R-:W-:-:S07]  /*afe0*/  IMAD.MOV.U32 R15, RZ, RZ, -0x1 ;  /* 0xffffffffff0f7424 */ /* 0x000fce00078e00ff */
[----:B------:R-:W-:Y:S05]  /*aff0*/  WARPSYNC.COLLECTIVE R15, `(.L_x_1659) ;  /* 0x000000000f087348 */ /* 0x000fea0003c00000 */
[----:B------:R1:W2:Y:S02]  /*b000*/  SHFL.IDX P6, R14, R13, R12, R11 ;  /* 0x0000000c0d0e7389 */ /* 0x0002a400000c000b */
[----:B-12---:R-:W-:Y:S01]  /*b010*/  ENDCOLLECTIVE ;  /* 0x000000000000791b */ /* 0x006fe20003800000 */
.L_x_1659:
[----:B------:R-:W-:Y:S05]  /*b020*/  BRA `(.L_x_1660) ;  /* 0xffffff64003c7947 */ /* 0x000fea000383ffff */
.L_x_1567:
[----:B--2---:R2:W3:Y:S02]  /*b030*/  SYNCS.PHASECHK.TRANS64.TRYWAIT P0, [R237+URZ+0x26800], R4 ;  /* 0x02680004ed0075a7 */ /* 0x0044e4000800017f */
[----:B---3--:R-:W-:Y:S05]  /*b040*/  @!P0 NANOSLEEP.SYNCS 0x989680 ;  /* 0x009896800000895d */ /* 0x008fea0003900000 */
[----:B------:R-:W3:Y:S02]  /*b050*/  @!P0 SYNCS.PHASECHK.TRANS64 P0, [R237+URZ+0x26800], R4 ;  /* 0x02680004ed0085a7 */ /* 0x000ee4000800007f */
[----:B---3--:R-:W-:Y:S05]  /*b060*/  @!P0 BRA `(.L_x_1567) ;  /* 0xfffffffc00f08947 */ /* 0x008fea000383ffff */
[----:B------:R-:W-:Y:S05]  /*b070*/  BRA `(.L_x_1566) ;  /* 0xffffff6400647947 */ /* 0x000fea000383ffff */
.L_x_1572:
[----:B--2---:R-:W-:-:S04]  /*b080*/  IMAD.U32 R5, RZ, RZ, UR7 ;  /* 0x00000007ff057e24 */ /* 0x004fc8000f8e00ff */
[----:B------:R2:W3:Y:S03]  /*b090*/  SYNCS.PHASECHK.TRANS64.TRYWAIT P0, [R5+URZ+0x26810], R120 ;  /* 0x02681078050075a7 */ /* 0x0004e6000800017f */
[----:B---3--:R-:W-:Y:S05]  /*b0a0*/  @!P0 NANOSLEEP.SYNCS 0x989680 ;  /* 0x009896800000895d */ /* 0x008fea0003900000 */
[----:B------:R-:W3:Y:S02]  /*b0b0*/  @!P0 SYNCS.PHASECHK.TRANS64 P0, [R5+URZ+0x26810], R120 ;  /* 0x02681078050085a7 */ /* 0x000ee4000800007f */
[----:B---3--:R-:W-:Y:S05]  /*b0c0*/  @!P0 BRA `(.L_x_1572) ;  /* 0xfffffffc00ec8947 */ /* 0x008fea000383ffff */
[----:B------:R-:W-:Y:S05]  /*b0d0*/  BRA `(.L_x_1571) ;  /* 0xffffff6c00c07947 */ /* 0x000fea000383ffff */
.L_x_1576:
[----:B------:R-:W-:-:S04]  /*b0e0*/  IMAD.U32 R121, RZ, RZ, UR7 ;  /* 0x00000007ff797e24 */ /* 0x000fc8000f8e00ff */
[----:B------:R1:W1:Y:S03]  /*b0f0*/  SYNCS.PHASECHK.TRANS64.TRYWAIT P0, [R121+URZ+0x26830], R120 ;  /* 0x02683078790075a7 */ /* 0x000266000800017f */
[----:B-1----:R-:W-:Y:S05]  /*b100*/  @!P0 NANOSLEEP.SYNCS 0x989680 ;  /* 0x009896800000895d */ /* 0x002fea0003900000 */
[----:B------:R-:W1:Y:S02]  /*b110*/  @!P0 SYNCS.PHASECHK.TRANS64 P0, [R121+URZ+0x26830], R120 ;  /* 0x02683078790085a7 */ /* 0x000e64000800007f */
[----:B-1----:R-:W-:Y:S05]  /*b120*/  @!P0 BRA `(.L_x_1576) ;  /* 0xfffffffc00ec8947 */ /* 0x002fea000383ffff */
[----:B------:R-:W-:Y:S05]  /*b130*/  BRA `(.L_x_1575) ;  /* 0xffffff7400847947 */ /* 0x000fea000383ffff */
.L_x_1633:
[----:B-1----:R1:W2:Y:S02]  /*b140*/  SYNCS.PHASECHK.TRANS64.TRYWAIT P0, [R15+URZ+0x26820], R0 ;  /* 0x026820000f0075a7 */ /* 0x0022a4000800017f */
[----:B--2---:R-:W-:Y:S05]  /*b150*/  @!P0 NANOSLEEP.SYNCS 0x989680 ;  /* 0x009896800000895d */ /* 0x004fea0003900000 */
[----:B------:R-:W2:Y:S02]  /*b160*/  @!P0 SYNCS.PHASECHK.TRANS64 P0, [R15+URZ+0x26820], R0 ;  /* 0x026820000f0085a7 */ /* 0x000ea4000800007f */
[----:B--2---:R-:W-:Y:S05]  /*b170*/  @!P0 BRA `(.L_x_1633) ;  /* 0xfffffffc00f08947 */ /* 0x004fea000383ffff */
[----:B------:R-:W-:Y:S05]  /*b180*/  BRA `(.L_x_1661) ;  /* 0xffffffd800e07947 */ /* 0x000fea000383ffff */
.L_x_1637:
[----:B--2---:R2:W3:Y:S02]  /*b190*/  SYNCS.PHASECHK.TRANS64.TRYWAIT P1, [R15+URZ+0x26840], R18 ;  /* 0x026840120f0075a7 */ /* 0x0044e4000802017f */
[----:B---3--:R-:W-:Y:S05]  /*b1a0*/  @!P1 NANOSLEEP.SYNCS 0x989680 ;  /* 0x009896800000995d */ /* 0x008fea0003900000 */
[----:B------:R-:W3:Y:S02]  /*b1b0*/  @!P1 SYNCS.PHASECHK.TRANS64 P1, [R15+URZ+0x26840], R18 ;  /* 0x026840120f0095a7 */ /* 0x000ee4000802007f */
[----:B---3--:R-:W-:Y:S05]  /*b1c0*/  @!P1 BRA `(.L_x_1637) ;  /* 0xfffffffc00f09947 */ /* 0x008fea000383ffff */
[----:B------:R-:W-:Y:S05]  /*b1d0*/  BRA `(.L_x_1662) ;  /* 0xffffffe400107947 */ /* 0x000fea000383ffff */
.L_x_1639:
[----:B-1----:R1:W3:Y:S02]  /*b1e0*/  SYNCS.PHASECHK.TRANS64.TRYWAIT P1, [R15+URZ+0x26828], R18 ;  /* 0x026828120f0075a7 */ /* 0x0022e4000802017f */
[----:B---3--:R-:W-:Y:S05]  /*b1f0*/  @!P1 NANOSLEEP.SYNCS 0x989680 ;  /* 0x009896800000995d */ /* 0x008fea0003900000 */
[----:B------:R-:W3:Y:S02]  /*b200*/  @!P1 SYNCS.PHASECHK.TRANS64 P1, [R15+URZ+0x26828], R18 ;  /* 0x026828120f0095a7 */ /* 0x000ee4000802007f */
[----:B---3--:R-:W-:Y:S05]  /*b210*/  @!P1 BRA `(.L_x_1639) ;  /* 0xfffffffc00f09947 */ /* 0x008fea000383ffff */
[----:B------:R-:W-:Y:S05]  /*b220*/  BRA `(.L_x_1663) ;  /* 0xffffffe400cc7947 */ /* 0x000fea000383ffff */
.L_x_1641:
[----:B---3--:R3:W4:Y:S02]  /*b230*/  SYNCS.PHASECHK.TRANS64.TRYWAIT P1, [R15+URZ+0x26848], R18 ;  /* 0x026848120f0075a7 */ /* 0x008724000802017f */
[----:B----4-:R-:W-:Y:S05]  /*b240*/  @!P1 NANOSLEEP.SYNCS 0x989680 ;  /* 0x009896800000995d */ /* 0x010fea0003900000 */
[----:B------:R-:W4:Y:S02]  /*b250*/  @!P1 SYNCS.PHASECHK.TRANS64 P1, [R15+URZ+0x26848], R18 ;  /* 0x026848120f0095a7 */ /* 0x000f24000802007f */
[----:B----4-:R-:W-:Y:S05]  /*b260*/  @!P1 BRA `(.L_x_1641) ;  /* 0xfffffffc00f09947 */ /* 0x010fea000383ffff */
[----:B------:R-:W-:Y:S05]  /*b270*/  BRA `(.L_x_1664) ;  /* 0xffffffe800887947 */ /* 0x000fea000383ffff */
.L_x_1643:
[----:B------:R-:W-:-:S07]  /*b280*/  SHF.L.U32 R4, R10, 0x1f, RZ ;  /* 0x0000001f0a047819 */ /* 0x000fce00000006ff */
.L_x_1665:
[----:B----4-:R4:W1:Y:S02]  /*b290*/  SYNCS.PHASECHK.TRANS64.TRYWAIT P1, [R15+URZ+0x26820], R4 ;  /* 0x026820040f0075a7 */ /* 0x010864000802017f */
[----:B-1----:R-:W-:Y:S05]  /*b2a0*/  @!P1 NANOSLEEP.SYNCS 0x989680 ;  /* 0x009896800000995d */ /* 0x002fea0003900000 */
[----:B------:R-:W1:Y:S02]  /*b2b0*/  @!P1 SYNCS.PHASECHK.TRANS64 P1, [R15+URZ+0x26820], R4 ;  /* 0x026820040f0095a7 */ /* 0x000e64000802007f */
[----:B-1----:R-:W-:Y:S05]  /*b2c0*/  @!P1 BRA `(.L_x_1665) ;  /* 0xfffffffc00f09947 */ /* 0x002fea000383ffff */
[----:B------:R-:W-:Y:S05]  /*b2d0*/  BRA `(.L_x_1666) ;  /* 0xffffffec00287947 */ /* 0x000fea000383ffff */
.L_x_1646:
[----:B----4-:R4:W1:Y:S02]  /*b2e0*/  SYNCS.PHASECHK.TRANS64.TRYWAIT P1, [R15+URZ+0x26840], R12 ;  /* 0x0268400c0f0075a7 */ /* 0x010864000802017f */
[----:B-1----:R-:W-:Y:S05]  /*b2f0*/  @!P1 NANOSLEEP.SYNCS 0x989680 ;  /* 0x009896800000995d */ /* 0x002fea0003900000 */
[----:B------:R-:W1:Y:S02]  /*b300*/  @!P1 SYNCS.PHASECHK.TRANS64 P1, [R15+URZ+0x26840], R12 ;  /* 0x0268400c0f0095a7 */ /* 0x000e64000802007f */
[----:B-1----:R-:W-:Y:S05]  /*b310*/  @!P1 BRA `(.L_x_1646) ;  /* 0xfffffffc00f09947 */ /* 0x002fea000383ffff */
[----:B------:R-:W-:Y:S05]  /*b320*/  BRA `(.L_x_1667) ;  /* 0xfffffff000007947 */ /* 0x000fea000383ffff */
.L_x_1648:
[----:B-1----:R1:W2:Y:S02]  /*b330*/  SYNCS.PHASECHK.TRANS64.TRYWAIT P1, [R15+URZ+0x26828], R12 ;  /* 0x0268280c0f0075a7 */ /* 0x0022a4000802017f */
[----:B--2---:R-:W-:Y:S05]  /*b340*/  @!P1 NANOSLEEP.SYNCS 0x989680 ;  /* 0x009896800000995d */ /* 0x004fea0003900000 */
[----:B------:R-:W2:Y:S02]  /*b350*/  @!P1 SYNCS.PHASECHK.TRANS64 P1, [R15+URZ+0x26828], R12 ;  /* 0x0268280c0f0095a7 */ /* 0x000ea4000802007f */
[----:B--2---:R-:W-:Y:S05]  /*b360*/  @!P1 BRA `(.L_x_1648) ;  /* 0xfffffffc00f09947 */ /* 0x004fea000383ffff */
[----:B------:R-:W-:Y:S05]  /*b370*/  BRA `(.L_x_1668) ;  /* 0xfffffff000b07947 */ /* 0x000fea000383ffff */
.L_x_1650:
[----:B------:R1:W1:Y:S02]  /*b380*/  SYNCS.PHASECHK.TRANS64.TRYWAIT P0, [R3+URZ+0x26840], R0 ;  /* 0x02684000030075a7 */ /* 0x000264000800017f */
[----:B-1----:R-:W-:Y:S05]  /*b390*/  @!P0 NANOSLEEP.SYNCS 0x989680 ;  /* 0x009896800000895d */ /* 0x002fea0003900000 */
[----:B------:R-:W1:Y:S02]  /*b3a0*/  @!P0 SYNCS.PHASECHK.TRANS64 P0, [R3+URZ+0x26840], R0 ;  /* 0x02684000030085a7 */ /* 0x000e64000800007f */
[----:B-1----:R-:W-:Y:S05]  /*b3b0*/  @!P0 BRA `(.L_x_1650) ;  /* 0xfffffffc00f08947 */ /* 0x002fea000383ffff */
[----:B------:R-:W-:Y:S05]  /*b3c0*/  BRA `(.L_x_1669) ;  /* 0xfffffff4007c7947 */ /* 0x000fea000383ffff */
.L_x_1652:
[----:B------:R-:W-:Y:S01]  /*b3d0*/  BSSY B0, `(.L_x_1670) ;  /* 0x0000006000007945 */ /* 0x000fe20003800000 */
[----:B------:R-:W-:-:S07]  /*b3e0*/  IMAD.MOV.U32 R15, RZ, RZ, -0x1 ;  /* 0xffffffffff0f7424 */ /* 0x000fce00078e00ff */
[----:B---3--:R-:W-:Y:S05]  /*b3f0*/  WARPSYNC.COLLECTIVE R15, `(.L_x_1671) ;  /* 0x000000000f0c7348 */ /* 0x008fea0003c00000 */
[----:B------:R-:W-:Y:S02]  /*b400*/  ELECT P6, UR62, PT ;  /* 0x00000000003e782f */ /* 0x000fe400038c0000 */
[----:B------:R-:W-:Y:S01]  /*b410*/  MOV R14, UR62 ;  /* 0x0000003e000e7c02 */ /* 0x000fe20008000f00 */
[----:B---3--:R-:W-:Y:S10]  /*b420*/  ENDCOLLECTIVE ;  /* 0x000000000000791b */ /* 0x008ff40003800000 */
.L_x_1671:
[----:B------:R-:W-:Y:S05]  /*b430*/  BSYNC B0 ;  /* 0x0000000000007941 */ /* 0x000fea0003800000 */
.L_x_1670:
[----:B------:R-:W-:Y:S05]  /*b440*/  BRA `(.L_x_1672) ;  /* 0xfffffff800487947 */ /* 0x000fea000383ffff */
.L_x_1654:
[----:B-1----:R1:W2:Y:S02]  /*b450*/  SYNCS.PHASECHK.TRANS64.TRYWAIT P0, [R7+URZ], R4 ;  /* 0x00000004070075a7 */ /* 0x0022a4000800017f */
[----:B--2---:R-:W-:Y:S05]  /*b460*/  @!P0 NANOSLEEP.SYNCS 0x989680 ;  /* 0x009896800000895d */ /* 0x004fea0003900000 */
[----:B------:R-:W2:Y:S02]  /*b470*/  @!P0 SYNCS.PHASECHK.TRANS64 P0, [R7+URZ], R4 ;  /* 0x00000004070085a7 */ /* 0x000ea4000800007f */
[----:B--2---:R-:W-:Y:S05]  /*b480*/  @!P0 BRA `(.L_x_1654) ;  /* 0xfffffffc00f08947 */ /* 0x004fea000383ffff */
[----:B------:R-:W-:Y:S05]  /*b490*/  BRA `(.L_x_1673) ;  /* 0xfffffff800887947 */ /* 0x000fea000383ffff */
.L_x_1655:
[----:B--2---:R2:W4:Y:S02]  /*b4a0*/  SYNCS.PHASECHK.TRANS64.TRYWAIT P0, [R3+URZ], R2 ;  /* 0x00000002030075a7 */ /* 0x004524000800017f */
[----:B----4-:R-:W-:Y:S05]  /*b4b0*/  @!P0 NANOSLEEP.SYNCS 0x989680 ;  /* 0x009896800000895d */ /* 0x010fea0003900000 */
[----:B------:R-:W4:Y:S02]  /*b4c0*/  @!P0 SYNCS.PHASECHK.TRANS64 P0, [R3+URZ], R2 ;  /* 0x00000002030085a7 */ /* 0x000f24000800007f */
[----:B----4-:R-:W-:Y:S05]  /*b4d0*/  @!P0 BRA `(.L_x_1655) ;  /* 0xfffffffc00f08947 */ /* 0x010fea000383ffff */
[----:B------:R-:W-:Y:S05]  /*b4e0*/  BRA `(.L_x_1674) ;  /* 0xfffffff8007c7947 */ /* 0x000fea000383ffff */
.L_x_1657:
[----:B--2---:R2:W4:Y:S02]  /*b4f0*/  SYNCS.PHASECHK.TRANS64.TRYWAIT P0, [R5+URZ], R4 ;  /* 0x00000004050075a7 */ /* 0x004524000800017f */
[----:B----4-:R-:W-:Y:S05]  /*b500*/  @!P0 NANOSLEEP.SYNCS 0x989680 ;  /* 0x009896800000895d */ /* 0x010fea0003900000 */
[----:B------:R-:W4:Y:S02]  /*b510*/  @!P0 SYNCS.PHASECHK.TRANS64 P0, [R5+URZ], R4 ;  /* 0x00000004050085a7 */ /* 0x000f24000800007f */
[----:B----4-:R-:W-:Y:S05]  /*b520*/  @!P0 BRA `(.L_x_1657) ;  /* 0xfffffffc00f08947 */ /* 0x010fea000383ffff */
[----:B------:R-:W-:Y:S05]  /*b530*/  BRA `(.L_x_1675) ;  /* 0xfffffff800807947 */ /* 0x000fea000383ffff */
.L_x_1676:
        /* <DEDUP_REMOVED lines=12> */
.L_x_6565:


//--------------------- .text._ZN7cutlass13device_kernelIN5flash11enable_sm90INS1_16FlashAttnBwdSm90INS1_25CollectiveMainloopBwdSm90ILi2ELi2ELi2EN4cute5tupleIJNS5_1CILi1EEES8_S8_EEENS6_IJNS7_ILi64EEENS7_ILi128EEENS7_ILi96EEEEEENS_6half_tEfNS_4arch4Sm90ELb0ELb1ELb1ELb1ELb1ELb1ELb0ELb0ELi2ELi1ELi2ELi1ELb1EEENS1_21CollectiveEpilogueBwdISD_SE_SG_Li256ELb1ELb0ELi1EEENS1_19SingleTileSchedulerILb1ELb0ELb0ELi128EEEEEEEEEvNT_6ParamsE --------------------------
	.section	.text._ZN7cutlass13device_kernelIN5flash11enable_sm90INS1_16FlashAttnBwdSm90INS1_25CollectiveMainloopBwdSm90ILi2ELi2ELi2EN4cute5tupleIJNS5_1CILi1EEES8_S8_EEENS6_IJNS7_ILi64EEENS7_ILi128EEENS7_ILi96EEEEEENS_6half_tEfNS_4arch4Sm90ELb0ELb1ELb1ELb1ELb1ELb1ELb0ELb0ELi2ELi1ELi2ELi1ELb1EEENS1_21CollectiveEpilogueBwdISD_SE_SG_Li256ELb1ELb0ELi1EEENS1_19SingleTileSchedulerILb1ELb0ELb0ELi128EEEEEEEEEvNT_6ParamsE,"ax",@progbits
	.align	128
.text._ZN7cutlass13device_kernelIN5flash11enable_sm90INS1_16FlashAttnBwdSm90INS1_25CollectiveMainloopBwdSm90ILi2ELi2ELi2EN4cute5tupleIJNS5_1CILi1EEES8_S8_EEENS6_IJNS7_ILi64EEENS7_ILi128EEENS7_ILi96EEEEEENS_6half_tEfNS_4arch4Sm90ELb0ELb1ELb1ELb1ELb1ELb1ELb0ELb0ELi2ELi1ELi2ELi1ELb1EEENS1_21CollectiveEpilogueBwdISD_SE_SG_Li256ELb1ELb0ELi1EEENS1_19SingleTileSchedulerILb1ELb0ELb0ELi128EEEEEEEEEvNT_6ParamsE:
        .type           _ZN7cutlass13device_kernelIN5flash11enable_sm90INS1_16FlashAttnBwdSm90INS1_25CollectiveMainloopBwdSm90ILi2ELi2ELi2EN4cute5tupleIJNS5_1CILi1EEES8_S8_EEENS6_IJNS7_ILi64EEENS7_ILi128EEENS7_ILi96EEEEEENS_6half_tEfNS_4arch4Sm90ELb0ELb1ELb1ELb1ELb1ELb1ELb0ELb0ELi2ELi1ELi2ELi1ELb1EEENS1_21CollectiveEpilogueBwdISD_SE_SG_Li256ELb1ELb0ELi1EEENS1_19SingleTileSchedulerILb1ELb0ELb0ELi128EEEEEEEEEvNT_6ParamsE,@function
        .size           _ZN7cutlass13device_kernelIN5flash11enable_sm90INS1_16FlashAttnBwdSm90INS1_25CollectiveMainloopBwdSm90ILi2ELi2ELi2EN4cute5tupleIJNS5_1CILi1EEES8_S8_EEENS6_IJNS7_ILi64EEENS7_ILi128EEENS7_ILi96EEEEEENS_6half_tEfNS_4arch4Sm90ELb0ELb1ELb1ELb1ELb1ELb1ELb0ELb0ELi2ELi1ELi2ELi1ELb1EEENS1_21CollectiveEpilogueBwdISD_SE_SG_Li256ELb1ELb0ELi1EEENS1_19SingleTileSchedulerILb1ELb0ELb0ELi128EEEEEEEEEvNT_6ParamsE,(.L_x_6566 - _ZN7cutlass13device_kernelIN5flash11enable_sm90INS1_16FlashAttnBwdSm90INS1_25CollectiveMainloopBwdSm90ILi2ELi2ELi2EN4cute5tupleIJNS5_1CILi1EEES8_S8_EEENS6_IJNS7_ILi64EEENS7_ILi128EEENS7_ILi96EEEEEENS_6half_tEfNS_4arch4Sm90ELb0ELb1ELb1ELb1ELb1ELb1ELb0ELb0ELi2ELi1ELi2ELi1ELb1EEENS1_21CollectiveEpilogueBwdISD_SE_SG_Li256ELb1ELb0ELi1EEENS1_19SingleTileSchedulerILb1ELb0ELb0ELi128EEEEEEEEEvNT_6ParamsE)
        .other          _ZN7cutlass13device_kernelIN5flash11enable_sm90INS1_16FlashAttnBwdSm90INS1_25CollectiveMainloopBwdSm90ILi2ELi2ELi2EN4cute5tupleIJNS5_1CILi1EEES8_S8_EEENS6_IJNS7_ILi64EEENS7_ILi128EEENS7_ILi96EEEEEENS_6half_tEfNS_4arch4Sm90ELb0ELb1ELb1ELb1ELb1ELb1ELb0ELb0ELi2ELi1ELi2ELi1ELb1EEENS1_21CollectiveEpilogueBwdISD_SE_SG_Li256ELb1ELb0ELi1EEENS1_19SingleTileSchedulerILb1ELb0ELb0ELi128EEEEEEEEEvNT_6ParamsE,@"STO_CUDA_ENTRY STV_DEFAULT"
_ZN7cutlass13device_kernelIN5flash11enable_sm90INS1_16FlashAttnBwdSm90INS1_25CollectiveMainloopBwdSm90ILi2ELi2ELi2EN4cute5tupleIJNS5_1CILi1EEES8_S8_EEENS6_IJNS7_ILi64EEENS7_ILi128EEENS7_ILi96EEEEEENS_6half_tEfNS_4arch4Sm90ELb0ELb1ELb1ELb1ELb1ELb1ELb0ELb0ELi2ELi1ELi2ELi1ELb1EEENS1_21CollectiveEpilogueBwdISD_SE_SG_Li256ELb1ELb0ELi1EEENS1_19SingleTileSchedulerILb1ELb0ELb0ELi128EEEEEEEEEvNT_6ParamsE:
        /* <DEDUP_REMOVED lines=24> */
.L_x_1678:
[----:B------:R-:W-:Y:S05]  /*0180*/  BSYNC B0 ;  /* 0x0000000000007941 */ /* 0x000fea0003800000 */
.L_x_1677:
        /* <DEDUP_REMOVED lines=37> */
.L_x_1679:
        /* <DEDUP_REMOVED lines=22> */
.L_x_1680:
[----:B------:R-:W-:Y:S01]  /*0540*/  PLOP3.LUT P0, PT, PT, PT, UP0, 0x80, 0x0 ;  /* 0x000000000000781c */ /* 0x000fe20003f0f008 */
[----:B------:R-:W-:Y:S01]  /*0550*/  NOP ;  /* 0x0000000000007918 */ /* 0x000fe20000000000 */
[----:B------:R-:W-:Y:S01]  /*0560*/  ULDC.64 UR46, c[0x0][0x208] ;  /* 0x00008200002e7ab9 */ /* 0x000fe20000000a00 */
[----:B------:R-:W-:Y:S01]  /*0570*/  BSSY B6, `(.L_x_1681) ;  /* 0x0000b96000067945 */ /* 0x000fe20003800000 */
[----:B-12-4-:R-:W-:Y:S09]  /*0580*/  BAR.SYNC.DEFER_BLOCKING 0x0 ;  /* 0x0000000000007b1d */ /* 0x016ff20000010000 */
[----:B------:R-:W-:Y:S05]  /*0590*/  @!P0 BRA `(.L_x_1682) ;  /* 0x0000006800688947 */ /* 0x000fea0003800000 */
.L_x_1683:
        /* <DEDUP_REMOVED lines=24> */
.L_x_1684:
        /* <DEDUP_REMOVED lines=14> */
.L_x_1686:
[----:B------:R-:W-:-:S05]  /*0800*/  ULDC UR4, c[0x0][0x8bc] ;  /* 0x00022f0000047ab9 */ /* 0x000fca0000000800 */
.L_x_1685:
        /* <DEDUP_REMOVED lines=19> */
.L_x_1688:
        /* <DEDUP_REMOVED lines=14> */
.L_x_1689:
        /* <DEDUP_REMOVED lines=11> */
.L_x_1690:
        /* <DEDUP_REMOVED lines=13> */
.L_x_1691:
        /* <DEDUP_REMOVED lines=66> */
.L_x_1692:
        /* <DEDUP_REMOVED lines=28> */
.L_x_1695:
        /* <DEDUP_REMOVED lines=15> */
.L_x_1694:
        /* <DEDUP_REMOVED lines=22> */
.L_x_1697:
        /* <DEDUP_REMOVED lines=15> */
.L_x_1696:
[----:B------:R-:W-:Y:S01]  /*14c0*/  SHF.R.S32.HI R19, RZ, 0x1f, R18 ;  /* 0x0000001fff137819 */ /* 0x000fe20000011412 */
[----:B------:R-:W-:-:S03]  /*14d0*/  UMOV UR4, 0xffffffff ;  /* 0xffffffff00047882 */ /* 0x000fc60000000000 */
[----:B------:R-:W-:-:S04]  /*14e0*/  LEA.HI R0, R19, R18, RZ, 0x7 ;  /* 0x0000001213007211 */ /* 0x000fc800078f38ff */
[----:B------:R-:W-:Y:S01]  /*14f0*/  SHF.R.S32.HI R17, RZ, 0x7, R0 ;  /* 0x00000007ff117819 */ /* 0x000fe20000011400 */
[----:B------:R-:W-:Y:S06]  /*1500*/  BRA.DIV UR4, `(.L_x_1698) ;  /* 0x000000aa04787947 */ /* 0x000fec000b800000 */
[----:B------:R1:W2:Y:S02]  /*1510*/  SHFL.IDX PT, R14, R17, RZ, 0x1f ;  /* 0x00001fff110e7589 */ /* 0x0002a400000e0000 */
.L_x_1821:
        /* <DEDUP_REMOVED lines=15> */
.L_x_1699:
        /* <DEDUP_REMOVED lines=19> */
.L_x_1701:
        /* <DEDUP_REMOVED lines=124> */
.L_x_1712:
[----:B------:R-:W-:-:S06]  /*1f00*/  UISETP.NE.AND UP0, UPT, UR11, 0x3, UPT ;  /* 0x000000030b00788c */ /* 0x000fcc000bf05270 */
[----:B------:R-:W-:-:S13]  /*1f10*/  PLOP3.LUT P6, PT, PT, PT, UP0, 0x80, 0x0 ;  /* 0x000000000000781c */ /* 0x000fda0003fcf008 */
[----:B-1----:R-:W-:Y:S05]  /*1f20*/  @!P6 BRA `(.L_x_1702) ;  /* 0x000000000004e947 */ /* 0x002fea0003800000 */
[----:B------:R-:W-:Y:S01]  /*1f30*/  BPT.TRAP 0x1 ;  /* 0x000000040000795c */ /* 0x000fe20000300000 */
.L_x_1702:
[----:B------:R-:W-:Y:S01]  /*1f40*/  R2UR UR7, R237 ;  /* 0x00000000ed0772ca */ /* 0x000fe200000e0000 */
[----:B------:R-:W-:-:S05]  /*1f50*/  IMAD.U32 R120, RZ, RZ, UR9 ;  /* 0x00000009ff787e24 */ /* 0x000fca000f8e00ff */
[----:B------:R-:W-:-:S07]  /*1f60*/  SHF.L.U32 R120, R120, 0x1f, RZ ;  /* 0x0000001f78787819 */ /* 0x000fce00000006ff */
[----:B------:R-:W-:-:S09]  /*1f70*/  ULEA UR7, UR4, UR7, 0x3 ;  /* 0x0000000704077291 */ /* 0x000fd2000f8e183f */
[----:B------:R1:W2:Y:S01]  /*1f80*/  SYNCS.PHASECHK.TRANS64.TRYWAIT P0, [UR7+0x26810], R120 ;  /* 0x02681078ff0075a7 */ /* 0x0002a20008000147 */
[----:B------:R-:W-:Y:S05]  /*1f90*/  @!P6 BRA `(.L_x_1703) ;  /* 0x000000000004e947 */ /* 0x000fea0003800000 */
[----:B------:R-:W-:Y:S01]  /*1fa0*/  BPT.TRAP 0x1 ;  /* 0x000000040000795c */ /* 0x000fe20000300000 */
.L_x_1703:
[----:B--2---:R-:W-:Y:S05]  /*1fb0*/  @P0 BRA `(.L_x_1704) ;  /* 0x0000000000080947 */ /* 0x004fea0003800000 */
[----:B------:R-:W2:Y:S02]  /*1fc0*/  SYNCS.PHASECHK.TRANS64.TRYWAIT P0, [UR7+0x26810], R120 ;  /* 0x02681078ff0075a7 */ /* 0x000ea40008000147 */
[----:B--2---:R-:W-:Y:S05]  /*1fd0*/  @!P0 BRA `(.L_x_1705) ;  /* 0x0000009c00f88947 */ /* 0x004fea0003800000 */
.L_x_1704:
        /* <DEDUP_REMOVED lines=66> */
.L_x_1706:
[----:B------:R1:W1:Y:S01]  /*2400*/  SYNCS.PHASECHK.TRANS64.TRYWAIT P0, [UR7+0x26830], R120 ;  /* 0x02683078ff0075a7 */ /* 0x0002620008000147 */
[----:B------:R-:W-:Y:S05]  /*2410*/  @!P6 BRA `(.L_x_1707) ;  /* 0x000000000004e947 */ /* 0x000fea0003800000 */
[----:B------:R-:W-:Y:S01]  /*2420*/  BPT.TRAP 0x1 ;  /* 0x000000040000795c */ /* 0x000fe20000300000 */
.L_x_1707:
        /* <DEDUP_REMOVED lines=50> */
.L_x_1708:
        /* <DEDUP_REMOVED lines=598> */
.L_x_1710:
        /* <DEDUP_REMOVED lines=48> */
.L_x_1711:
        /* <DEDUP_REMOVED lines=62> */
.L_x_1693:
        /* <DEDUP_REMOVED lines=150> */
.L_x_1714:
        /* <DEDUP_REMOVED lines=60> */
.L_x_1716:
[----:B------:R-:W-:Y:S05]  /*60b0*/  BSYNC B0 ;  /* 0x0000000000007941 */ /* 0x000fea0003800000 */
.L_x_1715:
        /* <DEDUP_REMOVED lines=22> */
.L_x_1718:
[----:B------:R-:W-:Y:S05]  /*6220*/  BSYNC B0 ;  /* 0x0000000000007941 */ /* 0x000fea0003800000 */
.L_x_1717:
        /* <DEDUP_REMOVED lines=26> */
.L_x_1720:
[----:B------:R-:W-:Y:S05]  /*63d0*/  BSYNC B0 ;  /* 0x0000000000007941 */ /* 0x000fea0003800000 */
.L_x_1719:
        /* <DEDUP_REMOVED lines=23> */
.L_x_1713:
        /* <DEDUP_REMOVED lines=41> */
.L_x_1721:
        /* <DEDUP_REMOVED lines=47> */
.L_x_1723:
[----:B------:R-:W-:Y:S05]  /*6ad0*/  BSYNC B0 ;  /* 0x0000000000007941 */ /* 0x000fea0003800000 */
.L_x_1722:
        /* <DEDUP_REMOVED lines=21> */
.L_x_1725:
[----:B------:R-:W-:Y:S05]  /*6c30*/  BSYNC B0 ;  /* 0x0000000000007941 */ /* 0x000fea0003800000 */
.L_x_1724:
        /* <DEDUP_REMOVED lines=25> */
.L_x_1727:
[----:B------:R-:W-:Y:S05]  /*6dd0*/  BSYNC B0 ;  /* 0x0000000000007941 */ /* 0x000fea0003800000 */
.L_x_1726:
        /* <DEDUP_REMOVED lines=22> */
.L_x_1682:
        /* <DEDUP_REMOVED lines=21> */
.L_x_1729:
        /* <DEDUP_REMOVED lines=13> */
.L_x_1731:
[----:B------:R-:W-:-:S05]  /*7160*/  ULDC UR4, c[0x0][0x8bc] ;  /* 0x00022f0000047ab9 */ /* 0x000fca0000000800 */
.L_x_1730:
        /* <DEDUP_REMOVED lines=26> */
[----:B------:R-:W-:Y:S01]  /*7310*/  ULDC UR10, c[0x0][0x280] ;  /* 0x0000a000000a7ab9 */ /* 0x000fe20000000800 */
[----:B-1----:R-:W-:-:S11]  /*7320*/  USHF.R.S32.HI UR15, URZ, 0x1f, UR7 ;  /* 0x0000001f3f0f7899 */ /* 0x002fd60008011407 */
[----:B--2---:R-:W-:Y:S02]  /*7330*/  @P0 R2UR UR4, R0 ;  /* 0x00000000000402ca */ /* 0x004fe400000e0000 */
[----:B------:R-:W-:-:S04]  /*7340*/  ISETP.NE.U32.AND P0, PT, RZ, UR8, PT ;  /* 0x00000008ff007c0c */ /* 0x000fc8000bf05070 */
        /* <DEDUP_REMOVED lines=14> */
.L_x_1732:
        /* <DEDUP_REMOVED lines=13> */
.L_x_1733:
        /* <DEDUP_REMOVED lines=12> */
.L_x_1734:
[----:B------:R-:W-:Y:S01]  /*75c0*/  UIADD3 UR8, -UR12, UR10, UR6 ;  /* 0x0000000a0c087290 */ /* 0x000fe2000fffe106 */
[----:B------:R-:W-:Y:S01]  /*75d0*/  ISETP.LE.AND P0, PT, RZ, UR22, PT ;  /* 0x00000016ff007c0c */ /* 0x000fe2000bf03270 */
[----:B------:R-:W-:Y:S01]  /*75e0*/  ULDC UR9, c[0x0][0x74c] ;  /* 0x0001d30000097ab9 */ /* 0x000fe20000000800 */
[----:B------:R-:W-:Y:S01]  /*75f0*/  ULDC UR20, c[0x0][0x288] ;  /* 0x0000a20000147ab9 */ /* 0x000fe20000000800 */
[----:B------:R-:W-:Y:S02]  /*7600*/  UIADD3 UR9, UR8, -UR9, URZ ;  /* 0x8000000908097290 */ /* 0x000fe4000fffe03f */
[----:B------:R-:W-:Y:S02]  /*7610*/  UIADD3 UR8, UR10, 0x3f, URZ ;  /* 0x0000003f0a087890 */ /* 0x000fe4000fffe03f */
[----:B------:R-:W-:Y:S02]  /*7620*/  USHF.R.S32.HI UR11, URZ, 0x1f, UR9 ;  /* 0x0000001f3f0b7899 */ /* 0x000fe40008011409 */
[----:B------:R-:W-:-:S02]  /*7630*/  USHF.R.S32.HI UR14, URZ, 0x1f, UR13 ;  /* 0x0000001f3f0e7899 */ /* 0x000fc4000801140d */
[----:B------:R-:W-:Y:S02]  /*7640*/  ULEA.HI UR11, UR11, UR9, URZ, 0x6 ;  /* 0x000000090b0b7291 */ /* 0x000fe4000f8f303f */
[----:B------:R-:W-:Y:S02]  /*7650*/  USHF.R.S32.HI UR9, URZ, 0x1f, UR8 ;  /* 0x0000001f3f097899 */ /* 0x000fe40008011408 */
[----:B------:R-:W-:Y:S02]  /*7660*/  USHF.R.S32.HI UR11, URZ, 0x6, UR11 ;  /* 0x000000063f0b7899 */ /* 0x000fe4000801140b */
[----:B------:R-:W-:Y:S02]  /*7670*/  ULEA.HI UR8, UR9, UR8, URZ, 0x6 ;  /* 0x0000000809087291 */ /* 0x000fe4000f8f303f */
[----:B------:R-:W-:Y:S02]  /*7680*/  UISETP.LT.AND UP1, UPT, URZ, UR11, UPT ;  /* 0x0000000b3f00728c */ /* 0x000fe4000bf21270 */
[----:B------:R-:W-:-:S02]  /*7690*/  USHF.R.S32.HI UR8, URZ, 0x6, UR8 ;  /* 0x000000063f087899 */ /* 0x000fc40008011408 */
[----:B------:R-:W-:Y:S02]  /*76a0*/  USEL UR16, UR13, URZ, !UP0 ;  /* 0x0000003f0d107287 */ /* 0x000fe4000c000000 */
[----:B------:R-:W-:Y:S02]  /*76b0*/  USEL UR9, URZ, UR11, !UP1 ;  /* 0x0000000b3f097287 */ /* 0x000fe4000c800000 */
[----:B------:R-:W-:Y:S01]  /*76c0*/  UIMAD UR13, UR13, UR20, URZ ;  /* 0x000000140d0d72a4 */ /* 0x000fe2000f8e023f */
[----:B------:R-:W-:Y:S01]  /*76d0*/  UMOV UR11, UR8 ;  /* 0x00000008000b7c82 */ /* 0x000fe20008000000 */
[----:B------:R-:W-:Y:S10]  /*76e0*/  @!P0 BRA `(.L_x_1735) ;  /* 0x0000000000208947 */ /* 0x000ff40003800000 */
[----:B------:R-:W-:-:S03]  /*76f0*/  UIADD3 UR6, UR6, 0xbf, UR10 ;  /* 0x000000bf06067890 */ /* 0x000fc6000fffe00a */
[----:B------:R-:W-:Y:S02]  /*7700*/  ULDC UR10, c[0x0][0x748] ;  /* 0x0001d200000a7ab9 */ /* 0x000fe40000000800 */
[----:B------:R-:W-:-:S04]  /*7710*/  UIADD3 UR6, UR6, UR10, -UR12 ;  /* 0x0000000a06067290 */ /* 0x000fc8000fffe80c */
[----:B------:R-:W-:-:S04]  /*7720*/  USHF.R.S32.HI UR10, URZ, 0x1f, UR6 ;  /* 0x0000001f3f0a7899 */ /* 0x000fc80008011406 */
[----:B------:R-:W-:-:S04]  /*7730*/  ULEA.HI UR10, UR10, UR6, URZ, 0x6 ;  /* 0x000000060a0a7291 */ /* 0x000fc8000f8f303f */
[----:B------:R-:W-:-:S04]  /*7740*/  USHF.R.S32.HI UR10, URZ, 0x6, UR10 ;  /* 0x000000063f0a7899 */ /* 0x000fc8000801140a */
[----:B------:R-:W-:-:S04]  /*7750*/  UISETP.LT.AND UP1, UPT, UR8, UR10, UPT ;  /* 0x0000000a0800728c */ /* 0x000fc8000bf21270 */
[----:B------:R-:W-:-:S12]  /*7760*/  USEL UR11, UR8, UR10, UP1 ;  /* 0x0000000a080b7287 */ /* 0x000fd80008800000 */
.L_x_1735:
[----:B------:R-:W-:Y:S02]  /*7770*/  UISETP.GT.AND UP1, UPT, UR11, UR9, UPT ;  /* 0x000000090b00728c */ /* 0x000fe4000bf24270 */
[----:B------:R-:W-:Y:S02]  /*7780*/  USEL UR21, UR14, URZ, !UP0 ;  /* 0x0000003f0e157287 */ /* 0x000fe4000c000000 */
[----:B------:R-:W-:Y:S02]  /*7790*/  UIADD3 UR23, UP0, UR13, UR7, URZ ;  /* 0x000000070d177290 */ /* 0x000fe4000ff1e03f */
[----:B------:R-:W-:Y:S02]  /*77a0*/  PLOP3.LUT P1, PT, PT, PT, UP1, 0x80, 0x0 ;  /* 0x000000000000781c */ /* 0x000fe40003f2f018 */
[----:B------:R-:W-:Y:S01]  /*77b0*/  ELECT P0, URZ, PT ;  /* 0x00000000003f782f */ /* 0x000fe20003800000 */
[----:B------:R-:W-:-:S10]  /*77c0*/  ULEA.HI.X.SX32 UR10, UR13, UR15, 0x1, UP0 ;  /* 0x0000000f0d0a7291 */ /* 0x000fd400080f0e3f */
[----:B------:R-:W-:Y:S05]  /*77d0*/  @!P1 BRA `(.L_x_1736) ;  /* 0x0000001000909947 */ /* 0x000fea0003800000 */
[----:B------:R-:W-:Y:S01]  /*77e0*/  ULDC.64 UR18, c[0x0][0x2d8] ;  /* 0x0000b60000127ab9 */ /* 0x000fe20000000a00 */
[----:B------:R-:W1:Y:S01]  /*77f0*/  S2R R0, SR_TID.X ;  /* 0x0000000000007919 */ /* 0x000e620000002100 */
[----:B------:R-:W-:Y:S02]  /*7800*/  UIMAD UR6, UR15, UR18, URZ ;  /* 0x000000120f0672a4 */ /* 0x000fe4000f8e023f */
[----:B------:R-:W-:Y:S02]  /*7810*/  UIMAD.WIDE.U32 UR12, UR7, UR18, URZ ;  /* 0x00000012070c72a5 */ /* 0x000fe4000f8e003f */
[----:B------:R-:W-:Y:S02]  /*7820*/  UIMAD UR19, UR7, UR19, UR6 ;  /* 0x00000013071372a4 */ /* 0x000fe4000f8e0206 */
[----:B------:R-:W-:Y:S02]  /*7830*/  UIADD3 UR7, -UR9, UR11, URZ ;  /* 0x0000000b09077290 */ /* 0x000fe4000fffe13f */
[----:B------:R-:W-:-:S02]  /*7840*/  UIADD3 UR6, UP0, UR4, UR12, URZ ;  /* 0x0000000c04067290 */ /* 0x000fc4000ff1e03f */
[----:B------:R-:W-:Y:S02]  /*7850*/  UIADD3 UR19, UR13, UR19, URZ ;  /* 0x000000130d137290 */ /* 0x000fe4000fffe03f */
[----:B------:R-:W-:Y:S02]  /*7860*/  ULOP3.LUT UR17, UR7, 0x1, URZ, 0xc0, !UPT ;  /* 0x0000000107117892 */ /* 0x000fe4000f8ec03f */
[----:B------:R-:W-:Y:S02]  /*7870*/  UIADD3.X UR7, UR5, UR19, URZ, UP0, !UPT ;  /* 0x0000001305077290 */ /* 0x000fe400087fe43f */
[----:B------:R-:W-:Y:S01]  /*7880*/  UISETP.NE.U32.AND UP0, UPT, UR17, 0x1, UPT ;  /* 0x000000011100788c */ /* 0x000fe2000bf05070 */
[----:B------:R-:W-:Y:S02]  /*7890*/  ULDC.64 UR14, c[0x0][0x2e0] ;  /* 0x0000b800000e7ab9 */ /* 0x000fe40000000a00 */
[----:B------:R-:W-:-:S03]  /*78a0*/  UIMAD UR18, UR21, UR14, URZ ;  /* 0x0000000e151272a4 */ /* 0x000fc6000f8e023f */
[----:B------:R-:W-:Y:S01]  /*78b0*/  PLOP3.LUT P1, PT, PT, PT, UP0, 0x80, 0x0 ;  /* 0x000000000000781c */ /* 0x000fe20003f2f008 */
[----:B------:R-:W-:Y:S02]  /*78c0*/  UIMAD.WIDE.U32 UR6, UR16, UR14, UR6 ;  /* 0x0000000e100672a5 */ /* 0x000fe4000f8e0006 */
[----:B------:R-:W-:Y:S01]  /*78d0*/  UIMAD UR18, UR16, UR15, UR18 ;  /* 0x0000000f101272a4 */ /* 0x000fe2000f8e0212 */
[----:B------:R-:W-:Y:S02]  /*78e0*/  ULDC UR21, c[0x0][0x760] ;  /* 0x0001d80000157ab9 */ /* 0x000fe40000000800 */
[----:B------:R-:W-:Y:S02]  /*78f0*/  UIMAD UR15, UR20, UR21, URZ ;  /* 0x00000015140f72a4 */ /* 0x000fe4000f8e023f */
[----:B------:R-:W-:Y:S01]  /*7900*/  UIADD3 UR24, UR7, UR18, URZ ;  /* 0x0000001207187290 */ /* 0x000fe2000fffe03f */
[----:B-1----:R-:W-:-:S04]  /*7910*/  LOP3.LUT R9, R0, 0x1f, RZ, 0xc0, !PT ;  /* 0x0000001f00097812 */ /* 0x002fc800078ec0ff */
[----:B------:R-:W-:Y:S07]  /*7920*/  @P1 BRA `(.L_x_1737) ;  /* 0x00000004006c1947 */ /* 0x000fee0003800000 */
        /* <DEDUP_REMOVED lines=11> */
.L_x_1740:
[----:B------:R-:W2:Y:S04]  /*79e0*/  LDG.E.STRONG.GPU R0, desc[UR46][R2.64] ;  /* 0x0000002e02007981 */ /* 0x000ea8000c1ef900 */
[----:B--2---:R-:W-:Y:S01]  /*79f0*/  CCTL.IVALL ;  /* 0x00000000ff00798f */ /* 0x004fe20002000000 */
[----:B------:R-:W-:Y:S05]  /*7a00*/  YIELD ;  /* 0x0000000000007946 */ /* 0x000fea0003800000 */
[----:B------:R-:W-:-:S13]  /*7a10*/  ISETP.NE.AND P1, PT, R0, UR22, PT ;  /* 0x0000001600007c0c */ /* 0x000fda000bf25270 */
[----:B------:R-:W-:Y:S05]  /*7a20*/  @P1 BRA `(.L_x_1740) ;  /* 0xfffffffc00ec1947 */ /* 0x000fea000383ffff */
.L_x_1739:
[----:B------:R-:W-:Y:S05]  /*7a30*/  BSYNC B0 ;  /* 0x0000000000007941 */ /* 0x000fea0003800000 */
.L_x_1738:
[----:B------:R-:W-:-:S03]  /*7a40*/  UMOV UR17, 0xffffffff ;  /* 0xffffffff00117882 */ /* 0x000fc60000000000 */
[----:B------:R-:W-:Y:S05]  /*7a50*/  BRA.DIV UR17, `(.L_x_1741) ;  /* 0x0000004611887947 */ /* 0x000fea000b800000 */
[----:B------:R-:W-:Y:S01]  /*7a60*/  NOP ;  /* 0x0000000000007918 */ /* 0x000fe20000000000 */
.L_x_1824:
        /* <DEDUP_REMOVED lines=22> */
.L_x_1743:
[----:B------:R-:W-:Y:S05]  /*7bd0*/  BSYNC B0 ;  /* 0x0000000000007941 */ /* 0x000fea0003800000 */
.L_x_1742:
        /* <DEDUP_REMOVED lines=20> */
.L_x_1745:
[----:B------:R-:W-:Y:S05]  /*7d20*/  BSYNC B0 ;  /* 0x0000000000007941 */ /* 0x000fea0003800000 */
.L_x_1744:
[----:B------:R-:W-:Y:S06]  /*7d30*/  BAR.ARV 0xa, 0xa0 ;  /* 0x0282800000007b1d */ /* 0x000fec0000002000 */
[----:B------:R-:W-:Y:S04]  /*7d40*/  BSSY B0, `(.L_x_1746) ;  /* 0x0000003000007945 */ /* 0x000fe80003800000 */
[----:B------:R-:W-:Y:S05]  /*7d50*/  @!P0 BRA `(.L_x_1747) ;  /* 0x0000000000048947 */ /* 0x000fea0003800000 */
[----:B------:R-:W-:-:S04]  /*7d60*/  DEPBAR.LE SB0, 0x0 ;  /* 0x000080000000791a */ /* 0x000fc80000000000 */
.L_x_1747:
[----:B------:R-:W-:Y:S05]  /*7d70*/  BSYNC B0 ;  /* 0x0000000000007941 */ /* 0x000fea0003800000 */
.L_x_1746:
        /* <DEDUP_REMOVED lines=19> */
.L_x_1749:
[----:B------:R-:W-:Y:S05]  /*7eb0*/  BSYNC B0 ;  /* 0x0000000000007941 */ /* 0x000fea0003800000 */
.L_x_1748:
[----:B------:R-:W-:Y:S01]  /*7ec0*/  UIADD3 UR17, UR9, 0x1, URZ ;  /* 0x0000000109117890 */ /* 0x000fe2000fffe03f */
[----:B------:R-:W-:Y:S11]  /*7ed0*/  BRA `(.L_x_1750) ;  /* 0x0000000000047947 */ /* 0x000ff60003800000 */
.L_x_1737:
[----:B------:R-:W-:-:S05]  /*7ee0*/  UMOV UR17, UR9 ;  /* 0x0000000900117c82 */ /* 0x000fca0008000000 */
.L_x_1750:
[----:B------:R-:W-:-:S04]  /*7ef0*/  UIADD3 UR9, UR9, 0x1, URZ ;  /* 0x0000000109097890 */ /* 0x000fc8000fffe03f */
[----:B------:R-:W-:-:S03]  /*7f00*/  UISETP.NE.AND UP0, UPT, UR11, UR9, UPT ;  /* 0x000000090b00728c */ /* 0x000fc6000bf05270 */
[----:B------:R-:W-:-:S03]  /*7f10*/  UMOV UR9, UR17 ;  /* 0x0000001100097c82 */ /* 0x000fc60008000000 */
[----:B------:R-:W-:-:S13]  /*7f20*/  PLOP3.LUT P1, PT, PT, PT, UP0, 0x80, 0x0 ;  /* 0x000000000000781c */ /* 0x000fda0003f2f008 */
[----:B------:R-:W-:Y:S05]  /*7f30*/  @!P1 BRA `(.L_x_1736) ;  /* 0x0000000800b89947 */ /* 0x000fea0003800000 */
[----:B------:R-:W-:Y:S01]  /*7f40*/  UMOV UR13, UR19 ;  /* 0x00000013000d7c82 */ /* 0x000fe20008000000 */
[----:B------:R-:W-:Y:S01]  /*7f50*/  ULDC.64 UR20, c[0x0][0x2c0] ;  /* 0x0000b00000147ab9 */ /* 0x000fe20000000a00 */
[----:B------:R-:W-:Y:S01]  /*7f60*/  UIMAD.WIDE.U32 UR12, UR16, UR14, UR12 ;  /* 0x0000000e100c72a5 */ /* 0x000fe2000f8e000c */
[----:B------:R-:W-:-:S03]  /*7f70*/  UMOV UR9, UR17 ;  /* 0x0000001100097c82 */ /* 0x000fc60008000000 */
[----:B------:R-:W-:-:S04]  /*7f80*/  UIADD3 UR4, UP0, UR4, UR12, URZ ;  /* 0x0000000c04047290 */ /* 0x000fc8000ff1e03f */
[----:B------:R-:W-:Y:S02]  /*7f90*/  UIADD3.X UR5, UR5, UR18, UR13, UP0, !UPT ;  /* 0x0000001205057290 */ /* 0x000fe400087fe40d */
[----:B------:R-:W-:-:S04]  /*7fa0*/  ULEA UR14, UP0, UR4, UR20, 0x2 ;  /* 0x00000014040e7291 */ /* 0x000fc8000f80103f */
[----:B------:R-:W-:Y:S02]  /*7fb0*/  ULEA.HI.X UR5, UR4, UR21, UR5, 0x2, UP0 ;  /* 0x0000001504057291 */ /* 0x000fe400080f1405 */
[----:B------:R-:W-:Y:S01]  /*7fc0*/  UIADD3 UR14, UP0, UR14, 0x3000, URZ ;  /* 0x000030000e0e7890 */ /* 0x000fe2000ff1e03f */
[----:B------:R-:W-:-:S03]  /*7fd0*/  UMOV UR4, URZ ;  /* 0x0000003f00047c82 */ /* 0x000fc60008000000 */
[----:B------:R-:W-:-:S12]  /*7fe0*/  UIADD3.X UR5, URZ, UR5, URZ, UP0, !UPT ;  /* 0x000000053f057290 */ /* 0x000fd800087fe43f */
.L_x_1775:
        /* <DEDUP_REMOVED lines=11> */
.L_x_1753:
[----:B------:R-:W2:Y:S04]  /*80a0*/  LDG.E.STRONG.GPU R0, desc[UR46][R2.64] ;  /* 0x0000002e02007981 */ /* 0x000ea8000c1ef900 */
[----:B--2---:R-:W-:Y:S01]  /*80b0*/  CCTL.IVALL ;  /* 0x00000000ff00798f */ /* 0x004fe20002000000 */
[----:B------:R-:W-:Y:S05]  /*80c0*/  YIELD ;  /* 0x0000000000007946 */ /* 0x000fea0003800000 */
[----:B------:R-:W-:-:S13]  /*80d0*/  ISETP.NE.AND P1, PT, R0, UR22, PT ;  /* 0x0000001600007c0c */ /* 0x000fda000bf25270 */
[----:B------:R-:W-:Y:S05]  /*80e0*/  @P1 BRA `(.L_x_1753) ;  /* 0xfffffffc00ec1947 */ /* 0x000fea000383ffff */
.L_x_1752:
[----:B------:R-:W-:Y:S05]  /*80f0*/  BSYNC B0 ;  /* 0x0000000000007941 */ /* 0x000fea0003800000 */
.L_x_1751:
[----:B------:R-:W-:-:S03]  /*8100*/  UMOV UR16, 0xffffffff ;  /* 0xffffffff00107882 */ /* 0x000fc60000000000 */
[----:B------:R-:W-:Y:S05]  /*8110*/  BRA.DIV UR16, `(.L_x_1754) ;  /* 0x0000003e10f47947 */ /* 0x000fea000b800000 */
[----:B------:R-:W-:Y:S01]  /*8120*/  NOP ;  /* 0x0000000000007918 */ /* 0x000fe20000000000 */
.L_x_1827:
        /* <DEDUP_REMOVED lines=9> */
[----:B------:R-:W-:-:S03]  /*81c0*/  UMOV UR27, 0x14f00000 ;  /* 0x14f00000001b7882 */ /* 0x000fc60000000000 */
[----:B------:R-:W-:Y:S02]  /*81d0*/  ULEA.HI.X.SX32 UR16, UR16, UR24, 0x1, UP0 ;  /* 0x0000001810107291 */ /* 0x000fe400080f0e3f */
[----:B------:R-:W-:-:S04]  /*81e0*/  ULEA UR18, UP0, UR26, UR18, 0x2 ;  /* 0x000000121a127291 */ /* 0x000fc8000f80103f */
[----:B------:R-:W-:-:S03]  /*81f0*/  ULEA.HI.X UR19, UR26, UR19, UR16, 0x2, UP0 ;  /* 0x000000131a137291 */ /* 0x000fc600080f1410 */
[----:B------:R-:W-:Y:S01]  /*8200*/  UMOV UR16, 0x300 ;  /* 0x0000030000107882 */ /* 0x000fe20000000000 */
[----:B------:R-:W-:Y:S01]  /*8210*/  UMOV UR26, 0x0 ;  /* 0x00000000001a7882 */ /* 0x000fe20000000000 */
[----:B-1----:R-:W-:-:S04]  /*8220*/  ULEA UR21, UR25, UR21, 0x18 ;  /* 0x0000001519157291 */ /* 0x002fc8000f8ec03f */
[----:B------:R-:W-:-:S09]  /*8230*/  UIADD3 UR21, UR21, 0xc000, URZ ;  /* 0x0000c00015157890 */ /* 0x000fd2000fffe03f */
[----:B------:R1:W-:Y:S02]  /*8240*/  UBLKRED.G.S.ADD.F32.RN [UR18], [UR21], UR16, desc[UR26] ;  /* 0x00001a12150073bb */ /* 0x0003e400080a1410 */
[----:B-1----:R0:W-:Y:S02]  /*8250*/  UTMACMDFLUSH ;  /* 0x00000000000079b7 */ /* 0x0021e40000000000 */
.L_x_1756:
[----:B------:R-:W-:Y:S05]  /*8260*/  BSYNC B0 ;  /* 0x0000000000007941 */ /* 0x000fea0003800000 */
.L_x_1755:
[----:B------:R-:W-:Y:S01]  /*8270*/  UIMAD UR16, UR17, 0x1800, UR4 ;  /* 0x00001800111078a4 */ /* 0x000fe2000f8e0204 */
[----:B------:R-:W-:Y:S06]  /*8280*/  BAR.SYNC.DEFER_BLOCKING 0xe, 0xa0 ;  /* 0x0382800000007b1d */ /* 0x000fec0000010000 */
[----:B------:R-:W-:Y:S01]  /*8290*/  UMOV UR18, UR14 ;  /* 0x0000000e00127c82 */ /* 0x000fe20008000000 */
[----:B------:R-:W-:Y:S01]  /*82a0*/  UMOV UR19, UR5 ;  /* 0x0000000500137c82 */ /* 0x000fe20008000000 */
[----:B------:R-:W-:Y:S01]  /*82b0*/  BSSY B0, `(.L_x_1757) ;  /* 0x000000d000007945 */ /* 0x000fe20003800000 */
[----:B------:R-:W-:-:S03]  /*82c0*/  UIMAD.WIDE UR18, UR16, 0x4, UR18 ;  /* 0x00000004101278a5 */ /* 0x000fc6000f8e0212 */
[----:B------:R-:W-:Y:S09]  /*82d0*/  @!P0 BRA `(.L_x_1758) ;  /* 0x0000000000288947 */ /* 0x000ff20003800000 */
        /* <DEDUP_REMOVED lines=10> */
.L_x_1758:
[----:B------:R-:W-:Y:S05]  /*8380*/  BSYNC B0 ;  /* 0x0000000000007941 */ /* 0x000fea0003800000 */
.L_x_1757:
[----:B------:R-:W-:Y:S06]  /*8390*/  BAR.ARV 0xa, 0xa0 ;  /* 0x0282800000007b1d */ /* 0x000fec0000002000 */
[----:B------:R-:W-:Y:S04]  /*83a0*/  BSSY B0, `(.L_x_1759) ;  /* 0x0000003000007945 */ /* 0x000fe80003800000 */
[----:B------:R-:W-:Y:S05]  /*83b0*/  @!P0 BRA `(.L_x_1760) ;  /* 0x0000000000048947 */ /* 0x000fea0003800000 */
[----:B------:R-:W-:-:S04]  /*83c0*/  DEPBAR.LE SB0, 0x0 ;  /* 0x000080000000791a */ /* 0x000fc80000000000 */
.L_x_1760:
[----:B------:R-:W-:Y:S05]  /*83d0*/  BSYNC B0 ;  /* 0x0000000000007941 */ /* 0x000fea0003800000 */
.L_x_1759:
        /* <DEDUP_REMOVED lines=19> */
.L_x_1762:
[----:B------:R-:W-:Y:S05]  /*8510*/  BSYNC B0 ;  /* 0x0000000000007941 */ /* 0x000fea0003800000 */
.L_x_1761:
        /* <DEDUP_REMOVED lines=9> */
.L_x_1765:
[----:B------:R-:W2:Y:S04]  /*85b0*/  LDG.E.STRONG.GPU R0, desc[UR46][R2.64] ;  /* 0x0000002e02007981 */ /* 0x000ea8000c1ef900 */
[----:B--2---:R-:W-:Y:S01]  /*85c0*/  CCTL.IVALL ;  /* 0x00000000ff00798f */ /* 0x004fe20002000000 */
[----:B------:R-:W-:Y:S05]  /*85d0*/  YIELD ;  /* 0x0000000000007946 */ /* 0x000fea0003800000 */
[----:B------:R-:W-:-:S13]  /*85e0*/  ISETP.NE.AND P1, PT, R0, UR22, PT ;  /* 0x0000001600007c0c */ /* 0x000fda000bf25270 */
[----:B------:R-:W-:Y:S05]  /*85f0*/  @P1 BRA `(.L_x_1765) ;  /* 0xfffffffc00ec1947 */ /* 0x000fea000383ffff */
.L_x_1764:
[----:B------:R-:W-:Y:S05]  /*8600*/  BSYNC B0 ;  /* 0x0000000000007941 */ /* 0x000fea0003800000 */
.L_x_1763:
[----:B------:R-:W-:-:S03]  /*8610*/  UMOV UR12, 0xffffffff ;  /* 0xffffffff000c7882 */ /* 0x000fc60000000000 */
[----:B------:R-:W-:Y:S05]  /*8620*/  BRA.DIV UR12, `(.L_x_1766) ;  /* 0x0000003a0ccc7947 */ /* 0x000fea000b800000 */
[----:B------:R-:W-:Y:S01]  /*8630*/  NOP ;  /* 0x0000000000007918 */ /* 0x000fe20000000000 */
.L_x_1830:
        /* <DEDUP_REMOVED lines=15> */
.L_x_1768:
[----:B------:R-:W-:Y:S05]  /*8730*/  BSYNC B0 ;  /* 0x0000000000007941 */ /* 0x000fea0003800000 */
.L_x_1767:
        /* <DEDUP_REMOVED lines=15> */
.L_x_1770:
[----:B------:R-:W-:Y:S05]  /*8830*/  BSYNC B0 ;  /* 0x0000000000007941 */ /* 0x000fea0003800000 */
.L_x_1769:
[----:B------:R-:W-:Y:S06]  /*8840*/  BAR.ARV 0xa, 0xa0 ;  /* 0x0282800000007b1d */ /* 0x000fec0000002000 */
[----:B------:R-:W-:Y:S04]  /*8850*/  BSSY B0, `(.L_x_1771) ;  /* 0x0000003000007945 */ /* 0x000fe80003800000 */
[----:B------:R-:W-:Y:S05]  /*8860*/  @!P0 BRA `(.L_x_1772) ;  /* 0x0000000000048947 */ /* 0x000fea0003800000 */
[----:B------:R-:W-:-:S04]  /*8870*/  DEPBAR.LE SB0, 0x0 ;  /* 0x000080000000791a */ /* 0x000fc80000000000 */
.L_x_1772:
[----:B------:R-:W-:Y:S05]  /*8880*/  BSYNC B0 ;  /* 0x0000000000007941 */ /* 0x000fea0003800000 */
.L_x_1771:
        /* <DEDUP_REMOVED lines=19> */
.L_x_1774:
[----:B------:R-:W-:Y:S05]  /*89c0*/  BSYNC B0 ;  /* 0x0000000000007941 */ /* 0x000fea0003800000 */
.L_x_1773:
[----:B------:R-:W-:Y:S02]  /*89d0*/  UIADD3 UR9, UR9, 0x2, URZ ;  /* 0x0000000209097890 */ /* 0x000fe4000fffe03f */
[----:B------:R-:W-:Y:S02]  /*89e0*/  UIADD3 UR4, UR4, 0x3000, URZ ;  /* 0x0000300004047890 */ /* 0x000fe4000fffe03f */
[----:B------:R-:W-:-:S06]  /*89f0*/  UISETP.GE.AND UP0, UPT, UR9, UR11, UPT ;  /* 0x0000000b0900728c */ /* 0x000fcc000bf06270 */
[----:B------:R-:W-:-:S13]  /*8a00*/  PLOP3.LUT P1, PT, PT, PT, UP0, 0x80, 0x0 ;  /* 0x000000000000781c */ /* 0x000fda0003f2f008 */
[----:B------:R-:W-:Y:S05]  /*8a10*/  @!P1 BRA `(.L_x_1775) ;  /* 0xfffffff400749947 */ /* 0x000fea000383ffff */
.L_x_1736:
        /* <DEDUP_REMOVED lines=41> */
.L_x_1778:
[----:B------:R-:W-:Y:S05]  /*8cb0*/  BSYNC B0 ;  /* 0x0000000000007941 */ /* 0x000fea0003800000 */
.L_x_1777:
[----:B------:R-:W-:Y:S05]  /*8cc0*/  BRA `(.L_x_1779) ;  /* 0x0000000000047947 */ /* 0x000fea0003800000 */
.L_x_1776:
[----:B------:R-:W-:-:S05]  /*8cd0*/  UMOV UR4, UR9 ;  /* 0x0000000900047c82 */ /* 0x000fca0008000000 */
.L_x_1779:
        /* <DEDUP_REMOVED lines=11> */
.L_x_1784:
        /* <DEDUP_REMOVED lines=24> */
.L_x_1781:
[----:B------:R-:W-:Y:S05]  /*8f10*/  BSYNC B0 ;  /* 0x0000000000007941 */ /* 0x000fea0003800000 */
.L_x_1780:
        /* <DEDUP_REMOVED lines=24> */
.L_x_1783:
[----:B------:R-:W-:Y:S05]  /*90a0*/  BSYNC B0 ;  /* 0x0000000000007941 */ /* 0x000fea0003800000 */
.L_x_1782:
[----:B------:R-:W-:Y:S02]  /*90b0*/  UIADD3 UR7, UR7, 0x2, URZ ;  /* 0x0000000207077890 */ /* 0x000fe4000fffe03f */
[----:B------:R-:W-:Y:S02]  /*90c0*/  ULEA UR5, UR19, UR5, 0x1 ;  /* 0x0000000513057291 */ /* 0x000fe4000f8e083f */
[----:B------:R-:W-:Y:S02]  /*90d0*/  ULEA UR6, UR19, UR6, 0x1 ;  /* 0x0000000613067291 */ /* 0x000fe4000f8e083f */
[----:B------:R-:W-:-:S13]  /*90e0*/  ISETP.NE.AND P0, PT, RZ, UR7, PT ;  /* 0x00000007ff007c0c */ /* 0x000fda000bf05270 */
[----:B------:R-:W-:Y:S05]  /*90f0*/  @!P0 BRA `(.L_x_1687) ;  /* 0x0000002c00748947 */ /* 0x000fea0003800000 */
[----:B------:R-:W-:Y:S05]  /*9100*/  BRA `(.L_x_1784) ;  /* 0xfffffffc00207947 */ /* 0x000fea000383ffff */
.L_x_1728:
        /* <DEDUP_REMOVED lines=14> */
.L_x_1785:
        /* <DEDUP_REMOVED lines=14> */
.L_x_1787:
[----:B------:R-:W-:-:S05]  /*92d0*/  ULDC UR4, c[0x0][0x8bc] ;  /* 0x00022f0000047ab9 */ /* 0x000fca0000000800 */
.L_x_1786:
        /* <DEDUP_REMOVED lines=59> */
.L_x_1789:
        /* <DEDUP_REMOVED lines=13> */
.L_x_1790:
        /* <DEDUP_REMOVED lines=8> */
.L_x_1791:
        /* <DEDUP_REMOVED lines=21> */
.L_x_1792:
        /* <DEDUP_REMOVED lines=50> */
.L_x_1831:
        /* <DEDUP_REMOVED lines=15> */
.L_x_1795:
        /* <DEDUP_REMOVED lines=127> */
.L_x_1806:
[----:B-123--:R-:W-:-:S04]  /*a530*/  SHF.L.U32 R18, R10, 0x1f, RZ ;  /* 0x0000001f0a127819 */ /* 0x00efc800000006ff */
[----:B------:R-:W2:Y:S02]  /*a540*/  SYNCS.PHASECHK.TRANS64.TRYWAIT P1, [R15+URZ+0x26840], R18 ;  /* 0x026840120f0075a7 */ /* 0x000ea4000802017f */
[----:B--2---:R-:W-:Y:S05]  /*a550*/  @!P1 BRA `(.L_x_1798) ;  /* 0x0000001c00309947 */ /* 0x004fea0003800000 */
.L_x_1832:
        /* <DEDUP_REMOVED lines=8> */
.L_x_1799:
        /* <DEDUP_REMOVED lines=44> */
.L_x_1833:
        /* <DEDUP_REMOVED lines=8> */
.L_x_1801:
        /* <DEDUP_REMOVED lines=44> */
.L_x_1834:
        /* <DEDUP_REMOVED lines=8> */
.L_x_1803:
        /* <DEDUP_REMOVED lines=38> */
.L_x_1836:
        /* <DEDUP_REMOVED lines=8> */
.L_x_1805:
        /* <DEDUP_REMOVED lines=44> */
.L_x_1797:
[----:B------:R-:W4:Y:S02]  /*b200*/  LDL.LU R4, [R1+0x8] ;  /* 0x0000080001047983 */ /* 0x000f240000300800 */
[----:B----4-:R-:W-:Y:S02]  /*b210*/  ISETP.NE.AND P1, PT, R4, RZ, PT ;  /* 0x000000ff0400720c */ /* 0x010fe40003f25270 */
[----:B------:R4:W5:Y:S11]  /*b220*/  LDL R4, [R1+0x4] ;  /* 0x0000040001047983 */ /* 0x0009760000100800 */
[----:B----4-:R-:W-:Y:S05]  /*b230*/  @!P1 BRA `(.L_x_1796) ;  /* 0x0000000400949947 */ /* 0x010fea0003800000 */
[----:B------:R-:W-:-:S04]  /*b240*/  SHF.L.U32 R12, R10, 0x1f, RZ ;  /* 0x0000001f0a0c7819 */ /* 0x000fc800000006ff */
[----:B------:R-:W4:Y:S02]  /*b250*/  SYNCS.PHASECHK.TRANS64.TRYWAIT P1, [R15+URZ+0x26840], R12 ;  /* 0x0268400c0f0075a7 */ /* 0x000f24000802017f */
[----:B----4-:R-:W-:Y:S05]  /*b260*/  @!P1 BRA `(.L_x_1807) ;  /* 0x0000001000409947 */ /* 0x010fea0003800000 */
.L_x_1837:
        /* <DEDUP_REMOVED lines=8> */
.L_x_1808:
        /* <DEDUP_REMOVED lines=41> */
.L_x_1838:
        /* <DEDUP_REMOVED lines=8> */
.L_x_1810:
        /* <DEDUP_REMOVED lines=41> */
.L_x_1796:
[----:B------:R-:W1:Y:S01]  /*b890*/  S2R R0, SR_TID.X ;  /* 0x0000000000007919 */ /* 0x000e620000002100 */
[----:B------:R-:W-:Y:S01]  /*b8a0*/  IMAD R3, R16, 0x8, R15 ;  /* 0x0000000810037824 */ /* 0x000fe200078e020f */
[----:B-1----:R-:W-:Y:S02]  /*b8b0*/  LOP3.LUT R2, R0, 0x7f, RZ, 0xc0, !PT ;  /* 0x0000007f00027812 */ /* 0x002fe400078ec0ff */
[----:B------:R-:W-:Y:S02]  /*b8c0*/  SHF.L.U32 R0, R10, 0x1f, RZ ;  /* 0x0000001f0a007819 */ /* 0x000fe400000006ff */
[----:B------:R-:W-:Y:S02]  /*b8d0*/  ISETP.NE.AND P1, PT, R2, RZ, PT ;  /* 0x000000ff0200720c */ /* 0x000fe40003f25270 */
[----:B------:R-:W1:Y:S02]  /*b8e0*/  SYNCS.PHASECHK.TRANS64.TRYWAIT P0, [R3+URZ+0x26840], R0 ;  /* 0x02684000030075a7 */ /* 0x000e64000800017f */
[----:B-1----:R-:W-:Y:S09]  /*b8f0*/  @!P0 BRA `(.L_x_1811) ;  /* 0x0000000800c48947 */ /* 0x002ff20003800000 */
.L_x_1839:
[----:B------:R-:W-:Y:S05]  /*b900*/  @P1 BRA `(.L_x_1812) ;  /* 0x0000000000181947 */ /* 0x000fea0003800000 */
[----:B------:R-:W1:Y:S01]  /*b910*/  S2R R2, SR_TID.X ;  /* 0x0000000000027919 */ /* 0x000e620000002100 */
[----:B------:R-:W-:-:S04]  /*b920*/  IMAD.MOV.U32 R0, RZ, RZ, 0x3100 ;  /* 0x00003100ff007424 */ /* 0x000fc800078e00ff */
[----:B------:R1:W-:Y:S02]  /*b930*/  SYNCS.ARRIVE.TRANS64 RZ, [R3+URZ+0x26830], R0 ;  /* 0x0268300003ff79a7 */ /* 0x0003e4000800003f */
[----:B-1----:R-:W-:-:S13]  /*b940*/  LOP3.LUT P0, RZ, R2, 0x1f, RZ, 0xc0, !PT ;  /* 0x0000001f02ff7812 */ /* 0x002fda000780c0ff */
[----:B------:R-:W-:Y:S05]  /*b950*/  @!P0 BRA `(.L_x_1812) ;  /* 0x0000000000048947 */ /* 0x000fea0003800000 */
[----:B------:R-:W-:Y:S01]  /*b960*/  BPT.TRAP 0x1 ;  /* 0x000000040000795c */ /* 0x000fe20000300000 */
.L_x_1812:
        /* <DEDUP_REMOVED lines=48> */
.L_x_1793:
[----:B------:R-:W-:Y:S05]  /*bc70*/  BSYNC B0 ;  /* 0x0000000000007941 */ /* 0x000fea0003800000 */
.L_x_1788:
[----:B------:R-:W-:-:S03]  /*bc80*/  UMOV UR8, 0xffffffff ;  /* 0xffffffff00087882 */ /* 0x000fc60000000000 */
[----:B------:R-:W-:Y:S05]  /*bc90*/  BRA.DIV UR8, `(.L_x_1813) ;  /* 0x0000000608f07947 */ /* 0x000fea000b800000 */
[----:B------:R-:W-:-:S13]  /*bca0*/  ELECT P6, URZ, PT ;  /* 0x00000000003f782f */ /* 0x000fda00038c0000 */
.L_x_1842:
[----:B------:R-:W-:Y:S05]  /*bcb0*/  @!P6 BRA `(.L_x_1687) ;  /* 0x000000000084e947 */ /* 0x000fea0003800000 */
[----:B------:R-:W-:-:S06]  /*bcc0*/  ULOP3.LUT UR8, UR38, 0x2, URZ, 0xfc, !UPT ;  /* 0x0000000226087892 */ /* 0x000fcc000f8efc3f */
[----:B------:R-:W-:-:S05]  /*bcd0*/  IMAD.U32 R2, RZ, RZ, UR8 ;  /* 0x00000008ff027e24 */ /* 0x000fca000f8e00ff */
[----:B------:R-:W-:-:S13]  /*bce0*/  ISETP.NE.AND P2, PT, R2, 0x3, PT ;  /* 0x000000030200780c */ /* 0x000fda0003f45270 */
[----:B------:R-:W-:Y:S05]  /*bcf0*/  @!P2 BRA `(.L_x_1814) ;  /* 0x000000000004a947 */ /* 0x000fea0003800000 */
[----:B---3--:R-:W-:Y:S01]  /*bd00*/  BPT.TRAP 0x1 ;  /* 0x000000040000795c */ /* 0x008fe20000300000 */
.L_x_1814:
        /* <DEDUP_REMOVED lines=15> */
.L_x_1843:
[----:B------:R-:W2:Y:S02]  /*be00*/  SYNCS.PHASECHK.TRANS64.TRYWAIT P0, [R3+URZ], R2 ;  /* 0x00000002030075a7 */ /* 0x000ea4000800017f */
[----:B--2---:R-:W-:Y:S05]  /*be10*/  @!P0 BRA `(.L_x_1816) ;  /* 0x0000000400c48947 */ /* 0x004fea0003800000 */
.L_x_1844:
[----:B------:R-:W-:Y:S05]  /*be20*/  @!P2 BRA `(.L_x_1817) ;  /* 0x000000000004a947 */ /* 0x000fea0003800000 */
[----:B---3--:R-:W-:Y:S01]  /*be30*/  BPT.TRAP 0x1 ;  /* 0x000000040000795c */ /* 0x008fe20000300000 */
.L_x_1817:
[----:B--2---:R-:W-:-:S04]  /*be40*/  VIADD R3, R8, 0x26840 ;  /* 0x0002684008037836 */ /* 0x004fc80000000000 */
[----:B------:R-:W-:-:S04]  /*be50*/  IMAD R5, R0, 0x8, R3 ;  /* 0x0000000800057824 */ /* 0x000fc800078e0203 */
[----:B------:R-:W2:Y:S02]  /*be60*/  SYNCS.PHASECHK.TRANS64.TRYWAIT P0, [R5+URZ], R4 ;  /* 0x00000004050075a7 */ /* 0x000ea4000800017f */
[----:B--2---:R-:W-:Y:S05]  /*be70*/  @!P0 BRA `(.L_x_1818) ;  /* 0x0000000400c08947 */ /* 0x004fea0003800000 */
.L_x_1845:
[----:B------:R-:W-:-:S07]  /*be80*/  IMAD R3, R6, 0x8, R3 ;  /* 0x0000000806037824 */ /* 0x000fce00078e0203 */
.L_x_1819:
[----:B----4-:R4:W1:Y:S02]  /*be90*/  SYNCS.PHASECHK.TRANS64.TRYWAIT P0, [R3+URZ], R2 ;  /* 0x00000002030075a7 */ /* 0x010864000800017f */
[----:B-1----:R-:W-:Y:S05]  /*bea0*/  @!P0 NANOSLEEP.SYNCS 0x989680 ;  /* 0x009896800000895d */ /* 0x002fea0003900000 */
[----:B------:R-:W1:Y:S02]  /*beb0*/  @!P0 SYNCS.PHASECHK.TRANS64 P0, [R3+URZ], R2 ;  /* 0x00000002030085a7 */ /* 0x000e64000800007f */
[----:B-1----:R-:W-:Y:S05]  /*bec0*/  @!P0 BRA `(.L_x_1819) ;  /* 0xfffffffc00f08947 */ /* 0x002fea000383ffff */
.L_x_1687:
[----:B---3--:R-:W-:Y:S05]  /*bed0*/  BSYNC B6 ;  /* 0x0000000000067941 */ /* 0x008fea0003800000 */
.L_x_1681:
[----:B------:R-:W-:Y:S05]  /*bee0*/  EXIT ;  /* 0x000000000000794d */ /* 0x000fea0003800000 */
.L_x_1698:
[----:B------:R-:W-:Y:S02]  /*bef0*/  IMAD.MOV.U32 R13, RZ, RZ, R17 ;  /* 0x000000ffff0d7224 */ /* 0x000fe400078e0011 */
[----:B------:R-:W-:Y:S02]  /*bf00*/  IMAD.MOV.U32 R12, RZ, RZ, RZ ;  /* 0x000000ffff0c7224 */ /* 0x000fe400078e00ff */
[----:B------:R-:W-:Y:S02]  /*bf10*/  IMAD.MOV.U32 R11, RZ, RZ, 0x1f ;  /* 0x0000001fff0b7424 */ /* 0x000fe400078e00ff */
[----:B------:R-:W-:-:S07]  /*bf20*/  IMAD.MOV.U32 R15, RZ, RZ, -0x1 ;  /* 0xffffffffff0f7424 */ /* 0x000fce00078e00ff */
[----:B------:R-:W-:Y:S05]  /*bf30*/  WARPSYNC.COLLECTIVE R15, `(.L_x_1820) ;  /* 0x000000000f087348 */ /* 0x000fea0003c00000 */
[----:B------:R1:W2:Y:S02]  /*bf40*/  SHFL.IDX P6, R14, R13, R12, R11 ;  /* 0x0000000c0d0e7389 */ /* 0x0002a400000c000b */
[----:B-12---:R-:W-:Y:S01]  /*bf50*/  ENDCOLLECTIVE ;  /* 0x000000000000791b */ /* 0x006fe20003800000 */
.L_x_1820:
[----:B------:R-:W-:Y:S05]  /*bf60*/  BRA `(.L_x_1821) ;  /* 0xffffff54006c7947 */ /* 0x000fea000383ffff */
.L_x_1700:
[----:B--2---:R2:W3:Y:S02]  /*bf70*/  SYNCS.PHASECHK.TRANS64.TRYWAIT P0, [R237+URZ+0x26800], R4 ;  /* 0x02680004ed0075a7 */ /* 0x0044e4000800017f */
[----:B---3--:R-:W-:Y:S05]  /*bf80*/  @!P0 NANOSLEEP.SYNCS 0x989680 ;  /* 0x009896800000895d */ /* 0x008fea0003900000 */
[----:B------:R-:W3:Y:S02]  /*bf90*/  @!P0 SYNCS.PHASECHK.TRANS64 P0, [R237+URZ+0x26800], R4 ;  /* 0x02680004ed0085a7 */ /* 0x000ee4000800007f */
[----:B---3--:R-:W-:Y:S05]  /*bfa0*/  @!P0 BRA `(.L_x_1700) ;  /* 0xfffffffc00f08947 */ /* 0x008fea000383ffff */
[----:B------:R-:W-:Y:S05]  /*bfb0*/  BRA `(.L_x_1699) ;  /* 0xffffff5400947947 */ /* 0x000fea000383ffff */
.L_x_1705:
[----:B--2---:R-:W-:-:S04]  /*bfc0*/  IMAD.U32 R5, RZ, RZ, UR7 ;  /* 0x00000007ff057e24 */ /* 0x004fc8000f8e00ff */
[----:B------:R2:W3:Y:S03]  /*bfd0*/  SYNCS.PHASECHK.TRANS64.TRYWAIT P0, [R5+URZ+0x26810], R120 ;  /* 0x02681078050075a7 */ /* 0x0004e6000800017f */
[----:B---3--:R-:W-:Y:S05]  /*bfe0*/  @!P0 NANOSLEEP.SYNCS 0x989680 ;  /* 0x009896800000895d */ /* 0x008fea0003900000 */
[----:B------:R-:W3:Y:S02]  /*bff0*/  @!P0 SYNCS.PHASECHK.TRANS64 P0, [R5+URZ+0x26810], R120 ;  /* 0x02681078050085a7 */ /* 0x000ee4000800007f */
[----:B---3--:R-:W-:Y:S05]  /*c000*/  @!P0 BRA `(.L_x_1705) ;  /* 0xfffffffc00ec8947 */ /* 0x008fea000383ffff */
[----:B------:R-:W-:Y:S05]  /*c010*/  BRA `(.L_x_1704) ;  /* 0xffffff5c00f07947 */ /* 0x000fea000383ffff */
.L_x_1709:
[----:B------:R-:W-:-:S04]  /*c020*/  IMAD.U32 R121, RZ, RZ, UR7 ;  /* 0x00000007ff797e24 */ /* 0x000fc8000f8e00ff */
[----:B------:R1:W1:Y:S03]  /*c030*/  SYNCS.PHASECHK.TRANS64.TRYWAIT P0, [R121+URZ+0x26830], R120 ;  /* 0x02683078790075a7 */ /* 0x000266000800017f */
[----:B-1----:R-:W-:Y:S05]  /*c040*/  @!P0 NANOSLEEP.SYNCS 0x989680 ;  /* 0x009896800000895d */ /* 0x002fea0003900000 */
[----:B------:R-:W1:Y:S02]  /*c050*/  @!P0 SYNCS.PHASECHK.TRANS64 P0, [R121+URZ+0x26830], R120 ;  /* 0x02683078790085a7 */ /* 0x000e64000800007f */
[----:B-1----:R-:W-:Y:S05]  /*c060*/  @!P0 BRA `(.L_x_1709) ;  /* 0xfffffffc00ec8947 */ /* 0x002fea000383ffff */
[----:B------:R-:W-:Y:S05]  /*c070*/  BRA `(.L_x_1708) ;  /* 0xffffff6400b47947 */ /* 0x000fea000383ffff */
.L_x_1741:
[----:B------:R-:W-:Y:S01]  /*c080*/  BSSY B0, `(.L_x_1822) ;  /* 0x0000005000007945 */ /* 0x000fe20003800000 */
[----:B------:R-:W-:-:S07]  /*c090*/  IMAD.MOV.U32 R15, RZ, RZ, -0x1 ;  /* 0xffffffffff0f7424 */ /* 0x000fce00078e00ff */
[----:B------:R-:W-:Y:S05]  /*c0a0*/  WARPSYNC.COLLECTIVE R15, `(.L_x_1823) ;  /* 0x000000000f087348 */ /* 0x000fea0003c00000 */
[----:B------:R-:W-:Y:S01]  /*c0b0*/  NOP ;  /* 0x0000000000007918 */ /* 0x000fe20000000000 */
[----:B------:R-:W-:Y:S01]  /*c0c0*/  ENDCOLLECTIVE ;  /* 0x000000000000791b */ /* 0x000fe20003800000 */
.L_x_1823:
[----:B------:R-:W-:Y:S05]  /*c0d0*/  BSYNC B0 ;  /* 0x0000000000007941 */ /* 0x000fea0003800000 */
.L_x_1822:
[----:B------:R-:W-:Y:S05]  /*c0e0*/  BRA `(.L_x_1824) ;  /* 0xffffffb800607947 */ /* 0x000fea000383ffff */
.L_x_1754:
[----:B------:R-:W-:Y:S01]  /*c0f0*/  BSSY B0, `(.L_x_1825) ;  /* 0x0000005000007945 */ /* 0x000fe20003800000 */
[----:B------:R-:W-:-:S07]  /*c100*/  IMAD.MOV.U32 R15, RZ, RZ, -0x1 ;  /* 0xffffffffff0f7424 */ /* 0x000fce00078e00ff */
[----:B------:R-:W-:Y:S05]  /*c110*/  WARPSYNC.COLLECTIVE R15, `(.L_x_1826) ;  /* 0x000000000f087348 */ /* 0x000fea0003c00000 */
[----:B------:R-:W-:Y:S01]  /*c120*/  NOP ;  /* 0x0000000000007918 */ /* 0x000fe20000000000 */
[----:B------:R-:W-:Y:S01]  /*c130*/  ENDCOLLECTIVE ;  /* 0x000000000000791b */ /* 0x000fe20003800000 */
.L_x_1826:
[----:B------:R-:W-:Y:S05]  /*c140*/  BSYNC B0 ;  /* 0x0000000000007941 */ /* 0x000fea0003800000 */
.L_x_1825:
[----:B------:R-:W-:Y:S05]  /*c150*/  BRA `(.L_x_1827) ;  /* 0xffffffbc00f47947 */ /* 0x000fea000383ffff */
.L_x_1766:
[----:B------:R-:W-:Y:S01]  /*c160*/  BSSY B0, `(.L_x_1828) ;  /* 0x0000005000007945 */ /* 0x000fe20003800000 */
[----:B------:R-:W-:-:S07]  /*c170*/  IMAD.MOV.U32 R15, RZ, RZ, -0x1 ;  /* 0xffffffffff0f7424 */ /* 0x000fce00078e00ff */
[----:B------:R-:W-:Y:S05]  /*c180*/  WARPSYNC.COLLECTIVE R15, `(.L_x_1829) ;  /* 0x000000000f087348 */ /* 0x000fea0003c00000 */
[----:B------:R-:W-:Y:S01]  /*c190*/  NOP ;  /* 0x0000000000007918 */ /* 0x000fe20000000000 */
[----:B------:R-:W-:Y:S01]  /*c1a0*/  ENDCOLLECTIVE ;  /* 0x000000000000791b */ /* 0x000fe20003800000 */
.L_x_1829:
[----:B------:R-:W-:Y:S05]  /*c1b0*/  BSYNC B0 ;  /* 0x0000000000007941 */ /* 0x000fea0003800000 */
.L_x_1828:
[----:B------:R-:W-:Y:S05]  /*c1c0*/  BRA `(.L_x_1830) ;  /* 0xffffffc4001c7947 */ /* 0x000fea000383ffff */
.L_x_1794:
[----:B-1----:R1:W2:Y:S02]  /*c1d0*/  SYNCS.PHASECHK.TRANS64.TRYWAIT P0, [R15+URZ+0x26820], R0 ;  /* 0x026820000f0075a7 */ /* 0x0022a4000800017f */
[----:B--2---:R-:W-:Y:S05]  /*c1e0*/  @!P0 NANOSLEEP.SYNCS 0x989680 ;  /* 0x009896800000895d */ /* 0x004fea0003900000 */
[----:B------:R-:W2:Y:S02]  /*c1f0*/  @!P0 SYNCS.PHASECHK.TRANS64 P0, [R15+URZ+0x26820], R0 ;  /* 0x026820000f0085a7 */ /* 0x000ea4000800007f */
[----:B--2---:R-:W-:Y:S05]  /*c200*/  @!P0 BRA `(.L_x_1794) ;  /* 0xfffffffc00f08947 */ /* 0x004fea000383ffff */
[----:B------:R-:W-:Y:S05]  /*c210*/  BRA `(.L_x_1831) ;  /* 0xffffffd8008c7947 */ /* 0x000fea000383ffff */
.L_x_1798:
[----:B--2---:R2:W3:Y:S02]  /*c220*/  SYNCS.PHASECHK.TRANS64.TRYWAIT P1, [R15+URZ+0x26840], R18 ;  /* 0x026840120f0075a7 */ /* 0x0044e4000802017f */
[----:B---3--:R-:W-:Y:S05]  /*c230*/  @!P1 NANOSLEEP.SYNCS 0x989680 ;  /* 0x009896800000995d */ /* 0x008fea0003900000 */
[----:B------:R-:W3:Y:S02]  /*c240*/  @!P1 SYNCS.PHASECHK.TRANS64 P1, [R15+URZ+0x26840], R18 ;  /* 0x026840120f0095a7 */ /* 0x000ee4000802007f */
[----:B---3--:R-:W-:Y:S05]  /*c250*/  @!P1 BRA `(.L_x_1798) ;  /* 0xfffffffc00f09947 */ /* 0x008fea000383ffff */
[----:B------:R-:W-:Y:S05]  /*c260*/  BRA `(.L_x_1832) ;  /* 0xffffffe000bc7947 */ /* 0x000fea000383ffff */
.L_x_1800:
[----:B-1----:R1:W3:Y:S02]  /*c270*/  SYNCS.PHASECHK.TRANS64.TRYWAIT P1, [R15+URZ+0x26828], R18 ;  /* 0x026828120f0075a7 */ /* 0x0022e4000802017f */
[----:B---3--:R-:W-:Y:S05]  /*c280*/  @!P1 NANOSLEEP.SYNCS 0x989680 ;  /* 0x009896800000995d */ /* 0x008fea0003900000 */
[----:B------:R-:W3:Y:S02]  /*c290*/  @!P1 SYNCS.PHASECHK.TRANS64 P1, [R15+URZ+0x26828], R18 ;  /* 0x026828120f0095a7 */ /* 0x000ee4000802007f */
[----:B---3--:R-:W-:Y:S05]  /*c2a0*/  @!P1 BRA `(.L_x_1800) ;  /* 0xfffffffc00f09947 */ /* 0x008fea000383ffff */
[----:B------:R-:W-:Y:S05]  /*c2b0*/  BRA `(.L_x_1833) ;  /* 0xffffffe400787947 */ /* 0x000fea000383ffff */
.L_x_1802:
[----:B---3--:R3:W4:Y:S02]  /*c2c0*/  SYNCS.PHASECHK.TRANS64.TRYWAIT P1, [R15+URZ+0x26848], R18 ;  /* 0x026848120f0075a7 */ /* 0x008724000802017f */
[----:B----4-:R-:W-:Y:S05]  /*c2d0*/  @!P1 NANOSLEEP.SYNCS 0x989680 ;  /* 0x009896800000995d */ /* 0x010fea0003900000 */
[----:B------:R-:W4:Y:S02]  /*c2e0*/  @!P1 SYNCS.PHASECHK.TRANS64 P1, [R15+URZ+0x26848], R18 ;  /* 0x026848120f0095a7 */ /* 0x000f24000802007f */
[----:B----4-:R-:W-:Y:S05]  /*c2f0*/  @!P1 BRA `(.L_x_1802) ;  /* 0xfffffffc00f09947 */ /* 0x010fea000383ffff */
[----:B------:R-:W-:Y:S05]  /*c300*/  BRA `(.L_x_1834) ;  /* 0xffffffe800347947 */ /* 0x000fea000383ffff */
.L_x_1804:
[----:B------:R-:W-:-:S07]  /*c310*/  SHF.L.U32 R4, R10, 0x1f, RZ ;  /* 0x0000001f0a047819 */ /* 0x000fce00000006ff */
.L_x_1835:
[----:B----4-:R4:W1:Y:S02]  /*c320*/  SYNCS.PHASECHK.TRANS64.TRYWAIT P1, [R15+URZ+0x26820], R4 ;  /* 0x026820040f0075a7 */ /* 0x010864000802017f */
[----:B-1----:R-:W-:Y:S05]  /*c330*/  @!P1 NANOSLEEP.SYNCS 0x989680 ;  /* 0x009896800000995d */ /* 0x002fea0003900000 */
[----:B------:R-:W1:Y:S02]  /*c340*/  @!P1 SYNCS.PHASECHK.TRANS64 P1, [R15+URZ+0x26820], R4 ;  /* 0x026820040f0095a7 */ /* 0x000e64000802007f */
[----:B-1----:R-:W-:Y:S05]  /*c350*/  @!P1 BRA `(.L_x_1835) ;  /* 0xfffffffc00f09947 */ /* 0x002fea000383ffff */
[----:B------:R-:W-:Y:S05]  /*c360*/  BRA `(.L_x_1836) ;  /* 0xffffffe800d47947 */ /* 0x000fea000383ffff */
.L_x_1807:
[----:B----4-:R4:W1:Y:S02]  /*c370*/  SYNCS.PHASECHK.TRANS64.TRYWAIT P1, [R15+URZ+0x26840], R12 ;  /* 0x0268400c0f0075a7 */ /* 0x010864000802017f */
[----:B-1----:R-:W-:Y:S05]  /*c380*/  @!P1 NANOSLEEP.SYNCS 0x989680 ;  /* 0x009896800000995d */ /* 0x002fea0003900000 */
[----:B------:R-:W1:Y:S02]  /*c390*/  @!P1 SYNCS.PHASECHK.TRANS64 P1, [R15+URZ+0x26840], R12 ;  /* 0x0268400c0f0095a7 */ /* 0x000e64000802007f */
[----:B-1----:R-:W-:Y:S05]  /*c3a0*/  @!P1 BRA `(.L_x_1807) ;  /* 0xfffffffc00f09947 */ /* 0x002fea000383ffff */
[----:B------:R-:W-:Y:S05]  /*c3b0*/  BRA `(.L_x_1837) ;  /* 0xffffffec00ac7947 */ /* 0x000fea000383ffff */
.L_x_1809:
[----:B-1----:R1:W2:Y:S02]  /*c3c0*/  SYNCS.PHASECHK.TRANS64.TRYWAIT P1, [R15+URZ+0x26828], R12 ;  /* 0x0268280c0f0075a7 */ /* 0x0022a4000802017f */
[----:B--2---:R-:W-:Y:S05]  /*c3d0*/  @!P1 NANOSLEEP.SYNCS 0x989680 ;  /* 0x009896800000995d */ /* 0x004fea0003900000 */
[----:B------:R-:W2:Y:S02]  /*c3e0*/  @!P1 SYNCS.PHASECHK.TRANS64 P1, [R15+URZ+0x26828], R12 ;  /* 0x0268280c0f0095a7 */ /* 0x000ea4000802007f */
[----:B--2---:R-:W-:Y:S05]  /*c3f0*/  @!P1 BRA `(.L_x_1809) ;  /* 0xfffffffc00f09947 */ /* 0x004fea000383ffff */
[----:B------:R-:W-:Y:S05]  /*c400*/  BRA `(.L_x_1838) ;  /* 0xfffffff0005c7947 */ /* 0x000fea000383ffff */
.L_x_1811:
[----:B------:R1:W1:Y:S02]  /*c410*/  SYNCS.PHASECHK.TRANS64.TRYWAIT P0, [R3+URZ+0x26840], R0 ;  /* 0x02684000030075a7 */ /* 0x000264000800017f */
[----:B-1----:R-:W-:Y:S05]  /*c420*/  @!P0 NANOSLEEP.SYNCS 0x989680 ;  /* 0x009896800000895d */ /* 0x002fea0003900000 */
[----:B------:R-:W1:Y:S02]  /*c430*/  @!P0 SYNCS.PHASECHK.TRANS64 P0, [R3+URZ+0x26840], R0 ;  /* 0x02684000030085a7 */ /* 0x000e64000800007f */
[----:B-1----:R-:W-:Y:S05]  /*c440*/  @!P0 BRA `(.L_x_1811) ;  /* 0xfffffffc00f08947 */ /* 0x002fea000383ffff */
[----:B------:R-:W-:Y:S05]  /*c450*/  BRA `(.L_x_1839) ;  /* 0xfffffff400287947 */ /* 0x000fea000383ffff */
.L_x_1813:
[----:B------:R-:W-:Y:S01]  /*c460*/  BSSY B0, `(.L_x_1840) ;  /* 0x0000006000007945 */ /* 0x000fe20003800000 */
[----:B------:R-:W-:-:S07]  /*c470*/  IMAD.MOV.U32 R15, RZ, RZ, -0x1 ;  /* 0xffffffffff0f7424 */ /* 0x000fce00078e00ff */
[----:B---3--:R-:W-:Y:S05]  /*c480*/  WARPSYNC.COLLECTIVE R15, `(.L_x_1841) ;  /* 0x000000000f0c7348 */ /* 0x008fea0003c00000 */
[----:B------:R-:W-:Y:S02]  /*c490*/  ELECT P6, UR62, PT ;  /* 0x00000000003e782f */ /* 0x000fe400038c0000 */
[----:B------:R-:W-:Y:S01]  /*c4a0*/  MOV R14, UR62 ;  /* 0x0000003e000e7c02 */ /* 0x000fe20008000f00 */
[----:B---3--:R-:W-:Y:S10]  /*c4b0*/  ENDCOLLECTIVE ;  /* 0x000000000000791b */ /* 0x008ff40003800000 */
.L_x_1841:
[----:B------:R-:W-:Y:S05]  /*c4c0*/  BSYNC B0 ;  /* 0x0000000000007941 */ /* 0x000fea0003800000 */
.L_x_1840:
[----:B------:R-:W-:Y:S05]  /*c4d0*/  BRA `(.L_x_1842) ;  /* 0xfffffff400f47947 */ /* 0x000fea000383ffff */
.L_x_1815:
[----:B-1----:R1:W2:Y:S02]  /*c4e0*/  SYNCS.PHASECHK.TRANS64.TRYWAIT P0, [R7+URZ], R4 ;  /* 0x00000004070075a7 */ /* 0x0022a4000800017f */
[----:B--2---:R-:W-:Y:S05]  /*c4f0*/  @!P0 NANOSLEEP.SYNCS 0x989680 ;  /* 0x009896800000895d */ /* 0x004fea0003900000 */
[----:B------:R-:W2:Y:S02]  /*c500*/  @!P0 SYNCS.PHASECHK.TRANS64 P0, [R7+URZ], R4 ;  /* 0x00000004070085a7 */ /* 0x000ea4000800007f */
[----:B--2---:R-:W-:Y:S05]  /*c510*/  @!P0 BRA `(.L_x_1815) ;  /* 0xfffffffc00f08947 */ /* 0x004fea000383ffff */
[----:B------:R-:W-:Y:S05]  /*c520*/  BRA `(.L_x_1843) ;  /* 0xfffffff800347947 */ /* 0x000fea000383ffff */
.L_x_1816:
[----:B--2---:R2:W4:Y:S02]  /*c530*/  SYNCS.PHASECHK.TRANS64.TRYWAIT P0, [R3+URZ], R2 ;  /* 0x00000002030075a7 */ /* 0x004524000800017f */
[----:B----4-:R-:W-:Y:S05]  /*c540*/  @!P0 NANOSLEEP.SYNCS 0x989680 ;  /* 0x009896800000895d */ /* 0x010fea0003900000 */
[----:B------:R-:W4:Y:S02]  /*c550*/  @!P0 SYNCS.PHASECHK.TRANS64 P0, [R3+URZ], R2 ;  /* 0x00000002030085a7 */ /* 0x000f24000800007f */
[----:B----4-:R-:W-:Y:S05]  /*c560*/  @!P0 BRA `(.L_x_1816) ;  /* 0xfffffffc00f08947 */ /* 0x010fea000383ffff */
[----:B------:R-:W-:Y:S05]  /*c570*/  BRA `(.L_x_1844) ;  /* 0xfffffff800287947 */ /* 0x000fea000383ffff */
.L_x_1818:
[----:B--2---:R2:W4:Y:S02]  /*c580*/  SYNCS.PHASECHK.TRANS64.TRYWAIT P0, [R5+URZ], R4 ;  /* 0x00000004050075a7 */ /* 0x004524000800017f */
[----:B----4-:R-:W-:Y:S05]  /*c590*/  @!P0 NANOSLEEP.SYNCS 0x989680 ;  /* 0x009896800000895d */ /* 0x010fea0003900000 */
[----:B------:R-:W4:Y:S02]  /*c5a0*/  @!P0 SYNCS.PHASECHK.TRANS64 P0, [R5+URZ], R4 ;  /* 0x00000004050085a7 */ /* 0x000f24000800007f */
[----:B----4-:R-:W-:Y:S05]  /*c5b0*/  @!P0 BRA `(.L_x_1818) ;  /* 0xfffffffc00f08947 */ /* 0x010fea000383ffff */
[----:B------:R-:W-:Y:S05]  /*c5c0*/  BRA `(.L_x_1845) ;  /* 0xfffffff8002c7947 */ /* 0x000fea000383ffff */
.L_x_1846:
        /* <DEDUP_REMOVED lines=11> */
.L_x_6566:


//--------------------- .text._ZN7cutlass13device_kernelIN5flash11enable_sm90INS1_16FlashAttnBwdSm90INS1_25CollectiveMainloopBwdSm90ILi2ELi2ELi2EN4cute5tupleIJNS5_1CILi1EEES8_S8_EEENS6_IJNS7_ILi64EEENS7_ILi128EEENS7_ILi96EEEEEENS_6half_tEfNS_4arch4Sm90ELb0ELb1ELb1ELb1ELb0ELb1ELb0ELb0ELi2ELi1ELi2ELi1ELb1EEENS1_24CollectiveEpilogueBwdGQAISD_fSG_Li256ELb1ELb0EEENS1_19SingleTileSchedulerILb1ELb0ELb0ELi128EEEEEEEEEvNT_6ParamsE --------------------------
	.section	.text._ZN7cutlass13device_kernelIN5flash11enable_sm90INS1_16FlashAttnBwdSm90INS1_25CollectiveMainloopBwdSm90ILi2ELi2ELi2EN4cute5tupleIJNS5_1CILi1EEES8_S8_EEENS6_IJNS7_ILi64EEENS7_ILi128EEENS7_ILi96EEEEEENS_6half_tEfNS_4arch4Sm90ELb0ELb1ELb1ELb1ELb0ELb1ELb0ELb0ELi2ELi1ELi2ELi1ELb1EEENS1_24CollectiveEpilogueBwdGQAISD_fSG_Li256ELb1ELb0EEENS1_19SingleTileSchedulerILb1ELb0ELb0ELi128EEEEEEEEEvNT_6ParamsE,"ax",@progbits
	.align	128
.text._ZN7cutlass13device_kernelIN5flash11enable_sm90INS1_16FlashAttnBwdSm90INS1_25CollectiveMainloopBwdSm90ILi2ELi2ELi2EN4cute5tupleIJNS5_1CILi1EEES8_S8_EEENS6_IJNS7_ILi64EEENS7_ILi128EEENS7_ILi96EEEEEENS_6half_tEfNS_4arch4Sm90ELb0ELb1ELb1ELb1ELb0ELb1ELb0ELb0ELi2ELi1ELi2ELi1ELb1EEENS1_24CollectiveEpilogueBwdGQAISD_fSG_Li256ELb1ELb0EEENS1_19SingleTileSchedulerILb1ELb0ELb0ELi128EEEEEEEEEvNT_6ParamsE:
        .type           _ZN7cutlass13device_kernelIN5flash11enable_sm90INS1_16FlashAttnBwdSm90INS1_25CollectiveMainloopBwdSm90ILi2ELi2ELi2EN4cute5tupleIJNS5_1CILi1EEES8_S8_EEENS6_IJNS7_ILi64EEENS7_ILi128EEENS7_ILi96EEEEEENS_6half_tEfNS_4arch4Sm90ELb0ELb1ELb1ELb1ELb0ELb1ELb0ELb0ELi2ELi1ELi2ELi1ELb1EEENS1_24CollectiveEpilogueBwdGQAISD_fSG_Li256ELb1ELb0EEENS1_19SingleTileSchedulerILb1ELb0ELb0ELi128EEEEEEEEEvNT_6ParamsE,@function
        .size           _ZN7cutlass13device_kernelIN5flash11enable_sm90INS1_16FlashAttnBwdSm90INS1_25CollectiveMainloopBwdSm90ILi2ELi2ELi2EN4cute5tupleIJNS5_1CILi1EEES8_S8_EEENS6_IJNS7_ILi64EEENS7_ILi128EEENS7_ILi96EEEEEENS_6half_tEfNS_4arch4Sm90ELb0ELb1ELb1ELb1ELb0ELb1ELb0ELb0ELi2ELi1ELi2ELi1ELb1EEENS1_24CollectiveEpilogueBwdGQAISD_fSG_Li256ELb1ELb0EEENS1_19SingleTileSchedulerILb1ELb0ELb0ELi128EEEEEEEEEvNT_6ParamsE,(.L_x_6567 - _ZN7cutlass13device_kernelIN5flash11enable_sm90INS1_16FlashAttnBwdSm90INS1_25CollectiveMainloopBwdSm90ILi2ELi2ELi2EN4cute5tupleIJNS5_1CILi1EEES8_S8_EEENS6_IJNS7_ILi64EEENS7_ILi128EEENS7_ILi96EEEEEENS_6half_tEfNS_4arch4Sm90ELb0ELb1ELb1ELb1ELb0ELb1ELb0ELb0ELi2ELi1ELi2ELi1ELb1EEENS1_24CollectiveEpilogueBwdGQAISD_fSG_Li256ELb1ELb0EEENS1_19SingleTileSchedulerILb1ELb0ELb0ELi128EEEEEEEEEvNT_6ParamsE)
        .other          _ZN7cutlass13device_kernelIN5flash11enable_sm90INS1_16FlashAttnBwdSm90INS1_25CollectiveMainloopBwdSm90ILi2ELi2ELi2EN4cute5tupleIJNS5_1CILi1EEES8_S8_EEENS6_IJNS7_ILi64EEENS7_ILi128EEENS7_ILi96EEEEEENS_6half_tEfNS_4arch4Sm90ELb0ELb1ELb1ELb1ELb0ELb1ELb0ELb0ELi2ELi1ELi2ELi1ELb1EEENS1_24CollectiveEpilogueBwdGQAISD_fSG_Li256ELb1ELb0EEENS1_19SingleTileSchedulerILb1ELb0ELb0ELi128EEEEEEEEEvNT_6ParamsE,@"STO_CUDA_ENTRY STV_DEFAULT"
_ZN7cutlass13device_kernelIN5flash11enable_sm90INS1_16FlashAttnBwdSm90INS1_25CollectiveMainloopBwdSm90ILi2ELi2ELi2EN4cute5tupleIJNS5_1CILi1EEES8_S8_EEENS6_IJNS7_ILi64EEENS7_ILi128EEENS7_ILi96EEEEEENS_6half_tEfNS_4arch4Sm90ELb0ELb1ELb1ELb1ELb0ELb1ELb0ELb0ELi2ELi1ELi2ELi1ELb1EEENS1_24CollectiveEpilogueBwdGQAISD_fSG_Li256ELb1ELb0EEENS1_19SingleTileSchedulerILb1ELb0ELb0ELi128EEEEEEEEEvNT_6ParamsE:
        /* <DEDUP_REMOVED lines=24> */
.L_x_1848:
[----:B------:R-:W-:Y:S05]  /*0180*/  BSYNC B0 ;  /* 0x0000000000007941 */ /* 0x000fea0003800000 */
.L_x_1847:
        /* <DEDUP_REMOVED lines=37> */
.L_x_1849:
        /* <DEDUP_REMOVED lines=22> */
.L_x_1850:
[----:B------:R-:W-:Y:S01]  /*0540*/  PLOP3.LUT P0, PT, PT, PT, UP0, 0x80, 0x0 ;  /* 0x000000000000781c */ /* 0x000fe20003f0f008 */
[----:B------:R-:W-:Y:S01]  /*0550*/  NOP ;  /* 0x0000000000007918 */ /* 0x000fe20000000000 */
[----:B------:R-:W-:Y:S01]  /*0560*/  ULDC.64 UR46, c[0x0][0x208] ;  /* 0x00008200002e7ab9 */ /* 0x000fe20000000a00 */
[----:B------:R-:W-:Y:S01]  /*0570*/  BSSY B6, `(.L_x_1851) ;  /* 0x000097c000067945 */ /* 0x000fe20003800000 */
[----:B-12-4-:R-:W-:Y:S09]  /*0580*/  BAR.SYNC.DEFER_BLOCKING 0x0 ;  /* 0x0000000000007b1d */ /* 0x016ff20000010000 */
[----:B------:R-:W-:Y:S05]  /*0590*/  @!P0 BRA `(.L_x_1852) ;  /* 0x0000005400c08947 */ /* 0x000fea0003800000 */
.L_x_1853:
        /* <DEDUP_REMOVED lines=24> */
.L_x_1854:
        /* <DEDUP_REMOVED lines=14> */
.L_x_1856:
[----:B------:R-:W-:-:S05]  /*0800*/  ULDC UR4, c[0x0][0x8c4] ;  /* 0x0002310000047ab9 */ /* 0x000fca0000000800 */
.L_x_1855:
        /* <DEDUP_REMOVED lines=19> */
.L_x_1858:
        /* <DEDUP_REMOVED lines=14> */
.L_x_1859:
        /* <DEDUP_REMOVED lines=11> */
.L_x_1860:
        /* <DEDUP_REMOVED lines=13> */
.L_x_1861:
        /* <DEDUP_REMOVED lines=66> */
.L_x_1862:
        /* <DEDUP_REMOVED lines=28> */
.L_x_1865:
        /* <DEDUP_REMOVED lines=15> */
.L_x_1864:
        /* <DEDUP_REMOVED lines=22> */
.L_x_1867:
        /* <DEDUP_REMOVED lines=15> */
.L_x_1866:
[----:B------:R-:W-:Y:S01]  /*14c0*/  SHF.R.S32.HI R19, RZ, 0x1f, R18 ;  /* 0x0000001fff137819 */ /* 0x000fe20000011412 */
[----:B------:R-:W-:-:S03]  /*14d0*/  UMOV UR4, 0xffffffff ;  /* 0xffffffff00047882 */ /* 0x000fc60000000000 */
[----:B------:R-:W-:-:S04]  /*14e0*/  LEA.HI R0, R19, R18, RZ, 0x7 ;  /* 0x0000001213007211 */ /* 0x000fc800078f38ff */
[----:B------:R-:W-:Y:S01]  /*14f0*/  SHF.R.S32.HI R17, RZ, 0x7, R0 ;  /* 0x00000007ff117819 */ /* 0x000fe20000011400 */
[----:B------:R-:W-:Y:S06]  /*1500*/  BRA.DIV UR4, `(.L_x_1868) ;  /* 0x0000008a04107947 */ /* 0x000fec000b800000 */
[----:B------:R1:W2:Y:S02]  /*1510*/  SHFL.IDX PT, R14, R17, RZ, 0x1f ;  /* 0x00001fff110e7589 */ /* 0x0002a400000e0000 */
.L_x_1952:
        /* <DEDUP_REMOVED lines=15> */
.L_x_1869:
        /* <DEDUP_REMOVED lines=19> */
.L_x_1871:
        /* <DEDUP_REMOVED lines=124> */
.L_x_1882:
[----:B------:R-:W-:-:S06]  /*1f00*/  UISETP.NE.AND UP0, UPT, UR11, 0x3, UPT ;  /* 0x000000030b00788c */ /* 0x000fcc000bf05270 */
[----:B------:R-:W-:-:S13]  /*1f10*/  PLOP3.LUT P6, PT, PT, PT, UP0, 0x80, 0x0 ;  /* 0x000000000000781c */ /* 0x000fda0003fcf008 */
[----:B-1----:R-:W-:Y:S05]  /*1f20*/  @!P6 BRA `(.L_x_1872) ;  /* 0x000000000004e947 */ /* 0x002fea0003800000 */
[----:B------:R-:W-:Y:S01]  /*1f30*/  BPT.TRAP 0x1 ;  /* 0x000000040000795c */ /* 0x000fe20000300000 */
.L_x_1872:
[----:B------:R-:W-:Y:S01]  /*1f40*/  R2UR UR7, R237 ;  /* 0x00000000ed0772ca */ /* 0x000fe200000e0000 */
[----:B------:R-:W-:-:S05]  /*1f50*/  IMAD.U32 R120, RZ, RZ, UR9 ;  /* 0x00000009ff787e24 */ /* 0x000fca000f8e00ff */
[----:B------:R-:W-:-:S07]  /*1f60*/  SHF.L.U32 R120, R120, 0x1f, RZ ;  /* 0x0000001f78787819 */ /* 0x000fce00000006ff */
[----:B------:R-:W-:-:S09]  /*1f70*/  ULEA UR7, UR4, UR7, 0x3 ;  /* 0x0000000704077291 */ /* 0x000fd2000f8e183f */
[----:B------:R1:W2:Y:S01]  /*1f80*/  SYNCS.PHASECHK.TRANS64.TRYWAIT P0, [UR7+0x26810], R120 ;  /* 0x02681078ff0075a7 */ /* 0x0002a20008000147 */
[----:B------:R-:W-:Y:S05]  /*1f90*/  @!P6 BRA `(.L_x_1873) ;  /* 0x000000000004e947 */ /* 0x000fea0003800000 */
[----:B------:R-:W-:Y:S01]  /*1fa0*/  BPT.TRAP 0x1 ;  /* 0x000000040000795c */ /* 0x000fe20000300000 */
.L_x_1873:
[----:B--2---:R-:W-:Y:S05]  /*1fb0*/  @P0 BRA `(.L_x_1874) ;  /* 0x0000000000080947 */ /* 0x004fea0003800000 */
[----:B------:R-:W2:Y:S02]  /*1fc0*/  SYNCS.PHASECHK.TRANS64.TRYWAIT P0, [UR7+0x26810], R120 ;  /* 0x02681078ff0075a7 */ /* 0x000ea40008000147 */
[----:B--2---:R-:W-:Y:S05]  /*1fd0*/  @!P0 BRA `(.L_x_1875) ;  /* 0x0000007c00908947 */ /* 0x004fea0003800000 */
.L_x_1874:
        /* <DEDUP_REMOVED lines=66> */
.L_x_1876:
[----:B------:R1:W1:Y:S01]  /*2400*/  SYNCS.PHASECHK.TRANS64.TRYWAIT P0, [UR7+0x26830], R120 ;  /* 0x02683078ff0075a7 */ /* 0x0002620008000147 */
[----:B------:R-:W-:Y:S05]  /*2410*/  @!P6 BRA `(.L_x_1877) ;  /* 0x000000000004e947 */ /* 0x000fea0003800000 */
[----:B------:R-:W-:Y:S01]  /*2420*/  BPT.TRAP 0x1 ;  /* 0x000000040000795c */ /* 0x000fe20000300000 */
.L_x_1877:
        /* <DEDUP_REMOVED lines=50> */
.L_x_1878:
        /* <DEDUP_REMOVED lines=598> */
.L_x_1880:
        /* <DEDUP_REMOVED lines=48> */
.L_x_1881:
        /* <DEDUP_REMOVED lines=62> */
.L_x_1863:
[----:B------:R-:W-:Y:S05]  /*5390*/  @P0 BRA `(.L_x_1857) ;  /* 0x0000004800640947 */ /* 0x000fea0003800000 */
[----:B------:R-:W-:Y:S01]  /*53a0*/  ULDC.64 UR4, c[0x0][0x878] ;  /* 0x00021e0000047ab9 */ /* 0x000fe20000000a00 */
[----:B-1----:R-:W1:Y:S01]  /*53b0*/  S2R R4, SR_TID.X ;  /* 0x0000000000047919 */ /* 0x002e620000002100 */
        /* <DEDUP_REMOVED lines=98> */
.L_x_1885:
[----:B------:R-:W-:Y:S01]  /*59e0*/  @P0 ELECT P1, URZ, PT ;  /* 0x00000000003f082f */ /* 0x000fe20003820000 */
[----:B------:R2:W-:-:S12]  /*59f0*/  UBLKRED.G.S.ADD.F32.RN [UR6], [UR4], UR5, desc[UR8] ;  /* 0x00000806040073bb */ /* 0x0005d800080a1405 */
[----:B------:R-:W-:Y:S02]  /*5a00*/  @P1 PLOP3.LUT P0, PT, P1, PT, PT, 0x8, 0x0 ;  /* 0x000000000000181c */ /* 0x000fe40000f0e170 */
[----:B------:R-:W-:-:S11]  /*5a10*/  PLOP3.LUT P1, PT, PT, PT, PT, 0x8, 0x0 ;  /* 0x000000000000781c */ /* 0x000fd60003f2e170 */
[----:B--2---:R-:W-:Y:S05]  /*5a20*/  @P0 BRA.U.ANY `(.L_x_1885) ;  /* 0xfffffffd00ec0947 */ /* 0x004fea000393ffff */
[----:B------:R0:W-:Y:S01]  /*5a30*/  UTMACMDFLUSH ;  /* 0x00000000000079b7 */ /* 0x0001e20000000000 */
[----:B------:R-:W-:-:S04]  /*5a40*/  DEPBAR.LE SB0, 0x0 ;  /* 0x000080000000791a */ /* 0x000fc80000000000 */
.L_x_1884:
[----:B------:R-:W-:Y:S05]  /*5a50*/  BSYNC B0 ;  /* 0x0000000000007941 */ /* 0x000fea0003800000 */
.L_x_1883:
        /* <DEDUP_REMOVED lines=28> */
.L_x_1886:
        /* <DEDUP_REMOVED lines=8> */
.L_x_1852:
        /* <DEDUP_REMOVED lines=21> */
.L_x_1888:
        /* <DEDUP_REMOVED lines=13> */
.L_x_1890:
[----:B------:R-:W-:-:S05]  /*5ec0*/  ULDC UR4, c[0x0][0x8c4] ;  /* 0x0002310000047ab9 */ /* 0x000fca0000000800 */
.L_x_1889:
        /* <DEDUP_REMOVED lines=44> */
.L_x_1891:
        /* <DEDUP_REMOVED lines=13> */
.L_x_1892:
        /* <DEDUP_REMOVED lines=12> */
.L_x_1893:
[----:B------:R-:W-:Y:S01]  /*6320*/  UIADD3 UR7, -UR6, UR8, UR14 ;  /* 0x0000000806077290 */ /* 0x000fe2000fffe10e */
[----:B------:R-:W-:Y:S01]  /*6330*/  ISETP.LE.AND P0, PT, RZ, UR10, PT ;  /* 0x0000000aff007c0c */ /* 0x000fe2000bf03270 */
[----:B------:R-:W-:Y:S02]  /*6340*/  ULDC UR9, c[0x0][0x74c] ;  /* 0x0001d30000097ab9 */ /* 0x000fe40000000800 */
[----:B------:R-:W-:-:S04]  /*6350*/  UIADD3 UR7, UR7, -UR9, URZ ;  /* 0x8000000907077290 */ /* 0x000fc8000fffe03f */
        /* <DEDUP_REMOVED lines=18> */
.L_x_1894:
[----:B------:R-:W-:-:S06]  /*6480*/  UISETP.GT.AND UP1, UPT, UR12, UR7, UPT ;  /* 0x000000070c00728c */ /* 0x000fcc000bf24270 */
[----:B------:R-:W-:-:S13]  /*6490*/  PLOP3.LUT P0, PT, PT, PT, UP1, 0x80, 0x0 ;  /* 0x000000000000781c */ /* 0x000fda0003f0f018 */
[----:B------:R-:W-:Y:S05]  /*64a0*/  @!P0 BRA `(.L_x_1857) ;  /* 0x0000003800208947 */ /* 0x000fea0003800000 */
[----:B------:R-:W-:Y:S01]  /*64b0*/  ULDC.64 UR14, c[0x0][0x2d8] ;  /* 0x0000b600000e7ab9 */ /* 0x000fe20000000a00 */
[----:B------:R-:W-:Y:S01]  /*64c0*/  ULDC.64 UR28, c[0x0][0x2e0] ;  /* 0x0000b800001c7ab9 */ /* 0x000fe20000000a00 */
[----:B------:R-:W-:Y:S02]  /*64d0*/  UIMAD UR6, UR11, UR14, URZ ;  /* 0x0000000e0b0672a4 */ /* 0x000fe4000f8e023f */
[----:B------:R-:W-:Y:S02]  /*64e0*/  USHF.R.S32.HI UR11, URZ, 0x1f, UR13 ;  /* 0x0000001f3f0b7899 */ /* 0x000fe4000801140d */
[----:B------:R-:W-:Y:S02]  /*64f0*/  UIMAD UR15, UR16, UR15, UR6 ;  /* 0x0000000f100f72a4 */ /* 0x000fe4000f8e0206 */
[----:B------:R-:W-:Y:S02]  /*6500*/  UIADD3 UR6, -UR7, UR12, URZ ;  /* 0x0000000c07067290 */ /* 0x000fe4000fffe13f */
[----:B------:R-:W-:-:S02]  /*6510*/  UIMAD.WIDE.U32 UR8, UR16, UR14, URZ ;  /* 0x0000000e100872a5 */ /* 0x000fc4000f8e003f */
[----:B------:R-:W-:Y:S02]  /*6520*/  ULOP3.LUT UR6, UR6, 0x1, URZ, 0xc0, !UPT ;  /* 0x0000000106067892 */ /* 0x000fe4000f8ec03f */
[----:B------:R-:W-:Y:S02]  /*6530*/  USEL UR13, UR13, URZ, !UP0 ;  /* 0x0000003f0d0d7287 */ /* 0x000fe4000c000000 */
[----:B------:R-:W-:Y:S02]  /*6540*/  USEL UR14, UR11, URZ, !UP0 ;  /* 0x0000003f0b0e7287 */ /* 0x000fe4000c000000 */
[----:B------:R-:W-:Y:S02]  /*6550*/  UISETP.NE.U32.AND UP0, UPT, UR6, 0x1, UPT ;  /* 0x000000010600788c */ /* 0x000fe4000bf05070 */
[----:B------:R-:W-:Y:S02]  /*6560*/  UIADD3 UR10, UP1, UR4, UR8, URZ ;  /* 0x00000008040a7290 */ /* 0x000fe4000ff3e03f */
[----:B------:R-:W-:-:S02]  /*6570*/  UIADD3 UR15, UR9, UR15, URZ ;  /* 0x0000000f090f7290 */ /* 0x000fc4000fffe03f */
[----:B------:R-:W-:Y:S01]  /*6580*/  PLOP3.LUT P1, PT, PT, PT, UP0, 0x80, 0x0 ;  /* 0x000000000000781c */ /* 0x000fe20003f2f008 */
[----:B------:R-:W-:Y:S02]  /*6590*/  UIMAD UR14, UR14, UR28, URZ ;  /* 0x0000001c0e0e72a4 */ /* 0x000fe4000f8e023f */
[----:B------:R-:W-:Y:S02]  /*65a0*/  UIADD3.X UR11, UR5, UR15, URZ, UP1, !UPT ;  /* 0x0000000f050b7290 */ /* 0x000fe40008ffe43f */
[----:B------:R-:W-:Y:S02]  /*65b0*/  UIMAD UR14, UR13, UR29, UR14 ;  /* 0x0000001d0d0e72a4 */ /* 0x000fe4000f8e020e */
[----:B------:R-:W-:Y:S01]  /*65c0*/  UIMAD.WIDE.U32 UR10, UR13, UR28, UR10 ;  /* 0x0000001c0d0a72a5 */ /* 0x000fe2000f8e000a */
[----:B------:R-:W-:-:S03]  /*65d0*/  ELECT P0, URZ, PT ;  /* 0x00000000003f782f */ /* 0x000fc60003800000 */
[----:B------:R-:W-:Y:S02]  /*65e0*/  UIADD3 UR27, UR11, UR14, URZ ;  /* 0x0000000e0b1b7290 */ /* 0x000fe4000fffe03f */
[----:B------:R-:W-:Y:S10]  /*65f0*/  @P1 BRA `(.L_x_1895) ;  /* 0x0000000000bc1947 */ /* 0x000ff40003800000 */
        /* <DEDUP_REMOVED lines=18> */
.L_x_1897:
[----:B------:R-:W-:Y:S05]  /*6720*/  BSYNC B0 ;  /* 0x0000000000007941 */ /* 0x000fea0003800000 */
.L_x_1896:
        /* <DEDUP_REMOVED lines=19> */
.L_x_1899:
[----:B------:R-:W-:Y:S05]  /*6860*/  BSYNC B0 ;  /* 0x0000000000007941 */ /* 0x000fea0003800000 */
.L_x_1898:
[----:B------:R-:W-:Y:S06]  /*6870*/  BAR.ARV 0xa, 0xa0 ;  /* 0x0282800000007b1d */ /* 0x000fec0000002000 */
[----:B------:R-:W-:Y:S04]  /*6880*/  BSSY B0, `(.L_x_1900) ;  /* 0x0000003000007945 */ /* 0x000fe80003800000 */
[----:B------:R-:W-:Y:S05]  /*6890*/  @!P0 BRA `(.L_x_1901) ;  /* 0x0000000000048947 */ /* 0x000fea0003800000 */
[----:B------:R-:W-:-:S04]  /*68a0*/  DEPBAR.LE SB0, 0x0 ;  /* 0x000080000000791a */ /* 0x000fc80000000000 */
.L_x_1901:
[----:B------:R-:W-:Y:S05]  /*68b0*/  BSYNC B0 ;  /* 0x0000000000007941 */ /* 0x000fea0003800000 */
.L_x_1900:
[----:B------:R-:W-:Y:S06]  /*68c0*/  BAR.ARV 0xb, 0xa0 ;  /* 0x02c2800000007b1d */ /* 0x000fec0000002000 */
[----:B------:R-:W-:Y:S01]  /*68d0*/  UIADD3 UR18, UR7, 0x1, URZ ;  /* 0x0000000107127890 */ /* 0x000fe2000fffe03f */
[----:B------:R-:W-:Y:S11]  /*68e0*/  BRA `(.L_x_1902) ;  /* 0x0000000000047947 */ /* 0x000ff60003800000 */
.L_x_1895:
[----:B------:R-:W-:-:S05]  /*68f0*/  UMOV UR18, UR7 ;  /* 0x0000000700127c82 */ /* 0x000fca0008000000 */
.L_x_1902:
[----:B------:R-:W-:-:S04]  /*6900*/  UIADD3 UR6, UR7, 0x1, URZ ;  /* 0x0000000107067890 */ /* 0x000fc8000fffe03f */
[----:B------:R-:W-:-:S06]  /*6910*/  UISETP.NE.AND UP0, UPT, UR12, UR6, UPT ;  /* 0x000000060c00728c */ /* 0x000fcc000bf05270 */
[----:B------:R-:W-:-:S13]  /*6920*/  PLOP3.LUT P1, PT, PT, PT, UP0, 0x80, 0x0 ;  /* 0x000000000000781c */ /* 0x000fda0003f2f008 */
[----:B------:R-:W-:Y:S05]  /*6930*/  @!P1 BRA `(.L_x_1857) ;  /* 0x0000003000fc9947 */ /* 0x000fea0003800000 */
[----:B------:R-:W-:Y:S01]  /*6940*/  UMOV UR16, UR8 ;  /* 0x0000000800107c82 */ /* 0x000fe20008000000 */
[----:B------:R-:W-:Y:S01]  /*6950*/  UMOV UR17, UR15 ;  /* 0x0000000f00117c82 */ /* 0x000fe20008000000 */
[----:B------:R-:W-:Y:S01]  /*6960*/  ULDC.64 UR20, c[0x0][0x2c0] ;  /* 0x0000b00000147ab9 */ /* 0x000fe20000000a00 */
[----:B------:R-:W-:Y:S02]  /*6970*/  UIMAD.WIDE.U32 UR16, UR13, UR28, UR16 ;  /* 0x0000001c0d1072a5 */ /* 0x000fe4000f8e0010 */
[----:B------:R-:W-:Y:S02]  /*6980*/  UIMAD UR19, UR18, 0x1800, URZ ;  /* 0x00001800121378a4 */ /* 0x000fe4000f8e023f */
[----:B------:R-:W-:Y:S01]  /*6990*/  UIADD3 UR25, UP0, UR4, UR16, URZ ;  /* 0x0000001004197290 */ /* 0x000fe2000ff1e03f */
[----:B------:R-:W-:Y:S01]  /*69a0*/  UMOV UR6, URZ ;  /* 0x0000003f00067c82 */ /* 0x000fe20008000000 */
[----:B------:R-:W-:Y:S02]  /*69b0*/  ULDC.64 UR30, c[0x0][0x2c0] ;  /* 0x0000b000001e7ab9 */ /* 0x000fe40000000a00 */
[----:B------:R-:W-:-:S02]  /*69c0*/  UIADD3.X UR16, UR5, UR14, UR17, UP0, !UPT ;  /* 0x0000000e05107290 */ /* 0x000fc400087fe411 */
[----:B------:R-:W-:Y:S01]  /*69d0*/  ULEA UR24, UP0, UR25, UR20, 0x2 ;  /* 0x0000001419187291 */ /* 0x000fe2000f80103f */
[----:B------:R-:W-:-:S03]  /*69e0*/  UMOV UR26, UR19 ;  /* 0x00000013001a7c82 */ /* 0x000fc60008000000 */
[----:B------:R-:W-:Y:S02]  /*69f0*/  ULEA.HI.X UR25, UR25, UR21, UR16, 0x2, UP0 ;  /* 0x0000001519197291 */ /* 0x000fe400080f1410 */
[----:B------:R-:W-:Y:S02]  /*6a00*/  UIADD3 UR20, UP0, UR24, 0x3000, URZ ;  /* 0x0000300018147890 */ /* 0x000fe4000ff1e03f */
[----:B------:R-:W-:Y:S02]  /*6a10*/  UIADD3 UR22, UP1, UR24, 0x6000, URZ ;  /* 0x0000600018167890 */ /* 0x000fe4000ff3e03f */
[----:B------:R-:W-:Y:S02]  /*6a20*/  UIADD3 UR24, UP2, UR24, 0x9000, URZ ;  /* 0x0000900018187890 */ /* 0x000fe4000ff5e03f */
[----:B------:R-:W-:Y:S02]  /*6a30*/  UIADD3.X UR21, URZ, UR25, URZ, UP0, !UPT ;  /* 0x000000193f157290 */ /* 0x000fe400087fe43f */
[----:B------:R-:W-:-:S02]  /*6a40*/  UIADD3.X UR23, URZ, UR25, URZ, UP1, !UPT ;  /* 0x000000193f177290 */ /* 0x000fc40008ffe43f */
[----:B------:R-:W-:-:S12]  /*6a50*/  UIADD3.X UR25, URZ, UR25, URZ, UP2, !UPT ;  /* 0x000000193f197290 */ /* 0x000fd800097fe43f */
.L_x_1915:
        /* <DEDUP_REMOVED lines=20> */
.L_x_1904:
[----:B------:R-:W-:Y:S05]  /*6ba0*/  BSYNC B0 ;  /* 0x0000000000007941 */ /* 0x000fea0003800000 */
.L_x_1903:
        /* <DEDUP_REMOVED lines=13> */
.L_x_1906:
[----:B------:R-:W-:Y:S05]  /*6c80*/  BSYNC B0 ;  /* 0x0000000000007941 */ /* 0x000fea0003800000 */
.L_x_1905:
[----:B------:R-:W-:Y:S06]  /*6c90*/  BAR.ARV 0xa, 0xa0 ;  /* 0x0282800000007b1d */ /* 0x000fec0000002000 */
[----:B------:R-:W-:Y:S04]  /*6ca0*/  BSSY B0, `(.L_x_1907) ;  /* 0x0000003000007945 */ /* 0x000fe80003800000 */
[----:B------:R-:W-:Y:S05]  /*6cb0*/  @!P0 BRA `(.L_x_1908) ;  /* 0x0000000000048947 */ /* 0x000fea0003800000 */
[----:B------:R-:W-:-:S04]  /*6cc0*/  DEPBAR.LE SB0, 0x0 ;  /* 0x000080000000791a */ /* 0x000fc80000000000 */
.L_x_1908:
[----:B------:R-:W-:Y:S05]  /*6cd0*/  BSYNC B0 ;  /* 0x0000000000007941 */ /* 0x000fea0003800000 */
.L_x_1907:
        /* <DEDUP_REMOVED lines=13> */
.L_x_1910:
[----:B------:R-:W-:Y:S05]  /*6db0*/  BSYNC B0 ;  /* 0x0000000000007941 */ /* 0x000fea0003800000 */
.L_x_1909:
        /* <DEDUP_REMOVED lines=13> */
.L_x_1912:
[----:B------:R-:W-:Y:S05]  /*6e90*/  BSYNC B0 ;  /* 0x0000000000007941 */ /* 0x000fea0003800000 */
.L_x_1911:
[----:B------:R-:W-:Y:S01]  /*6ea0*/  UIADD3 UR18, UR18, 0x2, URZ ;  /* 0x0000000212127890 */ /* 0x000fe2000fffe03f */
[----:B------:R-:W-:Y:S06]  /*6eb0*/  BAR.ARV 0xa, 0xa0 ;  /* 0x0282800000007b1d */ /* 0x000fec0000002000 */
[----:B------:R-:W-:Y:S01]  /*6ec0*/  UISETP.GE.AND UP0, UPT, UR18, UR12, UPT ;  /* 0x0000000c1200728c */ /* 0x000fe2000bf06270 */
[----:B------:R-:W-:Y:S04]  /*6ed0*/  BSSY B0, `(.L_x_1913) ;  /* 0x0000003000007945 */ /* 0x000fe80003800000 */
[----:B------:R-:W-:Y:S06]  /*6ee0*/  @!P0 BRA `(.L_x_1914) ;  /* 0x0000000000048947 */ /* 0x000fec0003800000 */
[----:B------:R-:W-:-:S04]  /*6ef0*/  DEPBAR.LE SB0, 0x0 ;  /* 0x000080000000791a */ /* 0x000fc80000000000 */
.L_x_1914:
[----:B------:R-:W-:Y:S05]  /*6f00*/  BSYNC B0 ;  /* 0x0000000000007941 */ /* 0x000fea0003800000 */
.L_x_1913:
[----:B------:R-:W-:Y:S06]  /*6f10*/  BAR.ARV 0xb, 0xa0 ;  /* 0x02c2800000007b1d */ /* 0x000fec0000002000 */
[----:B------:R-:W-:Y:S01]  /*6f20*/  PLOP3.LUT P1, PT, PT, PT, UP0, 0x80, 0x0 ;  /* 0x000000000000781c */ /* 0x000fe20003f2f008 */
[----:B------:R-:W-:Y:S02]  /*6f30*/  UIADD3 UR26, UR26, 0x3000, URZ ;  /* 0x000030001a1a7890 */ /* 0x000fe4000fffe03f */
[----:B------:R-:W-:-:S10]  /*6f40*/  UIADD3 UR6, UR6, 0x3000, URZ ;  /* 0x0000300006067890 */ /* 0x000fd4000fffe03f */
[----:B------:R-:W-:Y:S05]  /*6f50*/  @!P1 BRA `(.L_x_1915) ;  /* 0xfffffff800c09947 */ /* 0x000fea000383ffff */
[----:B------:R-:W-:Y:S05]  /*6f60*/  BRA `(.L_x_1857) ;  /* 0x0000002c00707947 */ /* 0x000fea0003800000 */
.L_x_1887:
        /* <DEDUP_REMOVED lines=14> */
.L_x_1916:
        /* <DEDUP_REMOVED lines=14> */
.L_x_1918:
[----:B------:R-:W-:-:S05]  /*7130*/  ULDC UR4, c[0x0][0x8c4] ;  /* 0x0002310000047ab9 */ /* 0x000fca0000000800 */
.L_x_1917:
        /* <DEDUP_REMOVED lines=59> */
.L_x_1920:
        /* <DEDUP_REMOVED lines=13> */
.L_x_1921:
        /* <DEDUP_REMOVED lines=8> */
.L_x_1922:
        /* <DEDUP_REMOVED lines=21> */
.L_x_1923:
        /* <DEDUP_REMOVED lines=50> */
.L_x_1953:
        /* <DEDUP_REMOVED lines=15> */
.L_x_1926:
        /* <DEDUP_REMOVED lines=127> */
.L_x_1937:
[----:B-123--:R-:W-:-:S04]  /*8390*/  SHF.L.U32 R18, R10, 0x1f, RZ ;  /* 0x0000001f0a127819 */ /* 0x00efc800000006ff */
[----:B------:R-:W2:Y:S02]  /*83a0*/  SYNCS.PHASECHK.TRANS64.TRYWAIT P1, [R15+URZ+0x26840], R18 ;  /* 0x026840120f0075a7 */ /* 0x000ea4000802017f */
[----:B--2---:R-:W-:Y:S05]  /*83b0*/  @!P1 BRA `(.L_x_1929) ;  /* 0x0000001800dc9947 */ /* 0x004fea0003800000 */
.L_x_1954:
        /* <DEDUP_REMOVED lines=8> */
.L_x_1930:
        /* <DEDUP_REMOVED lines=44> */
.L_x_1955:
        /* <DEDUP_REMOVED lines=8> */
.L_x_1932:
        /* <DEDUP_REMOVED lines=44> */
.L_x_1956:
        /* <DEDUP_REMOVED lines=8> */
.L_x_1934:
        /* <DEDUP_REMOVED lines=38> */
.L_x_1958:
        /* <DEDUP_REMOVED lines=8> */
.L_x_1936:
        /* <DEDUP_REMOVED lines=44> */
.L_x_1928:
[----:B------:R-:W4:Y:S02]  /*9060*/  LDL.LU R4, [R1+0x8] ;  /* 0x0000080001047983 */ /* 0x000f240000300800 */
[----:B----4-:R-:W-:Y:S02]  /*9070*/  ISETP.NE.AND P1, PT, R4, RZ, PT ;  /* 0x000000ff0400720c */ /* 0x010fe40003f25270 */
[----:B------:R4:W5:Y:S11]  /*9080*/  LDL R4, [R1+0x4] ;  /* 0x0000040001047983 */ /* 0x0009760000100800 */
[----:B----4-:R-:W-:Y:S05]  /*9090*/  @!P1 BRA `(.L_x_1927) ;  /* 0x0000000400949947 */ /* 0x010fea0003800000 */
[----:B------:R-:W-:-:S04]  /*90a0*/  SHF.L.U32 R12, R10, 0x1f, RZ ;  /* 0x0000001f0a0c7819 */ /* 0x000fc800000006ff */
[----:B------:R-:W4:Y:S02]  /*90b0*/  SYNCS.PHASECHK.TRANS64.TRYWAIT P1, [R15+URZ+0x26840], R12 ;  /* 0x0268400c0f0075a7 */ /* 0x000f24000802017f */
[----:B----4-:R-:W-:Y:S05]  /*90c0*/  @!P1 BRA `(.L_x_1938) ;  /* 0x0000000c00ec9947 */ /* 0x010fea0003800000 */
.L_x_1959:
        /* <DEDUP_REMOVED lines=8> */
.L_x_1939:
        /* <DEDUP_REMOVED lines=41> */
.L_x_1960:
        /* <DEDUP_REMOVED lines=8> */
.L_x_1941:
        /* <DEDUP_REMOVED lines=41> */
.L_x_1927:
[----:B------:R-:W1:Y:S01]  /*96f0*/  S2R R0, SR_TID.X ;  /* 0x0000000000007919 */ /* 0x000e620000002100 */
[----:B------:R-:W-:Y:S01]  /*9700*/  IMAD R3, R16, 0x8, R15 ;  /* 0x0000000810037824 */ /* 0x000fe200078e020f */
[----:B-1----:R-:W-:Y:S02]  /*9710*/  LOP3.LUT R2, R0, 0x7f, RZ, 0xc0, !PT ;  /* 0x0000007f00027812 */ /* 0x002fe400078ec0ff */
[----:B------:R-:W-:Y:S02]  /*9720*/  SHF.L.U32 R0, R10, 0x1f, RZ ;  /* 0x0000001f0a007819 */ /* 0x000fe400000006ff */
[----:B------:R-:W-:Y:S02]  /*9730*/  ISETP.NE.AND P1, PT, R2, RZ, PT ;  /* 0x000000ff0200720c */ /* 0x000fe40003f25270 */
[----:B------:R-:W1:Y:S02]  /*9740*/  SYNCS.PHASECHK.TRANS64.TRYWAIT P0, [R3+URZ+0x26840], R0 ;  /* 0x02684000030075a7 */ /* 0x000e64000800017f */
[----:B-1----:R-:W-:Y:S09]  /*9750*/  @!P0 BRA `(.L_x_1942) ;  /* 0x0000000800708947 */ /* 0x002ff20003800000 */
.L_x_1961:
[----:B------:R-:W-:Y:S05]  /*9760*/  @P1 BRA `(.L_x_1943) ;  /* 0x0000000000181947 */ /* 0x000fea0003800000 */
[----:B------:R-:W1:Y:S01]  /*9770*/  S2R R2, SR_TID.X ;  /* 0x0000000000027919 */ /* 0x000e620000002100 */
[----:B------:R-:W-:-:S04]  /*9780*/  IMAD.MOV.U32 R0, RZ, RZ, 0x3100 ;  /* 0x00003100ff007424 */ /* 0x000fc800078e00ff */
[----:B------:R1:W-:Y:S02]  /*9790*/  SYNCS.ARRIVE.TRANS64 RZ, [R3+URZ+0x26830], R0 ;  /* 0x0268300003ff79a7 */ /* 0x0003e4000800003f */
[----:B-1----:R-:W-:-:S13]  /*97a0*/  LOP3.LUT P0, RZ, R2, 0x1f, RZ, 0xc0, !PT ;  /* 0x0000001f02ff7812 */ /* 0x002fda000780c0ff */
[----:B------:R-:W-:Y:S05]  /*97b0*/  @!P0 BRA `(.L_x_1943) ;  /* 0x0000000000048947 */ /* 0x000fea0003800000 */
[----:B------:R-:W-:Y:S01]  /*97c0*/  BPT.TRAP 0x1 ;  /* 0x000000040000795c */ /* 0x000fe20000300000 */
.L_x_1943:
        /* <DEDUP_REMOVED lines=48> */
.L_x_1924:
[----:B------:R-:W-:Y:S05]  /*9ad0*/  BSYNC B0 ;  /* 0x0000000000007941 */ /* 0x000fea0003800000 */
.L_x_1919:
[----:B------:R-:W-:-:S03]  /*9ae0*/  UMOV UR8, 0xffffffff ;  /* 0xffffffff00087882 */ /* 0x000fc60000000000 */
[----:B------:R-:W-:Y:S05]  /*9af0*/  BRA.DIV UR8, `(.L_x_1944) ;  /* 0x00000006089c7947 */ /* 0x000fea000b800000 */
[----:B------:R-:W-:-:S13]  /*9b00*/  ELECT P6, URZ, PT ;  /* 0x00000000003f782f */ /* 0x000fda00038c0000 */
.L_x_1964:
[----:B------:R-:W-:Y:S05]  /*9b10*/  @!P6 BRA `(.L_x_1857) ;  /* 0x000000000084e947 */ /* 0x000fea0003800000 */
[----:B------:R-:W-:-:S06]  /*9b20*/  ULOP3.LUT UR8, UR38, 0x2, URZ, 0xfc, !UPT ;  /* 0x0000000226087892 */ /* 0x000fcc000f8efc3f */
[----:B------:R-:W-:-:S05]  /*9b30*/  IMAD.U32 R2, RZ, RZ, UR8 ;  /* 0x00000008ff027e24 */ /* 0x000fca000f8e00ff */
[----:B------:R-:W-:-:S13]  /*9b40*/  ISETP.NE.AND P2, PT, R2, 0x3, PT ;  /* 0x000000030200780c */ /* 0x000fda0003f45270 */
[----:B------:R-:W-:Y:S05]  /*9b50*/  @!P2 BRA `(.L_x_1945) ;  /* 0x000000000004a947 */ /* 0x000fea0003800000 */
[----:B---3--:R-:W-:Y:S01]  /*9b60*/  BPT.TRAP 0x1 ;  /* 0x000000040000795c */ /* 0x008fe20000300000 */
.L_x_1945:
        /* <DEDUP_REMOVED lines=15> */
.L_x_1965:
[----:B------:R-:W2:Y:S02]  /*9c60*/  SYNCS.PHASECHK.TRANS64.TRYWAIT P0, [R3+URZ], R2 ;  /* 0x00000002030075a7 */ /* 0x000ea4000800017f */
[----:B--2---:R-:W-:Y:S05]  /*9c70*/  @!P0 BRA `(.L_x_1947) ;  /* 0x0000000400708947 */ /* 0x004fea0003800000 */
.L_x_1966:
[----:B------:R-:W-:Y:S05]  /*9c80*/  @!P2 BRA `(.L_x_1948) ;  /* 0x000000000004a947 */ /* 0x000fea0003800000 */
[----:B---3--:R-:W-:Y:S01]  /*9c90*/  BPT.TRAP 0x1 ;  /* 0x000000040000795c */ /* 0x008fe20000300000 */
.L_x_1948:
[----:B--2---:R-:W-:-:S04]  /*9ca0*/  VIADD R3, R8, 0x26840 ;  /* 0x0002684008037836 */ /* 0x004fc80000000000 */
[----:B------:R-:W-:-:S04]  /*9cb0*/  IMAD R5, R0, 0x8, R3 ;  /* 0x0000000800057824 */ /* 0x000fc800078e0203 */
[----:B------:R-:W2:Y:S02]  /*9cc0*/  SYNCS.PHASECHK.TRANS64.TRYWAIT P0, [R5+URZ], R4 ;  /* 0x00000004050075a7 */ /* 0x000ea4000800017f */
[----:B--2---:R-:W-:Y:S05]  /*9cd0*/  @!P0 BRA `(.L_x_1949) ;  /* 0x00000004006c8947 */ /* 0x004fea0003800000 */
.L_x_1967:
[----:B------:R-:W-:-:S07]  /*9ce0*/  IMAD R3, R6, 0x8, R3 ;  /* 0x0000000806037824 */ /* 0x000fce00078e0203 */
.L_x_1950:
[----:B----4-:R4:W1:Y:S02]  /*9cf0*/  SYNCS.PHASECHK.TRANS64.TRYWAIT P0, [R3+URZ], R2 ;  /* 0x00000002030075a7 */ /* 0x010864000800017f */
[----:B-1----:R-:W-:Y:S05]  /*9d00*/  @!P0 NANOSLEEP.SYNCS 0x989680 ;  /* 0x009896800000895d */ /* 0x002fea0003900000 */
[----:B------:R-:W1:Y:S02]  /*9d10*/  @!P0 SYNCS.PHASECHK.TRANS64 P0, [R3+URZ], R2 ;  /* 0x00000002030085a7 */ /* 0x000e64000800007f */
[----:B-1----:R-:W-:Y:S05]  /*9d20*/  @!P0 BRA `(.L_x_1950) ;  /* 0xfffffffc00f08947 */ /* 0x002fea000383ffff */
.L_x_1857:
[----:B---3--:R-:W-:Y:S05]  /*9d30*/  BSYNC B6 ;  /* 0x0000000000067941 */ /* 0x008fea0003800000 */
.L_x_1851:
[----:B------:R-:W-:Y:S05]  /*9d40*/  EXIT ;  /* 0x000000000000794d */ /* 0x000fea0003800000 */
.L_x_1868:
[----:B------:R-:W-:Y:S02]  /*9d50*/  IMAD.MOV.U32 R13, RZ, RZ, R17 ;  /* 0x000000ffff0d7224 */ /* 0x000fe400078e0011 */
[----:B------:R-:W-:Y:S02]  /*9d60*/  IMAD.MOV.U32 R12, RZ, RZ, RZ ;  /* 0x000000ffff0c7224 */ /* 0x000fe400078e00ff */
[----:B------:R-:W-:Y:S02]  /*9d70*/  IMAD.MOV.U32 R11, RZ, RZ, 0x1f ;  /* 0x0000001fff0b7424 */ /* 0x000fe400078e00ff */
[----:B------:R-:W-:-:S07]  /*9d80*/  IMAD.MOV.U32 R15, RZ, RZ, -0x1 ;  /* 0xffffffffff0f7424 */ /* 0x000fce00078e00ff */
[----:B------:R-:W-:Y:S05]  /*9d90*/  WARPSYNC.COLLECTIVE R15, `(.L_x_1951) ;  /* 0x000000000f087348 */ /* 0x000fea0003c00000 */
[----:B------:R1:W2:Y:S02]  /*9da0*/  SHFL.IDX P6, R14, R13, R12, R11 ;  /* 0x0000000c0d0e7389 */ /* 0x0002a400000c000b */
[----:B-12---:R-:W-:Y:S01]  /*9db0*/  ENDCOLLECTIVE ;  /* 0x000000000000791b */ /* 0x006fe20003800000 */
.L_x_1951:
[----:B------:R-:W-:Y:S05]  /*9dc0*/  BRA `(.L_x_1952) ;  /* 0xffffff7400d47947 */ /* 0x000fea000383ffff */
.L_x_1870:
[----:B--2---:R2:W3:Y:S02]  /*9dd0*/  SYNCS.PHASECHK.TRANS64.TRYWAIT P0, [R237+URZ+0x26800], R4 ;  /* 0x02680004ed0075a7 */ /* 0x0044e4000800017f */
[----:B---3--:R-:W-:Y:S05]  /*9de0*/  @!P0 NANOSLEEP.SYNCS 0x989680 ;  /* 0x009896800000895d */ /* 0x008fea0003900000 */
[----:B------:R-:W3:Y:S02]  /*9df0*/  @!P0 SYNCS.PHASECHK.TRANS64 P0, [R237+URZ+0x26800], R4 ;  /* 0x02680004ed0085a7 */ /* 0x000ee4000800007f */
[----:B---3--:R-:W-:Y:S05]  /*9e00*/  @!P0 BRA `(.L_x_1870) ;  /* 0xfffffffc00f08947 */ /* 0x008fea000383ffff */
[----:B------:R-:W-:Y:S05]  /*9e10*/  BRA `(.L_x_1869) ;  /* 0xffffff7400fc7947 */ /* 0x000fea000383ffff */
.L_x_1875:
[----:B--2---:R-:W-:-:S04]  /*9e20*/  IMAD.U32 R5, RZ, RZ, UR7 ;  /* 0x00000007ff057e24 */ /* 0x004fc8000f8e00ff */
[----:B------:R2:W3:Y:S03]  /*9e30*/  SYNCS.PHASECHK.TRANS64.TRYWAIT P0, [R5+URZ+0x26810], R120 ;  /* 0x02681078050075a7 */ /* 0x0004e6000800017f */
[----:B---3--:R-:W-:Y:S05]  /*9e40*/  @!P0 NANOSLEEP.SYNCS 0x989680 ;  /* 0x009896800000895d */ /* 0x008fea0003900000 */
[----:B------:R-:W3:Y:S02]  /*9e50*/  @!P0 SYNCS.PHASECHK.TRANS64 P0, [R5+URZ+0x26810], R120 ;  /* 0x02681078050085a7 */ /* 0x000ee4000800007f */
[----:B---3--:R-:W-:Y:S05]  /*9e60*/  @!P0 BRA `(.L_x_1875) ;  /* 0xfffffffc00ec8947 */ /* 0x008fea000383ffff */
[----:B------:R-:W-:Y:S05]  /*9e70*/  BRA `(.L_x_1874) ;  /* 0xffffff8000587947 */ /* 0x000fea000383ffff */
.L_x_1879:
[----:B------:R-:W-:-:S04]  /*9e80*/  IMAD.U32 R121, RZ, RZ, UR7 ;  /* 0x00000007ff797e24 */ /* 0x000fc8000f8e00ff */
[----:B------:R1:W1:Y:S03]  /*9e90*/  SYNCS.PHASECHK.TRANS64.TRYWAIT P0, [R121+URZ+0x26830], R120 ;  /* 0x02683078790075a7 */ /* 0x000266000800017f */
[----:B-1----:R-:W-:Y:S05]  /*9ea0*/  @!P0 NANOSLEEP.SYNCS 0x989680 ;  /* 0x009896800000895d */ /* 0x002fea0003900000 */
[----:B------:R-:W1:Y:S02]  /*9eb0*/  @!P0 SYNCS.PHASECHK.TRANS64 P0, [R121+URZ+0x26830], R120 ;  /* 0x02683078790085a7 */ /* 0x000e64000800007f */
[----:B-1----:R-:W-:Y:S05]  /*9ec0*/  @!P0 BRA `(.L_x_1879) ;  /* 0xfffffffc00ec8947 */ /* 0x002fea000383ffff */
[----:B------:R-:W-:Y:S05]  /*9ed0*/  BRA `(.L_x_1878) ;  /* 0xffffff88001c7947 */ /* 0x000fea000383ffff */
.L_x_1925:
[----:B-1----:R1:W2:Y:S02]  /*9ee0*/  SYNCS.PHASECHK.TRANS64.TRYWAIT P0, [R15+URZ+0x26820], R0 ;  /* 0x026820000f0075a7 */ /* 0x0022a4000800017f */
[----:B--2---:R-:W-:Y:S05]  /*9ef0*/  @!P0 NANOSLEEP.SYNCS 0x989680 ;  /* 0x009896800000895d */ /* 0x004fea0003900000 */
[----:B------:R-:W2:Y:S02]  /*9f00*/  @!P0 SYNCS.PHASECHK.TRANS64 P0, [R15+URZ+0x26820], R0 ;  /* 0x026820000f0085a7 */ /* 0x000ea4000800007f */
[----:B--2---:R-:W-:Y:S05]  /*9f10*/  @!P0 BRA `(.L_x_1925) ;  /* 0xfffffffc00f08947 */ /* 0x004fea000383ffff */
[----:B------:R-:W-:Y:S05]  /*9f20*/  BRA `(.L_x_1953) ;  /* 0xffffffd800e07947 */ /* 0x000fea000383ffff */
.L_x_1929:
[----:B--2---:R2:W3:Y:S02]  /*9f30*/  SYNCS.PHASECHK.TRANS64.TRYWAIT P1, [R15+URZ+0x26840], R18 ;  /* 0x026840120f0075a7 */ /* 0x0044e4000802017f */
[----:B---3--:R-:W-:Y:S05]  /*9f40*/  @!P1 NANOSLEEP.SYNCS 0x989680 ;  /* 0x009896800000995d */ /* 0x008fea0003900000 */
[----:B------:R-:W3:Y:S02]  /*9f50*/  @!P1 SYNCS.PHASECHK.TRANS64 P1, [R15+URZ+0x26840], R18 ;  /* 0x026840120f0095a7 */ /* 0x000ee4000802007f */
[----:B---3--:R-:W-:Y:S05]  /*9f60*/  @!P1 BRA `(.L_x_1929) ;  /* 0xfffffffc00f09947 */ /* 0x008fea000383ffff */
[----:B------:R-:W-:Y:S05]  /*9f70*/  BRA `(.L_x_1954) ;  /* 0xffffffe400107947 */ /* 0x000fea000383ffff */
.L_x_1931:
[----:B-1----:R1:W3:Y:S02]  /*9f80*/  SYNCS.PHASECHK.TRANS64.TRYWAIT P1, [R15+URZ+0x26828], R18 ;  /* 0x026828120f0075a7 */ /* 0x0022e4000802017f */
[----:B---3--:R-:W-:Y:S05]  /*9f90*/  @!P1 NANOSLEEP.SYNCS 0x989680 ;  /* 0x009896800000995d */ /* 0x008fea0003900000 */
[----:B------:R-:W3:Y:S02]  /*9fa0*/  @!P1 SYNCS.PHASECHK.TRANS64 P1, [R15+URZ+0x26828], R18 ;  /* 0x026828120f0095a7 */ /* 0x000ee4000802007f */
[----:B---3--:R-:W-:Y:S05]  /*9fb0*/  @!P1 BRA `(.L_x_1931) ;  /* 0xfffffffc00f09947 */ /* 0x008fea000383ffff */
[----:B------:R-:W-:Y:S05]  /*9fc0*/  BRA `(.L_x_1955) ;  /* 0xffffffe400cc7947 */ /* 0x000fea000383ffff */
.L_x_1933:
[----:B---3--:R3:W4:Y:S02]  /*9fd0*/  SYNCS.PHASECHK.TRANS64.TRYWAIT P1, [R15+URZ+0x26848], R18 ;  /* 0x026848120f0075a7 */ /* 0x008724000802017f */
[----:B----4-:R-:W-:Y:S05]  /*9fe0*/  @!P1 NANOSLEEP.SYNCS 0x989680 ;  /* 0x009896800000995d */ /* 0x010fea0003900000 */
[----:B------:R-:W4:Y:S02]  /*9ff0*/  @!P1 SYNCS.PHASECHK.TRANS64 P1, [R15+URZ+0x26848], R18 ;  /* 0x026848120f0095a7 */ /* 0x000f24000802007f */
[----:B----4-:R-:W-:Y:S05]  /*a000*/  @!P1 BRA `(.L_x_1933) ;  /* 0xfffffffc00f09947 */ /* 0x010fea000383ffff */
[----:B------:R-:W-:Y:S05]  /*a010*/  BRA `(.L_x_1956) ;  /* 0xffffffe800887947 */ /* 0x000fea000383ffff */
.L_x_1935:
[----:B------:R-:W-:-:S07]  /*a020*/  SHF.L.U32 R4, R10, 0x1f, RZ ;  /* 0x0000001f0a047819 */ /* 0x000fce00000006ff */
.L_x_1957:
[----:B----4-:R4:W1:Y:S02]  /*a030*/  SYNCS.PHASECHK.TRANS64.TRYWAIT P1, [R15+URZ+0x26820], R4 ;  /* 0x026820040f0075a7 */ /* 0x010864000802017f */
[----:B-1----:R-:W-:Y:S05]  /*a040*/  @!P1 NANOSLEEP.SYNCS 0x989680 ;  /* 0x009896800000995d */ /* 0x002fea0003900000 */
[----:B------:R-:W1:Y:S02]  /*a050*/  @!P1 SYNCS.PHASECHK.TRANS64 P1, [R15+URZ+0x26820], R4 ;  /* 0x026820040f0095a7 */ /* 0x000e64000802007f */
[----:B-1----:R-:W-:Y:S05]  /*a060*/  @!P1 BRA `(.L_x_1957) ;  /* 0xfffffffc00f09947 */ /* 0x002fea000383ffff */
[----:B------:R-:W-:Y:S05]  /*a070*/  BRA `(.L_x_1958) ;  /* 0xffffffec00287947 */ /* 0x000fea000383ffff */
.L_x_1938:
[----:B----4-:R4:W1:Y:S02]  /*a080*/  SYNCS.PHASECHK.TRANS64.TRYWAIT P1, [R15+URZ+0x26840], R12 ;  /* 0x0268400c0f0075a7 */ /* 0x010864000802017f */
[----:B-1----:R-:W-:Y:S05]  /*a090*/  @!P1 NANOSLEEP.SYNCS 0x989680 ;  /* 0x009896800000995d */ /* 0x002fea0003900000 */
[----:B------:R-:W1:Y:S02]  /*a0a0*/  @!P1 SYNCS.PHASECHK.TRANS64 P1, [R15+URZ+0x26840], R12 ;  /* 0x0268400c0f0095a7 */ /* 0x000e64000802007f */
[----:B-1----:R-:W-:Y:S05]  /*a0b0*/  @!P1 BRA `(.L_x_1938) ;  /* 0xfffffffc00f09947 */ /* 0x002fea000383ffff */
[----:B------:R-:W-:Y:S05]  /*a0c0*/  BRA `(.L_x_1959) ;  /* 0xfffffff000007947 */ /* 0x000fea000383ffff */
.L_x_1940:
[----:B-1----:R1:W2:Y:S02]  /*a0d0*/  SYNCS.PHASECHK.TRANS64.TRYWAIT P1, [R15+URZ+0x26828], R12 ;  /* 0x0268280c0f0075a7 */ /* 0x0022a4000802017f */
[----:B--2---:R-:W-:Y:S05]  /*a0e0*/  @!P1 NANOSLEEP.SYNCS 0x989680 ;  /* 0x009896800000995d */ /* 0x004fea0003900000 */
[----:B------:R-:W2:Y:S02]  /*a0f0*/  @!P1 SYNCS.PHASECHK.TRANS64 P1, [R15+URZ+0x26828], R12 ;  /* 0x0268280c0f0095a7 */ /* 0x000ea4000802007f */
[----:B--2---:R-:W-:Y:S05]  /*a100*/  @!P1 BRA `(.L_x_1940) ;  /* 0xfffffffc00f09947 */ /* 0x004fea000383ffff */
[----:B------:R-:W-:Y:S05]  /*a110*/  BRA `(.L_x_1960) ;  /* 0xfffffff000b07947 */ /* 0x000fea000383ffff */
.L_x_1942:
[----:B------:R1:W1:Y:S02]  /*a120*/  SYNCS.PHASECHK.TRANS64.TRYWAIT P0, [R3+URZ+0x26840], R0 ;  /* 0x02684000030075a7 */ /* 0x000264000800017f */
[----:B-1----:R-:W-:Y:S05]  /*a130*/  @!P0 NANOSLEEP.SYNCS 0x989680 ;  /* 0x009896800000895d */ /* 0x002fea0003900000 */
[----:B------:R-:W1:Y:S02]  /*a140*/  @!P0 SYNCS.PHASECHK.TRANS64 P0, [R3+URZ+0x26840], R0 ;  /* 0x02684000030085a7 */ /* 0x000e64000800007f */
[----:B-1----:R-:W-:Y:S05]  /*a150*/  @!P0 BRA `(.L_x_1942) ;  /* 0xfffffffc00f08947 */ /* 0x002fea000383ffff */
[----:B------:R-:W-:Y:S05]  /*a160*/  BRA `(.L_x_1961) ;  /* 0xfffffff4007c7947 */ /* 0x000fea000383ffff */
.L_x_1944:
[----:B------:R-:W-:Y:S01]  /*a170*/  BSSY B0, `(.L_x_1962) ;  /* 0x0000006000007945 */ /* 0x000fe20003800000 */
[----:B------:R-:W-:-:S07]  /*a180*/  IMAD.MOV.U32 R15, RZ, RZ, -0x1 ;  /* 0xffffffffff0f7424 */ /* 0x000fce00078e00ff */
[----:B---3--:R-:W-:Y:S05]  /*a190*/  WARPSYNC.COLLECTIVE R15, `(.L_x_1963) ;  /* 0x000000000f0c7348 */ /* 0x008fea0003c00000 */
[----:B------:R-:W-:Y:S02]  /*a1a0*/  ELECT P6, UR62, PT ;  /* 0x00000000003e782f */ /* 0x000fe400038c0000 */
[----:B------:R-:W-:Y:S01]  /*a1b0*/  MOV R14, UR62 ;  /* 0x0000003e000e7c02 */ /* 0x000fe20008000f00 */
[----:B---3--:R-:W-:Y:S10]  /*a1c0*/  ENDCOLLECTIVE ;  /* 0x000000000000791b */ /* 0x008ff40003800000 */
.L_x_1963:
[----:B------:R-:W-:Y:S05]  /*a1d0*/  BSYNC B0 ;  /* 0x0000000000007941 */ /* 0x000fea0003800000 */
.L_x_1962:
[----:B------:R-:W-:Y:S05]  /*a1e0*/  BRA `(.L_x_1964) ;  /* 0xfffffff800487947 */ /* 0x000fea000383ffff */
.L_x_1946:
[----:B-1----:R1:W2:Y:S02]  /*a1f0*/  SYNCS.PHASECHK.TRANS64.TRYWAIT P0, [R7+URZ], R4 ;  /* 0x00000004070075a7 */ /* 0x0022a4000800017f */
[----:B--2---:R-:W-:Y:S05]  /*a200*/  @!P0 NANOSLEEP.SYNCS 0x989680 ;  /* 0x009896800000895d */ /* 0x004fea0003900000 */
[----:B------:R-:W2:Y:S02]  /*a210*/  @!P0 SYNCS.PHASECHK.TRANS64 P0, [R7+URZ], R4 ;  /* 0x00000004070085a7 */ /* 0x000ea4000800007f */
[----:B--2---:R-:W-:Y:S05]  /*a220*/  @!P0 BRA `(.L_x_1946) ;  /* 0xfffffffc00f08947 */ /* 0x004fea000383ffff */
[----:B------:R-:W-:Y:S05]  /*a230*/  BRA `(.L_x_1965) ;  /* 0xfffffff800887947 */ /* 0x000fea000383ffff */
.L_x_1947:
[----:B--2---:R2:W4:Y:S02]  /*a240*/  SYNCS.PHASECHK.TRANS64.TRYWAIT P0, [R3+URZ], R2 ;  /* 0x00000002030075a7 */ /* 0x004524000800017f */
[----:B----4-:R-:W-:Y:S05]  /*a250*/  @!P0 NANOSLEEP.SYNCS 0x989680 ;  /* 0x009896800000895d */ /* 0x010fea0003900000 */
[----:B------:R-:W4:Y:S02]  /*a260*/  @!P0 SYNCS.PHASECHK.TRANS64 P0, [R3+URZ], R2 ;  /* 0x00000002030085a7 */ /* 0x000f24000800007f */
[----:B----4-:R-:W-:Y:S05]  /*a270*/  @!P0 BRA `(.L_x_1947) ;  /* 0xfffffffc00f08947 */ /* 0x010fea000383ffff */
[----:B------:R-:W-:Y:S05]  /*a280*/  BRA `(.L_x_1966) ;  /* 0xfffffff8007c7947 */ /* 0x000fea000383ffff */
.L_x_1949:
[----:B--2---:R2:W4:Y:S02]  /*a290*/  SYNCS.PHASECHK.TRANS64.TRYWAIT P0, [R5+URZ], R4 ;  /* 0x00000004050075a7 */ /* 0x004524000800017f */
[----:B----4-:R-:W-:Y:S05]  /*a2a0*/  @!P0 NANOSLEEP.SYNCS 0x989680 ;  /* 0x009896800000895d */ /* 0x010fea0003900000 */
[----:B------:R-:W4:Y:S02]  /*a2b0*/  @!P0 SYNCS.PHASECHK.TRANS64 P0, [R5+URZ], R4 ;  /* 0x00000004050085a7 */ /* 0x000f24000800007f */
[----:B----4-:R-:W-:Y:S05]  /*a2c0*/  @!P0 BRA `(.L_x_1949) ;  /* 0xfffffffc00f08947 */ /* 0x010fea000383ffff */
[----:B------:R-:W-:Y:S05]  /*a2d0*/  BRA `(.L_x_1967) ;  /* 0xfffffff800807947 */ /* 0x000fea000383ffff */
.L_x_1968:
        /* <DEDUP_REMOVED lines=10> */
.L_x_6567:


//--------------------- .text._ZN7cutlass13device_kernelIN5flash11enable_sm90INS1_16FlashAttnBwdSm90INS1_25CollectiveMainloopBwdSm90ILi2ELi2ELi2EN4cute5tupleIJNS5_1CILi1EEES8_S8_EEENS6_IJNS7_ILi64EEENS7_ILi128EEENS7_ILi96EEEEEENS_6half_tEfNS_4arch4Sm90ELb0ELb1ELb1ELb1ELb1ELb1ELb0ELb0ELi2ELi1ELi2ELi1ELb1EEENS1_24CollectiveEpilogueBwdGQAISD_fSG_Li256ELb1ELb1EEENS1_19SingleTileSchedulerILb1ELb0ELb0ELi128EEEEEEEEEvNT_6ParamsE --------------------------
	.section	.text._ZN7cutlass13device_kernelIN5flash11enable_sm90INS1_16FlashAttnBwdSm90INS1_25CollectiveMainloopBwdSm90ILi2ELi2ELi2EN4cute5tupleIJNS5_1CILi1EEES8_S8_EEENS6_IJNS7_ILi64EEENS7_ILi128EEENS7_ILi96EEEEEENS_6half_tEfNS_4arch4Sm90ELb0ELb1ELb1ELb1ELb1ELb1ELb0ELb0ELi2ELi1ELi2ELi1ELb1EEENS1_24CollectiveEpilogueBwdGQAISD_fSG_Li256ELb1ELb1EEENS1_19SingleTileSchedulerILb1ELb0ELb0ELi128EEEEEEEEEvNT_6ParamsE,"ax",@progbits
	.align	128
.text._ZN7cutlass13device_kernelIN5flash11enable_sm90INS1_16FlashAttnBwdSm90INS1_25CollectiveMainloopBwdSm90ILi2ELi2ELi2EN4cute5tupleIJNS5_1CILi1EEES8_S8_EEENS6_IJNS7_ILi64EEENS7_ILi128EEENS7_ILi96EEEEEENS_6half_tEfNS_4arch4Sm90ELb0ELb1ELb1ELb1ELb1ELb1ELb0ELb0ELi2ELi1ELi2ELi1ELb1EEENS1_24CollectiveEpilogueBwdGQAISD_fSG_Li256ELb1ELb1EEENS1_19SingleTileSchedulerILb1ELb0ELb0ELi128EEEEEEEEEvNT_6ParamsE:
        .type           _ZN7cutlass13device_kernelIN5flash11enable_sm90INS1_16FlashAttnBwdSm90INS1_25CollectiveMainloopBwdSm90ILi2ELi2ELi2EN4cute5tupleIJNS5_1CILi1EEES8_S8_EEENS6_IJNS7_ILi64EEENS7_ILi128EEENS7_ILi96EEEEEENS_6half_tEfNS_4arch4Sm90ELb0ELb1ELb1ELb1ELb1ELb1ELb0ELb0ELi2ELi1ELi2ELi1ELb1EEENS1_24CollectiveEpilogueBwdGQAISD_fSG_Li256ELb1ELb1EEENS1_19SingleTileSchedulerILb1ELb0ELb0ELi128EEEEEEEEEvNT_6ParamsE,@function
        .size           _ZN7cutlass13device_kernelIN5flash11enable_sm90INS1_16FlashAttnBwdSm90INS1_25CollectiveMainloopBwdSm90ILi2ELi2ELi2EN4cute5tupleIJNS5_1CILi1EEES8_S8_EEENS6_IJNS7_ILi64EEENS7_ILi128EEENS7_ILi96EEEEEENS_6half_tEfNS_4arch4Sm90ELb0ELb1ELb1ELb1ELb1ELb1ELb0ELb0ELi2ELi1ELi2ELi1ELb1EEENS1_24CollectiveEpilogueBwdGQAISD_fSG_Li256ELb1ELb1EEENS1_19SingleTileSchedulerILb1ELb0ELb0ELi128EEEEEEEEEvNT_6ParamsE,(.L_x_6568 - _ZN7cutlass13device_kernelIN5flash11enable_sm90INS1_16FlashAttnBwdSm90INS1_25CollectiveMainloopBwdSm90ILi2ELi2ELi2EN4cute5tupleIJNS5_1CILi1EEES8_S8_EEENS6_IJNS7_ILi64EEENS7_ILi128EEENS7_ILi96EEEEEENS_6half_tEfNS_4arch4Sm90ELb0ELb1ELb1ELb1ELb1ELb1ELb0ELb0ELi2ELi1ELi2ELi1ELb1EEENS1_24CollectiveEpilogueBwdGQAISD_fSG_Li256ELb1ELb1EEENS1_19SingleTileSchedulerILb1ELb0ELb0ELi128EEEEEEEEEvNT_6ParamsE)
        .other          _ZN7cutlass13device_kernelIN5flash11enable_sm90INS1_16FlashAttnBwdSm90INS1_25CollectiveMainloopBwdSm90ILi2ELi2ELi2EN4cute5tupleIJNS5_1CILi1EEES8_S8_EEENS6_IJNS7_ILi64EEENS7_ILi128EEENS7_ILi96EEEEEENS_6half_tEfNS_4arch4Sm90ELb0ELb1ELb1ELb1ELb1ELb1ELb0ELb0ELi2ELi1ELi2ELi1ELb1EEENS1_24CollectiveEpilogueBwdGQAISD_fSG_Li256ELb1ELb1EEENS1_19SingleTileSchedulerILb1ELb0ELb0ELi128EEEEEEEEEvNT_6ParamsE,@"STO_CUDA_ENTRY STV_DEFAULT"
_ZN7cutlass13device_kernelIN5flash11enable_sm90INS1_16FlashAttnBwdSm90INS1_25CollectiveMainloopBwdSm90ILi2ELi2ELi2EN4cute5tupleIJNS5_1CILi1EEES8_S8_EEENS6_IJNS7_ILi64EEENS7_ILi128EEENS7_ILi96EEEEEENS_6half_tEfNS_4arch4Sm90ELb0ELb1ELb1ELb1ELb1ELb1ELb0ELb0ELi2ELi1ELi2ELi1ELb1EEENS1_24CollectiveEpilogueBwdGQAISD_fSG_Li256ELb1ELb1EEENS1_19SingleTileSchedulerILb1ELb0ELb0ELi128EEEEEEEEEvNT_6ParamsE:
        /* <DEDUP_REMOVED lines=24> */
.L_x_1970:
[----:B------:R-:W-:Y:S05]  /*0180*/  BSYNC B0 ;  /* 0x0000000000007941 */ /* 0x000fea0003800000 */
.L_x_1969:
        /* <DEDUP_REMOVED lines=37> */
.L_x_1971:
        /* <DEDUP_REMOVED lines=22> */
.L_x_1972:
[----:B------:R-:W-:Y:S01]  /*0540*/  PLOP3.LUT P0, PT, PT, PT, UP0, 0x80, 0x0 ;  /* 0x000000000000781c */ /* 0x000fe20003f0f008 */
[----:B------:R-:W-:Y:S01]  /*0550*/  NOP ;  /* 0x0000000000007918 */ /* 0x000fe20000000000 */
[----:B------:R-:W-:Y:S01]  /*0560*/  ULDC.64 UR46, c[0x0][0x208] ;  /* 0x00008200002e7ab9 */ /* 0x000fe20000000a00 */
[----:B------:R-:W-:Y:S01]  /*0570*/  BSSY B6, `(.L_x_1973) ;  /* 0x0000abb000067945 */ /* 0x000fe20003800000 */
[----:B-12-4-:R-:W-:Y:S09]  /*0580*/  BAR.SYNC.DEFER_BLOCKING 0x0 ;  /* 0x0000000000007b1d */ /* 0x016ff20000010000 */
[----:B------:R-:W-:Y:S05]  /*0590*/  @!P0 BRA `(.L_x_1974) ;  /* 0x0000005800fc8947 */ /* 0x000fea0003800000 */
.L_x_1975:
        /* <DEDUP_REMOVED lines=24> */
.L_x_1976:
        /* <DEDUP_REMOVED lines=14> */
.L_x_1978:
[----:B------:R-:W-:-:S05]  /*0800*/  ULDC UR4, c[0x0][0x8c4] ;  /* 0x0002310000047ab9 */ /* 0x000fca0000000800 */
.L_x_1977:
        /* <DEDUP_REMOVED lines=19> */
.L_x_1980:
        /* <DEDUP_REMOVED lines=14> */
.L_x_1981:
        /* <DEDUP_REMOVED lines=11> */
.L_x_1982:
        /* <DEDUP_REMOVED lines=13> */
.L_x_1983:
        /* <DEDUP_REMOVED lines=66> */
.L_x_1984:
        /* <DEDUP_REMOVED lines=28> */
.L_x_1987:
        /* <DEDUP_REMOVED lines=15> */
.L_x_1986:
        /* <DEDUP_REMOVED lines=22> */
.L_x_1989:
        /* <DEDUP_REMOVED lines=15> */
.L_x_1988:
[----:B------:R-:W-:Y:S01]  /*14c0*/  SHF.R.S32.HI R19, RZ, 0x1f, R18 ;  /* 0x0000001fff137819 */ /* 0x000fe20000011412 */
[----:B------:R-:W-:-:S03]  /*14d0*/  UMOV UR4, 0xffffffff ;  /* 0xffffffff00047882 */ /* 0x000fc60000000000 */
[----:B------:R-:W-:-:S04]  /*14e0*/  LEA.HI R0, R19, R18, RZ, 0x7 ;  /* 0x0000001213007211 */ /* 0x000fc800078f38ff */
[----:B------:R-:W-:Y:S01]  /*14f0*/  SHF.R.S32.HI R17, RZ, 0x7, R0 ;  /* 0x00000007ff117819 */ /* 0x000fe20000011400 */
[----:B------:R-:W-:Y:S06]  /*1500*/  BRA.DIV UR4, `(.L_x_1990) ;  /* 0x0000009e040c7947 */ /* 0x000fec000b800000 */
[----:B------:R1:W2:Y:S02]  /*1510*/  SHFL.IDX PT, R14, R17, RZ, 0x1f ;  /* 0x00001fff110e7589 */ /* 0x0002a400000e0000 */
.L_x_2114:
        /* <DEDUP_REMOVED lines=15> */
.L_x_1991:
        /* <DEDUP_REMOVED lines=19> */
.L_x_1993:
        /* <DEDUP_REMOVED lines=124> */
.L_x_2004:
[----:B------:R-:W-:-:S06]  /*1f00*/  UISETP.NE.AND UP0, UPT, UR11, 0x3, UPT ;  /* 0x000000030b00788c */ /* 0x000fcc000bf05270 */
[----:B------:R-:W-:-:S13]  /*1f10*/  PLOP3.LUT P6, PT, PT, PT, UP0, 0x80, 0x0 ;  /* 0x000000000000781c */ /* 0x000fda0003fcf008 */
[----:B-1----:R-:W-:Y:S05]  /*1f20*/  @!P6 BRA `(.L_x_1994) ;  /* 0x000000000004e947 */ /* 0x002fea0003800000 */
[----:B------:R-:W-:Y:S01]  /*1f30*/  BPT.TRAP 0x1 ;  /* 0x000000040000795c */ /* 0x000fe20000300000 */
.L_x_1994:
[----:B------:R-:W-:Y:S01]  /*1f40*/  R2UR UR7, R237 ;  /* 0x00000000ed0772ca */ /* 0x000fe200000e0000 */
[----:B------:R-:W-:-:S05]  /*1f50*/  IMAD.U32 R120, RZ, RZ, UR9 ;  /* 0x00000009ff787e24 */ /* 0x000fca000f8e00ff */
[----:B------:R-:W-:-:S07]  /*1f60*/  SHF.L.U32 R120, R120, 0x1f, RZ ;  /* 0x0000001f78787819 */ /* 0x000fce00000006ff */
[----:B------:R-:W-:-:S09]  /*1f70*/  ULEA UR7, UR4, UR7, 0x3 ;  /* 0x0000000704077291 */ /* 0x000fd2000f8e183f */
[----:B------:R1:W2:Y:S01]  /*1f80*/  SYNCS.PHASECHK.TRANS64.TRYWAIT P0, [UR7+0x26810], R120 ;  /* 0x02681078ff0075a7 */ /* 0x0002a20008000147 */
[----:B------:R-:W-:Y:S05]  /*1f90*/  @!P6 BRA `(.L_x_1995) ;  /* 0x000000000004e947 */ /* 0x000fea0003800000 */
[----:B------:R-:W-:Y:S01]  /*1fa0*/  BPT.TRAP 0x1 ;  /* 0x000000040000795c */ /* 0x000fe20000300000 */
.L_x_1995:
[----:B--2---:R-:W-:Y:S05]  /*1fb0*/  @P0 BRA `(.L_x_1996) ;  /* 0x0000000000080947 */ /* 0x004fea0003800000 */
[----:B------:R-:W2:Y:S02]  /*1fc0*/  SYNCS.PHASECHK.TRANS64.TRYWAIT P0, [UR7+0x26810], R120 ;  /* 0x02681078ff0075a7 */ /* 0x000ea40008000147 */
[----:B--2---:R-:W-:Y:S05]  /*1fd0*/  @!P0 BRA `(.L_x_1997) ;  /* 0x00000090008c8947 */ /* 0x004fea0003800000 */
.L_x_1996:
        /* <DEDUP_REMOVED lines=66> */
.L_x_1998:
[----:B------:R1:W1:Y:S01]  /*2400*/  SYNCS.PHASECHK.TRANS64.TRYWAIT P0, [UR7+0x26830], R120 ;  /* 0x02683078ff0075a7 */ /* 0x0002620008000147 */
[----:B------:R-:W-:Y:S05]  /*2410*/  @!P6 BRA `(.L_x_1999) ;  /* 0x000000000004e947 */ /* 0x000fea0003800000 */
[----:B------:R-:W-:Y:S01]  /*2420*/  BPT.TRAP 0x1 ;  /* 0x000000040000795c */ /* 0x000fe20000300000 */
.L_x_1999:
        /* <DEDUP_REMOVED lines=50> */
.L_x_2000:
        /* <DEDUP_REMOVED lines=598> */
.L_x_2002:
        /* <DEDUP_REMOVED lines=48> */
.L_x_2003:
        /* <DEDUP_REMOVED lines=62> */
.L_x_1985:
[----:B------:R-:W-:Y:S05]  /*5390*/  @P0 BRA `(.L_x_1979) ;  /* 0x0000005c00600947 */ /* 0x000fea0003800000 */
[----:B------:R-:W-:Y:S01]  /*53a0*/  ULDC.64 UR4, c[0x0][0x878] ;  /* 0x00021e0000047ab9 */ /* 0x000fe20000000a00 */
[----:B-1----:R-:W1:Y:S01]  /*53b0*/  S2R R4, SR_TID.X ;  /* 0x0000000000047919 */ /* 0x002e620000002100 */
        /* <DEDUP_REMOVED lines=17> */
[----:B------:R-:W5:Y:S01]  /*54d0*/  S2UR UR4, SR_CTAID.Y ;  /* 0x00000000000479c3 */ /* 0x000f620000002600 */
        /* <DEDUP_REMOVED lines=12> */
[----:B-----5:R-:W-:Y:S02]  /*55a0*/  UIMAD.WIDE.U32 UR8, UR4, UR8, URZ ;  /* 0x00000008040872a5 */ /* 0x020fe4000f8e003f */
        /* <DEDUP_REMOVED lines=75> */
.L_x_2007:
[----:B------:R-:W2:Y:S04]  /*5a60*/  LDG.E.STRONG.GPU R4, desc[UR46][R2.64] ;  /* 0x0000002e02047981 */ /* 0x000ea8000c1ef900 */
[----:B--2---:R-:W-:Y:S01]  /*5a70*/  CCTL.IVALL ;  /* 0x00000000ff00798f */ /* 0x004fe20002000000 */
[----:B------:R-:W-:Y:S05]  /*5a80*/  YIELD ;  /* 0x0000000000007946 */ /* 0x000fea0003800000 */
[----:B------:R-:W-:-:S13]  /*5a90*/  ISETP.NE.AND P0, PT, R4, UR17, PT ;  /* 0x0000001104007c0c */ /* 0x000fda000bf05270 */
[----:B------:R-:W-:Y:S05]  /*5aa0*/  @P0 BRA `(.L_x_2007) ;  /* 0xfffffffc00ec0947 */ /* 0x000fea000383ffff */
.L_x_2006:
[----:B------:R-:W-:Y:S05]  /*5ab0*/  BSYNC B0 ;  /* 0x0000000000007941 */ /* 0x000fea0003800000 */
.L_x_2005:
[----:B------:R-:W-:-:S03]  /*5ac0*/  UMOV UR4, 0xffffffff ;  /* 0xffffffff00047882 */ /* 0x000fc60000000000 */
[----:B------:R-:W-:Y:S05]  /*5ad0*/  BRA.DIV UR4, `(.L_x_2008) ;  /* 0x0000005604fc7947 */ /* 0x000fea000b800000 */
[----:B------:R-:W-:Y:S01]  /*5ae0*/  NOP ;  /* 0x0000000000007918 */ /* 0x000fe20000000000 */
.L_x_2117:
        /* <DEDUP_REMOVED lines=16> */
.L_x_2011:
[----:B------:R-:W-:Y:S01]  /*5bf0*/  @P0 ELECT P2, URZ, PT ;  /* 0x00000000003f082f */ /* 0x000fe20003840000 */
[----:B------:R2:W-:-:S12]  /*5c00*/  UBLKRED.G.S.ADD.F32.RN [UR4], [UR9], UR6, desc[UR10] ;  /* 0x00000a04090073bb */ /* 0x0005d800080a1406 */
[----:B------:R-:W-:Y:S02]  /*5c10*/  @P2 PLOP3.LUT P0, PT, P2, PT, PT, 0x8, 0x0 ;  /* 0x000000000000281c */ /* 0x000fe4000170e170 */
[----:B------:R-:W-:-:S11]  /*5c20*/  PLOP3.LUT P2, PT, PT, PT, PT, 0x8, 0x0 ;  /* 0x000000000000781c */ /* 0x000fd60003f4e170 */
[----:B--2---:R-:W-:Y:S05]  /*5c30*/  @P0 BRA.U.ANY `(.L_x_2011) ;  /* 0xfffffffd00ec0947 */ /* 0x004fea000393ffff */
[----:B------:R0:W-:Y:S01]  /*5c40*/  UTMACMDFLUSH ;  /* 0x00000000000079b7 */ /* 0x0001e20000000000 */
[----:B------:R-:W-:-:S04]  /*5c50*/  DEPBAR.LE SB0, 0x0 ;  /* 0x000080000000791a */ /* 0x000fc80000000000 */
.L_x_2010:
[----:B------:R-:W-:Y:S05]  /*5c60*/  BSYNC B0 ;  /* 0x0000000000007941 */ /* 0x000fea0003800000 */
.L_x_2009:
        /* <DEDUP_REMOVED lines=14> */
.L_x_2013:
[----:B------:R-:W-:Y:S05]  /*5d50*/  BSYNC B0 ;  /* 0x0000000000007941 */ /* 0x000fea0003800000 */
.L_x_2012:
        /* <DEDUP_REMOVED lines=20> */
.L_x_2016:
[----:B-12---:R-:W2:Y:S04]  /*5ea0*/  LDG.E.STRONG.GPU R0, desc[UR46][R2.64] ;  /* 0x0000002e02007981 */ /* 0x006ea8000c1ef900 */
[----:B--2---:R-:W-:Y:S01]  /*5eb0*/  CCTL.IVALL ;  /* 0x00000000ff00798f */ /* 0x004fe20002000000 */
[----:B------:R-:W-:Y:S05]  /*5ec0*/  YIELD ;  /* 0x0000000000007946 */ /* 0x000fea0003800000 */
[----:B------:R-:W-:-:S13]  /*5ed0*/  ISETP.NE.AND P0, PT, R0, UR17, PT ;  /* 0x0000001100007c0c */ /* 0x000fda000bf05270 */
[----:B------:R-:W-:Y:S05]  /*5ee0*/  @P0 BRA `(.L_x_2016) ;  /* 0xfffffffc00ec0947 */ /* 0x000fea000383ffff */
.L_x_2015:
[----:B------:R-:W-:Y:S05]  /*5ef0*/  BSYNC B0 ;  /* 0x0000000000007941 */ /* 0x000fea0003800000 */
.L_x_2014:
[----:B------:R-:W-:-:S03]  /*5f00*/  UMOV UR4, 0xffffffff ;  /* 0xffffffff00047882 */ /* 0x000fc60000000000 */
[----:B------:R-:W-:Y:S05]  /*5f10*/  BRA.DIV UR4, `(.L_x_2017) ;  /* 0x0000005604087947 */ /* 0x000fea000b800000 */
[----:B------:R-:W-:Y:S01]  /*5f20*/  NOP ;  /* 0x0000000000007918 */ /* 0x000fe20000000000 */
.L_x_2120:
        /* <DEDUP_REMOVED lines=16> */
.L_x_2020:
[----:B------:R-:W-:Y:S01]  /*6030*/  @P0 ELECT P2, URZ, PT ;  /* 0x00000000003f082f */ /* 0x000fe20003840000 */
[----:B------:R3:W-:-:S12]  /*6040*/  UBLKRED.G.S.ADD.F32.RN [UR4], [UR9], UR6, desc[UR10] ;  /* 0x00000a04090073bb */ /* 0x0007d800080a1406 */
[----:B------:R-:W-:Y:S02]  /*6050*/  @P2 PLOP3.LUT P0, PT, P2, PT, PT, 0x8, 0x0 ;  /* 0x000000000000281c */ /* 0x000fe4000170e170 */
[----:B------:R-:W-:-:S11]  /*6060*/  PLOP3.LUT P2, PT, PT, PT, PT, 0x8, 0x0 ;  /* 0x000000000000781c */ /* 0x000fd60003f4e170 */
[----:B---3--:R-:W-:Y:S05]  /*6070*/  @P0 BRA.U.ANY `(.L_x_2020) ;  /* 0xfffffffd00ec0947 */ /* 0x008fea000393ffff */
[----:B------:R0:W-:Y:S01]  /*6080*/  UTMACMDFLUSH ;  /* 0x00000000000079b7 */ /* 0x0001e20000000000 */
[----:B------:R-:W-:-:S04]  /*6090*/  DEPBAR.LE SB0, 0x0 ;  /* 0x000080000000791a */ /* 0x000fc80000000000 */
.L_x_2019:
[----:B------:R-:W-:Y:S05]  /*60a0*/  BSYNC B0 ;  /* 0x0000000000007941 */ /* 0x000fea0003800000 */
.L_x_2018:
        /* <DEDUP_REMOVED lines=14> */
.L_x_1974:
        /* <DEDUP_REMOVED lines=21> */
.L_x_2022:
        /* <DEDUP_REMOVED lines=13> */
.L_x_2024:
[----:B------:R-:W-:-:S05]  /*63b0*/  ULDC UR4, c[0x0][0x8c4] ;  /* 0x0002310000047ab9 */ /* 0x000fca0000000800 */
.L_x_2023:
        /* <DEDUP_REMOVED lines=44> */
.L_x_2025:
        /* <DEDUP_REMOVED lines=13> */
.L_x_2026:
        /* <DEDUP_REMOVED lines=12> */
.L_x_2027:
        /* <DEDUP_REMOVED lines=27> */
.L_x_2028:
        /* <DEDUP_REMOVED lines=39> */
.L_x_2033:
[----:B------:R-:W2:Y:S04]  /*6c30*/  LDG.E.STRONG.GPU R0, desc[UR46][R2.64] ;  /* 0x0000002e02007981 */ /* 0x000ea8000c1ef900 */
[----:B--2---:R-:W-:Y:S01]  /*6c40*/  CCTL.IVALL ;  /* 0x00000000ff00798f */ /* 0x004fe20002000000 */
[----:B------:R-:W-:Y:S05]  /*6c50*/  YIELD ;  /* 0x0000000000007946 */ /* 0x000fea0003800000 */
[----:B------:R-:W-:-:S13]  /*6c60*/  ISETP.NE.AND P1, PT, R0, UR22, PT ;  /* 0x0000001600007c0c */ /* 0x000fda000bf25270 */
[----:B------:R-:W-:Y:S05]  /*6c70*/  @P1 BRA `(.L_x_2033) ;  /* 0xfffffffc00ec1947 */ /* 0x000fea000383ffff */
.L_x_2032:
[----:B------:R-:W-:Y:S05]  /*6c80*/  BSYNC B0 ;  /* 0x0000000000007941 */ /* 0x000fea0003800000 */
.L_x_2031:
[----:B------:R-:W-:-:S03]  /*6c90*/  UMOV UR17, 0xffffffff ;  /* 0xffffffff00117882 */ /* 0x000fc60000000000 */
[----:B------:R-:W-:Y:S05]  /*6ca0*/  BRA.DIV UR17, `(.L_x_2034) ;  /* 0x0000004611c07947 */ /* 0x000fea000b800000 */
[----:B------:R-:W-:Y:S01]  /*6cb0*/  NOP ;  /* 0x0000000000007918 */ /* 0x000fe20000000000 */
.L_x_2123:
        /* <DEDUP_REMOVED lines=22> */
.L_x_2036:
[----:B------:R-:W-:Y:S05]  /*6e20*/  BSYNC B0 ;  /* 0x0000000000007941 */ /* 0x000fea0003800000 */
.L_x_2035:
        /* <DEDUP_REMOVED lines=20> */
.L_x_2038:
[----:B------:R-:W-:Y:S05]  /*6f70*/  BSYNC B0 ;  /* 0x0000000000007941 */ /* 0x000fea0003800000 */
.L_x_2037:
[----:B------:R-:W-:Y:S06]  /*6f80*/  BAR.ARV 0xa, 0xa0 ;  /* 0x0282800000007b1d */ /* 0x000fec0000002000 */
[----:B------:R-:W-:Y:S04]  /*6f90*/  BSSY B0, `(.L_x_2039) ;  /* 0x0000003000007945 */ /* 0x000fe80003800000 */
[----:B------:R-:W-:Y:S05]  /*6fa0*/  @!P0 BRA `(.L_x_2040) ;  /* 0x0000000000048947 */ /* 0x000fea0003800000 */
[----:B------:R-:W-:-:S04]  /*6fb0*/  DEPBAR.LE SB0, 0x0 ;  /* 0x000080000000791a */ /* 0x000fc80000000000 */
.L_x_2040:
[----:B------:R-:W-:Y:S05]  /*6fc0*/  BSYNC B0 ;  /* 0x0000000000007941 */ /* 0x000fea0003800000 */
.L_x_2039:
        /* <DEDUP_REMOVED lines=19> */
.L_x_2042:
[----:B------:R-:W-:Y:S05]  /*7100*/  BSYNC B0 ;  /* 0x0000000000007941 */ /* 0x000fea0003800000 */
.L_x_2041:
[----:B------:R-:W-:Y:S01]  /*7110*/  UIADD3 UR17, UR9, 0x1, URZ ;  /* 0x0000000109117890 */ /* 0x000fe2000fffe03f */
[----:B------:R-:W-:Y:S11]  /*7120*/  BRA `(.L_x_2043) ;  /* 0x0000000000047947 */ /* 0x000ff60003800000 */
.L_x_2030:
[----:B------:R-:W-:-:S05]  /*7130*/  UMOV UR17, UR9 ;  /* 0x0000000900117c82 */ /* 0x000fca0008000000 */
.L_x_2043:
        /* <DEDUP_REMOVED lines=16> */
.L_x_2068:
        /* <DEDUP_REMOVED lines=11> */
.L_x_2046:
[----:B------:R-:W2:Y:S04]  /*72f0*/  LDG.E.STRONG.GPU R0, desc[UR46][R2.64] ;  /* 0x0000002e02007981 */ /* 0x000ea8000c1ef900 */
[----:B--2---:R-:W-:Y:S01]  /*7300*/  CCTL.IVALL ;  /* 0x00000000ff00798f */ /* 0x004fe20002000000 */
[----:B------:R-:W-:Y:S05]  /*7310*/  YIELD ;  /* 0x0000000000007946 */ /* 0x000fea0003800000 */
[----:B------:R-:W-:-:S13]  /*7320*/  ISETP.NE.AND P1, PT, R0, UR22, PT ;  /* 0x0000001600007c0c */ /* 0x000fda000bf25270 */
[----:B------:R-:W-:Y:S05]  /*7330*/  @P1 BRA `(.L_x_2046) ;  /* 0xfffffffc00ec1947 */ /* 0x000fea000383ffff */
.L_x_2045:
[----:B------:R-:W-:Y:S05]  /*7340*/  BSYNC B0 ;  /* 0x0000000000007941 */ /* 0x000fea0003800000 */
.L_x_2044:
[----:B------:R-:W-:-:S03]  /*7350*/  UMOV UR16, 0xffffffff ;  /* 0xffffffff00107882 */ /* 0x000fc60000000000 */
[----:B------:R-:W-:Y:S05]  /*7360*/  BRA.DIV UR16, `(.L_x_2047) ;  /* 0x00000042102c7947 */ /* 0x000fea000b800000 */
[----:B------:R-:W-:Y:S01]  /*7370*/  NOP ;  /* 0x0000000000007918 */ /* 0x000fe20000000000 */
.L_x_2126:
        /* <DEDUP_REMOVED lines=19> */
.L_x_2049:
[----:B------:R-:W-:Y:S05]  /*74b0*/  BSYNC B0 ;  /* 0x0000000000007941 */ /* 0x000fea0003800000 */
.L_x_2048:
        /* <DEDUP_REMOVED lines=17> */
.L_x_2051:
[----:B------:R-:W-:Y:S05]  /*75d0*/  BSYNC B0 ;  /* 0x0000000000007941 */ /* 0x000fea0003800000 */
.L_x_2050:
[----:B------:R-:W-:Y:S06]  /*75e0*/  BAR.ARV 0xa, 0xa0 ;  /* 0x0282800000007b1d */ /* 0x000fec0000002000 */
[----:B------:R-:W-:Y:S04]  /*75f0*/  BSSY B0, `(.L_x_2052) ;  /* 0x0000003000007945 */ /* 0x000fe80003800000 */
[----:B------:R-:W-:Y:S05]  /*7600*/  @!P0 BRA `(.L_x_2053) ;  /* 0x0000000000048947 */ /* 0x000fea0003800000 */
[----:B------:R-:W-:-:S04]  /*7610*/  DEPBAR.LE SB0, 0x0 ;  /* 0x000080000000791a */ /* 0x000fc80000000000 */
.L_x_2053:
[----:B------:R-:W-:Y:S05]  /*7620*/  BSYNC B0 ;  /* 0x0000000000007941 */ /* 0x000fea0003800000 */
.L_x_2052:
        /* <DEDUP_REMOVED lines=19> */
.L_x_2055:
[----:B------:R-:W-:Y:S05]  /*7760*/  BSYNC B0 ;  /* 0x0000000000007941 */ /* 0x000fea0003800000 */
.L_x_2054:
        /* <DEDUP_REMOVED lines=9> */
.L_x_2058:
[----:B------:R-:W2:Y:S04]  /*7800*/  LDG.E.STRONG.GPU R0, desc[UR46][R2.64] ;  /* 0x0000002e02007981 */ /* 0x000ea8000c1ef900 */
[----:B--2---:R-:W-:Y:S01]  /*7810*/  CCTL.IVALL ;  /* 0x00000000ff00798f */ /* 0x004fe20002000000 */
[----:B------:R-:W-:Y:S05]  /*7820*/  YIELD ;  /* 0x0000000000007946 */ /* 0x000fea0003800000 */
[----:B------:R-:W-:-:S13]  /*7830*/  ISETP.NE.AND P1, PT, R0, UR22, PT ;  /* 0x0000001600007c0c */ /* 0x000fda000bf25270 */
[----:B------:R-:W-:Y:S05]  /*7840*/  @P1 BRA `(.L_x_2058) ;  /* 0xfffffffc00ec1947 */ /* 0x000fea000383ffff */
.L_x_2057:
[----:B------:R-:W-:Y:S05]  /*7850*/  BSYNC B0 ;  /* 0x0000000000007941 */ /* 0x000fea0003800000 */
.L_x_2056:
[----:B------:R-:W-:-:S03]  /*7860*/  UMOV UR12, 0xffffffff ;  /* 0xffffffff000c7882 */ /* 0x000fc60000000000 */
[----:B------:R-:W-:Y:S05]  /*7870*/  BRA.DIV UR12, `(.L_x_2059) ;  /* 0x0000003e0c047947 */ /* 0x000fea000b800000 */
[----:B------:R-:W-:Y:S01]  /*7880*/  NOP ;  /* 0x0000000000007918 */ /* 0x000fe20000000000 */
.L_x_2129:
        /* <DEDUP_REMOVED lines=15> */
.L_x_2061:
[----:B------:R-:W-:Y:S05]  /*7980*/  BSYNC B0 ;  /* 0x0000000000007941 */ /* 0x000fea0003800000 */
.L_x_2060:
        /* <DEDUP_REMOVED lines=15> */
.L_x_2063:
[----:B------:R-:W-:Y:S05]  /*7a80*/  BSYNC B0 ;  /* 0x0000000000007941 */ /* 0x000fea0003800000 */
.L_x_2062:
[----:B------:R-:W-:Y:S06]  /*7a90*/  BAR.ARV 0xa, 0xa0 ;  /* 0x0282800000007b1d */ /* 0x000fec0000002000 */
[----:B------:R-:W-:Y:S04]  /*7aa0*/  BSSY B0, `(.L_x_2064) ;  /* 0x0000003000007945 */ /* 0x000fe80003800000 */
[----:B------:R-:W-:Y:S05]  /*7ab0*/  @!P0 BRA `(.L_x_2065) ;  /* 0x0000000000048947 */ /* 0x000fea0003800000 */
[----:B------:R-:W-:-:S04]  /*7ac0*/  DEPBAR.LE SB0, 0x0 ;  /* 0x000080000000791a */ /* 0x000fc80000000000 */
.L_x_2065:
[----:B------:R-:W-:Y:S05]  /*7ad0*/  BSYNC B0 ;  /* 0x0000000000007941 */ /* 0x000fea0003800000 */
.L_x_2064:
        /* <DEDUP_REMOVED lines=19> */
.L_x_2067:
[----:B------:R-:W-:Y:S05]  /*7c10*/  BSYNC B0 ;  /* 0x0000000000007941 */ /* 0x000fea0003800000 */
.L_x_2066:
[----:B------:R-:W-:Y:S02]  /*7c20*/  UIADD3 UR9, UR9, 0x2, URZ ;  /* 0x0000000209097890 */ /* 0x000fe4000fffe03f */
[----:B------:R-:W-:Y:S02]  /*7c30*/  UIADD3 UR4, UR4, 0x3000, URZ ;  /* 0x0000300004047890 */ /* 0x000fe4000fffe03f */
[----:B------:R-:W-:-:S06]  /*7c40*/  UISETP.GE.AND UP0, UPT, UR9, UR11, UPT ;  /* 0x0000000b0900728c */ /* 0x000fcc000bf06270 */
[----:B------:R-:W-:-:S13]  /*7c50*/  PLOP3.LUT P1, PT, PT, PT, UP0, 0x80, 0x0 ;  /* 0x000000000000781c */ /* 0x000fda0003f2f008 */
[----:B------:R-:W-:Y:S05]  /*7c60*/  @!P1 BRA `(.L_x_2068) ;  /* 0xfffffff400749947 */ /* 0x000fea000383ffff */
.L_x_2029:
        /* <DEDUP_REMOVED lines=41> */
.L_x_2071:
[----:B------:R-:W-:Y:S05]  /*7f00*/  BSYNC B0 ;  /* 0x0000000000007941 */ /* 0x000fea0003800000 */
.L_x_2070:
[----:B------:R-:W-:Y:S05]  /*7f10*/  BRA `(.L_x_2072) ;  /* 0x0000000000047947 */ /* 0x000fea0003800000 */
.L_x_2069:
[----:B------:R-:W-:-:S05]  /*7f20*/  UMOV UR4, UR9 ;  /* 0x0000000900047c82 */ /* 0x000fca0008000000 */
.L_x_2072:
        /* <DEDUP_REMOVED lines=11> */
.L_x_2077:
        /* <DEDUP_REMOVED lines=24> */
.L_x_2074:
[----:B------:R-:W-:Y:S05]  /*8160*/  BSYNC B0 ;  /* 0x0000000000007941 */ /* 0x000fea0003800000 */
.L_x_2073:
        /* <DEDUP_REMOVED lines=24> */
.L_x_2076:
[----:B------:R-:W-:Y:S05]  /*82f0*/  BSYNC B0 ;  /* 0x0000000000007941 */ /* 0x000fea0003800000 */
.L_x_2075:
[----:B------:R-:W-:Y:S02]  /*8300*/  UIADD3 UR7, UR7, 0x2, URZ ;  /* 0x0000000207077890 */ /* 0x000fe4000fffe03f */
[----:B------:R-:W-:Y:S02]  /*8310*/  ULEA UR5, UR19, UR5, 0x1 ;  /* 0x0000000513057291 */ /* 0x000fe4000f8e083f */
[----:B------:R-:W-:Y:S02]  /*8320*/  ULEA UR6, UR19, UR6, 0x1 ;  /* 0x0000000613067291 */ /* 0x000fe4000f8e083f */
[----:B------:R-:W-:-:S13]  /*8330*/  ISETP.NE.AND P0, PT, RZ, UR7, PT ;  /* 0x00000007ff007c0c */ /* 0x000fda000bf05270 */
[----:B------:R-:W-:Y:S05]  /*8340*/  @!P0 BRA `(.L_x_1979) ;  /* 0x0000002c00748947 */ /* 0x000fea0003800000 */
[----:B------:R-:W-:Y:S05]  /*8350*/  BRA `(.L_x_2077) ;  /* 0xfffffffc00207947 */ /* 0x000fea000383ffff */
.L_x_2021:
        /* <DEDUP_REMOVED lines=14> */
.L_x_2078:
        /* <DEDUP_REMOVED lines=14> */
.L_x_2080:
[----:B------:R-:W-:-:S05]  /*8520*/  ULDC UR4, c[0x0][0x8c4] ;  /* 0x0002310000047ab9 */ /* 0x000fca0000000800 */
.L_x_2079:
        /* <DEDUP_REMOVED lines=59> */
.L_x_2082:
        /* <DEDUP_REMOVED lines=13> */
.L_x_2083:
        /* <DEDUP_REMOVED lines=8> */
.L_x_2084:
        /* <DEDUP_REMOVED lines=21> */
.L_x_2085:
        /* <DEDUP_REMOVED lines=50> */
.L_x_2130:
        /* <DEDUP_REMOVED lines=15> */
.L_x_2088:
        /* <DEDUP_REMOVED lines=127> */
.L_x_2099:
[----:B-123--:R-:W-:-:S04]  /*9780*/  SHF.L.U32 R18, R10, 0x1f, RZ ;  /* 0x0000001f0a127819 */ /* 0x00efc800000006ff */
[----:B------:R-:W2:Y:S02]  /*9790*/  SYNCS.PHASECHK.TRANS64.TRYWAIT P1, [R15+URZ+0x26840], R18 ;  /* 0x026840120f0075a7 */ /* 0x000ea4000802017f */
[----:B--2---:R-:W-:Y:S05]  /*97a0*/  @!P1 BRA `(.L_x_2091) ;  /* 0x0000001c00689947 */ /* 0x004fea0003800000 */
.L_x_2131:
        /* <DEDUP_REMOVED lines=8> */
.L_x_2092:
        /* <DEDUP_REMOVED lines=44> */
.L_x_2132:
        /* <DEDUP_REMOVED lines=8> */
.L_x_2094:
        /* <DEDUP_REMOVED lines=44> */
.L_x_2133:
        /* <DEDUP_REMOVED lines=8> */
.L_x_2096:
        /* <DEDUP_REMOVED lines=38> */
.L_x_2135:
        /* <DEDUP_REMOVED lines=8> */
.L_x_2098:
        /* <DEDUP_REMOVED lines=44> */
.L_x_2090:
[----:B------:R-:W4:Y:S02]  /*a450*/  LDL.LU R4, [R1+0x8] ;  /* 0x0000080001047983 */ /* 0x000f240000300800 */
[----:B----4-:R-:W-:Y:S02]  /*a460*/  ISETP.NE.AND P1, PT, R4, RZ, PT ;  /* 0x000000ff0400720c */ /* 0x010fe40003f25270 */
[----:B------:R4:W5:Y:S11]  /*a470*/  LDL R4, [R1+0x4] ;  /* 0x0000040001047983 */ /* 0x0009760000100800 */
[----:B----4-:R-:W-:Y:S05]  /*a480*/  @!P1 BRA `(.L_x_2089) ;  /* 0x0000000400949947 */ /* 0x010fea0003800000 */
[----:B------:R-:W-:-:S04]  /*a490*/  SHF.L.U32 R12, R10, 0x1f, RZ ;  /* 0x0000001f0a0c7819 */ /* 0x000fc800000006ff */
[----:B------:R-:W4:Y:S02]  /*a4a0*/  SYNCS.PHASECHK.TRANS64.TRYWAIT P1, [R15+URZ+0x26840], R12 ;  /* 0x0268400c0f0075a7 */ /* 0x000f24000802017f */
[----:B----4-:R-:W-:Y:S05]  /*a4b0*/  @!P1 BRA `(.L_x_2100) ;  /* 0x0000001000789947 */ /* 0x010fea0003800000 */
.L_x_2136:
        /* <DEDUP_REMOVED lines=8> */
.L_x_2101:
        /* <DEDUP_REMOVED lines=41> */
.L_x_2137:
        /* <DEDUP_REMOVED lines=8> */
.L_x_2103:
        /* <DEDUP_REMOVED lines=41> */
.L_x_2089:
[----:B------:R-:W1:Y:S01]  /*aae0*/  S2R R0, SR_TID.X ;  /* 0x0000000000007919 */ /* 0x000e620000002100 */
[----:B------:R-:W-:Y:S01]  /*aaf0*/  IMAD R3, R16, 0x8, R15 ;  /* 0x0000000810037824 */ /* 0x000fe200078e020f */
[----:B-1----:R-:W-:Y:S02]  /*ab00*/  LOP3.LUT R2, R0, 0x7f, RZ, 0xc0, !PT ;  /* 0x0000007f00027812 */ /* 0x002fe400078ec0ff */
[----:B------:R-:W-:Y:S02]  /*ab10*/  SHF.L.U32 R0, R10, 0x1f, RZ ;  /* 0x0000001f0a007819 */ /* 0x000fe400000006ff */
[----:B------:R-:W-:Y:S02]  /*ab20*/  ISETP.NE.AND P1, PT, R2, RZ, PT ;  /* 0x000000ff0200720c */ /* 0x000fe40003f25270 */
[----:B------:R-:W1:Y:S02]  /*ab30*/  SYNCS.PHASECHK.TRANS64.TRYWAIT P0, [R3+URZ+0x26840], R0 ;  /* 0x02684000030075a7 */ /* 0x000e64000800017f */
[----:B-1----:R-:W-:Y:S09]  /*ab40*/  @!P0 BRA `(.L_x_2104) ;  /* 0x0000000800fc8947 */ /* 0x002ff20003800000 */
.L_x_2138:
[----:B------:R-:W-:Y:S05]  /*ab50*/  @P1 BRA `(.L_x_2105) ;  /* 0x0000000000181947 */ /* 0x000fea0003800000 */
[----:B------:R-:W1:Y:S01]  /*ab60*/  S2R R2, SR_TID.X ;  /* 0x0000000000027919 */ /* 0x000e620000002100 */
[----:B------:R-:W-:-:S04]  /*ab70*/  IMAD.MOV.U32 R0, RZ, RZ, 0x3100 ;  /* 0x00003100ff007424 */ /* 0x000fc800078e00ff */
[----:B------:R1:W-:Y:S02]  /*ab80*/  SYNCS.ARRIVE.TRANS64 RZ, [R3+URZ+0x26830], R0 ;  /* 0x0268300003ff79a7 */ /* 0x0003e4000800003f */
[----:B-1----:R-:W-:-:S13]  /*ab90*/  LOP3.LUT P0, RZ, R2, 0x1f, RZ, 0xc0, !PT ;  /* 0x0000001f02ff7812 */ /* 0x002fda000780c0ff */
[----:B------:R-:W-:Y:S05]  /*aba0*/  @!P0 BRA `(.L_x_2105) ;  /* 0x0000000000048947 */ /* 0x000fea0003800000 */
[----:B------:R-:W-:Y:S01]  /*abb0*/  BPT.TRAP 0x1 ;  /* 0x000000040000795c */ /* 0x000fe20000300000 */
.L_x_2105:
        /* <DEDUP_REMOVED lines=48> */
.L_x_2086:
[----:B------:R-:W-:Y:S05]  /*aec0*/  BSYNC B0 ;  /* 0x0000000000007941 */ /* 0x000fea0003800000 */
.L_x_2081:
[----:B------:R-:W-:-:S03]  /*aed0*/  UMOV UR8, 0xffffffff ;  /* 0xffffffff00087882 */ /* 0x000fc60000000000 */
[----:B------:R-:W-:Y:S05]  /*aee0*/  BRA.DIV UR8, `(.L_x_2106) ;  /* 0x0000000a08287947 */ /* 0x000fea000b800000 */
[----:B------:R-:W-:-:S13]  /*aef0*/  ELECT P6, URZ, PT ;  /* 0x00000000003f782f */ /* 0x000fda00038c0000 */
.L_x_2141:
[----:B------:R-:W-:Y:S05]  /*af00*/  @!P6 BRA `(.L_x_1979) ;  /* 0x000000000084e947 */ /* 0x000fea0003800000 */
[----:B------:R-:W-:-:S06]  /*af10*/  ULOP3.LUT UR8, UR38, 0x2, URZ, 0xfc, !UPT ;  /* 0x0000000226087892 */ /* 0x000fcc000f8efc3f */
[----:B------:R-:W-:-:S05]  /*af20*/  IMAD.U32 R2, RZ, RZ, UR8 ;  /* 0x00000008ff027e24 */ /* 0x000fca000f8e00ff */
[----:B------:R-:W-:-:S13]  /*af30*/  ISETP.NE.AND P2, PT, R2, 0x3, PT ;  /* 0x000000030200780c */ /* 0x000fda0003f45270 */
[----:B------:R-:W-:Y:S05]  /*af40*/  @!P2 BRA `(.L_x_2107) ;  /* 0x000000000004a947 */ /* 0x000fea0003800000 */
[----:B---3--:R-:W-:Y:S01]  /*af50*/  BPT.TRAP 0x1 ;  /* 0x000000040000795c */ /* 0x008fe20000300000 */
.L_x_2107:
        /* <DEDUP_REMOVED lines=15> */
.L_x_2142:
[----:B------:R-:W2:Y:S02]  /*b050*/  SYNCS.PHASECHK.TRANS64.TRYWAIT P0, [R3+URZ], R2 ;  /* 0x00000002030075a7 */ /* 0x000ea4000800017f */
[----:B--2---:R-:W-:Y:S05]  /*b060*/  @!P0 BRA `(.L_x_2109) ;  /* 0x0000000400fc8947 */ /* 0x004fea0003800000 */
.L_x_2143:
[----:B------:R-:W-:Y:S05]  /*b070*/  @!P2 BRA `(.L_x_2110) ;  /* 0x000000000004a947 */ /* 0x000fea0003800000 */
[----:B---3--:R-:W-:Y:S01]  /*b080*/  BPT.TRAP 0x1 ;  /* 0x000000040000795c */ /* 0x008fe20000300000 */
.L_x_2110:
[----:B--2---:R-:W-:-:S04]  /*b090*/  VIADD R3, R8, 0x26840 ;  /* 0x0002684008037836 */ /* 0x004fc80000000000 */
[----:B------:R-:W-:-:S04]  /*b0a0*/  IMAD R5, R0, 0x8, R3 ;  /* 0x0000000800057824 */ /* 0x000fc800078e0203 */
[----:B------:R-:W2:Y:S02]  /*b0b0*/  SYNCS.PHASECHK.TRANS64.TRYWAIT P0, [R5+URZ], R4 ;  /* 0x00000004050075a7 */ /* 0x000ea4000800017f */
[----:B--2---:R-:W-:Y:S05]  /*b0c0*/  @!P0 BRA `(.L_x_2111) ;  /* 0x0000000400f88947 */ /* 0x004fea0003800000 */
.L_x_2144:
[----:B------:R-:W-:-:S07]  /*b0d0*/  IMAD R3, R6, 0x8, R3 ;  /* 0x0000000806037824 */ /* 0x000fce00078e0203 */
.L_x_2112:
[----:B----4-:R4:W1:Y:S02]  /*b0e0*/  SYNCS.PHASECHK.TRANS64.TRYWAIT P0, [R3+URZ], R2 ;  /* 0x00000002030075a7 */ /* 0x010864000800017f */
[----:B-1----:R-:W-:Y:S05]  /*b0f0*/  @!P0 NANOSLEEP.SYNCS 0x989680 ;  /* 0x009896800000895d */ /* 0x002fea0003900000 */
[----:B------:R-:W1:Y:S02]  /*b100*/  @!P0 SYNCS.PHASECHK.TRANS64 P0, [R3+URZ], R2 ;  /* 0x00000002030085a7 */ /* 0x000e64000800007f */
[----:B-1----:R-:W-:Y:S05]  /*b110*/  @!P0 BRA `(.L_x_2112) ;  /* 0xfffffffc00f08947 */ /* 0x002fea000383ffff */
.L_x_1979:
[----:B---3--:R-:W-:Y:S05]  /*b120*/  BSYNC B6 ;  /* 0x0000000000067941 */ /* 0x008fea0003800000 */
.L_x_1973:
[----:B------:R-:W-:Y:S05]  /*b130*/  EXIT ;  /* 0x000000000000794d */ /* 0x000fea0003800000 */
.L_x_1990:
[----:B------:R-:W-:Y:S02]  /*b140*/  IMAD.MOV.U32 R13, RZ, RZ, R17 ;  /* 0x000000ffff0d7224 */ /* 0x000fe400078e0011 */
[----:B------:R-:W-:Y:S02]  /*b150*/  IMAD.MOV.U32 R12, RZ, RZ, RZ ;  /* 0x000000ffff0c7224 */ /* 0x000fe400078e00ff */
[----:B------:R-:W-:Y:S02]  /*b160*/  IMAD.MOV.U32 R11, RZ, RZ, 0x1f ;  /* 0x0000001fff0b7424 */ /* 0x000fe400078e00ff */
[----:B------:R-:W-:-:S07]  /*b170*/  IMAD.MOV.U32 R15, RZ, RZ, -0x1 ;  /* 0xffffffffff0f7424 */ /* 0x000fce00078e00ff */
[----:B------:R-:W-:Y:S05]  /*b180*/  WARPSYNC.COLLECTIVE R15, `(.L_x_2113) ;  /* 0x000000000f087348 */ /* 0x000fea0003c00000 */
[----:B------:R1:W2:Y:S02]  /*b190*/  SHFL.IDX P6, R14, R13, R12, R11 ;  /* 0x0000000c0d0e7389 */ /* 0x0002a400000c000b */
[----:B-12---:R-:W-:Y:S01]  /*b1a0*/  ENDCOLLECTIVE ;  /* 0x000000000000791b */ /* 0x006fe20003800000 */
.L_x_2113:
[----:B------:R-:W-:Y:S05]  /*b1b0*/  BRA `(.L_x_2114) ;  /* 0xffffff6000d87947 */ /* 0x000fea000383ffff */
.L_x_1992:
[----:B--2---:R2:W3:Y:S02]  /*b1c0*/  SYNCS.PHASECHK.TRANS64.TRYWAIT P0, [R237+URZ+0x26800], R4 ;  /* 0x02680004ed0075a7 */ /* 0x0044e4000800017f */
[----:B---3--:R-:W-:Y:S05]  /*b1d0*/  @!P0 NANOSLEEP.SYNCS 0x989680 ;  /* 0x009896800000895d */ /* 0x008fea0003900000 */
[----:B------:R-:W3:Y:S02]  /*b1e0*/  @!P0 SYNCS.PHASECHK.TRANS64 P0, [R237+URZ+0x26800], R4 ;  /* 0x02680004ed0085a7 */ /* 0x000ee4000800007f */
[----:B---3--:R-:W-:Y:S05]  /*b1f0*/  @!P0 BRA `(.L_x_1992) ;  /* 0xfffffffc00f08947 */ /* 0x008fea000383ffff */
[----:B------:R-:W-:Y:S05]  /*b200*/  BRA `(.L_x_1991) ;  /* 0xffffff6400007947 */ /* 0x000fea000383ffff */
.L_x_1997:
[----:B--2---:R-:W-:-:S04]  /*b210*/  IMAD.U32 R5, RZ, RZ, UR7 ;  /* 0x00000007ff057e24 */ /* 0x004fc8000f8e00ff */
[----:B------:R2:W3:Y:S03]  /*b220*/  SYNCS.PHASECHK.TRANS64.TRYWAIT P0, [R5+URZ+0x26810], R120 ;  /* 0x02681078050075a7 */ /* 0x0004e6000800017f */
[----:B---3--:R-:W-:Y:S05]  /*b230*/  @!P0 NANOSLEEP.SYNCS 0x989680 ;  /* 0x009896800000895d */ /* 0x008fea0003900000 */
[----:B------:R-:W3:Y:S02]  /*b240*/  @!P0 SYNCS.PHASECHK.TRANS64 P0, [R5+URZ+0x26810], R120 ;  /* 0x02681078050085a7 */ /* 0x000ee4000800007f */
[----:B---3--:R-:W-:Y:S05]  /*b250*/  @!P0 BRA `(.L_x_1997) ;  /* 0xfffffffc00ec8947 */ /* 0x008fea000383ffff */
[----:B------:R-:W-:Y:S05]  /*b260*/  BRA `(.L_x_1996) ;  /* 0xffffff6c005c7947 */ /* 0x000fea000383ffff */
.L_x_2001:
[----:B------:R-:W-:-:S04]  /*b270*/  IMAD.U32 R121, RZ, RZ, UR7 ;  /* 0x00000007ff797e24 */ /* 0x000fc8000f8e00ff */
[----:B------:R1:W1:Y:S03]  /*b280*/  SYNCS.PHASECHK.TRANS64.TRYWAIT P0, [R121+URZ+0x26830], R120 ;  /* 0x02683078790075a7 */ /* 0x000266000800017f */
[----:B-1----:R-:W-:Y:S05]  /*b290*/  @!P0 NANOSLEEP.SYNCS 0x989680 ;  /* 0x009896800000895d */ /* 0x002fea0003900000 */
[----:B------:R-:W1:Y:S02]  /*b2a0*/  @!P0 SYNCS.PHASECHK.TRANS64 P0, [R121+URZ+0x26830], R120 ;  /* 0x02683078790085a7 */ /* 0x000e64000800007f */
[----:B-1----:R-:W-:Y:S05]  /*b2b0*/  @!P0 BRA `(.L_x_2001) ;  /* 0xfffffffc00ec8947 */ /* 0x002fea000383ffff */
[----:B------:R-:W-:Y:S05]  /*b2c0*/  BRA `(.L_x_2000) ;  /* 0xffffff7400207947 */ /* 0x000fea000383ffff */
.L_x_2008:
[----:B------:R-:W-:Y:S01]  /*b2d0*/  BSSY B0, `(.L_x_2115) ;  /* 0x0000005000007945 */ /* 0x000fe20003800000 */
[----:B------:R-:W-:-:S07]  /*b2e0*/  IMAD.MOV.U32 R15, RZ, RZ, -0x1 ;  /* 0xffffffffff0f7424 */ /* 0x000fce00078e00ff */
[----:B-1----:R-:W-:Y:S05]  /*b2f0*/  WARPSYNC.COLLECTIVE R15, `(.L_x_2116) ;  /* 0x000000000f087348 */ /* 0x002fea0003c00000 */
[----:B------:R-:W-:Y:S01]  /*b300*/  NOP ;  /* 0x0000000000007918 */ /* 0x000fe20000000000 */
[----:B-1----:R-:W-:Y:S01]  /*b310*/  ENDCOLLECTIVE ;  /* 0x000000000000791b */ /* 0x002fe20003800000 */
.L_x_2116:
[----:B------:R-:W-:Y:S05]  /*b320*/  BSYNC B0 ;  /* 0x0000000000007941 */ /* 0x000fea0003800000 */
.L_x_2115:
[----:B------:R-:W-:Y:S05]  /*b330*/  BRA `(.L_x_2117) ;  /* 0xffffffa400ec7947 */ /* 0x000fea000383ffff */
.L_x_2017:
[----:B------:R-:W-:Y:S01]  /*b340*/  BSSY B0, `(.L_x_2118) ;  /* 0x0000005000007945 */ /* 0x000fe20003800000 */
[----:B------:R-:W-:-:S07]  /*b350*/  IMAD.MOV.U32 R15, RZ, RZ, -0x1 ;  /* 0xffffffffff0f7424 */ /* 0x000fce00078e00ff */
[----:B-12---:R-:W-:Y:S05]  /*b360*/  WARPSYNC.COLLECTIVE R15, `(.L_x_2119) ;  /* 0x000000000f087348 */ /* 0x006fea0003c00000 */
[----:B------:R-:W-:Y:S01]  /*b370*/  NOP ;  /* 0x0000000000007918 */ /* 0x000fe20000000000 */
[----:B-12---:R-:W-:Y:S01]  /*b380*/  ENDCOLLECTIVE ;  /* 0x000000000000791b */ /* 0x006fe20003800000 */
.L_x_2119:
[----:B------:R-:W-:Y:S05]  /*b390*/  BSYNC B0 ;  /* 0x0000000000007941 */ /* 0x000fea0003800000 */
.L_x_2118:
[----:B------:R-:W-:Y:S05]  /*b3a0*/  BRA `(.L_x_2120) ;  /* 0xffffffa800e07947 */ /* 0x000fea000383ffff */
.L_x_2034:
[----:B------:R-:W-:Y:S01]  /*b3b0*/  BSSY B0, `(.L_x_2121) ;  /* 0x0000005000007945 */ /* 0x000fe20003800000 */
[----:B------:R-:W-:-:S07]  /*b3c0*/  IMAD.MOV.U32 R15, RZ, RZ, -0x1 ;  /* 0xffffffffff0f7424 */ /* 0x000fce00078e00ff */
[----:B------:R-:W-:Y:S05]  /*b3d0*/  WARPSYNC.COLLECTIVE R15, `(.L_x_2122) ;  /* 0x000000000f087348 */ /* 0x000fea0003c00000 */
[----:B------:R-:W-:Y:S01]  /*b3e0*/  NOP ;  /* 0x0000000000007918 */ /* 0x000fe20000000000 */
[----:B------:R-:W-:Y:S01]  /*b3f0*/  ENDCOLLECTIVE ;  /* 0x000000000000791b */ /* 0x000fe20003800000 */
.L_x_2122:
[----:B------:R-:W-:Y:S05]  /*b400*/  BSYNC B0 ;  /* 0x0000000000007941 */ /* 0x000fea0003800000 */
.L_x_2121:
[----:B------:R-:W-:Y:S05]  /*b410*/  BRA `(.L_x_2123) ;  /* 0xffffffb800287947 */ /* 0x000fea000383ffff */
.L_x_2047:
[----:B------:R-:W-:Y:S01]  /*b420*/  BSSY B0, `(.L_x_2124) ;  /* 0x0000005000007945 */ /* 0x000fe20003800000 */
[----:B------:R-:W-:-:S07]  /*b430*/  IMAD.MOV.U32 R15, RZ, RZ, -0x1 ;  /* 0xffffffffff0f7424 */ /* 0x000fce00078e00ff */
[----:B------:R-:W-:Y:S05]  /*b440*/  WARPSYNC.COLLECTIVE R15, `(.L_x_2125) ;  /* 0x000000000f087348 */ /* 0x000fea0003c00000 */
[----:B------:R-:W-:Y:S01]  /*b450*/  NOP ;  /* 0x0000000000007918 */ /* 0x000fe20000000000 */
[----:B------:R-:W-:Y:S01]  /*b460*/  ENDCOLLECTIVE ;  /* 0x000000000000791b */ /* 0x000fe20003800000 */
.L_x_2125:
[----:B------:R-:W-:Y:S05]  /*b470*/  BSYNC B0 ;  /* 0x0000000000007941 */ /* 0x000fea0003800000 */
.L_x_2124:
[----:B------:R-:W-:Y:S05]  /*b480*/  BRA `(.L_x_2126) ;  /* 0xffffffbc00bc7947 */ /* 0x000fea000383ffff */
.L_x_2059:
[----:B------:R-:W-:Y:S01]  /*b490*/  BSSY B0, `(.L_x_2127) ;  /* 0x0000005000007945 */ /* 0x000fe20003800000 */
[----:B------:R-:W-:-:S07]  /*b4a0*/  IMAD.MOV.U32 R15, RZ, RZ, -0x1 ;  /* 0xffffffffff0f7424 */ /* 0x000fce00078e00ff */
[----:B------:R-:W-:Y:S05]  /*b4b0*/  WARPSYNC.COLLECTIVE R15, `(.L_x_2128) ;  /* 0x000000000f087348 */ /* 0x000fea0003c00000 */
[----:B------:R-:W-:Y:S01]  /*b4c0*/  NOP ;  /* 0x0000000000007918 */ /* 0x000fe20000000000 */
[----:B------:R-:W-:Y:S01]  /*b4d0*/  ENDCOLLECTIVE ;  /* 0x000000000000791b */ /* 0x000fe20003800000 */
.L_x_2128:
[----:B------:R-:W-:Y:S05]  /*b4e0*/  BSYNC B0 ;  /* 0x0000000000007941 */ /* 0x000fea0003800000 */
.L_x_2127:
[----:B------:R-:W-:Y:S05]  /*b4f0*/  BRA `(.L_x_2129) ;  /* 0xffffffc000e47947 */ /* 0x000fea000383ffff */
.L_x_2087:
[----:B-1----:R1:W2:Y:S02]  /*b500*/  SYNCS.PHASECHK.TRANS64.TRYWAIT P0, [R15+URZ+0x26820], R0 ;  /* 0x026820000f0075a7 */ /* 0x0022a4000800017f */
[----:B--2---:R-:W-:Y:S05]  /*b510*/  @!P0 NANOSLEEP.SYNCS 0x989680 ;  /* 0x009896800000895d */ /* 0x004fea0003900000 */
[----:B------:R-:W2:Y:S02]  /*b520*/  @!P0 SYNCS.PHASECHK.TRANS64 P0, [R15+URZ+0x26820], R0 ;  /* 0x026820000f0085a7 */ /* 0x000ea4000800007f */
[----:B--2---:R-:W-:Y:S05]  /*b530*/  @!P0 BRA `(.L_x_2087) ;  /* 0xfffffffc00f08947 */ /* 0x004fea000383ffff */
[----:B------:R-:W-:Y:S05]  /*b540*/  BRA `(.L_x_2130) ;  /* 0xffffffd800547947 */ /* 0x000fea000383ffff */
.L_x_2091:
[----:B--2---:R2:W3:Y:S02]  /*b550*/  SYNCS.PHASECHK.TRANS64.TRYWAIT P1, [R15+URZ+0x26840], R18 ;  /* 0x026840120f0075a7 */ /* 0x0044e4000802017f */
[----:B---3--:R-:W-:Y:S05]  /*b560*/  @!P1 NANOSLEEP.SYNCS 0x989680 ;  /* 0x009896800000995d */ /* 0x008fea0003900000 */
[----:B------:R-:W3:Y:S02]  /*b570*/  @!P1 SYNCS.PHASECHK.TRANS64 P1, [R15+URZ+0x26840], R18 ;  /* 0x026840120f0095a7 */ /* 0x000ee4000802007f */
[----:B---3--:R-:W-:Y:S05]  /*b580*/  @!P1 BRA `(.L_x_2091) ;  /* 0xfffffffc00f09947 */ /* 0x008fea000383ffff */
[----:B------:R-:W-:Y:S05]  /*b590*/  BRA `(.L_x_2131) ;  /* 0xffffffe000847947 */ /* 0x000fea000383ffff */
.L_x_2093:
[----:B-1----:R1:W3:Y:S02]  /*b5a0*/  SYNCS.PHASECHK.TRANS64.TRYWAIT P1, [R15+URZ+0x26828], R18 ;  /* 0x026828120f0075a7 */ /* 0x0022e4000802017f */
[----:B---3--:R-:W-:Y:S05]  /*b5b0*/  @!P1 NANOSLEEP.SYNCS 0x989680 ;  /* 0x009896800000995d */ /* 0x008fea0003900000 */
[----:B------:R-:W3:Y:S02]  /*b5c0*/  @!P1 SYNCS.PHASECHK.TRANS64 P1, [R15+URZ+0x26828], R18 ;  /* 0x026828120f0095a7 */ /* 0x000ee4000802007f */
[----:B---3--:R-:W-:Y:S05]  /*b5d0*/  @!P1 BRA `(.L_x_2093) ;  /* 0xfffffffc00f09947 */ /* 0x008fea000383ffff */
[----:B------:R-:W-:Y:S05]  /*b5e0*/  BRA `(.L_x_2132) ;  /* 0xffffffe400407947 */ /* 0x000fea000383ffff */
.L_x_2095:
[----:B---3--:R3:W4:Y:S02]  /*b5f0*/  SYNCS.PHASECHK.TRANS64.TRYWAIT P1, [R15+URZ+0x26848], R18 ;  /* 0x026848120f0075a7 */ /* 0x008724000802017f */
[----:B----4-:R-:W-:Y:S05]  /*b600*/  @!P1 NANOSLEEP.SYNCS 0x989680 ;  /* 0x009896800000995d */ /* 0x010fea0003900000 */
[----:B------:R-:W4:Y:S02]  /*b610*/  @!P1 SYNCS.PHASECHK.TRANS64 P1, [R15+URZ+0x26848], R18 ;  /* 0x026848120f0095a7 */ /* 0x000f24000802007f */
[----:B----4-:R-:W-:Y:S05]  /*b620*/  @!P1 BRA `(.L_x_2095) ;  /* 0xfffffffc00f09947 */ /* 0x010fea000383ffff */
[----:B------:R-:W-:Y:S05]  /*b630*/  BRA `(.L_x_2133) ;  /* 0xffffffe400fc7947 */ /* 0x000fea000383ffff */
.L_x_2097:
[----:B------:R-:W-:-:S07]  /*b640*/  SHF.L.U32 R4, R10, 0x1f, RZ ;  /* 0x0000001f0a047819 */ /* 0x000fce00000006ff */
.L_x_2134:
[----:B----4-:R4:W1:Y:S02]  /*b650*/  SYNCS.PHASECHK.TRANS64.TRYWAIT P1, [R15+URZ+0x26820], R4 ;  /* 0x026820040f0075a7 */ /* 0x010864000802017f */
[----:B-1----:R-:W-:Y:S05]  /*b660*/  @!P1 NANOSLEEP.SYNCS 0x989680 ;  /* 0x009896800000995d */ /* 0x002fea0003900000 */
[----:B------:R-:W1:Y:S02]  /*b670*/  @!P1 SYNCS.PHASECHK.TRANS64 P1, [R15+URZ+0x26820], R4 ;  /* 0x026820040f0095a7 */ /* 0x000e64000802007f */
[----:B-1----:R-:W-:Y:S05]  /*b680*/  @!P1 BRA `(.L_x_2134) ;  /* 0xfffffffc00f09947 */ /* 0x002fea000383ffff */
[----:B------:R-:W-:Y:S05]  /*b690*/  BRA `(.L_x_2135) ;  /* 0xffffffe8009c7947 */ /* 0x000fea000383ffff */
.L_x_2100:
[----:B----4-:R4:W1:Y:S02]  /*b6a0*/  SYNCS.PHASECHK.TRANS64.TRYWAIT P1, [R15+URZ+0x26840], R12 ;  /* 0x0268400c0f0075a7 */ /* 0x010864000802017f */
[----:B-1----:R-:W-:Y:S05]  /*b6b0*/  @!P1 NANOSLEEP.SYNCS 0x989680 ;  /* 0x009896800000995d */ /* 0x002fea0003900000 */
[----:B------:R-:W1:Y:S02]  /*b6c0*/  @!P1 SYNCS.PHASECHK.TRANS64 P1, [R15+URZ+0x26840], R12 ;  /* 0x0268400c0f0095a7 */ /* 0x000e64000802007f */
[----:B-1----:R-:W-:Y:S05]  /*b6d0*/  @!P1 BRA `(.L_x_2100) ;  /* 0xfffffffc00f09947 */ /* 0x002fea000383ffff */
[----:B------:R-:W-:Y:S05]  /*b6e0*/  BRA `(.L_x_2136) ;  /* 0xffffffec00747947 */ /* 0x000fea000383ffff */
.L_x_2102:
[----:B-1----:R1:W2:Y:S02]  /*b6f0*/  SYNCS.PHASECHK.TRANS64.TRYWAIT P1, [R15+URZ+0x26828], R12 ;  /* 0x0268280c0f0075a7 */ /* 0x0022a4000802017f */
[----:B--2---:R-:W-:Y:S05]  /*b700*/  @!P1 NANOSLEEP.SYNCS 0x989680 ;  /* 0x009896800000995d */ /* 0x004fea0003900000 */
[----:B------:R-:W2:Y:S02]  /*b710*/  @!P1 SYNCS.PHASECHK.TRANS64 P1, [R15+URZ+0x26828], R12 ;  /* 0x0268280c0f0095a7 */ /* 0x000ea4000802007f */
[----:B--2---:R-:W-:Y:S05]  /*b720*/  @!P1 BRA `(.L_x_2102) ;  /* 0xfffffffc00f09947 */ /* 0x004fea000383ffff */
[----:B------:R-:W-:Y:S05]  /*b730*/  BRA `(.L_x_2137) ;  /* 0xfffffff000247947 */ /* 0x000fea000383ffff */
.L_x_2104:
[----:B------:R1:W1:Y:S02]  /*b740*/  SYNCS.PHASECHK.TRANS64.TRYWAIT P0, [R3+URZ+0x26840], R0 ;  /* 0x02684000030075a7 */ /* 0x000264000800017f */
[----:B-1----:R-:W-:Y:S05]  /*b750*/  @!P0 NANOSLEEP.SYNCS 0x989680 ;  /* 0x009896800000895d */ /* 0x002fea0003900000 */
[----:B------:R-:W1:Y:S02]  /*b760*/  @!P0 SYNCS.PHASECHK.TRANS64 P0, [R3+URZ+0x26840], R0 ;  /* 0x02684000030085a7 */ /* 0x000e64000800007f */
[----:B-1----:R-:W-:Y:S05]  /*b770*/  @!P0 BRA `(.L_x_2104) ;  /* 0xfffffffc00f08947 */ /* 0x002fea000383ffff */
[----:B------:R-:W-:Y:S05]  /*b780*/  BRA `(.L_x_2138) ;  /* 0xfffffff000f07947 */ /* 0x000fea000383ffff */
.L_x_2106:
[----:B------:R-:W-:Y:S01]  /*b790*/  BSSY B0, `(.L_x_2139) ;  /* 0x0000006000007945 */ /* 0x000fe20003800000 */
[----:B------:R-:W-:-:S07]  /*b7a0*/  IMAD.MOV.U32 R15, RZ, RZ, -0x1 ;  /* 0xffffffffff0f7424 */ /* 0x000fce00078e00ff */
[----:B---3--:R-:W-:Y:S05]  /*b7b0*/  WARPSYNC.COLLECTIVE R15, `(.L_x_2140) ;  /* 0x000000000f0c7348 */ /* 0x008fea0003c00000 */
[----:B------:R-:W-:Y:S02]  /*b7c0*/  ELECT P6, UR62, PT ;  /* 0x00000000003e782f */ /* 0x000fe400038c0000 */
[----:B------:R-:W-:Y:S01]  /*b7d0*/  MOV R14, UR62 ;  /* 0x0000003e000e7c02 */ /* 0x000fe20008000f00 */
[----:B---3--:R-:W-:Y:S10]  /*b7e0*/  ENDCOLLECTIVE ;  /* 0x000000000000791b */ /* 0x008ff40003800000 */
.L_x_2140:
[----:B------:R-:W-:Y:S05]  /*b7f0*/  BSYNC B0 ;  /* 0x0000000000007941 */ /* 0x000fea0003800000 */
.L_x_2139:
[----:B------:R-:W-:Y:S05]  /*b800*/  BRA `(.L_x_2141) ;  /* 0xfffffff400bc7947 */ /* 0x000fea000383ffff */
.L_x_2108:
[----:B-1----:R1:W2:Y:S02]  /*b810*/  SYNCS.PHASECHK.TRANS64.TRYWAIT P0, [R7+URZ], R4 ;  /* 0x00000004070075a7 */ /* 0x0022a4000800017f */
[----:B--2---:R-:W-:Y:S05]  /*b820*/  @!P0 NANOSLEEP.SYNCS 0x989680 ;  /* 0x009896800000895d */ /* 0x004fea0003900000 */
[----:B------:R-:W2:Y:S02]  /*b830*/  @!P0 SYNCS.PHASECHK.TRANS64 P0, [R7+URZ], R4 ;  /* 0x00000004070085a7 */ /* 0x000ea4000800007f */
[----:B--2---:R-:W-:Y:S05]  /*b840*/  @!P0 BRA `(.L_x_2108) ;  /* 0xfffffffc00f08947 */ /* 0x004fea000383ffff */
[----:B------:R-:W-:Y:S05]  /*b850*/  BRA `(.L_x_2142) ;  /* 0xfffffff400fc7947 */ /* 0x000fea000383ffff */
.L_x_2109:
[----:B--2---:R2:W4:Y:S02]  /*b860*/  SYNCS.PHASECHK.TRANS64.TRYWAIT P0, [R3+URZ], R2 ;  /* 0x00000002030075a7 */ /* 0x004524000800017f */
[----:B----4-:R-:W-:Y:S05]  /*b870*/  @!P0 NANOSLEEP.SYNCS 0x989680 ;  /* 0x009896800000895d */ /* 0x010fea0003900000 */
[----:B------:R-:W4:Y:S02]  /*b880*/  @!P0 SYNCS.PHASECHK.TRANS64 P0, [R3+URZ], R2 ;  /* 0x00000002030085a7 */ /* 0x000f24000800007f */
[----:B----4-:R-:W-:Y:S05]  /*b890*/  @!P0 BRA `(.L_x_2109) ;  /* 0xfffffffc00f08947 */ /* 0x010fea000383ffff */
[----:B------:R-:W-:Y:S05]  /*b8a0*/  BRA `(.L_x_2143) ;  /* 0xfffffff400f07947 */ /* 0x000fea000383ffff */
.L_x_2111:
[----:B--2---:R2:W4:Y:S02]  /*b8b0*/  SYNCS.PHASECHK.TRANS64.TRYWAIT P0, [R5+URZ], R4 ;  /* 0x00000004050075a7 */ /* 0x004524000800017f */
[----:B----4-:R-:W-:Y:S05]  /*b8c0*/  @!P0 NANOSLEEP.SYNCS 0x989680 ;  /* 0x009896800000895d */ /* 0x010fea0003900000 */
[----:B------:R-:W4:Y:S02]  /*b8d0*/  @!P0 SYNCS.PHASECHK.TRANS64 P0, [R5+URZ], R4 ;  /* 0x00000004050085a7 */ /* 0x000f24000800007f */
[----:B----4-:R-:W-:Y:S05]  /*b8e0*/  @!P0 BRA `(.L_x_2111) ;  /* 0xfffffffc00f08947 */ /* 0x010fea000383ffff */
[----:B------:R-:W-:Y:S05]  /*b8f0*/  BRA `(.L_x_2144) ;  /* 0xfffffff400f47947 */ /* 0x000fea000383ffff */
.L_x_2145:
        /* <DEDUP_REMOVED lines=16> */
.L_x_6568:


//--------------------- .text._ZN7cutlass13device_kernelIN5flash11enable_sm90INS1_16FlashAttnBwdSm90INS1_25CollectiveMainloopBwdSm90ILi2ELi2ELi2EN4cute5tupleIJNS5_1CILi1EEES8_S8_EEENS6_IJNS7_ILi64EEENS7_ILi128EEENS7_ILi96EEEEEENS_6half_tEfNS_4arch4Sm90ELb1ELb0ELb1ELb0ELb0ELb1ELb0ELb0ELi2ELi1ELi2ELi1ELb1EEENS1_21CollectiveEpilogueBwdISD_SE_SG_Li256ELb0ELb0ELi1EEENS1_25SingleTileBwdLPTSchedulerILb0ELi128ELb0EEEEEEEEEvNT_6ParamsE --------------------------
	.section	.text._ZN7cutlass13device_kernelIN5flash11enable_sm90INS1_16FlashAttnBwdSm90INS1_25CollectiveMainloopBwdSm90ILi2ELi2ELi2EN4cute5tupleIJNS5_1CILi1EEES8_S8_EEENS6_IJNS7_ILi64EEENS7_ILi128EEENS7_ILi96EEEEEENS_6half_tEfNS_4arch4Sm90ELb1ELb0ELb1ELb0ELb0ELb1ELb0ELb0ELi2ELi1ELi2ELi1ELb1EEENS1_21CollectiveEpilogueBwdISD_SE_SG_Li256ELb0ELb0ELi1EEENS1_25SingleTileBwdLPTSchedulerILb0ELi128ELb0EEEEEEEEEvNT_6ParamsE,"ax",@progbits
	.align	128
.text._ZN7cutlass13device_kernelIN5flash11enable_sm90INS1_16FlashAttnBwdSm90INS1_25CollectiveMainloopBwdSm90ILi2ELi2ELi2EN4cute5tupleIJNS5_1CILi1EEES8_S8_EEENS6_IJNS7_ILi64EEENS7_ILi128EEENS7_ILi96EEEEEENS_6half_tEfNS_4arch4Sm90ELb1ELb0ELb1ELb0ELb0ELb1ELb0ELb0ELi2ELi1ELi2ELi1ELb1EEENS1_21CollectiveEpilogueBwdISD_SE_SG_Li256ELb0ELb0ELi1EEENS1_25SingleTileBwdLPTSchedulerILb0ELi128ELb0EEEEEEEEEvNT_6ParamsE:
        .type           _ZN7cutlass13device_kernelIN5flash11enable_sm90INS1_16FlashAttnBwdSm90INS1_25CollectiveMainloopBwdSm90ILi2ELi2ELi2EN4cute5tupleIJNS5_1CILi1EEES8_S8_EEENS6_IJNS7_ILi64EEENS7_ILi128EEENS7_ILi96EEEEEENS_6half_tEfNS_4arch4Sm90ELb1ELb0ELb1ELb0ELb0ELb1ELb0ELb0ELi2ELi1ELi2ELi1ELb1EEENS1_21CollectiveEpilogueBwdISD_SE_SG_Li256ELb0ELb0ELi1EEENS1_25SingleTileBwdLPTSchedulerILb0ELi128ELb0EEEEEEEEEvNT_6ParamsE,@function
        .size           _ZN7cutlass13device_kernelIN5flash11enable_sm90INS1_16FlashAttnBwdSm90INS1_25CollectiveMainloopBwdSm90ILi2ELi2ELi2EN4cute5tupleIJNS5_1CILi1EEES8_S8_EEENS6_IJNS7_ILi64EEENS7_ILi128EEENS7_ILi96EEEEEENS_6half_tEfNS_4arch4Sm90ELb1ELb0ELb1ELb0ELb0ELb1ELb0ELb0ELi2ELi1ELi2ELi1ELb1EEENS1_21CollectiveEpilogueBwdISD_SE_SG_Li256ELb0ELb0ELi1EEENS1_25SingleTileBwdLPTSchedulerILb0ELi128ELb0EEEEEEEEEvNT_6ParamsE,(.L_x_6569 - _ZN7cutlass13device_kernelIN5flash11enable_sm90INS1_16FlashAttnBwdSm90INS1_25CollectiveMainloopBwdSm90ILi2ELi2ELi2EN4cute5tupleIJNS5_1CILi1EEES8_S8_EEENS6_IJNS7_ILi64EEENS7_ILi128EEENS7_ILi96EEEEEENS_6half_tEfNS_4arch4Sm90ELb1ELb0ELb1ELb0ELb0ELb1ELb0ELb0ELi2ELi1ELi2ELi1ELb1EEENS1_21CollectiveEpilogueBwdISD_SE_SG_Li256ELb0ELb0ELi1EEENS1_25SingleTileBwdLPTSchedulerILb0ELi128ELb0EEEEEEEEEvNT_6ParamsE)
        .other          _ZN7cutlass13device_kernelIN5flash11enable_sm90INS1_16FlashAttnBwdSm90INS1_25CollectiveMainloopBwdSm90ILi2ELi2ELi2EN4cute5tupleIJNS5_1CILi1EEES8_S8_EEENS6_IJNS7_ILi64EEENS7_ILi128EEENS7_ILi96EEEEEENS_6half_tEfNS_4arch4Sm90ELb1ELb0ELb1ELb0ELb0ELb1ELb0ELb0ELi2ELi1ELi2ELi1ELb1EEENS1_21CollectiveEpilogueBwdISD_SE_SG_Li256ELb0ELb0ELi1EEENS1_25SingleTileBwdLPTSchedulerILb0ELi128ELb0EEEEEEEEEvNT_6ParamsE,@"STO_CUDA_ENTRY STV_DEFAULT"
_ZN7cutlass13device_kernelIN5flash11enable_sm90INS1_16FlashAttnBwdSm90INS1_25CollectiveMainloopBwdSm90ILi2ELi2ELi2EN4cute5tupleIJNS5_1CILi1EEES8_S8_EEENS6_IJNS7_ILi64EEENS7_ILi128EEENS7_ILi96EEEEEENS_6half_tEfNS_4arch4Sm90ELb1ELb0ELb1ELb0ELb0ELb1ELb0ELb0ELi2ELi1ELi2ELi1ELb1EEENS1_21CollectiveEpilogueBwdISD_SE_SG_Li256ELb0ELb0ELi1EEENS1_25SingleTileBwdLPTSchedulerILb0ELi128ELb0EEEEEEEEEvNT_6ParamsE:
        /* <DEDUP_REMOVED lines=30> */
.L_x_2147:
[----:B------:R-:W-:Y:S05]  /*01e0*/  BSYNC B0 ;  /* 0x0000000000007941 */ /* 0x000fea0003800000 */
.L_x_2146:
        /* <DEDUP_REMOVED lines=37> */
.L_x_2148:
        /* <DEDUP_REMOVED lines=22> */
.L_x_2149:
[----:B------:R-:W-:Y:S01]  /*05a0*/  PLOP3.LUT P0, PT, PT, PT, UP0, 0x80, 0x0 ;  /* 0x000000000000781c */ /* 0x000fe20003f0f008 */
[----:B------:R-:W-:Y:S01]  /*05b0*/  NOP ;  /* 0x0000000000007918 */ /* 0x000fe20000000000 */
[----:B-12-4-:R-:W-:Y:S11]  /*05c0*/  BAR.SYNC.DEFER_BLOCKING 0x0 ;  /* 0x0000000000007b1d */ /* 0x016ff60000010000 */
[----:B------:R-:W-:Y:S05]  /*05d0*/  @!P0 BRA `(.L_x_2150) ;  /* 0x0000005c00908947 */ /* 0x000fea0003800000 */
.L_x_2151:
[----:B------:R-:W-:-:S08]  /*05e0*/  NOP ;  /* 0x0000000000007918 */ /* 0x000fd00000000000 */
[----:B------:R-:W1:Y:S02]  /*05f0*/  USETMAXREG.TRY_ALLOC.CTAPOOL UP0, 0xf0 ;  /* 0x000000f0000079c8 */ /* 0x000e640008000600 */
[----:B-1----:R-:W-:-:S13]  /*0600*/  PLOP3.LUT P0, PT, PT, PT, UP0, 0x80, 0x0 ;  /* 0x000000000000781c */ /* 0x002fda0003f0f008 */
[----:B------:R-:W-:Y:S05]  /*0610*/  @!P0 BRA `(.L_x_2151) ;  /* 0xfffffffc00f08947 */ /* 0x000fea000383ffff */
[----:B------:R-:W-:Y:S01]  /*0620*/  LOP3.LUT R0, R0, 0x3, RZ, 0xc0, !PT ;  /* 0x0000000300007812 */ /* 0x000fe200078ec0ff */
[----:B------:R-:W1:Y:S01]  /*0630*/  S2R R2, SR_TID.X ;  /* 0x0000000000027919 */ /* 0x000e620000002100 */
[----:B------:R-:W2:Y:S01]  /*0640*/  S2UR UR7, SR_CTAID.X ;  /* 0x00000000000779c3 */ /* 0x000ea20000002500 */
[----:B------:R-:W-:Y:S02]  /*0650*/  ULDC UR8, c[0x0][0xb50] ;  /* 0x0002d40000087ab9 */ /* 0x000fe40000000800 */
[----:B------:R-:W-:Y:S01]  /*0660*/  UISETP.NE.AND UP0, UPT, UR8, 0x1, UPT ;  /* 0x000000010800788c */ /* 0x000fe2000bf05270 */
[----:B------:R-:W3:Y:S04]  /*0670*/  SHFL.IDX PT, R0, R0, RZ, 0x1f ;  /* 0x00001fff00007589 */ /* 0x000ee800000e0000 */
[----:B------:R-:W4:Y:S06]  /*0680*/  LDC R3, c[0x0][0xb68] ;  /* 0x0002da00ff037b82 */ /* 0x000f2c0000000800 */
[----:B------:R-:W-:Y:S01]  /*0690*/  @UP0 ULDC UR4, c[0x0][0xb54] ;  /* 0x0002d50000040ab9 */ /* 0x000fe20000000800 */
[----:B------:R-:W-:Y:S01]  /*06a0*/  @UP0 ULDC UR9, c[0x0][0xb58] ;  /* 0x0002d60000090ab9 */ /* 0x000fe20000000800 */
[----:B--2---:R-:W-:-:S02]  /*06b0*/  UIMAD.WIDE.U32 UR4, UR7, UR4, URZ ;  /* 0x00000004070472a5 */ /* 0x004fc4000f8e003f */
[----:B------:R-:W-:Y:S01]  /*06c0*/  UMOV UR6, UR7 ;  /* 0x0000000700067c82 */ /* 0x000fe20008000000 */
[----:B---3--:R-:W-:Y:S01]  /*06d0*/  ISETP.NE.AND P0, PT, R0, RZ, PT ;  /* 0x000000ff0000720c */ /* 0x008fe20003f05270 */
[----:B------:R-:W-:Y:S01]  /*06e0*/  @UP0 USHF.R.U32.HI UR6, URZ, UR9, UR5 ;  /* 0x000000093f060299 */ /* 0x000fe20008011605 */
[----:B-1----:R-:W-:-:S03]  /*06f0*/  SHF.R.U32.HI R2, RZ, 0x7, R2 ;  /* 0x00000007ff027819 */ /* 0x002fc60000011602 */
[----:B------:R-:W-:-:S04]  /*0700*/  UIADD3 UR4, -UR6, URZ, URZ ;  /* 0x0000003f06047290 */ /* 0x000fc8000fffe13f */
[----:B------:R-:W-:-:S04]  /*0710*/  UIMAD UR10, UR8, UR4, UR7 ;  /* 0x00000004080a72a4 */ /* 0x000fc8000f8e0207 */
[----:B------:R-:W-:-:S05]  /*0720*/  @!P0 VIADD R2, R2, 0x9 ;  /* 0x0000000902028836 */ /* 0x000fca0000000000 */
[----:B------:R1:W-:Y:S06]  /*0730*/  @!P0 BAR.ARV R2, 0xa0 ;  /* 0x000280020000851d */ /* 0x0003ec0000002000 */
[----:B----4-:R-:W-:-:S13]  /*0740*/  ISETP.LE.AND P0, PT, R3, UR6, PT ;  /* 0x0000000603007c0c */ /* 0x010fda000bf03270 */
[----:B-1----:R-:W-:Y:S05]  /*0750*/  @!P0 BRA `(.L_x_2152) ;  /* 0x0000000000208947 */ /* 0x002fea0003800000 */
[----:B------:R-:W-:Y:S01]  /*0760*/  ULDC UR7, c[0x0][0xb5c] ;  /* 0x0002d70000077ab9 */ /* 0x000fe20000000800 */
[----:B------:R-:W-:Y:S01]  /*0770*/  UMOV UR37, UR10 ;  /* 0x0000000a00257c82 */ /* 0x000fe20008000000 */
[----:B------:R-:W-:-:S11]  /*0780*/  UISETP.NE.AND UP0, UPT, UR7, 0x1, UPT ;  /* 0x000000010700788c */ /* 0x000fd6000bf05270 */
[----:B------:R-:W-:Y:S02]  /*0790*/  @UP0 ULDC.64 UR8, c[0x0][0xb60] ;  /* 0x0002d80000080ab9 */ /* 0x000fe40000000a00 */
[----:B------:R-:W-:-:S04]  /*07a0*/  UIMAD.WIDE.U32 UR4, UR10, UR8, URZ ;  /* 0x000000080a0472a5 */ /* 0x000fc8000f8e003f */
[----:B------:R-:W-:-:S04]  /*07b0*/  @UP0 USHF.R.U32.HI UR37, URZ, UR9, UR5 ;  /* 0x000000093f250299 */ /* 0x000fc80008011605 */
[----:B------:R-:W-:Y:S01]  /*07c0*/  UIMAD UR4, UR37, UR7, URZ ;  /* 0x00000007250472a4 */ /* 0x000fe2000f8e023f */
[----:B------:R-:W-:Y:S11]  /*07d0*/  BRA `(.L_x_2153) ;  /* 0x00000000001c7947 */ /* 0x000ff60003800000 */
.L_x_2152:
[----:B------:R-:W-:Y:S01]  /*07e0*/  ULDC UR7, c[0x0][0xb44] ;  /* 0x0002d10000077ab9 */ /* 0x000fe20000000800 */
[----:B------:R-:W-:Y:S01]  /*07f0*/  UMOV UR37, UR10 ;  /* 0x0000000a00257c82 */ /* 0x000fe20008000000 */
[----:B------:R-:W-:-:S11]  /*0800*/  UISETP.NE.AND UP0, UPT, UR7, 0x1, UPT ;  /* 0x000000010700788c */ /* 0x000fd6000bf05270 */
[----:B------:R-:W-:Y:S02]  /*0810*/  @UP0 ULDC.64 UR8, c[0x0][0xb48] ;  /* 0x0002d20000080ab9 */ /* 0x000fe40000000a00 */
[----:B------:R-:W-:-:S04]  /*0820*/  UIMAD.WIDE.U32 UR4, UR10, UR8, URZ ;  /* 0x000000080a0472a5 */ /* 0x000fc8000f8e003f */
[----:B------:R-:W-:-:S04]  /*0830*/  @UP0 USHF.R.U32.HI UR37, URZ, UR9, UR5 ;  /* 0x000000093f250299 */ /* 0x000fc80008011605 */
[----:B------:R-:W-:-:S12]  /*0840*/  UIMAD UR4, UR37, UR7, URZ ;  /* 0x00000007250472a4 */ /* 0x000fd8000f8e023f */
.L_x_2153:
[----:B------:R-:W-:Y:S01]  /*0850*/  ULDC UR43, c[0x0][0xb38] ;  /* 0x0002ce00002b7ab9 */ /* 0x000fe20000000800 */
[----:B------:R-:W-:Y:S02]  /*0860*/  UIADD3 UR4, UR10, -UR4, URZ ;  /* 0x800000040a047290 */ /* 0x000fe4000fffe03f */
[----:B------:R-:W-:Y:S01]  /*0870*/  UISETP.NE.AND UP0, UPT, UR43, 0x1, UPT ;  /* 0x000000012b00788c */ /* 0x000fe2000bf05270 */
[----:B------:R-:W-:Y:S02]  /*0880*/  ULDC UR5, c[0x0][0xb44] ;  /* 0x0002d10000057ab9 */ /* 0x000fe40000000800 */
[----:B------:R-:W-:-:S08]  /*0890*/  UIMAD UR6, UR6, UR5, UR4 ;  /* 0x00000005060672a4 */ /* 0x000fd0000f8e0204 */
[----:B------:R-:W-:Y:S01]  /*08a0*/  @UP0 ULDC UR4, c[0x0][0xb3c] ;  /* 0x0002cf0000040ab9 */ /* 0x000fe20000000800 */
[----:B------:R-:W-:Y:S01]  /*08b0*/  @UP0 ULDC UR7, c[0x0][0xb40] ;  /* 0x0002d00000070ab9 */ /* 0x000fe20000000800 */
[----:B------:R-:W-:Y:S02]  /*08c0*/  UIMAD.WIDE.U32 UR4, UR6, UR4, URZ ;  /* 0x00000004060472a5 */ /* 0x000fe4000f8e003f */
[----:B------:R-:W-:Y:S02]  /*08d0*/  UMOV UR44, UR6 ;  /* 0x00000006002c7c82 */ /* 0x000fe40008000000 */
[----:B------:R-:W-:-:S04]  /*08e0*/  @UP0 USHF.R.U32.HI UR44, URZ, UR7, UR5 ;  /* 0x000000073f2c0299 */ /* 0x000fc80008011605 */
[----:B------:R-:W-:Y:S02]  /*08f0*/  UIADD3 UR4, -UR44, URZ, URZ ;  /* 0x0000003f2c047290 */ /* 0x000fe4000fffe13f */
[----:B------:R-:W-:Y:S02]  /*0900*/  ISETP.LE.AND P0, PT, RZ, UR44, PT ;  /* 0x0000002cff007c0c */ /* 0x000fe4000bf03270 */
[----:B------:R-:W-:-:S11]  /*0910*/  UIMAD UR43, UR43, UR4, UR6 ;  /* 0x000000042b2b72a4 */ /* 0x000fd6000f8e0206 */
[----:B------:R-:W-:Y:S05]  /*0920*/  @!P0 EXIT ;  /* 0x000000000000894d */ /* 0x000fea0003800000 */
[----:B------:R-:W-:Y:S01]  /*0930*/  ULDC UR7, c[0x0][0x280] ;  /* 0x0000a00000077ab9 */ /* 0x000fe20000000800 */
[----:B------:R-:W-:Y:S01]  /*0940*/  ULDC UR5, c[0x0][0x290] ;  /* 0x0000a40000057ab9 */ /* 0x000fe20000000800 */
[----:B------:R-:W-:Y:S01]  /*0950*/  ULEA UR4, UR37, UR7, 0x7 ;  /* 0x0000000725047291 */ /* 0x000fe2000f8e383f */
[----:B------:R-:W-:Y:S01]  /*0960*/  PLOP3.LUT P0, PT, PT, PT, PT, 0x80, 0x0 ;  /* 0x000000000000781c */ /* 0x000fe20003f0f070 */
[----:B------:R-:W-:Y:S01]  /*0970*/  ULDC UR6, c[0x0][0x74c] ;  /* 0x0001d30000067ab9 */ /* 0x000fe20000000800 */
[----:B------:R-:W-:Y:S01]  /*0980*/  CS2R R70, SRZ ;  /* 0x0000000000467805 */ /* 0x000fe2000001ff00 */
[----:B------:R-:W-:Y:S01]  /*0990*/  UIADD3 UR5, -UR6, UR4, -UR5 ;  /* 0x0000000406057290 */ /* 0x000fe2000fffe905 */
[----:B------:R-:W-:Y:S01]  /*09a0*/  CS2R R68, SRZ ;  /* 0x0000000000447805 */ /* 0x000fe2000001ff00 */
[----:B------:R-:W-:Y:S01]  /*09b0*/  UIADD3 UR4, UR7, 0x3f, URZ ;  /* 0x0000003f07047890 */ /* 0x000fe2000fffe03f */
        /* <DEDUP_REMOVED lines=20> */
[----:B------:R-:W-:Y:S01]  /*0b00*/  CS2R R42, SRZ ;  /* 0x00000000002a7805 */ /* 0x000fe2000001ff00 */
[----:B------:R-:W-:Y:S01]  /*0b10*/  UISETP.GT.AND UP0, UPT, UR36, UR39, UPT ;  /* 0x000000272400728c */ /* 0x000fe2000bf04270 */
[----:B------:R-:W-:Y:S02]  /*0b20*/  CS2R R40, SRZ ;  /* 0x0000000000287805 */ /* 0x000fe4000001ff00 */
[----:B------:R-:W-:Y:S02]  /*0b30*/  CS2R R38, SRZ ;  /* 0x0000000000267805 */ /* 0x000fe4000001ff00 */
[----:B------:R-:W-:Y:S02]  /*0b40*/  CS2R R36, SRZ ;  /* 0x0000000000247805 */ /* 0x000fe4000001ff00 */
[----:B------:R-:W-:-:S02]  /*0b50*/  CS2R R34, SRZ ;  /* 0x0000000000227805 */ /* 0x000fc4000001ff00 */
[----:B------:R-:W-:Y:S02]  /*0b60*/  CS2R R32, SRZ ;  /* 0x0000000000207805 */ /* 0x000fe4000001ff00 */
[----:B------:R-:W-:Y:S02]  /*0b70*/  PLOP3.LUT P1, PT, PT, PT, UP0, 0x80, 0x0 ;  /* 0x000000000000781c */ /* 0x000fe40003f2f008 */
        /* <DEDUP_REMOVED lines=28> */
[----:B------:R-:W-:Y:S06]  /*0d40*/  @!P1 BRA `(.L_x_2154) ;  /* 0x00000040002c9947 */ /* 0x000fec0003800000 */
        /* <DEDUP_REMOVED lines=21> */
.L_x_2156:
        /* <DEDUP_REMOVED lines=15> */
.L_x_2155:
        /* <DEDUP_REMOVED lines=22> */
.L_x_2158:
        /* <DEDUP_REMOVED lines=15> */
.L_x_2157:
[----:B------:R-:W-:Y:S01]  /*11e0*/  SHF.R.S32.HI R19, RZ, 0x1f, R18 ;  /* 0x0000001fff137819 */ /* 0x000fe20000011412 */
[----:B------:R-:W-:-:S03]  /*11f0*/  UMOV UR4, 0xffffffff ;  /* 0xffffffff00047882 */ /* 0x000fc60000000000 */
[----:B------:R-:W-:-:S04]  /*1200*/  LEA.HI R0, R19, R18, RZ, 0x7 ;  /* 0x0000001213007211 */ /* 0x000fc800078f38ff */
[----:B------:R-:W-:Y:S01]  /*1210*/  SHF.R.S32.HI R17, RZ, 0x7, R0 ;  /* 0x00000007ff117819 */ /* 0x000fe20000011400 */
[----:B------:R-:W-:Y:S06]  /*1220*/  BRA.DIV UR4, `(.L_x_2159) ;  /* 0x0000008a04207947 */ /* 0x000fec000b800000 */
[----:B------:R1:W2:Y:S02]  /*1230*/  SHFL.IDX PT, R14, R17, RZ, 0x1f ;  /* 0x00001fff110e7589 */ /* 0x0002a400000e0000 */
.L_x_2246:
        /* <DEDUP_REMOVED lines=15> */
.L_x_2160:
        /* <DEDUP_REMOVED lines=19> */
.L_x_2162:
        /* <DEDUP_REMOVED lines=35> */
[----:B------:R-:W-:Y:S01]  /*1690*/  ULDC UR4, c[0x0][0x290] ;  /* 0x0000a40000047ab9 */ /* 0x000fe20000000800 */
[----:B------:R-:W-:Y:S01]  /*16a0*/  LEA.HI R23, R23, R22, RZ, 0x5 ;  /* 0x0000001617177211 */ /* 0x000fe200078f28ff */
[----:B------:R-:W-:Y:S01]  /*16b0*/  UIMAD UR4, UR37, -0x80, UR4 ;  /* 0xffffff80250478a4 */ /* 0x000fe2000f8e0204 */
[----:B------:R-:W-:Y:S01]  /*16c0*/  IMAD.SHL.U32 R7, R7, 0x10, RZ ;  /* 0x0000001007077824 */ /* 0x000fe200078e00ff */
[C---:B------:R-:W-:Y:S01]  /*16d0*/  LEA.HI R5, R17.reuse, R17, RZ, 0x1 ;  /* 0x0000001111057211 */ /* 0x040fe200078f08ff */
[----:B------:R2:W3:Y:S01]  /*16e0*/  LDSM.16.M88.4 R164, [R6+0x6000] ;  /* 0x0060000006a4783b */ /* 0x0004e20000000200 */
[----:B------:R-:W-:Y:S01]  /*16f0*/  SHF.R.S32.HI R23, RZ, 0x5, R23 ;  /* 0x00000005ff177819 */ /* 0x000fe20000011417 */
[----:B------:R-:W-:Y:S01]  /*1700*/  IMAD R236, R17, 0x8, R4 ;  /* 0x0000000811ec7824 */ /* 0x000fe200078e0204 */
[----:B------:R-:W-:Y:S01]  /*1710*/  LOP3.LUT R7, R0, 0x30, R7, 0xf8, !PT ;  /* 0x0000003000077812 */ /* 0x000fe200078ef807 */
[----:B------:R-:W-:Y:S01]  /*1720*/  IMAD.U32 R8, RZ, RZ, UR4 ;  /* 0x00000004ff087e24 */ /* 0x000fe2000f8e00ff */
[----:B------:R2:W4:Y:S01]  /*1730*/  LDSM.16.M88.4 R168, [R6+0x8000] ;  /* 0x0080000006a8783b */ /* 0x0005220000000200 */
[----:B------:R-:W-:-:S02]  /*1740*/  SHF.R.S32.HI R3, RZ, 0x2, R24 ;  /* 0x00000002ff037819 */ /* 0x000fc40000011418 */
[----:B------:R-:W-:Y:S01]  /*1750*/  CS2R R70, SRZ ;  /* 0x0000000000467805 */ /* 0x000fe2000001ff00 */
[----:B------:R-:W-:Y:S01]  /*1760*/  IMAD R23, R23, -0x10, R8 ;  /* 0xfffffff017177824 */ /* 0x000fe200078e0208 */
[----:B------:R-:W-:Y:S01]  /*1770*/  SHF.R.U32.HI R8, RZ, 0x3, R0 ;  /* 0x00000003ff087819 */ /* 0x000fe20000011600 */
[----:B------:R2:W2:Y:S01]  /*1780*/  LDSM.16.M88.4 R172, [R6+0xa000] ;  /* 0x00a0000006ac783b */ /* 0x0004a20000000200 */
[----:B------:R-:W-:Y:S01]  /*1790*/  LOP3.LUT R0, R5, 0xfffffffe, RZ, 0xc0, !PT ;  /* 0xfffffffe05007812 */ /* 0x000fe200078ec0ff */
[----:B------:R-:W-:Y:S01]  /*17a0*/  IMAD.MOV.U32 R5, RZ, RZ, 0x20 ;  /* 0x00000020ff057424 */ /* 0x000fe200078e00ff */
[----:B------:R-:W-:Y:S02]  /*17b0*/  SHF.R.S32.HI R24, RZ, 0x1f, R24 ;  /* 0x0000001fff187819 */ /* 0x000fe40000011418 */
[----:B------:R-:W-:Y:S02]  /*17c0*/  CS2R R68, SRZ ;  /* 0x0000000000447805 */ /* 0x000fe4000001ff00 */
[----:B------:R-:W-:Y:S01]  /*17d0*/  LEA.HI R18, R19, R18, RZ, 0x3 ;  /* 0x0000001213127211 */ /* 0x000fe200078f18ff */
[----:B------:R-:W-:Y:S01]  /*17e0*/  IMAD.IADD R0, R17, 0x1, -R0 ;  /* 0x0000000111007824 */ /* 0x000fe200078e0a00 */
[----:B------:R-:W-:Y:S01]  /*17f0*/  SEL R5, R5, 0xffffffe0, !P0 ;  /* 0xffffffe005057807 */ /* 0x000fe20004000000 */
[----:B-1----:R-:W-:Y:S01]  /*1800*/  IMAD R17, R17, 0x300, R22 ;  /* 0x0000030011117824 */ /* 0x002fe200078e0216 */
[----:B------:R-:W-:-:S02]  /*1810*/  LEA.HI R24, R24, R3, RZ, 0x3 ;  /* 0x0000000318187211 */ /* 0x000fc400078f18ff */
[----:B------:R-:W-:Y:S02]  /*1820*/  CS2R R66, SRZ ;  /* 0x0000000000427805 */ /* 0x000fe4000001ff00 */
[----:B------:R-:W-:Y:S01]  /*1830*/  LOP3.LUT R7, R7, 0x8, R18, 0xf8, !PT ;  /* 0x0000000807077812 */ /* 0x000fe200078ef812 */
[----:B------:R-:W-:Y:S01]  /*1840*/  IMAD.IADD R5, R6, 0x1, R5 ;  /* 0x0000000106057824 */ /* 0x000fe200078e0205 */
[----:B------:R-:W-:Y:S02]  /*1850*/  LOP3.LUT R24, R24, 0xfffffff8, RZ, 0xc0, !PT ;  /* 0xfffffff818187812 */ /* 0x000fe400078ec0ff */
[----:B------:R-:W-:Y:S02]  /*1860*/  CS2R R64, SRZ ;  /* 0x0000000000407805 */ /* 0x000fe4000001ff00 */
[----:B------:R-:W-:Y:S02]  /*1870*/  LOP3.LUT R7, R7, R8, RZ, 0x3c, !PT ;  /* 0x0000000807077212 */ /* 0x000fe400078e3cff */
[----:B------:R-:W-:Y:S01]  /*1880*/  CS2R R62, SRZ ;  /* 0x00000000003e7805 */ /* 0x000fe2000001ff00 */
[----:B------:R1:W1:Y:S01]  /*1890*/  LDSM.16.M88.4 R176, [R5+0x6000] ;  /* 0x0060000005b0783b */ /* 0x0002620000000200 */
[----:B------:R-:W-:-:S02]  /*18a0*/  IADD3 R3, R23, R24, -R3 ;  /* 0x0000001817037210 */ /* 0x000fc40007ffe803 */
[----:B------:R-:W-:Y:S01]  /*18b0*/  CS2R R60, SRZ ;  /* 0x00000000003c7805 */ /* 0x000fe2000001ff00 */
[----:B------:R-:W-:Y:S01]  /*18c0*/  IMAD.U32 R236, R236, 0x200, R7 ;  /* 0x00000200ecec7824 */ /* 0x000fe200078e0007 */
[----:B------:R1:W1:Y:S01]  /*18d0*/  LDSM.16.M88.4 R180, [R5+0x8000] ;  /* 0x0080000005b4783b */ /* 0x0002620000000200 */
[----:B------:R-:W-:Y:S01]  /*18e0*/  CS2R R58, SRZ ;  /* 0x00000000003a7805 */ /* 0x000fe2000001ff00 */
[----:B------:R-:W-:Y:S01]  /*18f0*/  IMAD R3, R0, -0x40, R3 ;  /* 0xffffffc000037824 */ /* 0x000fe200078e0203 */
[----:B------:R-:W-:Y:S01]  /*1900*/  CS2R R56, SRZ ;  /* 0x0000000000387805 */ /* 0x000fe2000001ff00 */
[----:B------:R1:W1:Y:S01]  /*1910*/  LDSM.16.M88.4 R184, [R5+0xa000] ;  /* 0x00a0000005b8783b */ /* 0x0002620000000200 */
[----:B------:R-:W-:Y:S01]  /*1920*/  IMAD.SHL.U32 R0, R17, 0x4, RZ ;  /* 0x0000000411007824 */ /* 0x000fe200078e00ff */
        /* <DEDUP_REMOVED lines=40> */
[----:B------:R-:W-:Y:S01]  /*1bb0*/  IMAD R0, R0, 0x4, R235 ;  /* 0x0000000400007824 */ /* 0x000fe200078e02eb */
[----:B------:R-:W-:Y:S01]  /*1bc0*/  ULOP3.LUT UR11, UR38, 0x1, URZ, 0xfc, !UPT ;  /* 0x00000001260b7892 */ /* 0x000fe2000f8efc3f */
[----:B------:R-:W-:Y:S01]  /*1bd0*/  UMOV UR4, URZ ;  /* 0x0000003f00047c82 */ /* 0x000fe20008000000 */
[----:B------:R-:W-:Y:S01]  /*1be0*/  UMOV UR5, URZ ;  /* 0x0000003f00057c82 */ /* 0x000fe20008000000 */
[----:B------:R-:W-:Y:S01]  /*1bf0*/  ULDC UR6, c[0x0][0x280] ;  /* 0x0000a00000067ab9 */ /* 0x000fe20000000800 */
[----:B------:R-:W-:Y:S01]  /*1c00*/  ULDC UR7, c[0x0][0x75c] ;  /* 0x0001d70000077ab9 */ /* 0x000fe20000000800 */
[----:B-1234-:R-:W-:-:S07]  /*1c10*/  ULDC UR8, c[0x0][0x744] ;  /* 0x0001d10000087ab9 */ /* 0x01efce0000000800 */
.L_x_2173:
[----:B------:R-:W-:-:S06]  /*1c20*/  UISETP.NE.AND UP0, UPT, UR11, 0x3, UPT ;  /* 0x000000030b00788c */ /* 0x000fcc000bf05270 */
[----:B------:R-:W-:-:S13]  /*1c30*/  PLOP3.LUT P0, PT, PT, PT, UP0, 0x80, 0x0 ;  /* 0x000000000000781c */ /* 0x000fda0003f0f008 */
[----:B-1----:R-:W-:Y:S05]  /*1c40*/  @!P0 BRA `(.L_x_2163) ;  /* 0x0000000000048947 */ /* 0x002fea0003800000 */
[----:B------:R-:W-:Y:S01]  /*1c50*/  BPT.TRAP 0x1 ;  /* 0x000000040000795c */ /* 0x000fe20000300000 */
.L_x_2163:
[----:B------:R-:W-:Y:S01]  /*1c60*/  R2UR UR9, R235 ;  /* 0x00000000eb0972ca */ /* 0x000fe200000e0000 */
[----:B------:R-:W-:-:S05]  /*1c70*/  IMAD.U32 R120, RZ, RZ, UR4 ;  /* 0x00000004ff787e24 */ /* 0x000fca000f8e00ff */
[----:B------:R-:W-:-:S07]  /*1c80*/  SHF.L.U32 R120, R120, 0x1f, RZ ;  /* 0x0000001f78787819 */ /* 0x000fce00000006ff */
[----:B------:R-:W-:-:S09]  /*1c90*/  ULEA UR9, UR5, UR9, 0x3 ;  /* 0x0000000905097291 */ /* 0x000fd2000f8e183f */
[----:B------:R1:W2:Y:S01]  /*1ca0*/  SYNCS.PHASECHK.TRANS64.TRYWAIT P1, [UR9+0x26810], R120 ;  /* 0x02681078ff0075a7 */ /* 0x0002a20008020149 */
[----:B------:R-:W-:Y:S05]  /*1cb0*/  @!P0 BRA `(.L_x_2164) ;  /* 0x0000000000048947 */ /* 0x000fea0003800000 */
[----:B------:R-:W-:Y:S01]  /*1cc0*/  BPT.TRAP 0x1 ;  /* 0x000000040000795c */ /* 0x000fe20000300000 */
.L_x_2164:
[----:B--2---:R-:W-:Y:S05]  /*1cd0*/  @P1 BRA `(.L_x_2165) ;  /* 0x0000000000081947 */ /* 0x004fea0003800000 */
[----:B------:R-:W2:Y:S02]  /*1ce0*/  SYNCS.PHASECHK.TRANS64.TRYWAIT P1, [UR9+0x26810], R120 ;  /* 0x02681078ff0075a7 */ /* 0x000ea40008020149 */
[----:B--2---:R-:W-:Y:S05]  /*1cf0*/  @!P1 BRA `(.L_x_2166) ;  /* 0x0000007c00a09947 */ /* 0x004fea0003800000 */
.L_x_2165:
[----:B------:R-:W-:Y:S01]  /*1d00*/  R2UR UR10, R235 ;  /* 0x00000000eb0a72ca */ /* 0x000fe200000e0000 */
[----:B------:R-:W-:Y:S01]  /*1d10*/  IMAD R4, R16, 0x800, R235 ;  /* 0x0000080010047824 */ /* 0x000fe200078e02eb */
[----:B------:R-:W-:Y:S01]  /*1d20*/  WARPGROUP.ARRIVE ;  /* 0x00000000000079c5 */ /* 0x000fe20000000000 */
[----:B------:R-:W-:Y:S01]  /*1d30*/  UMOV UR13, 0xc0000010 ;  /* 0xc0000010000d7882 */ /* 0x000fe20000000000 */
[----:B------:R-:W-:Y:S01]  /*1d40*/  UMOV UR15, 0x80000020 ;  /* 0x80000020000f7882 */ /* 0x000fe20000000000 */
[----:B--2---:R-:W-:Y:S01]  /*1d50*/  IMAD.U32 R5, RZ, RZ, UR5 ;  /* 0x00000005ff057e24 */ /* 0x004fe2000f8e00ff */
[----:B------:R-:W-:-:S03]  /*1d60*/  R2UR UR12, R4 ;  /* 0x00000000040c72ca */ /* 0x000fc600000e0000 */
[----:B------:R-:W-:-:S04]  /*1d70*/  IMAD R4, R5, 0x40, R2 ;  /* 0x0000004005047824 */ /* 0x000fc800078e0202 */
[----:B------:R-:W-:Y:S01]  /*1d80*/  UIADD3 UR10, UR10, 0x12000, URZ ;  /* 0x000120000a0a7890 */ /* 0x000fe2000fffe03f */
[----:B------:R-:W-:-:S03]  /*1d90*/  IMAD R4, R4, 0x4, R235 ;  /* 0x0000000404047824 */ /* 0x000fc600078e02eb */
[----:B------:R-:W-:Y:S02]  /*1da0*/  USHF.R.U32.HI UR10, URZ, 0x4, UR10 ;  /* 0x000000043f0a7899 */ /* 0x000fe4000801160a */
        /* <DEDUP_REMOVED lines=55> */
.L_x_2167:
[----:B------:R1:W1:Y:S01]  /*2120*/  SYNCS.PHASECHK.TRANS64.TRYWAIT P1, [UR9+0x26830], R120 ;  /* 0x02683078ff0075a7 */ /* 0x0002620008020149 */
[----:B------:R-:W-:Y:S05]  /*2130*/  @!P0 BRA `(.L_x_2168) ;  /* 0x0000000000048947 */ /* 0x000fea0003800000 */
[----:B------:R-:W-:Y:S01]  /*2140*/  BPT.TRAP 0x1 ;  /* 0x000000040000795c */ /* 0x000fe20000300000 */
.L_x_2168:
        /* <DEDUP_REMOVED lines=23> */
[----:B------:R-:W1:Y:S01]  /*22c0*/  MUFU.TANH R5, R5 ;  /* 0x0000000500057308 */ /* 0x000e620000002400 */
[----:B------:R-:W-:-:S07]  /*22d0*/  FMUL.FTZ R156, R156, UR7 ;  /* 0x000000079c9c7c20 */ /* 0x000fce0008410000 */
        /* <DEDUP_REMOVED lines=25> */
.L_x_2169:
[----:B------:R-:W-:Y:S01]  /*2470*/  UIMAD UR13, UR39, -0x40, UR6 ;  /* 0xffffffc0270d78a4 */ /* 0x000fe2000f8e0206 */
[----:B------:R-:W-:Y:S01]  /*2480*/  ISETP.GT.AND P2, PT, R3, RZ, PT ;  /* 0x000000ff0300720c */ /* 0x000fe20003f44270 */
[----:B------:R-:W-:Y:S01]  /*2490*/  FMUL.FTZ R234, R157, UR7 ;  /* 0x000000079dea7c20 */ /* 0x000fe20008410000 */
[----:B------:R-:W-:Y:S01]  /*24a0*/  R2UR UR12, R235 ;  /* 0x00000000eb0c72ca */ /* 0x000fe200000e0000 */
[----:B------:R-:W-:Y:S01]  /*24b0*/  FMUL.FTZ R233, R160, UR7 ;  /* 0x00000007a0e97c20 */ /* 0x000fe20008410000 */
[C---:B------:R-:W-:Y:S01]  /*24c0*/  ISETP.GT.AND P1, PT, R3.reuse, 0x8, PT ;  /* 0x000000080300780c */ /* 0x040fe20003f24270 */
[----:B------:R-:W1:Y:S01]  /*24d0*/  MUFU.TANH R156, R156 ;  /* 0x0000009c009c7308 */ /* 0x000e620000002400 */
[----:B------:R-:W-:Y:S01]  /*24e0*/  IADD3 R120, -R3, UR13, -R2 ;  /* 0x0000000d03787c10 */ /* 0x000fe2000fffe902 */
[----:B------:R-:W-:Y:S01]  /*24f0*/  UMOV UR15, 0x80000020 ;  /* 0x80000020000f7882 */ /* 0x000fe20000000000 */
[----:B------:R-:W-:Y:S01]  /*2500*/  FMUL.FTZ R219, R158, UR7 ;  /* 0x000000079edb7c20 */ /* 0x000fe20008410000 */
[----:B------:R-:W-:Y:S01]  /*2510*/  FMUL.FTZ R221, R159, UR7 ;  /* 0x000000079fdd7c20 */ /* 0x000fe20008410000 */
[C---:B------:R-:W-:Y:S01]  /*2520*/  SEL R121, R120.reuse, 0x40, P2 ;  /* 0x0000004078797807 */ /* 0x040fe20001000000 */
[----:B------:R-:W-:-:S02]  /*2530*/  VIADD R120, R120, 0x8 ;  /* 0x0000000878787836 */ /* 0x000fc40000000000 */
[----:B------:R-:W-:Y:S01]  /*2540*/  FMUL.FTZ R161, R161, UR7 ;  /* 0x00000007a1a17c20 */ /* 0x000fe20008410000 */
[----:B------:R-:W5:Y:S01]  /*2550*/  MUFU.TANH R234, R234 ;  /* 0x000000ea00ea7308 */ /* 0x000f620000002400 */
[----:B------:R-:W-:Y:S01]  /*2560*/  ISETP.GT.AND P6, PT, R121, RZ, PT ;  /* 0x000000ff7900720c */ /* 0x000fe20003fc4270 */
[----:B------:R-:W-:Y:S01]  /*2570*/  UIADD3 UR12, UR12, 0x18000, URZ ;  /* 0x000180000c0c7890 */ /* 0x000fe2000fffe03f */
[----:B------:R-:W-:Y:S01]  /*2580*/  SEL R120, R120, 0x40, P1 ;  /* 0x0000004078787807 */ /* 0x000fe20000800000 */
[----:B------:R-:W-:Y:S01]  /*2590*/  FMUL.FTZ R215, R155, UR7 ;  /* 0x000000079bd77c20 */ /* 0x000fe20008410000 */
[C---:B------:R-:W-:Y:S01]  /*25a0*/  ISETP.GT.AND P1, PT, R121.reuse, 0x1, PT ;  /* 0x000000017900780c */ /* 0x040fe20003f24270 */
[----:B------:R-:W-:Y:S01]  /*25b0*/  USHF.R.U32.HI UR12, URZ, 0x4, UR12 ;  /* 0x000000043f0c7899 */ /* 0x000fe2000801160c */
[----:B------:R-:W-:Y:S01]  /*25c0*/  ISETP.GT.AND P3, PT, R121, 0x8, PT ;  /* 0x000000087900780c */ /* 0x000fe20003f64270 */
[----:B------:R-:W5:Y:S01]  /*25d0*/  MUFU.TANH R233, R233 ;  /* 0x000000e900e97308 */ /* 0x000f620000002400 */
[----:B------:R-:W-:Y:S01]  /*25e0*/  FSEL R123, R5, -INF , !P6 ;  /* 0xff800000057b7808 */ /* 0x000fe20007000000 */
[----:B------:R-:W-:Y:S01]  /*25f0*/  ULOP3.LUT UR12, UR12, 0x3fff, URZ, 0xc0, !UPT ;  /* 0x00003fff0c0c7892 */ /* 0x000fe2000f8ec03f */
[----:B------:R-:W-:Y:S01]  /*2600*/  FSEL R227, R6, -INF , !P1 ;  /* 0xff80000006e37808 */ /* 0x000fe20004800000 */
[----:B------:R-:W-:Y:S01]  /*2610*/  FMUL.FTZ R225, R163, UR7 ;  /* 0x00000007a3e17c20 */ /* 0x000fe20008410000 */
[----:B------:R-:W-:Y:S01]  /*2620*/  FSEL R223, R9, -INF , !P3 ;  /* 0xff80000009df7808 */ /* 0x000fe20005800000 */
[----:B------:R-:W-:Y:S01]  /*2630*/  ULOP3.LUT UR13, UR12, 0x10000, URZ, 0xfc, !UPT ;  /* 0x000100000c0d7892 */ /* 0x000fe2000f8efc3f */
[----:B------:R-:W-:Y:S01]  /*2640*/  ISETP.GT.AND P2, PT, R121, 0x9, PT ;  /* 0x000000097900780c */ /* 0x000fe20003f44270 */
[----:B---3--:R-:W-:Y:S01]  /*2650*/  FFMA.FTZ R226, R123, UR8, -R198 ;  /* 0x000000087be27c23 */ /* 0x008fe200080108c6 */
[C---:B------:R-:W-:Y:S01]  /*2660*/  ISETP.GT.AND P5, PT, R120.reuse, RZ, PT ;  /* 0x000000ff7800720c */ /* 0x040fe20003fa4270 */
[----:B------:R-:W-:Y:S01]  /*2670*/  UIMAD UR13, UR5, 0x300, UR13 ;  /* 0x00000300050d78a4 */ /* 0x000fe2000f8e020d */
[C---:B------:R-:W-:Y:S01]  /*2680*/  ISETP.GT.AND P6, PT, R120.reuse, 0x1, PT ;  /* 0x000000017800780c */ /* 0x040fe20003fc4270 */
[----:B----4-:R-:W-:Y:S01]  /*2690*/  FFMA.FTZ R155, R223, UR8, -R196 ;  /* 0x00000008df9b7c23 */ /* 0x010fe200080108c4 */
[C---:B------:R-:W-:Y:S01]  /*26a0*/  ISETP.GT.AND P1, PT, R120.reuse, 0x8, PT ;  /* 0x000000087800780c */ /* 0x040fe20003f24270 */
[----:B------:R3:W-:Y:S01]  /*26b0*/  MUFU.TANH R223, R161 ;  /* 0x000000a100df7308 */ /* 0x0007e20000002400 */
[----:B------:R-:W-:Y:S01]  /*26c0*/  ISETP.GT.AND P3, PT, R120, 0x9, PT ;  /* 0x000000097800780c */ /* 0x000fe20003f64270 */
[--C-:B------:R-:W-:Y:S01]  /*26d0*/  FFMA.FTZ R227, R227, UR8, -R199.reuse ;  /* 0x00000008e3e37c23 */ /* 0x100fe200080108c7 */
[----:B------:R-:W-:Y:S01]  /*26e0*/  FSEL R125, R7, -INF , !P5 ;  /* 0xff800000077d7808 */ /* 0x000fe20006800000 */
[----:B------:R-:W-:Y:S01]  /*26f0*/  UMOV UR14, UR13 ;  /* 0x0000000d000e7c82 */ /* 0x000fe20008000000 */
[----:B------:R-:W-:Y:S01]  /*2700*/  FSEL R224, R8, -INF , !P6 ;  /* 0xff80000008e07808 */ /* 0x000fe20007000000 */
[----:B------:R-:W-:Y:S01]  /*2710*/  FFMA.FTZ R9, -R9, R9, 1 ;  /* 0x3f80000009097423 */ /* 0x000fe20000010109 */
[----:B------:R-:W-:Y:S01]  /*2720*/  FSEL R228, R11, -INF , !P1 ;  /* 0xff8000000be47808 */ /* 0x000fe20004800000 */
[----:B------:R-:W-:Y:S01]  /*2730*/  FFMA.FTZ R198, R125, UR8, -R198 ;  /* 0x000000087dc67c23 */ /* 0x000fe200080108c6 */
[----:B------:R-:W-:Y:S01]  /*2740*/  FSEL R232, R10, -INF , !P2 ;  /* 0xff8000000ae87808 */ /* 0x000fe20005000000 */
[----:B------:R-:W-:Y:S01]  /*2750*/  FFMA.FTZ R199, R224, UR8, -R199 ;  /* 0x00000008e0c77c23 */ /* 0x000fe200080108c7 */
[----:B------:R-:W-:Y:S01]  /*2760*/  FSEL R217, R12, -INF , !P3 ;  /* 0xff8000000cd97808 */ /* 0x000fe20005800000 */
[----:B------:R-:W-:Y:S01]  /*2770*/  FFMA.FTZ R228, R228, UR8, -R196 ;  /* 0x00000008e4e47c23 */ /* 0x000fe200080108c4 */
[C---:B------:R-:W-:Y:S01]  /*2780*/  ISETP.GT.AND P4, PT, R121.reuse, 0x10, PT ;  /* 0x000000107900780c */ /* 0x040fe20003f84270 */
[--C-:B---3--:R-:W-:Y:S01]  /*2790*/  FFMA.FTZ R161, R232, UR8, -R197.reuse ;  /* 0x00000008e8a17c23 */ /* 0x108fe200080108c5 */
[C---:B------:R-:W-:Y:S01]  /*27a0*/  ISETP.GT.AND P5, PT, R121.reuse, 0x11, PT ;  /* 0x000000117900780c */ /* 0x040fe20003fa4270 */
[----:B------:R-:W-:Y:S01]  /*27b0*/  FMUL.FTZ R224, R162, UR7 ;  /* 0x00000007a2e07c20 */ /* 0x000fe20008410000 */
[C---:B------:R-:W-:Y:S01]  /*27c0*/  ISETP.GT.AND P6, PT, R121.reuse, 0x18, PT ;  /* 0x000000187900780c */ /* 0x040fe20003fc4270 */
[----:B------:R-:W3:Y:S01]  /*27d0*/  MUFU.EX2 R227, R227 ;  /* 0x000000e300e37308 */ /* 0x000ee20000000800 */
[----:B------:R-:W-:Y:S01]  /*27e0*/  ISETP.GT.AND P1, PT, R121, 0x19, PT ;  /* 0x000000197900780c */ /* 0x000fe20003f24270 */
[----:B------:R-:W-:Y:S01]  /*27f0*/  FFMA.FTZ R217, R217, UR8, -R197 ;  /* 0x00000008d9d97c23 */ /* 0x000fe200080108c5 */
[----:B------:R-:W-:Y:S01]  /*2800*/  ISETP.GT.AND P2, PT, R120, 0x10, PT ;  /* 0x000000107800780c */ /* 0x000fe20003f44270 */
[----:B------:R-:W-:Y:S01]  /*2810*/  ULOP3.LUT UR12, UR12, 0x1000000, URZ, 0xfc, !UPT ;  /* 0x010000000c0c7892 */ /* 0x000fe2000f8efc3f */
[----:B------:R-:W-:-:S02]  /*2820*/  ISETP.GT.AND P3, PT, R121, 0x20, PT ;  /* 0x000000207900780c */ /* 0x000fc40003f64270 */
[----:B------:R-:W-:Y:S01]  /*2830*/  FSEL R231, R13, -INF , !P4 ;  /* 0xff8000000de77808 */ /* 0x000fe20006000000 */
[----:B------:R-:W-:Y:S01]  /*2840*/  MUFU.EX2 R155, R155 ;  /* 0x0000009b009b7308 */ /* 0x000fe20000000800 */
[----:B------:R-:W-:Y:S01]  /*2850*/  FSEL R214, R15, -INF , !P2 ;  /* 0xff8000000fd67808 */ /* 0x000fe20005000000 */
[----:B------:R-:W-:Y:S01]  /*2860*/  UIMAD UR12, UR5, 0x300, UR12 ;  /* 0x00000300050c78a4 */ /* 0x000fe2000f8e020c */
[----:B------:R-:W-:Y:S01]  /*2870*/  FSEL R230, R14, -INF , !P5 ;  /* 0xff8000000ee67808 */ /* 0x000fe20006800000 */
[----:B------:R-:W-:Y:S01]  /*2880*/  FFMA.FTZ R162, R231, UR8, -R194 ;  /* 0x00000008e7a27c23 */ /* 0x000fe200080108c2 */
[----:B------:R-:W-:Y:S01]  /*2890*/  FSEL R229, R18, -INF , !P6 ;  /* 0xff80000012e57808 */ /* 0x000fe20007000000 */
[----:B------:R-:W-:Y:S01]  /*28a0*/  FFMA.FTZ R14, -R14, R14, 1 ;  /* 0x3f8000000e0e7423 */ /* 0x000fe2000001010e */
[----:B------:R-:W-:Y:S01]  /*28b0*/  FSEL R222, R19, -INF , !P1 ;  /* 0xff80000013de7808 */ /* 0x000fe20004800000 */
[----:B------:R-:W-:Y:S01]  /*28c0*/  FFMA.FTZ R163, R230, UR8, -R195 ;  /* 0x00000008e6a37c23 */ /* 0x000fe200080108c3 */
[----:B------:R-:W-:Y:S01]  /*28d0*/  FSEL R220, R202, -INF , !P3 ;  /* 0xff800000cadc7808 */ /* 0x000fe20005800000 */
[----:B------:R-:W-:Y:S01]  /*28e0*/  FFMA.FTZ R196, R229, UR8, -R192 ;  /* 0x00000008e5c47c23 */ /* 0x000fe200080108c0 */
[----:B------:R-:W-:Y:S01]  /*28f0*/  ISETP.GT.AND P4, PT, R120, 0x11, PT ;  /* 0x000000117800780c */ /* 0x000fe20003f84270 */
[----:B------:R-:W-:Y:S01]  /*2900*/  MUFU.TANH R215, R215 ;  /* 0x000000d700d77308 */ /* 0x000fe20000002400 */
[----:B------:R-:W-:-:S02]  /*2910*/  ISETP.GT.AND P2, PT, R121, 0x21, PT ;  /* 0x000000217900780c */ /* 0x000fc40003f44270 */
[C---:B------:R-:W-:Y:S02]  /*2920*/  ISETP.GT.AND P5, PT, R120.reuse, 0x18, PT ;  /* 0x000000187800780c */ /* 0x040fe40003fa4270 */
[C---:B------:R-:W-:Y:S02]  /*2930*/  ISETP.GT.AND P6, PT, R120.reuse, 0x19, PT ;  /* 0x000000197800780c */ /* 0x040fe40003fc4270 */
[C---:B------:R-:W-:Y:S01]  /*2940*/  ISETP.GT.AND P1, PT, R120.reuse, 0x20, PT ;  /* 0x000000207800780c */ /* 0x040fe20003f24270 */
[----:B------:R-:W-:Y:S01]  /*2950*/  MUFU.TANH R219, R219 ;  /* 0x000000db00db7308 */ /* 0x000fe20000002400 */
[----:B------:R-:W-:Y:S02]  /*2960*/  ISETP.GT.AND P3, PT, R120, 0x21, PT ;  /* 0x000000217800780c */ /* 0x000fe40003f64270 */
[----:B------:R-:W-:Y:S02]  /*2970*/  FSEL R213, R17, -INF , !P4 ;  /* 0xff80000011d57808 */ /* 0x000fe40006000000 */
[----:B------:R-:W-:-:S02]  /*2980*/  FSEL R212, R200, -INF , !P5 ;  /* 0xff800000c8d47808 */ /* 0x000fc40006800000 */
[----:B------:R-:W-:Y:S01]  /*2990*/  FSEL R211, R201, -INF , !P6 ;  /* 0xff800000c9d37808 */ /* 0x000fe20007000000 */
[----:B------:R-:W-:Y:S01]  /*29a0*/  MUFU.EX2 R162, R162 ;  /* 0x000000a200a27308 */ /* 0x000fe20000000800 */
[----:B------:R-:W-:Y:S01]  /*29b0*/  FSEL R210, R204, -INF , !P1 ;  /* 0xff800000ccd27808 */ /* 0x000fe20004800000 */
[----:B------:R-:W-:Y:S01]  /*29c0*/  FFMA.FTZ R212, R212, UR8, -R192 ;  /* 0x00000008d4d47c23 */ /* 0x000fe200080108c0 */
[----:B------:R-:W-:Y:S01]  /*29d0*/  FSEL R218, R203, -INF , !P2 ;  /* 0xff800000cbda7808 */ /* 0x000fe20005000000 */
[----:B------:R-:W-:Y:S01]  /*29e0*/  FFMA.FTZ R211, R211, UR8, -R193 ;  /* 0x00000008d3d37c23 */ /* 0x000fe200080108c1 */
[----:B------:R-:W-:Y:S01]  /*29f0*/  FSEL R209, R205, -INF , !P3 ;  /* 0xff800000cdd17808 */ /* 0x000fe20005800000 */
[----:B------:R-:W-:Y:S01]  /*2a00*/  FFMA.FTZ R213, R213, UR8, -R195 ;  /* 0x00000008d5d57c23 */ /* 0x000fe200080108c3 */
[C---:B------:R-:W-:Y:S01]  /*2a10*/  ISETP.GT.AND P4, PT, R121.reuse, 0x28, PT ;  /* 0x000000287900780c */ /* 0x040fe20003f84270 */
[----:B------:R-:W-:Y:S01]  /*2a20*/  MUFU.TANH R224, R224 ;  /* 0x000000e000e07308 */ /* 0x000fe20000002400 */
[----:B------:R-:W-:Y:S01]  /*2a30*/  ISETP.GT.AND P5, PT, R121, 0x29, PT ;  /* 0x000000297900780c */ /* 0x000fe20003fa4270 */
[----:B------:R-:W-:Y:S01]  /*2a40*/  FFMA.FTZ R209, R209, UR8, -R191 ;  /* 0x00000008d1d17c23 */ /* 0x000fe200080108bf */
[C---:B------:R-:W-:Y:S01]  /*2a50*/  ISETP.GT.AND P6, PT, R121.reuse, 0x30, PT ;  /* 0x000000307900780c */ /* 0x040fe20003fc4270 */
[----:B------:R-:W-:Y:S01]  /*2a60*/  FFMA.FTZ R210, R210, UR8, -R190 ;  /* 0x00000008d2d27c23 */ /* 0x000fe200080108be */
[----:B------:R-:W-:-:S02]  /*2a70*/  ISETP.GT.AND P1, PT, R121, 0x31, PT ;  /* 0x000000317900780c */ /* 0x000fc40003f24270 */
[----:B------:R-:W-:Y:S01]  /*2a80*/  ISETP.GT.AND P2, PT, R121, 0x38, PT ;  /* 0x000000387900780c */ /* 0x000fe20003f44270 */
[----:B------:R-:W-:Y:S01]  /*2a90*/  MUFU.TANH R225, R225 ;  /* 0x000000e100e17308 */ /* 0x000fe20000002400 */
[----:B------:R-:W-:Y:S02]  /*2aa0*/  ISETP.GT.AND P3, PT, R120, 0x28, PT ;  /* 0x000000287800780c */ /* 0x000fe40003f64270 */
[----:B------:R-:W-:Y:S02]  /*2ab0*/  FSEL R216, R152, -INF , !P4 ;  /* 0xff80000098d87808 */ /* 0x000fe40006000000 */
[----:B--2---:R-:W-:Y:S02]  /*2ac0*/  FSEL R208, R154, -INF , !P3 ;  /* 0xff8000009ad07808 */ /* 0x004fe40005800000 */
[----:B------:R-:W-:Y:S01]  /*2ad0*/  FSEL R207, R153, -INF , !P5 ;  /* 0xff80000099cf7808 */ /* 0x000fe20006800000 */
[----:B------:R-:W-:Y:S01]  /*2ae0*/  MUFU.TANH R221, R221 ;  /* 0x000000dd00dd7308 */ /* 0x000fe20000002400 */
[----:B-1----:R-:W-:Y:S01]  /*2af0*/  FSEL R157, R156, -INF , !P6 ;  /* 0xff8000009c9d7808 */ /* 0x002fe20007000000 */
[----:B------:R-:W-:Y:S01]  /*2b00*/  FFMA.FTZ R208, R208, UR8, -R188 ;  /* 0x00000008d0d07c23 */ /* 0x000fe200080108bc */
[C---:B-----5:R-:W-:Y:S01]  /*2b10*/  FSEL R160, R234.reuse, -INF , !P1 ;  /* 0xff800000eaa07808 */ /* 0x060fe20004800000 */
[----:B------:R-:W-:Y:S01]  /*2b20*/  FFMA.FTZ R234, -R234, R234, 1 ;  /* 0x3f800000eaea7423 */ /* 0x000fe200000101ea */
[----:B------:R-:W-:Y:S01]  /*2b30*/  FSEL R206, R233, -INF , !P2 ;  /* 0xff800000e9ce7808 */ /* 0x000fe20005000000 */
[----:B------:R-:W-:Y:S01]  /*2b40*/  FFMA.FTZ R197, R157, UR8, -R22 ;  /* 0x000000089dc57c23 */ /* 0x000fe20008010816 */
[----:B------:R-:W-:Y:S01]  /*2b50*/  ISETP.GT.AND P4, PT, R121, 0x39, PT ;  /* 0x000000397900780c */ /* 0x000fe20003f84270 */
[----:B------:R-:W-:Y:S01]  /*2b60*/  FFMA.FTZ R157, -R12, R12, 1 ;  /* 0x3f8000000c9d7423 */ /* 0x000fe2000001010c */
[----:B------:R-:W-:Y:S01]  /*2b70*/  ISETP.GT.AND P3, PT, R120, 0x29, PT ;  /* 0x000000297800780c */ /* 0x000fe20003f64270 */
[----:B------:R-:W-:Y:S01]  /*2b80*/  FFMA.FTZ R12, R160, UR8, -R23 ;  /* 0x00000008a00c7c23 */ /* 0x000fe20008010817 */
[----:B------:R-:W-:Y:S01]  /*2b90*/  ISETP.GT.AND P5, PT, R120, 0x30, PT ;  /* 0x000000307800780c */ /* 0x000fe20003fa4270 */
[----:B------:R-:W-:Y:S01]  /*2ba0*/  FFMA.FTZ R160, R214, UR8, -R194 ;  /* 0x00000008d6a07c23 */ /* 0x000fe200080108c2 */
[C---:B------:R-:W-:Y:S01]  /*2bb0*/  ISETP.GT.AND P6, PT, R120.reuse, 0x31, PT ;  /* 0x000000317800780c */ /* 0x040fe20003fc4270 */
[----:B------:R-:W-:Y:S01]  /*2bc0*/  MUFU.EX2 R163, R163 ;  /* 0x000000a300a37308 */ /* 0x000fe20000000800 */
[----:B------:R-:W-:Y:S01]  /*2bd0*/  ISETP.GT.AND P1, PT, R120, 0x38, PT ;  /* 0x000000387800780c */ /* 0x000fe20003f24270 */
[----:B------:R-:W-:Y:S01]  /*2be0*/  FFMA.FTZ R156, -R156, R156, 1 ;  /* 0x3f8000009c9c7423 */ /* 0x000fe2000001019c */
[----:B------:R-:W-:Y:S01]  /*2bf0*/  ISETP.GT.AND P2, PT, R120, 0x39, PT ;  /* 0x000000397800780c */ /* 0x000fe20003f44270 */
[----:B------:R-:W-:Y:S01]  /*2c00*/  FFMA.FTZ R233, -R233, R233, 1 ;  /* 0x3f800000e9e97423 */ /* 0x000fe200000101e9 */
[----:B------:R-:W-:-:S03]  /*2c10*/  WARPGROUP.ARRIVE ;  /* 0x00000000000079c5 */ /* 0x000fc60000000000 */
[----:B------:R-:W-:Y:S03]  /*2c20*/  MUFU.EX2 R160, R160 ;  /* 0x000000a000a07308 */ /* 0x000fe60000000800 */
[----:B------:R-:W-:Y:S01]  /*2c30*/  HGMMA.64x64x16.F32 R120, R164, gdesc[UR12], RZ, !UPT, gsb0 ;  /* 0x00e0000ca4787df0 */ /* 0x000fe2000c0008ff */
[----:B------:R-:W-:Y:S01]  /*2c40*/  UIADD3 UR14, UR13, 0x2, URZ ;  /* 0x000000020d0e7890 */ /* 0x000fe2000fffe03f */
[----:B------:R-:W-:-:S03]  /*2c50*/  UMOV UR15, 0x80000020 ;  /* 0x80000020000f7882 */ /* 0x000fc60000000000 */
[----:B------:R-:W1:Y:S08]  /*2c60*/  MUFU.EX2 R226, R226 ;  /* 0x000000e200e27308 */ /* 0x000e700000000800 */
[----:B------:R-:W-:Y:S08]  /*2c70*/  MUFU.EX2 R196, R196 ;  /* 0x000000c400c47308 */ /* 0x000ff00000000800 */
[----:B------:R-:W-:Y:S08]  /*2c80*/  MUFU.EX2 R12, R12 ;  /* 0x0000000c000c7308 */ /* 0x000ff00000000800 */
[----:B------:R-:W-:Y:S08]  /*2c90*/  MUFU.EX2 R197, R197 ;  /* 0x000000c500c57308 */ /* 0x000ff00000000800 */
[----:B------:R-:W-:Y:S01]  /*2ca0*/  MUFU.EX2 R161, R161 ;  /* 0x000000a100a17308 */ /* 0x000fe20000000800 */
        /* <DEDUP_REMOVED lines=19> */
[----:B------:R-:W-:Y:S01]  /*2de0*/  R2UR UR13, R237 ;  /* 0x00000000ed0d72ca */ /* 0x000fe200000e0000 */
[----:B------:R-:W-:-:S12]  /*2df0*/  UMOV UR15, 0x80000020 ;  /* 0x80000020000f7882 */ /* 0x000fd80000000000 */
[----:B------:R-:W-:-:S04]  /*2e00*/  USHF.R.U32.HI UR13, URZ, 0x4, UR13 ;  /* 0x000000043f0d7899 */ /* 0x000fc8000801160d */
[----:B------:R-:W-:-:S04]  /*2e10*/  ULOP3.LUT UR13, UR13, 0x3fff, URZ, 0xc0, !UPT ;  /* 0x00003fff0d0d7892 */ /* 0x000fc8000f8ec03f */
[----:B------:R-:W-:-:S04]  /*2e20*/  ULOP3.LUT UR13, UR13, 0x10000, URZ, 0xfc, !UPT ;  /* 0x000100000d0d7892 */ /* 0x000fc8000f8efc3f */
[----:B------:R-:W-:-:S03]  /*2e30*/  ULEA UR17, UR5, UR13, 0xa ;  /* 0x0000000d05117291 */ /* 0x000fc6000f8e503f */
[----:B------:R-:W-:Y:S01]  /*2e40*/  UMOV UR13, 0x40000040 ;  /* 0x40000040000d7882 */ /* 0x000fe20000000000 */
[----:B------:R-:W-:Y:S02]  /*2e50*/  WARPGROUP.DEPBAR.LE gsb0, 0x0 ;  /* 0x00008000000079c5 */ /* 0x000fe40000010000 */
[----:B------:R-:W-:-:S06]  /*2e60*/  WARPGROUP.ARRIVE ;  /* 0x00000000000079c5 */ /* 0x000fcc0000000000 */
[----:B------:R-:W-:Y:S01]  /*2e70*/  HGMMA.64x64x16.F32 R120, R184, gdesc[UR12], R120, gsb0 ;  /* 0x00e0000cb8787df0 */ /* 0x000fe20008000878 */
[----:B------:R-:W-:Y:S01]  /*2e80*/  UMOV UR14, UR12 ;  /* 0x0000000c000e7c82 */ /* 0x000fe20008000000 */
[----:B------:R-:W-:Y:S01]  /*2e90*/  UMOV UR15, 0x80000020 ;  /* 0x80000020000f7882 */ /* 0x000fe20000000000 */
[----:B------:R-:W-:Y:S02]  /*2ea0*/  WARPGROUP.DEPBAR.LE gsb0, 0x0 ;  /* 0x00008000000079c5 */ /* 0x000fe40000010000 */
[----:B------:R-:W2:Y:S02]  /*2eb0*/  LDS.64 R158, [R4+0x1e200] ;  /* 0x01e20000049e7984 */ /* 0x000ea40000000a00 */
[--C-:B--2---:R-:W-:Y:S01]  /*2ec0*/  FADD.FTZ R232, R123, -R159.reuse ;  /* 0x8000009f7be87221 */ /* 0x104fe20000010000 */
[--C-:B------:R-:W-:Y:S01]  /*2ed0*/  FADD.FTZ R230, R120, -R158.reuse ;  /* 0x8000009e78e67221 */ /* 0x100fe20000010000 */
[----:B------:R-:W2:Y:S01]  /*2ee0*/  MUFU.EX2 R123, R198 ;  /* 0x000000c6007b7308 */ /* 0x000ea20000000800 */
[----:B------:R-:W-:Y:S01]  /*2ef0*/  FADD.FTZ R229, R121, -R159 ;  /* 0x8000009f79e57221 */ /* 0x000fe20000010000 */
[----:B------:R-:W-:Y:S01]  /*2f00*/  FADD.FTZ R231, R122, -R158 ;  /* 0x8000009e7ae77221 */ /* 0x000fe20000010000 */
[----:B------:R-:W4:Y:S01]  /*2f10*/  LDS.64 R120, [R4+0x1e220] ;  /* 0x01e2200004787984 */ /* 0x000f220000000a00 */
[----:B------:R-:W-:Y:S01]  /*2f20*/  FFMA.FTZ R159, -R7, R7, 1 ;  /* 0x3f800000079f7423 */ /* 0x000fe20000010107 */
[----:B------:R-:W-:Y:S01]  /*2f30*/  FFMA.FTZ R7, R220, UR8, -R190 ;  /* 0x00000008dc077c23 */ /* 0x000fe200080108be */
[----:B---3--:R-:W-:Y:S01]  /*2f40*/  FMUL.FTZ R229, R227, R229 ;  /* 0x000000e5e3e57220 */ /* 0x008fe20000410000 */
[----:B------:R-:W-:Y:S01]  /*2f50*/  FFMA.FTZ R122, R222, UR8, -R193 ;  /* 0x00000008de7a7c23 */ /* 0x000fe200080108c1 */
[----:B------:R-:W-:Y:S01]  /*2f60*/  FFMA.FTZ R222, R218, UR8, -R191 ;  /* 0x00000008dade7c23 */ /* 0x000fe200080108bf */
[----:B------:R3:W-:Y:S01]  /*2f70*/  MUFU.EX2 R198, R7 ;  /* 0x0000000700c67308 */ /* 0x0007e20000000800 */
[----:B------:R-:W-:Y:S01]  /*2f80*/  FFMA.FTZ R158, -R5, R5, 1 ;  /* 0x3f800000059e7423 */ /* 0x000fe20000010105 */
[----:B-1----:R-:W-:Y:S01]  /*2f90*/  FMUL.FTZ R5, R226, R230 ;  /* 0x000000e6e2057220 */ /* 0x002fe20000410000 */
[----:B------:R-:W-:-:S03]  /*2fa0*/  FFMA.FTZ R218, -R8, R8, 1 ;  /* 0x3f80000008da7423 */ /* 0x000fc60000010108 */
[----:B------:R-:W-:Y:S01]  /*2fb0*/  FMUL.FTZ R158, R158, R5 ;  /* 0x000000059e9e7220 */ /* 0x000fe20000410000 */
[----:B--2---:R-:W-:Y:S01]  /*2fc0*/  FMUL.FTZ R220, R123, R231 ;  /* 0x000000e77bdc7220 */ /* 0x004fe20000410000 */
[----:B------:R-:W-:Y:S03]  /*2fd0*/  MUFU.EX2 R122, R122 ;  /* 0x0000007a007a7308 */ /* 0x000fe60000000800 */
[----:B------:R-:W-:Y:S01]  /*2fe0*/  FMUL.FTZ R159, R159, R220 ;  /* 0x000000dc9f9f7220 */ /* 0x000fe20000410000 */
[----:B------:R-:W-:Y:S02]  /*2ff0*/  FFMA.FTZ R220, -R6, R6, 1 ;  /* 0x3f80000006dc7423 */ /* 0x000fe40000010106 */
[----:B---3--:R-:W1:Y:S02]  /*3000*/  LDS.64 R6, [R4+0x1e240] ;  /* 0x01e2400004067984 */ /* 0x008e640000000a00 */
[----:B------:R-:W-:Y:S01]  /*3010*/  FMUL.FTZ R220, R220, R229 ;  /* 0x000000e5dcdc7220 */ /* 0x000fe20000410000 */
[----:B------:R-:W2:Y:S08]  /*3020*/  MUFU.EX2 R5, R199 ;  /* 0x000000c700057308 */ /* 0x000eb00000000800 */
[----:B------:R-:W-:Y:S01]  /*3030*/  MUFU.EX2 R199, R222 ;  /* 0x000000de00c77308 */ /* 0x000fe20000000800 */
[--C-:B----4-:R-:W-:Y:S01]  /*3040*/  FADD.FTZ R124, R124, -R120.reuse ;  /* 0x800000787c7c7221 */ /* 0x110fe20000010000 */
[----:B------:R-:W-:Y:S01]  /*3050*/  FADD.FTZ R229, R126, -R120 ;  /* 0x800000787ee57221 */ /* 0x000fe20000010000 */
[----:B------:R-:W-:Y:S01]  /*3060*/  FFMA.FTZ R120, R216, UR8, -R188 ;  /* 0x00000008d8787c23 */ /* 0x000fe200080108bc */
[--C-:B------:R-:W-:Y:S01]  /*3070*/  FADD.FTZ R216, R125, -R121.reuse ;  /* 0x800000797dd87221 */ /* 0x100fe20000010000 */
[----:B------:R-:W-:Y:S01]  /*3080*/  FMUL.FTZ R126, R155, R124 ;  /* 0x0000007c9b7e7220 */ /* 0x000fe20000410000 */
[----:B------:R-:W-:Y:S01]  /*3090*/  FADD.FTZ R124, R127, -R121 ;  /* 0x800000797f7c7221 */ /* 0x000fe20000010000 */
[----:B------:R-:W-:Y:S01]  /*30a0*/  FFMA.FTZ R127, -R10, R10, 1 ;  /* 0x3f8000000a7f7423 */ /* 0x000fe2000001010a */
[----:B------:R-:W-:Y:S01]  /*30b0*/  FFMA.FTZ R121, R207, UR8, -R189 ;  /* 0x00000008cf797c23 */ /* 0x000fe200080108bd */
[----:B------:R-:W-:Y:S01]  /*30c0*/  FMUL.FTZ R125, R9, R126 ;  /* 0x0000007e097d7220 */ /* 0x000fe20000410000 */
[----:B------:R-:W-:Y:S01]  /*30d0*/  FFMA.FTZ R126, -R11, R11, 1 ;  /* 0x3f8000000b7e7423 */ /* 0x000fe2000001010b */
[----:B------:R-:W3:Y:S01]  /*30e0*/  MUFU.EX2 R9, R217 ;  /* 0x000000d900097308 */ /* 0x000ee20000000800 */
[----:B------:R-:W4:Y:S01]  /*30f0*/  LDS.64 R10, [R4+0x1e260] ;  /* 0x01e26000040a7984 */ /* 0x000f220000000a00 */
[----:B--2---:R-:W-:Y:S01]  /*3100*/  FMUL.FTZ R231, R5, R232 ;  /* 0x000000e805e77220 */ /* 0x004fe20000410000 */
[----:B------:R-:W-:-:S03]  /*3110*/  FMUL.FTZ R216, R161, R216 ;  /* 0x000000d8a1d87220 */ /* 0x000fc60000410000 */
[----:B------:R-:W-:Y:S01]  /*3120*/  FMUL.FTZ R218, R218, R231 ;  /* 0x000000e7dada7220 */ /* 0x000fe20000410000 */
[----:B------:R-:W-:Y:S01]  /*3130*/  FMUL.FTZ R127, R127, R216 ;  /* 0x000000d87f7f7220 */ /* 0x000fe20000410000 */
[----:B------:R-:W-:Y:S01]  /*3140*/  MUFU.EX2 R121, R121 ;  /* 0x0000007900797308 */ /* 0x000fe20000000800 */
[--C-:B-1----:R-:W-:Y:S01]  /*3150*/  FADD.FTZ R191, R128, -R6.reuse ;  /* 0x8000000680bf7221 */ /* 0x102fe20000010000 */
[----:B------:R-:W-:Y:S01]  /*3160*/  FADD.FTZ R193, R130, -R6 ;  /* 0x8000000682c17221 */ /* 0x000fe20000010000 */
[----:B------:R-:W-:Y:S01]  /*3170*/  FSEL R6, R215, -INF , !P3 ;  /* 0xff800000d7067808 */ /* 0x000fe20005800000 */
[--C-:B------:R-:W-:Y:S01]  /*3180*/  FADD.FTZ R192, R131, -R7.reuse ;  /* 0x8000000783c07221 */ /* 0x100fe20000010000 */
[----:B------:R-:W-:Y:S01]  /*3190*/  FFMA.FTZ R131, -R13, R13, 1 ;  /* 0x3f8000000d837423 */ /* 0x000fe2000001010d */
[----:B------:R-:W-:Y:S01]  /*31a0*/  FADD.FTZ R190, R129, -R7 ;  /* 0x8000000781be7221 */ /* 0x000fe20000010000 */
[----:B---3--:R-:W-:Y:S01]  /*31b0*/  FMUL.FTZ R124, R9, R124 ;  /* 0x0000007c097c7220 */ /* 0x008fe20000410000 */
[----:B------:R-:W-:Y:S01]  /*31c0*/  FFMA.FTZ R189, R6, UR8, -R189 ;  /* 0x0000000806bd7c23 */ /* 0x000fe200080108bd */
[----:B------:R-:W-:Y:S01]  /*31d0*/  FSEL R6, R223, -INF , !P4 ;  /* 0xff800000df067808 */ /* 0x000fe20006000000 */
[----:B------:R-:W1:Y:S01]  /*31e0*/  MUFU.EX2 R129, R213 ;  /* 0x000000d500817308 */ /* 0x000e620000000800 */
[----:B------:R-:W-:Y:S01]  /*31f0*/  FMUL.FTZ R157, R157, R124 ;  /* 0x0000007c9d9d7220 */ /* 0x000fe20000410000 */
[----:B------:R-:W-:Y:S01]  /*3200*/  FFMA.FTZ R130, -R15, R15, 1 ;  /* 0x3f8000000f827423 */ /* 0x000fe2000001010f */
[----:B------:R-:W-:Y:S01]  /*3210*/  FMUL.FTZ R124, R162, R191 ;  /* 0x000000bfa27c7220 */ /* 0x000fe20000410000 */
[----:B------:R-:W-:Y:S01]  /*3220*/  FFMA.FTZ R13, R6, UR8, -R21 ;  /* 0x00000008060d7c23 */ /* 0x000fe20008010815 */
[----:B------:R-:W-:Y:S01]  /*3230*/  FSEL R15, R219, -INF , !P5 ;  /* 0xff800000db0f7808 */ /* 0x000fe20006800000 */
[----:B------:R-:W2:Y:S01]  /*3240*/  LDS.64 R6, [R4+0x1e280] ;  /* 0x01e2800004067984 */ /* 0x000ea20000000a00 */
[----:B------:R-:W-:Y:S01]  /*3250*/  FMUL.FTZ R131, R131, R124 ;  /* 0x0000007c83837220 */ /* 0x000fe20000410000 */
[----:B------:R-:W-:Y:S01]  /*3260*/  FFMA.FTZ R128, R206, UR8, -R20 ;  /* 0x00000008ce807c23 */ /* 0x000fe20008010814 */
[----:B------:R-:W-:Y:S01]  /*3270*/  FMUL.FTZ R191, R163, R190 ;  /* 0x000000bea3bf7220 */ /* 0x000fe20000410000 */
[----:B------:R-:W-:Y:S01]  /*3280*/  FFMA.FTZ R124, R15, UR8, -R22 ;  /* 0x000000080f7c7c23 */ /* 0x000fe20008010816 */
[----:B------:R-:W-:Y:S01]  /*3290*/  FSEL R15, R224, -INF , !P1 ;  /* 0xff800000e00f7808 */ /* 0x000fe20004800000 */
[----:B------:R-:W-:Y:S01]  /*32a0*/  FMUL.FTZ R193, R160, R193 ;  /* 0x000000c1a0c17220 */ /* 0x000fe20000410000 */
[C---:B------:R-:W-:Y:S01]  /*32b0*/  FSEL R22, R221.reuse, -INF , !P6 ;  /* 0xff800000dd167808 */ /* 0x040fe20007000000 */
[----:B------:R-:W3:Y:S01]  /*32c0*/  MUFU.EX2 R8, R228 ;  /* 0x000000e400087308 */ /* 0x000ee20000000800 */
[----:B------:R-:W-:Y:S01]  /*32d0*/  FFMA.FTZ R221, -R221, R221, 1 ;  /* 0x3f800000dddd7423 */ /* 0x000fe200000101dd */
[----:B------:R-:W-:Y:S01]  /*32e0*/  FFMA.FTZ R188, R15, UR8, -R20 ;  /* 0x000000080fbc7c23 */ /* 0x000fe20008010814 */
[----:B------:R-:W-:Y:S01]  /*32f0*/  FSEL R20, R225, -INF , !P2 ;  /* 0xff800000e1147808 */ /* 0x000fe20005000000 */
[----:B------:R-:W-:Y:S01]  /*3300*/  FFMA.FTZ R15, -R17, R17, 1 ;  /* 0x3f800000110f7423 */ /* 0x000fe20000010111 */
[----:B-1----:R-:W-:Y:S01]  /*3310*/  FMUL.FTZ R194, R129, R192 ;  /* 0x000000c081c27220 */ /* 0x002fe20000410000 */
[----:B------:R-:W-:Y:S01]  /*3320*/  FFMA.FTZ R23, R22, UR8, -R23 ;  /* 0x0000000816177c23 */ /* 0x000fe20008010817 */
[----:B------:R-:W-:Y:S01]  /*3330*/  FMUL.FTZ R192, R14, R191 ;  /* 0x000000bf0ec07220 */ /* 0x000fe20000410000 */
[----:B------:R-:W-:Y:S01]  /*3340*/  FFMA.FTZ R190, R20, UR8, -R21 ;  /* 0x0000000814be7c23 */ /* 0x000fe20008010815 */
[----:B------:R-:W-:Y:S01]  /*3350*/  FMUL.FTZ R21, R15, R194 ;  /* 0x000000c20f157220 */ /* 0x000fe20000410000 */
[----:B------:R-:W1:Y:S01]  /*3360*/  MUFU.EX2 R22, R212 ;  /* 0x000000d400167308 */ /* 0x000e620000000800 */
[----:B------:R-:W5:Y:S01]  /*3370*/  LDS.64 R14, [R4+0x1e2a0] ;  /* 0x01e2a000040e7984 */ /* 0x000f620000000a00 */
[--C-:B----4-:R-:W-:Y:S01]  /*3380*/  FADD.FTZ R191, R132, -R10.reuse ;  /* 0x8000000a84bf7221 */ /* 0x110fe20000010000 */
[----:B------:R-:W-:Y:S01]  /*3390*/  FMUL.FTZ R130, R130, R193 ;  /* 0x000000c182827220 */ /* 0x000fe20000410000 */
[----:B------:R-:W-:Y:S01]  /*33a0*/  FADD.FTZ R193, R134, -R10 ;  /* 0x8000000a86c17221 */ /* 0x000fe20000010000 */
[----:B------:R-:W-:Y:S01]  /*33b0*/  FFMA.FTZ R10, -R18, R18, 1 ;  /* 0x3f800000120a7423 */ /* 0x000fe20000010112 */
[----:B------:R-:W-:Y:S01]  /*33c0*/  FMUL.FTZ R191, R196, R191 ;  /* 0x000000bfc4bf7220 */ /* 0x000fe20000410000 */
[--C-:B------:R-:W-:Y:S01]  /*33d0*/  FADD.FTZ R133, R133, -R11.reuse ;  /* 0x8000000b85857221 */ /* 0x100fe20000010000 */
[----:B------:R-:W4:Y:S01]  /*33e0*/  MUFU.EX2 R17, R211 ;  /* 0x000000d300117308 */ /* 0x000f220000000800 */
[----:B------:R-:W-:Y:S01]  /*33f0*/  FADD.FTZ R20, R135, -R11 ;  /* 0x8000000b87147221 */ /* 0x000fe20000010000 */
[----:B------:R-:W-:Y:S01]  /*3400*/  FMUL.FTZ R135, R10, R191 ;  /* 0x000000bf0a877220 */ /* 0x000fe20000410000 */
[----:B------:R-:W-:Y:S01]  /*3410*/  FFMA.FTZ R194, -R19, R19, 1 ;  /* 0x3f80000013c27423 */ /* 0x000fe20000010113 */
[----:B------:R-:W5:Y:S01]  /*3420*/  LDS.64 R10, [R4+0x1e2c0] ;  /* 0x01e2c000040a7984 */ /* 0x000f620000000a00 */
[----:B------:R-:W-:Y:S01]  /*3430*/  FMUL.FTZ R133, R122, R133 ;  /* 0x000000857a857220 */ /* 0x000fe20000410000 */
[----:B------:R-:W-:Y:S01]  /*3440*/  FFMA.FTZ R134, -R200, R200, 1 ;  /* 0x3f800000c8867423 */ /* 0x000fe200000101c8 */
[----:B---3--:R-:W-:Y:S01]  /*3450*/  FMUL.FTZ R229, R8, R229 ;  /* 0x000000e508e57220 */ /* 0x008fe20000410000 */
[----:B------:R-:W3:Y:S01]  /*3460*/  MUFU.EX2 R18, R210 ;  /* 0x000000d200127308 */ /* 0x000ee20000000800 */
[----:B------:R-:W-:Y:S01]  /*3470*/  FMUL.FTZ R194, R194, R133 ;  /* 0x00000085c2c27220 */ /* 0x000fe20000410000 */
[----:B-1----:R-:W-:Y:S01]  /*3480*/  FMUL.FTZ R193, R22, R193 ;  /* 0x000000c116c17220 */ /* 0x002fe20000410000 */
[----:B------:R-:W-:Y:S01]  /*3490*/  FMUL.FTZ R126, R126, R229 ;  /* 0x000000e57e7e7220 */ /* 0x000fe20000410000 */
[----:B------:R-:W-:Y:S01]  /*34a0*/  FFMA.FTZ R219, -R219, R219, 1 ;  /* 0x3f800000dbdb7423 */ /* 0x000fe200000101db */
[----:B------:R-:W-:Y:S01]  /*34b0*/  FFMA.FTZ R224, -R224, R224, 1 ;  /* 0x3f800000e0e07423 */ /* 0x000fe200000101e0 */
[--C-:B--2---:R-:W-:Y:S01]  /*34c0*/  FADD.FTZ R133, R136, -R6.reuse ;  /* 0x8000000688857221 */ /* 0x104fe20000010000 */
[----:B------:R-:W-:Y:S01]  /*34d0*/  FADD.FTZ R191, R138, -R6 ;  /* 0x800000068abf7221 */ /* 0x000fe20000010000 */
[--C-:B------:R-:W-:Y:S01]  /*34e0*/  FADD.FTZ R6, R137, -R7.reuse ;  /* 0x8000000789067221 */ /* 0x100fe20000010000 */
[----:B------:R-:W-:Y:S01]  /*34f0*/  FMUL.FTZ R134, R134, R193 ;  /* 0x000000c186867220 */ /* 0x000fe20000410000 */
[----:B----4-:R-:W-:Y:S01]  /*3500*/  FMUL.FTZ R20, R17, R20 ;  /* 0x0000001411147220 */ /* 0x010fe20000410000 */
[----:B------:R-:W-:Y:S01]  /*3510*/  FFMA.FTZ R136, -R202, R202, 1 ;  /* 0x3f800000ca887423 */ /* 0x000fe200000101ca */
[----:B------:R-:W-:Y:S01]  /*3520*/  FFMA.FTZ R193, -R201, R201, 1 ;  /* 0x3f800000c9c17423 */ /* 0x000fe200000101c9 */
[----:B------:R-:W-:Y:S01]  /*3530*/  FADD.FTZ R202, R139, -R7 ;  /* 0x800000078bca7221 */ /* 0x000fe20000010000 */
[----:B------:R-:W-:Y:S01]  /*3540*/  FMUL.FTZ R200, R199, R6 ;  /* 0x00000006c7c87220 */ /* 0x000fe20000410000 */
[----:B------:R-:W1:Y:S01]  /*3550*/  MUFU.EX2 R19, R209 ;  /* 0x000000d100137308 */ /* 0x000e620000000800 */
[----:B------:R2:W4:Y:S01]  /*3560*/  LDS.64 R6, [R4+0x1e2e0] ;  /* 0x01e2e00004067984 */ /* 0x0005220000000a00 */
[----:B------:R-:W-:Y:S01]  /*3570*/  FMUL.FTZ R193, R193, R20 ;  /* 0x00000014c1c17220 */ /* 0x000fe20000410000 */
[----:B------:R-:W-:Y:S01]  /*3580*/  FMUL.FTZ R133, R198, R133 ;  /* 0x00000085c6857220 */ /* 0x000fe20000410000 */
[----:B------:R-:W-:Y:S01]  /*3590*/  FFMA.FTZ R139, -R203, R203, 1 ;  /* 0x3f800000cb8b7423 */ /* 0x000fe200000101cb */
[----:B---3--:R-:W-:Y:S01]  /*35a0*/  FMUL.FTZ R132, R18, R191 ;  /* 0x000000bf12847220 */ /* 0x008fe20000410000 */
[----:B------:R-:W-:Y:S01]  /*35b0*/  FFMA.FTZ R137, -R204, R204, 1 ;  /* 0x3f800000cc897423 */ /* 0x000fe200000101cc */
[----:B------:R-:W-:Y:S01]  /*35c0*/  FMUL.FTZ R136, R136, R133 ;  /* 0x0000008588887220 */ /* 0x000fe20000410000 */
[----:B------:R-:W2:Y:S01]  /*35d0*/  MUFU.EX2 R20, R208 ;  /* 0x000000d000147308 */ /* 0x000ea20000000800 */
[----:B------:R-:W-:Y:S01]  /*35e0*/  FMUL.FTZ R139, R139, R200 ;  /* 0x000000c88b8b7220 */ /* 0x000fe20000410000 */
[--C-:B-----5:R-:W-:Y:S01]  /*35f0*/  FADD.FTZ R195, R142, -R14.reuse ;  /* 0x8000000e8ec37221 */ /* 0x120fe20000010000 */
[----:B------:R-:W-:Y:S01]  /*3600*/  FMUL.FTZ R137, R137, R132 ;  /* 0x0000008489897220 */ /* 0x000fe20000410000 */
[--C-:B------:R-:W-:Y:S01]  /*3610*/  FADD.FTZ R142, R141, -R15.reuse ;  /* 0x8000000f8d8e7221 */ /* 0x100fe20000010000 */
[----:B------:R-:W-:Y:S01]  /*3620*/  FADD.FTZ R200, R143, -R15 ;  /* 0x8000000f8fc87221 */ /* 0x000fe20000010000 */
[----:B------:R-:W-:Y:S01]  /*3630*/  FFMA.FTZ R15, -R154, R154, 1 ;  /* 0x3f8000009a0f7423 */ /* 0x000fe2000001019a */
[----:B------:R-:W-:Y:S01]  /*3640*/  FFMA.FTZ R138, -R205, R205, 1 ;  /* 0x3f800000cd8a7423 */ /* 0x000fe200000101cd */
[----:B------:R-:W3:Y:S01]  /*3650*/  MUFU.EX2 R133, R189 ;  /* 0x000000bd00857308 */ /* 0x000ee20000000800 */
[----:B-1----:R-:W-:Y:S01]  /*3660*/  FMUL.FTZ R191, R19, R202 ;  /* 0x000000ca13bf7220 */ /* 0x002fe20000410000 */
[----:B------:R-:W-:Y:S01]  /*3670*/  FFMA.FTZ R141, -R153, R153, 1 ;  /* 0x3f800000998d7423 */ /* 0x000fe20000010199 */
[----:B------:R-:W-:Y:S01]  /*3680*/  FMUL.FTZ R142, R121, R142 ;  /* 0x0000008e798e7220 */ /* 0x000fe20000410000 */
[----:B------:R-:W-:Y:S01]  /*3690*/  FFMA.FTZ R223, -R223, R223, 1 ;  /* 0x3f800000dfdf7423 */ /* 0x000fe200000101df */
[--C-:B------:R-:W-:Y:S01]  /*36a0*/  FADD.FTZ R145, R145, -R11.reuse ;  /* 0x8000000b91917221 */ /* 0x100fe20000010000 */
[----:B------:R-:W-:Y:S01]  /*36b0*/  FMUL.FTZ R138, R138, R191 ;  /* 0x000000bf8a8a7220 */ /* 0x000fe20000410000 */
[----:B------:R-:W-:Y:S01]  /*36c0*/  FADD.FTZ R191, R140, -R14 ;  /* 0x8000000e8cbf7221 */ /* 0x000fe20000010000 */
[----:B------:R-:W1:Y:S01]  /*36d0*/  MUFU.EX2 R23, R23 ;  /* 0x0000001700177308 */ /* 0x000e620000000800 */
[----:B--2---:R-:W-:Y:S01]  /*36e0*/  FMUL.FTZ R4, R20, R195 ;  /* 0x000000c314047220 */ /* 0x004fe20000410000 */
[----:B------:R-:W-:Y:S01]  /*36f0*/  FFMA.FTZ R140, -R215, R215, 1 ;  /* 0x3f800000d78c7423 */ /* 0x000fe200000101d7 */
[--C-:B------:R-:W-:Y:S01]  /*3700*/  FADD.FTZ R144, R144, -R10.reuse ;  /* 0x8000000a90907221 */ /* 0x100fe20000010000 */
[----:B------:R-:W-:Y:S01]  /*3710*/  FMUL.FTZ R145, R12, R145 ;  /* 0x000000910c917220 */ /* 0x000fe20000410000 */
[----:B------:R-:W-:Y:S01]  /*3720*/  FMUL.FTZ R15, R15, R4 ;  /* 0x000000040f0f7220 */ /* 0x000fe20000410000 */
[----:B------:R-:W-:Y:S01]  /*3730*/  FADD.FTZ R153, R146, -R10 ;  /* 0x8000000a92997221 */ /* 0x000fe20000010000 */
[----:B------:R-:W-:Y:S01]  /*3740*/  FMUL.FTZ R141, R141, R142 ;  /* 0x0000008e8d8d7220 */ /* 0x000fe20000410000 */
[----:B------:R2:W5:Y:S01]  /*3750*/  MUFU.EX2 R132, R124 ;  /* 0x0000007c00847308 */ /* 0x0005620000000800 */
[----:B---3--:R-:W-:Y:S01]  /*3760*/  FMUL.FTZ R143, R133, R200 ;  /* 0x000000c8858f7220 */ /* 0x008fe20000410000 */
[----:B------:R-:W-:Y:S01]  /*3770*/  FFMA.FTZ R14, -R152, R152, 1 ;  /* 0x3f800000980e7423 */ /* 0x000fe20000010198 */
[----:B------:R-:W-:Y:S01]  /*3780*/  FFMA.FTZ R225, -R225, R225, 1 ;  /* 0x3f800000e1e17423 */ /* 0x000fe200000101e1 */
[----:B------:R-:W-:Y:S01]  /*3790*/  F2FP.F16.F32.PACK_AB R189, R218, R159 ;  /* 0x0000009fdabd723e */ /* 0x000fe200000000ff */
[----:B------:R-:W-:Y:S01]  /*37a0*/  FMUL.FTZ R140, R140, R143 ;  /* 0x0000008f8c8c7220 */ /* 0x000fe20000410000 */
[----:B------:R-:W-:Y:S01]  /*37b0*/  FMUL.FTZ R143, R197, R144 ;  /* 0x00000090c58f7220 */ /* 0x000fe20000410000 */
[----:B------:R-:W-:Y:S01]  /*37c0*/  FMUL.FTZ R144, R234, R145 ;  /* 0x00000091ea907220 */ /* 0x000fe20000410000 */
[----:B------:R-:W3:Y:S01]  /*37d0*/  MUFU.EX2 R120, R120 ;  /* 0x0000007800787308 */ /* 0x000ee20000000800 */
[----:B--2---:R-:W-:Y:S01]  /*37e0*/  FADD.FTZ R124, R147, -R11 ;  /* 0x8000000b937c7221 */ /* 0x004fe20000010000 */
[----:B----4-:R-:W-:Y:S01]  /*37f0*/  FADD.FTZ R147, R148, -R6 ;  /* 0x8000000694937221 */ /* 0x010fe20000010000 */
[----:B------:R-:W-:Y:S01]  /*3800*/  FADD.FTZ R142, R151, -R7 ;  /* 0x80000007978e7221 */ /* 0x000fe20000010000 */
[----:B------:R-:W-:Y:S01]  /*3810*/  FMUL.FTZ R143, R156, R143 ;  /* 0x0000008f9c8f7220 */ /* 0x000fe20000410000 */
[----:B-1----:R-:W-:Y:S01]  /*3820*/  FMUL.FTZ R124, R23, R124 ;  /* 0x0000007c177c7220 */ /* 0x002fe20000410000 */
[----:B------:R-:W-:-:S02]  /*3830*/  F2FP.F16.F32.PACK_AB R156, R192, R131 ;  /* 0x00000083c09c723e */ /* 0x000fc400000000ff */
[----:B------:R-:W1:Y:S01]  /*3840*/  MUFU.EX2 R128, R128 ;  /* 0x0000008000807308 */ /* 0x000e620000000800 */
[----:B-----5:R-:W-:Y:S01]  /*3850*/  FMUL.FTZ R10, R132, R153 ;  /* 0x00000099840a7220 */ /* 0x020fe20000410000 */
[----:B------:R-:W-:Y:S01]  /*3860*/  FMUL.FTZ R145, R221, R124 ;  /* 0x0000007cdd917220 */ /* 0x000fe20000410000 */
[----:B------:R-:W-:Y:S01]  /*3870*/  FADD.FTZ R153, R150, -R6 ;  /* 0x8000000696997221 */ /* 0x000fe20000010000 */
[----:B------:R-:W-:Y:S01]  /*3880*/  FADD.FTZ R124, R149, -R7 ;  /* 0x80000007957c7221 */ /* 0x000fe20000010000 */
[----:B------:R-:W-:Y:S02]  /*3890*/  IMAD.U32 R7, RZ, RZ, UR5 ;  /* 0x00000005ff077e24 */ /* 0x000fe4000f8e00ff */
[----:B------:R-:W-:Y:S01]  /*38a0*/  FMUL.FTZ R10, R219, R10 ;  /* 0x0000000adb0a7220 */ /* 0x000fe20000410000 */
[----:B------:R-:W-:Y:S01]  /*38b0*/  F2FP.F16.F32.PACK_AB R159, R193, R134 ;  /* 0x00000086c19f723e */ /* 0x000fe200000000ff */
[----:B------:R-:W2:Y:S01]  /*38c0*/  MUFU.EX2 R13, R13 ;  /* 0x0000000d000d7308 */ /* 0x000ea20000000800 */
[----:B---3--:R-:W-:Y:S01]  /*38d0*/  FMUL.FTZ R191, R120, R191 ;  /* 0x000000bf78bf7220 */ /* 0x008fe20000410000 */
[----:B------:R-:W-:-:S02]  /*38e0*/  F2FP.F16.F32.PACK_AB R148, R139, R136 ;  /* 0x000000888b94723e */ /* 0x000fc400000000ff */
[----:B------:R-:W-:Y:S01]  /*38f0*/  F2FP.F16.F32.PACK_AB R149, R138, R137 ;  /* 0x000000898a95723e */ /* 0x000fe200000000ff */
[----:B------:R-:W-:Y:S01]  /*3900*/  FMUL.FTZ R14, R14, R191 ;  /* 0x000000bf0e0e7220 */ /* 0x000fe20000410000 */
[----:B------:R-:W-:Y:S01]  /*3910*/  F2FP.F16.F32.PACK_AB R191, R157, R126 ;  /* 0x0000007e9dbf723e */ /* 0x000fe200000000ff */
[----:B------:R-:W-:Y:S01]  /*3920*/  IMAD R126, R7, 0x2000, R236 ;  /* 0x00002000077e7824 */ /* 0x000fe200078e02ec */
[----:B------:R3:W4:Y:S01]  /*3930*/  MUFU.EX2 R4, R188 ;  /* 0x000000bc00047308 */ /* 0x0007220000000800 */
[----:B-1----:R-:W-:Y:S01]  /*3940*/  FMUL.FTZ R6, R128, R147 ;  /* 0x0000009380067220 */ /* 0x002fe20000410000 */
[----:B------:R-:W-:Y:S01]  /*3950*/  F2FP.F16.F32.PACK_AB R157, R21, R130 ;  /* 0x00000082159d723e */ /* 0x000fe200000000ff */
[----:B------:R-:W-:Y:S01]  /*3960*/  IMAD R7, R126, 0x2, R235 ;  /* 0x000000027e077824 */ /* 0x000fe200078e02eb */
[----:B------:R-:W-:Y:S01]  /*3970*/  F2FP.F16.F32.PACK_AB R150, R141, R14 ;  /* 0x0000000e8d96723e */ /* 0x000fe200000000ff */
[----:B------:R-:W-:Y:S01]  /*3980*/  FMUL.FTZ R6, R233, R6 ;  /* 0x00000006e9067220 */ /* 0x000fe20000410000 */
[----:B------:R-:W-:-:S02]  /*3990*/  F2FP.F16.F32.PACK_AB R151, R140, R15 ;  /* 0x0000000f8c97723e */ /* 0x000fc400000000ff */
[----:B------:R1:W5:Y:S01]  /*39a0*/  MUFU.EX2 R11, R190 ;  /* 0x000000be000b7308 */ /* 0x0003620000000800 */
[----:B--2---:R-:W-:Y:S01]  /*39b0*/  FMUL.FTZ R124, R13, R124 ;  /* 0x0000007c0d7c7220 */ /* 0x004fe20000410000 */
[----:B---3--:R-:W-:Y:S02]  /*39c0*/  F2FP.F16.F32.PACK_AB R188, R220, R158 ;  /* 0x0000009edcbc723e */ /* 0x008fe400000000ff */
[----:B------:R-:W-:Y:S01]  /*39d0*/  F2FP.F16.F32.PACK_AB R158, R194, R135 ;  /* 0x00000087c29e723e */ /* 0x000fe200000000ff */
[----:B------:R-:W-:Y:S01]  /*39e0*/  FMUL.FTZ R223, R223, R124 ;  /* 0x0000007cdfdf7220 */ /* 0x000fe20000410000 */
[----:B------:R-:W-:Y:S02]  /*39f0*/  F2FP.F16.F32.PACK_AB R144, R144, R143 ;  /* 0x0000008f9090723e */ /* 0x000fe400000000ff */
[----:B------:R-:W-:Y:S01]  /*3a00*/  F2FP.F16.F32.PACK_AB R145, R145, R10 ;  /* 0x0000000a9191723e */ /* 0x000fe200000000ff */
[----:B----4-:R-:W-:Y:S01]  /*3a10*/  FMUL.FTZ R153, R4, R153 ;  /* 0x0000009904997220 */ /* 0x010fe20000410000 */
[----:B-1----:R-:W-:-:S02]  /*3a20*/  F2FP.F16.F32.PACK_AB R190, R127, R125 ;  /* 0x0000007d7fbe723e */ /* 0x002fc400000000ff */
[----:B------:R-:W-:Y:S01]  /*3a30*/  F2FP.F16.F32.PACK_AB R146, R223, R6 ;  /* 0x00000006df92723e */ /* 0x000fe200000000ff */
[----:B------:R-:W-:Y:S01]  /*3a40*/  FMUL.FTZ R147, R224, R153 ;  /* 0x00000099e0937220 */ /* 0x000fe20000410000 */
[----:B------:R-:W-:Y:S01]  /*3a50*/  F2FP.F16.F32.PACK_AB R124, R227, R226 ;  /* 0x000000e2e37c723e */ /* 0x000fe200000000ff */
[----:B------:R1:W-:Y:S01]  /*3a60*/  STSM.16.MT88.4 [R7+0x1e800], R188 ;  /* 0x01e800bc07007844 */ /* 0x0003e20000004200 */
[----:B------:R-:W-:Y:S01]  /*3a70*/  F2FP.F16.F32.PACK_AB R126, R161, R155 ;  /* 0x0000009ba17e723e */ /* 0x000fe200000000ff */
[----:B-----5:R-:W-:Y:S01]  /*3a80*/  FMUL.FTZ R142, R11, R142 ;  /* 0x0000008e0b8e7220 */ /* 0x020fe20000410000 */
[----:B------:R-:W-:Y:S01]  /*3a90*/  F2FP.F16.F32.PACK_AB R125, R5, R123 ;  /* 0x0000007b057d723e */ /* 0x000fe200000000ff */
[----:B------:R1:W-:Y:S01]  /*3aa0*/  STSM.16.MT88.4 [R7+0x1f000], R156 ;  /* 0x01f0009c07007844 */ /* 0x0003e20000004200 */
[----:B------:R-:W-:Y:S01]  /*3ab0*/  F2FP.F16.F32.PACK_AB R127, R9, R8 ;  /* 0x00000008097f723e */ /* 0x000fe200000000ff */
[----:B------:R-:W-:Y:S01]  /*3ac0*/  FMUL.FTZ R142, R225, R142 ;  /* 0x0000008ee18e7220 */ /* 0x000fe20000410000 */
[----:B------:R-:W-:Y:S01]  /*3ad0*/  IMAD R5, R16, 0x1000, R235 ;  /* 0x0000100010057824 */ /* 0x000fe200078e02eb */
[----:B------:R1:W-:Y:S01]  /*3ae0*/  STSM.16.MT88.4 [R7+0x1f800], R148 ;  /* 0x01f8009407007844 */ /* 0x0003e20000004200 */
[----:B------:R-:W-:-:S02]  /*3af0*/  F2FP.F16.F32.PACK_AB R123, R11, R4 ;  /* 0x000000040b7b723e */ /* 0x000fc400000000ff */
[----:B------:R-:W-:-:S05]  /*3b00*/  F2FP.F16.F32.PACK_AB R147, R142, R147 ;  /* 0x000000938e93723e */ /* 0x000fca00000000ff */
[----:B------:R1:W-:Y:S01]  /*3b10*/  STSM.16.MT88.4 [R7+0x20000], R144 ;  /* 0x0200009007007844 */ /* 0x0003e20000004200 */
[----:B------:R-:W-:-:S06]  /*3b20*/  WARPGROUP.ARRIVE ;  /* 0x00000000000079c5 */ /* 0x000fcc0000000000 */
[----:B------:R-:W-:Y:S01]  /*3b30*/  HGMMA.64x96x16.F32 R72, R124, gdesc[UR12].tnspB, R72, gsb0 ;  /* 0x4160000c7c487df0 */ /* 0x000fe20008000848 */
[----:B------:R-:W-:Y:S01]  /*3b40*/  UIADD3 UR14, UR12, 0x40, URZ ;  /* 0x000000400c0e7890 */ /* 0x000fe2000fffe03f */
[----:B------:R-:W-:Y:S01]  /*3b50*/  UMOV UR15, 0x80000020 ;  /* 0x80000020000f7882 */ /* 0x000fe20000000000 */
[----:B------:R-:W-:Y:S02]  /*3b60*/  WARPGROUP.DEPBAR.LE gsb0, 0x0 ;  /* 0x00008000000079c5 */ /* 0x000fe40000010000 */
[----:B------:R-:W-:Y:S02]  /*3b70*/  F2FP.F16.F32.PACK_AB R124, R163, R162 ;  /* 0x000000a2a37c723e */ /* 0x000fe400000000ff */
[----:B------:R-:W-:Y:S02]  /*3b80*/  F2FP.F16.F32.PACK_AB R126, R122, R196 ;  /* 0x000000c47a7e723e */ /* 0x000fe400000000ff */
[----:B------:R-:W-:Y:S02]  /*3b90*/  F2FP.F16.F32.PACK_AB R125, R129, R160 ;  /* 0x000000a0817d723e */ /* 0x000fe400000000ff */
[----:B------:R-:W-:-:S02]  /*3ba0*/  F2FP.F16.F32.PACK_AB R127, R17, R22 ;  /* 0x00000016117f723e */ /* 0x000fc400000000ff */
[----:B------:R-:W-:Y:S02]  /*3bb0*/  F2FP.F16.F32.PACK_AB R122, R13, R128 ;  /* 0x000000800d7a723e */ /* 0x000fe400000000ff */
        /* <DEDUP_REMOVED lines=10> */
[----:B------:R-:W-:Y:S01]  /*3c60*/  WARPGROUP.ARRIVE ;  /* 0x00000000000079c5 */ /* 0x000fe20000000000 */
[----:B------:R-:W-:-:S05]  /*3c70*/  F2FP.F16.F32.PACK_AB R121, R23, R132 ;  /* 0x000000841779723e */ /* 0x000fca00000000ff */
[----:B------:R-:W-:Y:S01]  /*3c80*/  HGMMA.64x96x16.F32 R72, R124, gdesc[UR12].tnspB, R72, gsb0 ;  /* 0x4160000c7c487df0 */ /* 0x000fe20008000848 */
[----:B------:R-:W-:Y:S01]  /*3c90*/  R2UR UR14, R5 ;  /* 0x00000000050e72ca */ /* 0x000fe200000e0000 */
[----:B------:R-:W-:-:S12]  /*3ca0*/  UMOV UR15, 0x80000020 ;  /* 0x80000020000f7882 */ /* 0x000fd80000000000 */
[----:B------:R-:W-:Y:S02]  /*3cb0*/  USHF.R.U32.HI UR16, URZ, 0x4, UR14 ;  /* 0x000000043f107899 */ /* 0x000fe4000801160e */
[----:B------:R-:W-:Y:S02]  /*3cc0*/  UIADD3 UR14, UR12, 0xc0, URZ ;  /* 0x000000c00c0e7890 */ /* 0x000fe4000fffe03f */
[----:B------:R-:W-:Y:S01]  /*3cd0*/  ULOP3.LUT UR16, UR16, 0x3fff, URZ, 0xc0, !UPT ;  /* 0x00003fff10107892 */ /* 0x000fe2000f8ec03f */
[----:B------:R-:W-:-:S03]  /*3ce0*/  UMOV UR12, UR17 ;  /* 0x00000011000c7c82 */ /* 0x000fc60008000000 */
        /* <DEDUP_REMOVED lines=163> */
.L_x_2171:
        /* <DEDUP_REMOVED lines=48> */
.L_x_2172:
        /* <DEDUP_REMOVED lines=62> */
.L_x_2154:
[----:B------:R-:W-:Y:S05]  /*4e00*/  @P0 BRA `(.L_x_2174) ;  /* 0x0000000c008c0947 */ /* 0x000fea0003800000 */
[----:B------:R-:W2:Y:S01]  /*4e10*/  S2UR UR4, SR_CgaCtaId ;  /* 0x00000000000479c3 */ /* 0x000ea20000008800 */
[----:B------:R-:W-:Y:S02]  /*4e20*/  UMOV UR39, 0x400 ;  /* 0x0000040000277882 */ /* 0x000fe40000000000 */
[----:B--2---:R-:W-:-:S06]  /*4e30*/  ULEA UR39, UR4, UR39, 0x18 ;  /* 0x0000002704277291 */ /* 0x004fcc000f8ec03f */
[----:B------:R-:W-:-:S05]  /*4e40*/  IMAD.U32 R16, RZ, RZ, UR39 ;  /* 0x00000027ff107e24 */ /* 0x000fca000f8e00ff */
        /* <DEDUP_REMOVED lines=18> */
.L_x_2175:
[----:B------:R-:W-:-:S06]  /*4f70*/  UIADD3 UR4, UR39, 0x6000, URZ ;  /* 0x0000600027047890 */ /* 0x000fcc000fffe03f */
        /* <DEDUP_REMOVED lines=19> */
.L_x_2176:
        /* <DEDUP_REMOVED lines=18> */
.L_x_2177:
        /* <DEDUP_REMOVED lines=18> */
.L_x_2178:
        /* <DEDUP_REMOVED lines=16> */
[----:B-1----:R-:W-:Y:S01]  /*53f0*/  VIADD R0, R0, 0xffffff80 ;  /* 0xffffff8000007836 */ /* 0x002fe20000000000 */
[----:B------:R-:W-:Y:S02]  /*5400*/  F2FP.F16.F32.PACK_AB R97, R99, R98 ;  /* 0x000000626361723e */ /* 0x000fe400000000ff */
[----:B------:R-:W-:-:S02]  /*5410*/  F2FP.F16.F32.PACK_AB R104, R105, R104 ;  /* 0x000000686968723e */ /* 0x000fc400000000ff */
[----:B------:R-:W-:Y:S02]  /*5420*/  SHF.R.S32.HI R3, RZ, 0x1f, R0 ;  /* 0x0000001fff037819 */ /* 0x000fe40000011400 */
[----:B------:R-:W-:Y:S02]  /*5430*/  F2FP.F16.F32.PACK_AB R98, R101, R100 ;  /* 0x000000646562723e */ /* 0x000fe400000000ff */
[CC--:B------:R-:W-:Y:S02]  /*5440*/  LEA.HI R2, R3.reuse, R0.reuse, RZ, 0x4 ;  /* 0x0000000003027211 */ /* 0x0c0fe400078f20ff */
[----:B------:R-:W-:Y:S02]  /*5450*/  LEA.HI R3, R3, R0, RZ, 0x5 ;  /* 0x0000000003037211 */ /* 0x000fe400078f28ff */
[----:B------:R-:W-:Y:S02]  /*5460*/  LOP3.LUT R5, R2, 0xfffffff0, RZ, 0xc0, !PT ;  /* 0xfffffff002057812 */ /* 0x000fe400078ec0ff */
        /* <DEDUP_REMOVED lines=86> */
[----:B------:R-:W-:Y:S01]  /*59d0*/  ULDC.64 UR6, c[0x0][0x198] ;  /* 0x0000660000067ab9 */ /* 0x000fe20000000a00 */
[----:B------:R-:W-:Y:S02]  /*59e0*/  UIADD3 UR40, UR39, 0x6000, URZ ;  /* 0x0000600027287890 */ /* 0x000fe4000fffe03f */
[----:B------:R-:W-:Y:S02]  /*59f0*/  UIADD3 UR4, UP0, UR6, 0x770, URZ ;  /* 0x0000077006047890 */ /* 0x000fe4000ff1e03f */
[----:B------:R-:W-:Y:S02]  /*5a00*/  USHF.L.U32 UR42, UR37, 0x7, URZ ;  /* 0x00000007252a7899 */ /* 0x000fe4000800063f */
[----:B------:R-:W-:Y:S02]  /*5a10*/  UIADD3.X UR5, URZ, UR7, URZ, UP0, !UPT ;  /* 0x000000073f057290 */ /* 0x000fe400087fe43f */
[----:B------:R-:W-:Y:S02]  /*5a20*/  UIADD3 UR6, UP0, UR6, 0x670, URZ ;  /* 0x0000067006067890 */ /* 0x000fe4000ff1e03f */
[----:B------:R-:W-:-:S02]  /*5a30*/  UIADD3 UR32, UR39, 0x8000, URZ ;  /* 0x0000800027207890 */ /* 0x000fc4000fffe03f */
[----:B------:R-:W-:Y:S02]  /*5a40*/  UIADD3 UR24, UR39, 0xa000, URZ ;  /* 0x0000a00027187890 */ /* 0x000fe4000fffe03f */
[----:B------:R-:W-:Y:S02]  /*5a50*/  UIADD3.X UR7, URZ, UR7, URZ, UP0, !UPT ;  /* 0x000000073f077290 */ /* 0x000fe400087fe43f */
[----:B------:R-:W-:Y:S02]  /*5a60*/  UIADD3 UR16, UR39, 0x2000, URZ ;  /* 0x0000200027107890 */ /* 0x000fe4000fffe03f */
[----:B------:R-:W-:Y:S01]  /*5a70*/  UIADD3 UR8, UR39, 0x4000, URZ ;  /* 0x0000400027087890 */ /* 0x000fe2000fffe03f */
[----:B------:R-:W-:Y:S01]  /*5a80*/  UMOV UR41, URZ ;  /* 0x0000003f00297c82 */ /* 0x000fe20008000000 */
[----:B------:R-:W-:Y:S01]  /*5a90*/  UMOV UR33, 0x20 ;  /* 0x0000002000217882 */ /* 0x000fe20000000000 */
[----:B------:R-:W-:Y:S01]  /*5aa0*/  UMOV UR35, UR43 ;  /* 0x0000002b00237c82 */ /* 0x000fe20008000000 */
[----:B------:R-:W-:Y:S01]  /*5ab0*/  UMOV UR36, UR44 ;  /* 0x0000002c00247c82 */ /* 0x000fe20008000000 */
[----:B------:R-:W-:Y:S01]  /*5ac0*/  UMOV UR34, UR42 ;  /* 0x0000002a00227c82 */ /* 0x000fe20008000000 */
[----:B------:R-:W-:Y:S01]  /*5ad0*/  UMOV UR25, 0x40 ;  /* 0x0000004000197882 */ /* 0x000fe20000000000 */
[----:B------:R-:W-:Y:S01]  /*5ae0*/  UMOV UR27, UR43 ;  /* 0x0000002b001b7c82 */ /* 0x000fe20008000000 */
[----:B------:R-:W-:Y:S01]  /*5af0*/  UMOV UR28, UR44 ;  /* 0x0000002c001c7c82 */ /* 0x000fe20008000000 */
[----:B------:R1:W-:Y:S01]  /*5b00*/  UTMASTG.4D [UR40], [UR4] ;  /* 0x00000028040073b5 */ /* 0x0003e20008018000 */
[----:B------:R-:W-:Y:S01]  /*5b10*/  UMOV UR26, UR42 ;  /* 0x0000002a001a7c82 */ /* 0x000fe20008000000 */
[----:B------:R-:W-:Y:S01]  /*5b20*/  UMOV UR17, 0x20 ;  /* 0x0000002000117882 */ /* 0x000fe20000000000 */
[----:B------:R-:W-:Y:S01]  /*5b30*/  UMOV UR19, UR43 ;  /* 0x0000002b00137c82 */ /* 0x000fe20008000000 */
[----:B------:R-:W-:Y:S01]  /*5b40*/  UMOV UR20, UR44 ;  /* 0x0000002c00147c82 */ /* 0x000fe20008000000 */
[----:B------:R-:W-:Y:S01]  /*5b50*/  UMOV UR18, UR42 ;  /* 0x0000002a00127c82 */ /* 0x000fe20008000000 */
[----:B------:R-:W-:Y:S01]  /*5b60*/  UMOV UR9, 0x40 ;  /* 0x0000004000097882 */ /* 0x000fe20000000000 */
[----:B------:R-:W-:Y:S01]  /*5b70*/  UMOV UR11, UR43 ;  /* 0x0000002b000b7c82 */ /* 0x000fe20008000000 */
[----:B------:R3:W-:Y:S01]  /*5b80*/  UTMASTG.4D [UR32], [UR4] ;  /* 0x00000020040073b5 */ /* 0x0007e20008018000 */
[----:B------:R-:W-:Y:S01]  /*5b90*/  UMOV UR12, UR44 ;  /* 0x0000002c000c7c82 */ /* 0x000fe20008000000 */
[----:B------:R-:W-:Y:S01]  /*5ba0*/  UMOV UR10, UR42 ;  /* 0x0000002a000a7c82 */ /* 0x000fe20008000000 */
[----:B------:R3:W-:Y:S01]  /*5bb0*/  UTMASTG.4D [UR24], [UR4] ;  /* 0x00000018040073b5 */ /* 0x0007e20008018000 */
[----:B-1----:R-:W-:-:S02]  /*5bc0*/  UMOV UR40, UR39 ;  /* 0x0000002700287c82 */ /* 0x002fc40008000000 */
[----:B------:R3:W-:Y:S01]  /*5bd0*/  UTMASTG.4D [UR40], [UR6] ;  /* 0x00000028060073b5 */ /* 0x0007e20008018000 */
[----:B------:R3:W-:Y:S01]  /*5be0*/  UTMASTG.4D [UR16], [UR6] ;  /* 0x00000010060073b5 */ /* 0x0007e20008018000 */
[----:B------:R3:W-:Y:S02]  /*5bf0*/  UTMASTG.4D [UR8], [UR6] ;  /* 0x00000008060073b5 */ /* 0x0007e40008018000 */
[----:B---3--:R0:W-:Y:S02]  /*5c00*/  UTMACMDFLUSH ;  /* 0x00000000000079b7 */ /* 0x0081e40000000000 */
.L_x_2180:
[----:B------:R-:W-:Y:S05]  /*5c10*/  BSYNC B0 ;  /* 0x0000000000007941 */ /* 0x000fea0003800000 */
.L_x_2179:
[----:B------:R-:W-:-:S04]  /*5c20*/  DEPBAR.LE SB0, 0x0 ;  /* 0x000080000000791a */ /* 0x000fc80000000000 */
[----:B------:R-:W-:Y:S05]  /*5c30*/  EXIT ;  /* 0x000000000000794d */ /* 0x000fea0003800000 */
.L_x_2174:
[----:B-1----:R-:W1:Y:S01]  /*5c40*/  S2R R0, SR_TID.X ;  /* 0x0000000000007919 */ /* 0x002e620000002100 */
[----:B------:R-:W2:Y:S01]  /*5c50*/  LDC.64 R12, c[0x0][0x850] ;  /* 0x00021400ff0c7b82 */ /* 0x000ea20000000a00 */
[----:B------:R-:W-:Y:S01]  /*5c60*/  USHF.R.S32.HI UR10, URZ, 0x1f, UR43 ;  /* 0x0000001f3f0a7899 */ /* 0x000fe2000801142b */
[----:B------:R-:W-:Y:S01]  /*5c70*/  IMAD.U32 R19, RZ, RZ, UR37 ;  /* 0x00000025ff137e24 */ /* 0x000fe2000f8e00ff */
[----:B------:R-:W-:Y:S01]  /*5c80*/  ULDC UR4, c[0x0][0x808] ;  /* 0x0002020000047ab9 */ /* 0x000fe20000000800 */
[----:B------:R-:W-:Y:S01]  /*5c90*/  USHF.R.S32.HI UR11, URZ, 0x1f, UR44 ;  /* 0x0000001f3f0b7899 */ /* 0x000fe2000801142c */
[----:B------:R-:W-:Y:S01]  /*5ca0*/  BSSY B0, `(.L_x_2181) ;  /* 0x0000036000007945 */ /* 0x000fe20003800000 */
[----:B------:R-:W-:Y:S02]  /*5cb0*/  UIMAD UR4, UR37, -0x80, UR4 ;  /* 0xffffff80250478a4 */ /* 0x000fe4000f8e0204 */
[----:B------:R-:W3:Y:S01]  /*5cc0*/  LDC.64 R10, c[0x0][0x820] ;  /* 0x00020800ff0a7b82 */ /* 0x000ee20000000a00 */
[----:B------:R-:W-:-:S07]  /*5cd0*/  ULDC.64 UR6, c[0x0][0x208] ;  /* 0x0000820000067ab9 */ /* 0x000fce0000000a00 */
[----:B------:R-:W4:Y:S08]  /*5ce0*/  LDC.64 R16, c[0x0][0x828] ;  /* 0x00020a00ff107b82 */ /* 0x000f300000000a00 */
[----:B------:R-:W5:Y:S01]  /*5cf0*/  LDC.64 R14, c[0x0][0x858] ;  /* 0x00021600ff0e7b82 */ /* 0x000f620000000a00 */
[----:B--2---:R-:W-:-:S04]  /*5d00*/  IMAD R4, R12, UR10, RZ ;  /* 0x0000000a0c047c24 */ /* 0x004fc8000f8e02ff */
[----:B------:R-:W-:Y:S02]  /*5d10*/  IMAD R13, R13, UR43, R4 ;  /* 0x0000002b0d0d7c24 */ /* 0x000fe4000f8e0204 */
[----:B-1----:R-:W-:-:S05]  /*5d20*/  VIADD R3, R0, 0xffffff80 ;  /* 0xffffff8000037836 */ /* 0x002fca0000000000 */
[----:B------:R-:W-:-:S04]  /*5d30*/  SHF.R.S32.HI R2, RZ, 0x1f, R3 ;  /* 0x0000001fff027819 */ /* 0x000fc80000011403 */
[----:B------:R-:W-:-:S04]  /*5d40*/  LEA.HI R2, R2, R3, RZ, 0x2 ;  /* 0x0000000302027211 */ /* 0x000fc800078f10ff */
[----:B------:R-:W-:Y:S02]  /*5d50*/  LOP3.LUT R0, R2, 0x1ffffffc, RZ, 0xc0, !PT ;  /* 0x1ffffffc02007812 */ /* 0x000fe400078ec0ff */
[----:B------:R-:W-:-:S03]  /*5d60*/  SHF.R.S32.HI R2, RZ, 0x2, R2 ;  /* 0x00000002ff027819 */ /* 0x000fc60000011402 */
[----:B------:R-:W-:Y:S01]  /*5d70*/  IMAD.IADD R0, R3, 0x1, -R0 ;  /* 0x0000000103007824 */ /* 0x000fe200078e0a00 */
[C---:B------:R-:W-:Y:S01]  /*5d80*/  ISETP.GE.AND P1, PT, R2.reuse, UR4, PT ;  /* 0x0000000402007c0c */ /* 0x040fe2000bf26270 */
[----:B------:R-:W-:Y:S02]  /*5d90*/  VIADD R3, R2, 0x40 ;  /* 0x0000004002037836 */ /* 0x000fe40000000000 */
[----:B------:R-:W-:Y:S02]  /*5da0*/  IMAD.SHL.U32 R6, R0, 0x8, RZ ;  /* 0x0000000800067824 */ /* 0x000fe400078e00ff */
[----:B---3--:R-:W-:Y:S01]  /*5db0*/  IMAD R0, R10, UR10, RZ ;  /* 0x0000000a0a007c24 */ /* 0x008fe2000f8e02ff */
[----:B------:R-:W-:Y:S01]  /*5dc0*/  ISETP.GE.AND P0, PT, R3, UR4, PT ;  /* 0x0000000403007c0c */ /* 0x000fe2000bf06270 */
[----:B------:R-:W-:Y:S01]  /*5dd0*/  VIADD R18, R6, 0x40 ;  /* 0x0000004006127836 */ /* 0x000fe20000000000 */
[----:B------:R-:W-:Y:S01]  /*5de0*/  SHF.R.S32.HI R7, RZ, 0x1f, R6 ;  /* 0x0000001fff077819 */ /* 0x000fe20000011406 */
[----:B------:R-:W-:Y:S01]  /*5df0*/  IMAD R11, R11, UR43, R0 ;  /* 0x0000002b0b0b7c24 */ /* 0x000fe2000f8e0200 */
[----:B------:R-:W-:Y:S01]  /*5e00*/  SHF.R.S32.HI R3, RZ, 0x1f, R2 ;  /* 0x0000001fff037819 */ /* 0x000fe20000011402 */
[----:B----4-:R-:W-:-:S02]  /*5e10*/  IMAD R0, R16, UR11, RZ ;  /* 0x0000000b10007c24 */ /* 0x010fc4000f8e02ff */
[----:B------:R-:W-:-:S04]  /*5e20*/  IMAD.WIDE.U32 R4, R10, UR43, R6 ;  /* 0x0000002b0a047c25 */ /* 0x000fc8000f8e0006 */
[----:B------:R-:W-:-:S04]  /*5e30*/  IMAD.WIDE.U32 R8, R12, UR43, R6 ;  /* 0x0000002b0c087c25 */ /* 0x000fc8000f8e0006 */
[----:B------:R-:W-:Y:S02]  /*5e40*/  IMAD.IADD R5, R5, 0x1, R11 ;  /* 0x0000000105057824 */ /* 0x000fe400078e020b */
[----:B------:R-:W-:-:S04]  /*5e50*/  IMAD.WIDE R10, R19, 0x80, R2 ;  /* 0x00000080130a7825 */ /* 0x000fc800078e0202 */
[C---:B-----5:R-:W-:Y:S02]  /*5e60*/  IMAD R2, R14.reuse, UR11, RZ ;  /* 0x0000000b0e027c24 */ /* 0x060fe4000f8e02ff */
[----:B------:R-:W-:Y:S02]  /*5e70*/  IMAD.IADD R9, R9, 0x1, R13 ;  /* 0x0000000109097824 */ /* 0x000fe400078e020d */
[----:B------:R-:W-:Y:S02]  /*5e80*/  IMAD R3, R17, UR44, R0 ;  /* 0x0000002c11037c24 */ /* 0x000fe4000f8e0200 */
[----:B------:R-:W-:Y:S02]  /*5e90*/  IMAD R17, R15, UR44, R2 ;  /* 0x0000002c0f117c24 */ /* 0x000fe4000f8e0202 */
        /* <DEDUP_REMOVED lines=22> */
.L_x_2182:
[----:B------:R-:W-:Y:S05]  /*6000*/  BSYNC B0 ;  /* 0x0000000000007941 */ /* 0x000fea0003800000 */
.L_x_2181:
        /* <DEDUP_REMOVED lines=21> */
.L_x_2184:
[----:B------:R-:W-:Y:S05]  /*6160*/  BSYNC B0 ;  /* 0x0000000000007941 */ /* 0x000fea0003800000 */
.L_x_2183:
        /* <DEDUP_REMOVED lines=18> */
.L_x_2186:
[----:B------:R-:W-:Y:S05]  /*6290*/  BSYNC B0 ;  /* 0x0000000000007941 */ /* 0x000fea0003800000 */
.L_x_2185:
        /* <DEDUP_REMOVED lines=22> */
.L_x_2188:
[----:B------:R-:W-:Y:S05]  /*6400*/  BSYNC B0 ;  /* 0x0000000000007941 */ /* 0x000fea0003800000 */
.L_x_2187:
[----:B------:R-:W-:Y:S05]  /*6410*/  EXIT ;  /* 0x000000000000794d */ /* 0x000fea0003800000 */
.L_x_2150:
[----:B------:R-:W-:-:S08]  /*6420*/  NOP ;  /* 0x0000000000007918 */ /* 0x000fd00000000000 */
[----:B------:R-:W1:-:S00]  /*6430*/  USETMAXREG.DEALLOC.CTAPOOL 0x18 ;  /* 0x00000018000079c8 */ /* 0x000e4000080e0500 */
[----:B-1----:R-:W-:Y:S01]  /*6440*/  LOP3.LUT R0, R0, 0x3, RZ, 0xc0, !PT ;  /* 0x0000000300007812 */ /* 0x002fe200078ec0ff */
[----:B------:R-:W-:Y:S05]  /*6450*/  BSSY B0, `(.L_x_2189) ;  /* 0x0000364000007945 */ /* 0x000fea0003800000 */
[----:B------:R-:W1:Y:S02]  /*6460*/  SHFL.IDX PT, R0, R0, RZ, 0x1f ;  /* 0x00001fff00007589 */ /* 0x000e6400000e0000 */
[----:B-1----:R-:W-:-:S13]  /*6470*/  ISETP.NE.AND P0, PT, R0, RZ, PT ;  /* 0x000000ff0000720c */ /* 0x002fda0003f05270 */
[----:B------:R-:W-:Y:S05]  /*6480*/  @!P0 BRA `(.L_x_2190) ;  /* 0x0000000c00888947 */ /* 0x000fea0003800000 */
[----:B------:R-:W-:-:S13]  /*6490*/  ISETP.NE.AND P0, PT, R0, 0x1, PT ;  /* 0x000000010000780c */ /* 0x000fda0003f05270 */
[----:B------:R-:W-:Y:S05]  /*64a0*/  @P0 BRA `(.L_x_2191) ;  /* 0x0000003400780947 */ /* 0x000fea0003800000 */
[----:B------:R-:W1:Y:S01]  /*64b0*/  S2UR UR7, SR_CTAID.X ;  /* 0x00000000000779c3 */ /* 0x000e620000002500 */
[----:B------:R-:W-:Y:S02]  /*64c0*/  ULDC UR8, c[0x0][0xb50] ;  /* 0x0002d40000087ab9 */ /* 0x000fe40000000800 */
[----:B------:R-:W-:-:S05]  /*64d0*/  UISETP.NE.AND UP0, UPT, UR8, 0x1, UPT ;  /* 0x000000010800788c */ /* 0x000fca000bf05270 */
[----:B------:R-:W2:Y:S06]  /*64e0*/  LDC R0, c[0x0][0xb68] ;  /* 0x0002da00ff007b82 */ /* 0x000eac0000000800 */
[----:B------:R-:W-:Y:S01]  /*64f0*/  @UP0 ULDC UR4, c[0x0][0xb54] ;  /* 0x0002d50000040ab9 */ /* 0x000fe20000000800 */
[----:B------:R-:W-:Y:S01]  /*6500*/  @UP0 ULDC UR9, c[0x0][0xb58] ;  /* 0x0002d60000090ab9 */ /* 0x000fe20000000800 */
[----:B-1----:R-:W-:Y:S02]  /*6510*/  UIMAD.WIDE.U32 UR4, UR7, UR4, URZ ;  /* 0x00000004070472a5 */ /* 0x002fe4000f8e003f */
[----:B------:R-:W-:-:S02]  /*6520*/  UMOV UR6, UR7 ;  /* 0x0000000700067c82 */ /* 0x000fc40008000000 */
[----:B------:R-:W-:-:S04]  /*6530*/  @UP0 USHF.R.U32.HI UR6, URZ, UR9, UR5 ;  /* 0x000000093f060299 */ /* 0x000fc80008011605 */
[----:B------:R-:W-:Y:S02]  /*6540*/  UIADD3 UR4, -UR6, URZ, URZ ;  /* 0x0000003f06047290 */ /* 0x000fe4000fffe13f */
[----:B--2---:R-:W-:Y:S02]  /*6550*/  ISETP.LE.AND P0, PT, R0, UR6, PT ;  /* 0x0000000600007c0c */ /* 0x004fe4000bf03270 */
[----:B------:R-:W-:-:S11]  /*6560*/  UIMAD UR8, UR8, UR4, UR7 ;  /* 0x00000004080872a4 */ /* 0x000fd6000f8e0207 */
[----:B------:R-:W-:Y:S05]  /*6570*/  @!P0 BRA `(.L_x_2192) ;  /* 0x0000000000208947 */ /* 0x000fea0003800000 */
        /* <DEDUP_REMOVED lines=8> */
.L_x_2192:
[----:B------:R-:W-:Y:S01]  /*6600*/  ULDC UR9, c[0x0][0xb44] ;  /* 0x0002d10000097ab9 */ /* 0x000fe20000000800 */
[----:B------:R-:W-:Y:S01]  /*6610*/  UMOV UR7, UR8 ;  /* 0x0000000800077c82 */ /* 0x000fe20008000000 */
[----:B------:R-:W-:-:S11]  /*6620*/  UISETP.NE.AND UP0, UPT, UR9, 0x1, UPT ;  /* 0x000000010900788c */ /* 0x000fd6000bf05270 */
[----:B------:R-:W-:Y:S02]  /*6630*/  @UP0 ULDC.64 UR10, c[0x0][0xb48] ;  /* 0x0002d200000a0ab9 */ /* 0x000fe40000000a00 */
[----:B------:R-:W-:-:S04]  /*6640*/  UIMAD.WIDE.U32 UR4, UR8, UR10, URZ ;  /* 0x0000000a080472a5 */ /* 0x000fc8000f8e003f */
[----:B------:R-:W-:-:S04]  /*6650*/  @UP0 USHF.R.U32.HI UR7, URZ, UR11, UR5 ;  /* 0x0000000b3f070299 */ /* 0x000fc80008011605 */
[----:B------:R-:W-:-:S12]  /*6660*/  UIMAD UR4, UR7, UR9, URZ ;  /* 0x00000009070472a4 */ /* 0x000fd8000f8e023f */
.L_x_2193:
        /* <DEDUP_REMOVED lines=13> */
[----:B------:R-:W-:Y:S05]  /*6740*/  @!P0 BRA `(.L_x_2191) ;  /* 0x0000003000d08947 */ /* 0x000fea0003800000 */
[----:B------:R-:W-:Y:S01]  /*6750*/  ULDC UR5, c[0x0][0x280] ;  /* 0x0000a00000057ab9 */ /* 0x000fe20000000800 */
[----:B------:R-:W-:Y:S01]  /*6760*/  ULDC UR4, c[0x0][0x290] ;  /* 0x0000a40000047ab9 */ /* 0x000fe20000000800 */
[----:B------:R-:W-:Y:S01]  /*6770*/  ULEA UR7, UR7, UR5, 0x7 ;  /* 0x0000000507077291 */ /* 0x000fe2000f8e383f */
[----:B------:R-:W-:Y:S01]  /*6780*/  ULDC UR6, c[0x0][0x74c] ;  /* 0x0001d30000067ab9 */ /* 0x000fe20000000800 */
[----:B------:R-:W-:Y:S02]  /*6790*/  UIADD3 UR5, UR5, 0x3f, URZ ;  /* 0x0000003f05057890 */ /* 0x000fe4000fffe03f */
[----:B------:R-:W-:Y:S02]  /*67a0*/  UIADD3 UR7, -UR6, UR7, -UR4 ;  /* 0x0000000706077290 */ /* 0x000fe4000fffe904 */
[----:B------:R-:W-:Y:S02]  /*67b0*/  USHF.R.S32.HI UR6, URZ, 0x1f, UR5 ;  /* 0x0000001f3f067899 */ /* 0x000fe40008011405 */
[----:B------:R-:W-:-:S02]  /*67c0*/  USHF.R.S32.HI UR4, URZ, 0x1f, UR7 ;  /* 0x0000001f3f047899 */ /* 0x000fc40008011407 */
[----:B------:R-:W-:Y:S02]  /*67d0*/  ULEA.HI UR5, UR6, UR5, URZ, 0x6 ;  /* 0x0000000506057291 */ /* 0x000fe4000f8f303f */
[----:B------:R-:W-:Y:S02]  /*67e0*/  ULEA.HI UR4, UR4, UR7, URZ, 0x6 ;  /* 0x0000000704047291 */ /* 0x000fe4000f8f303f */
[----:B------:R-:W-:Y:S02]  /*67f0*/  USHF.R.S32.HI UR5, URZ, 0x6, UR5 ;  /* 0x000000063f057899 */ /* 0x000fe40008011405 */
[----:B------:R-:W-:-:S04]  /*6800*/  USHF.R.S32.HI UR4, URZ, 0x6, UR4 ;  /* 0x000000063f047899 */ /* 0x000fc80008011404 */
[----:B------:R-:W-:-:S04]  /*6810*/  UISETP.LT.AND UP0, UPT, URZ, UR4, UPT ;  /* 0x000000043f00728c */ /* 0x000fc8000bf01270 */
[----:B------:R-:W-:-:S04]  /*6820*/  USEL UR8, URZ, UR4, !UP0 ;  /* 0x000000043f087287 */ /* 0x000fc8000c000000 */
[----:B------:R-:W-:-:S06]  /*6830*/  UISETP.GT.AND UP0, UPT, UR5, UR8, UPT ;  /* 0x000000080500728c */ /* 0x000fcc000bf04270 */
[----:B------:R-:W-:-:S13]  /*6840*/  PLOP3.LUT P0, PT, PT, PT, UP0, 0x80, 0x0 ;  /* 0x000000000000781c */ /* 0x000fda0003f0f008 */
[----:B------:R-:W-:Y:S05]  /*6850*/  @!P0 BRA `(.L_x_2191) ;  /* 0x00000030008c8947 */ /* 0x000fea0003800000 */
[----:B------:R-:W-:Y:S01]  /*6860*/  USHF.R.S32.HI UR4, URZ, 0x1f, UR11 ;  /* 0x0000001f3f047899 */ /* 0x000fe2000801140b */
[----:B------:R-:W-:Y:S01]  /*6870*/  ULDC.64 UR12, c[0x0][0x2d8] ;  /* 0x0000b600000c7ab9 */ /* 0x000fe20000000a00 */
[----:B------:R-:W-:Y:S02]  /*6880*/  ELECT P0, URZ, PT ;  /* 0x00000000003f782f */ /* 0x000fe40003800000 */
[----:B------:R-:W-:Y:S02]  /*6890*/  UIMAD UR9, UR4, UR12, URZ ;  /* 0x0000000c040972a4 */ /* 0x000fe4000f8e023f */
[----:B------:R-:W-:Y:S02]  /*68a0*/  UIADD3 UR4, UR5, -UR8, URZ ;  /* 0x8000000805047290 */ /* 0x000fe4000fffe03f */
[----:B------:R-:W-:Y:S02]  /*68b0*/  UIMAD.WIDE.U32 UR6, UR11, UR12, URZ ;  /* 0x0000000c0b0672a5 */ /* 0x000fe4000f8e003f */
[----:B------:R-:W-:-:S02]  /*68c0*/  ULOP3.LUT UR4, UR4, 0x1, URZ, 0xc0, !UPT ;  /* 0x0000000104047892 */ /* 0x000fc4000f8ec03f */
[----:B------:R-:W-:Y:S02]  /*68d0*/  UIMAD UR9, UR11, UR13, UR9 ;  /* 0x0000000d0b0972a4 */ /* 0x000fe4000f8e0209 */
[----:B------:R-:W-:Y:S02]  /*68e0*/  UISETP.NE.U32.AND UP0, UPT, UR4, 0x1, UPT ;  /* 0x000000010400788c */ /* 0x000fe4000bf05070 */
[----:B------:R-:W-:Y:S01]  /*68f0*/  USHF.R.S32.HI UR11, URZ, 0x1f, UR10 ;  /* 0x0000001f3f0b7899 */ /* 0x000fe2000801140a */
[----:B------:R-:W-:Y:S01]  /*6900*/  ULDC.64 UR12, c[0x0][0x2e0] ;  /* 0x0000b800000c7ab9 */ /* 0x000fe20000000a00 */
[----:B------:R-:W-:Y:S02]  /*6910*/  UIADD3 UR7, UR7, UR9, URZ ;  /* 0x0000000907077290 */ /* 0x000fe4000fffe03f */
[----:B------:R-:W-:Y:S01]  /*6920*/  PLOP3.LUT P1, PT, PT, PT, UP0, 0x80, 0x0 ;  /* 0x000000000000781c */ /* 0x000fe20003f2f008 */
[----:B------:R-:W-:Y:S02]  /*6930*/  UIMAD UR9, UR11, UR12, URZ ;  /* 0x0000000c0b0972a4 */ /* 0x000fe4000f8e023f */
[----:B------:R-:W-:-:S02]  /*6940*/  UIMAD.WIDE.U32 UR6, UR10, UR12, UR6 ;  /* 0x0000000c0a0672a5 */ /* 0x000fc4000f8e0006 */
[----:B------:R-:W-:-:S04]  /*6950*/  UIMAD UR9, UR10, UR13, UR9 ;  /* 0x0000000d0a0972a4 */ /* 0x000fc8000f8e0209 */
[----:B------:R-:W-:-:S04]  /*6960*/  UIADD3 UR23, UR7, UR9, URZ ;  /* 0x0000000907177290 */ /* 0x000fc8000fffe03f */
[----:B------:R-:W-:Y:S08]  /*6970*/  @P1 BRA `(.L_x_2194) ;  /* 0x0000000000bc1947 */ /* 0x000ff00003800000 */
        /* <DEDUP_REMOVED lines=18> */
.L_x_2196:
[----:B------:R-:W-:Y:S05]  /*6aa0*/  BSYNC B1 ;  /* 0x0000000000017941 */ /* 0x000fea0003800000 */
.L_x_2195:
        /* <DEDUP_REMOVED lines=19> */
.L_x_2198:
[----:B------:R-:W-:Y:S05]  /*6be0*/  BSYNC B1 ;  /* 0x0000000000017941 */ /* 0x000fea0003800000 */
.L_x_2197:
[----:B------:R-:W-:Y:S06]  /*6bf0*/  BAR.ARV 0xa, 0xa0 ;  /* 0x0282800000007b1d */ /* 0x000fec0000002000 */
[----:B------:R-:W-:Y:S04]  /*6c00*/  BSSY B1, `(.L_x_2199) ;  /* 0x0000003000017945 */ /* 0x000fe80003800000 */
[----:B------:R-:W-:Y:S05]  /*6c10*/  @!P0 BRA `(.L_x_2200) ;  /* 0x0000000000048947 */ /* 0x000fea0003800000 */
[----:B------:R-:W-:-:S04]  /*6c20*/  DEPBAR.LE SB0, 0x0 ;  /* 0x000080000000791a */ /* 0x000fc80000000000 */
.L_x_2200:
[----:B------:R-:W-:Y:S05]  /*6c30*/  BSYNC B1 ;  /* 0x0000000000017941 */ /* 0x000fea0003800000 */
.L_x_2199:
[----:B------:R-:W-:Y:S06]  /*6c40*/  BAR.ARV 0xb, 0xa0 ;  /* 0x02c2800000007b1d */ /* 0x000fec0000002000 */
[----:B------:R-:W-:Y:S01]  /*6c50*/  UIADD3 UR12, UR8, 0x1, URZ ;  /* 0x00000001080c7890 */ /* 0x000fe2000fffe03f */
[----:B------:R-:W-:Y:S11]  /*6c60*/  BRA `(.L_x_2201) ;  /* 0x0000000000047947 */ /* 0x000ff60003800000 */
.L_x_2194:
[----:B------:R-:W-:-:S05]  /*6c70*/  UMOV UR12, UR8 ;  /* 0x00000008000c7c82 */ /* 0x000fca0008000000 */
.L_x_2201:
[----:B------:R-:W-:-:S04]  /*6c80*/  UIADD3 UR4, UR8, 0x1, URZ ;  /* 0x0000000108047890 */ /* 0x000fc8000fffe03f */
[----:B------:R-:W-:-:S06]  /*6c90*/  UISETP.NE.AND UP0, UPT, UR5, UR4, UPT ;  /* 0x000000040500728c */ /* 0x000fcc000bf05270 */
[----:B------:R-:W-:-:S13]  /*6ca0*/  PLOP3.LUT P1, PT, PT, PT, UP0, 0x80, 0x0 ;  /* 0x000000000000781c */ /* 0x000fda0003f2f008 */
[----:B------:R-:W-:Y:S05]  /*6cb0*/  @!P1 BRA `(.L_x_2191) ;  /* 0x0000002c00749947 */ /* 0x000fea0003800000 */
[----:B------:R-:W-:Y:S01]  /*6cc0*/  ULDC.64 UR10, c[0x0][0x2c0] ;  /* 0x0000b000000a7ab9 */ /* 0x000fe20000000a00 */
[----:B------:R-:W-:Y:S02]  /*6cd0*/  UIADD3 UR19, UR9, UR7, URZ ;  /* 0x0000000709137290 */ /* 0x000fe4000fffe03f */
        /* <DEDUP_REMOVED lines=10> */
[----:B------:R-:W-:Y:S01]  /*6d80*/  ULDC.64 UR24, c[0x0][0x2c0] ;  /* 0x0000b00000187ab9 */ /* 0x000fe20000000a00 */
[----:B------:R-:W-:-:S09]  /*6d90*/  UMOV UR20, UR13 ;  /* 0x0000000d00147c82 */ /* 0x000fd20008000000 */
.L_x_2214:
        /* <DEDUP_REMOVED lines=20> */
.L_x_2203:
[----:B------:R-:W-:Y:S05]  /*6ee0*/  BSYNC B1 ;  /* 0x0000000000017941 */ /* 0x000fea0003800000 */
.L_x_2202:
        /* <DEDUP_REMOVED lines=13> */
.L_x_2205:
[----:B------:R-:W-:Y:S05]  /*6fc0*/  BSYNC B1 ;  /* 0x0000000000017941 */ /* 0x000fea0003800000 */
.L_x_2204:
[----:B------:R-:W-:Y:S06]  /*6fd0*/  BAR.ARV 0xa, 0xa0 ;  /* 0x0282800000007b1d */ /* 0x000fec0000002000 */
[----:B------:R-:W-:Y:S04]  /*6fe0*/  BSSY B1, `(.L_x_2206) ;  /* 0x0000003000017945 */ /* 0x000fe80003800000 */
[----:B------:R-:W-:Y:S05]  /*6ff0*/  @!P0 BRA `(.L_x_2207) ;  /* 0x0000000000048947 */ /* 0x000fea0003800000 */
[----:B------:R-:W-:-:S04]  /*7000*/  DEPBAR.LE SB0, 0x0 ;  /* 0x000080000000791a */ /* 0x000fc80000000000 */
.L_x_2207:
[----:B------:R-:W-:Y:S05]  /*7010*/  BSYNC B1 ;  /* 0x0000000000017941 */ /* 0x000fea0003800000 */
.L_x_2206:
        /* <DEDUP_REMOVED lines=13> */
.L_x_2209:
[----:B------:R-:W-:Y:S05]  /*70f0*/  BSYNC B1 ;  /* 0x0000000000017941 */ /* 0x000fea0003800000 */
.L_x_2208:
        /* <DEDUP_REMOVED lines=13> */
.L_x_2211:
[----:B------:R-:W-:Y:S05]  /*71d0*/  BSYNC B1 ;  /* 0x0000000000017941 */ /* 0x000fea0003800000 */
.L_x_2210:
[----:B------:R-:W-:Y:S01]  /*71e0*/  UIADD3 UR12, UR12, 0x2, URZ ;  /* 0x000000020c0c7890 */ /* 0x000fe2000fffe03f */
[----:B------:R-:W-:Y:S06]  /*71f0*/  BAR.ARV 0xa, 0xa0 ;  /* 0x0282800000007b1d */ /* 0x000fec0000002000 */
[----:B------:R-:W-:Y:S01]  /*7200*/  UISETP.GE.AND UP0, UPT, UR12, UR5, UPT ;  /* 0x000000050c00728c */ /* 0x000fe2000bf06270 */
[----:B------:R-:W-:Y:S04]  /*7210*/  BSSY B1, `(.L_x_2212) ;  /* 0x0000003000017945 */ /* 0x000fe80003800000 */
[----:B------:R-:W-:Y:S06]  /*7220*/  @!P0 BRA `(.L_x_2213) ;  /* 0x0000000000048947 */ /* 0x000fec0003800000 */
[----:B------:R-:W-:-:S04]  /*7230*/  DEPBAR.LE SB0, 0x0 ;  /* 0x000080000000791a */ /* 0x000fc80000000000 */
.L_x_2213:
[----:B------:R-:W-:Y:S05]  /*7240*/  BSYNC B1 ;  /* 0x0000000000017941 */ /* 0x000fea0003800000 */
.L_x_2212:
[----:B------:R-:W-:Y:S06]  /*7250*/  BAR.ARV 0xb, 0xa0 ;  /* 0x02c2800000007b1d */ /* 0x000fec0000002000 */
[----:B------:R-:W-:Y:S01]  /*7260*/  PLOP3.LUT P1, PT, PT, PT, UP0, 0x80, 0x0 ;  /* 0x000000000000781c */ /* 0x000fe20003f2f008 */
[----:B------:R-:W-:Y:S02]  /*7270*/  UIADD3 UR20, UR20, 0x3000, URZ ;  /* 0x0000300014147890 */ /* 0x000fe4000fffe03f */
[----:B------:R-:W-:-:S10]  /*7280*/  UIADD3 UR4, UR4, 0x3000, URZ ;  /* 0x0000300004047890 */ /* 0x000fd4000fffe03f */
[----:B------:R-:W-:Y:S05]  /*7290*/  @!P1 BRA `(.L_x_2214) ;  /* 0xfffffff800c09947 */ /* 0x000fea000383ffff */
[----:B------:R-:W-:Y:S05]  /*72a0*/  BRA `(.L_x_2191) ;  /* 0x0000002400f87947 */ /* 0x000fea0003800000 */
.L_x_2190:
        /* <DEDUP_REMOVED lines=21> */
.L_x_2215:
[----:B------:R-:W-:Y:S01]  /*7400*/  ULDC UR8, c[0x0][0xb44] ;  /* 0x0002d10000087ab9 */ /* 0x000fe20000000800 */
[----:B------:R-:W-:Y:S01]  /*7410*/  UMOV UR11, UR7 ;  /* 0x00000007000b7c82 */ /* 0x000fe20008000000 */
[----:B------:R-:W-:-:S11]  /*7420*/  UISETP.NE.AND UP0, UPT, UR8, 0x1, UPT ;  /* 0x000000010800788c */ /* 0x000fd6000bf05270 */
[----:B------:R-:W-:Y:S02]  /*7430*/  @UP0 ULDC.64 UR12, c[0x0][0xb48] ;  /* 0x0002d200000c0ab9 */ /* 0x000fe40000000a00 */
[----:B------:R-:W-:-:S04]  /*7440*/  UIMAD.WIDE.U32 UR4, UR7, UR12, URZ ;  /* 0x0000000c070472a5 */ /* 0x000fc8000f8e003f */
[----:B------:R-:W-:-:S04]  /*7450*/  @UP0 USHF.R.U32.HI UR11, URZ, UR13, UR5 ;  /* 0x0000000d3f0b0299 */ /* 0x000fc80008011605 */
[----:B------:R-:W-:-:S12]  /*7460*/  UIMAD UR4, UR11, UR8, URZ ;  /* 0x000000080b0472a4 */ /* 0x000fd8000f8e023f */
.L_x_2216:
[----:B------:R-:W-:Y:S01]  /*7470*/  ULDC UR8, c[0x0][0xb38] ;  /* 0x0002ce0000087ab9 */ /* 0x000fe20000000800 */
[----:B------:R-:W-:Y:S01]  /*7480*/  UIADD3 UR4, UR7, -UR4, URZ ;  /* 0x8000000407047290 */ /* 0x000fe2000fffe03f */
[----:B------:R-:W-:Y:S01]  /*7490*/  IMAD.MOV.U32 R11, RZ, RZ, 0x1 ;  /* 0x00000001ff0b7424 */ /* 0x000fe200078e00ff */
[----:B------:R-:W-:Y:S01]  /*74a0*/  UISETP.NE.AND UP0, UPT, UR8, 0x1, UPT ;  /* 0x000000010800788c */ /* 0x000fe2000bf05270 */
[----:B------:R-:W-:Y:S01]  /*74b0*/  IMAD.MOV.U32 R0, RZ, RZ, RZ ;  /* 0x000000ffff007224 */ /* 0x000fe200078e00ff */
[----:B------:R-:W-:Y:S02]  /*74c0*/  ULDC UR5, c[0x0][0xb44] ;  /* 0x0002d10000057ab9 */ /* 0x000fe40000000800 */
[----:B------:R-:W-:-:S07]  /*74d0*/  UIMAD UR6, UR6, UR5, UR4 ;  /* 0x00000005060672a4 */ /* 0x000fce000f8e0204 */
        /* <DEDUP_REMOVED lines=9> */
[----:B------:R-:W-:Y:S01]  /*7570*/  USHF.L.U32 UR11, UR11, 0x7, URZ ;  /* 0x000000070b0b7899 */ /* 0x000fe2000800063f */
[----:B------:R-:W-:Y:S01]  /*7580*/  ULDC UR5, c[0x0][0x280] ;  /* 0x0000a00000057ab9 */ /* 0x000fe20000000800 */
[----:B------:R-:W-:Y:S01]  /*7590*/  ULDC UR4, c[0x0][0x290] ;  /* 0x0000a40000047ab9 */ /* 0x000fe20000000800 */
[----:B------:R-:W-:Y:S01]  /*75a0*/  ULDC UR6, c[0x0][0x74c] ;  /* 0x0001d30000067ab9 */ /* 0x000fe20000000800 */
[----:B------:R-:W-:-:S04]  /*75b0*/  UIADD3 UR4, -UR4, UR11, UR5 ;  /* 0x0000000b04047290 */ /* 0x000fc8000fffe105 */
[----:B------:R-:W-:Y:S02]  /*75c0*/  UIADD3 UR4, UR4, -UR6, URZ ;  /* 0x8000000604047290 */ /* 0x000fe4000fffe03f */
[----:B------:R-:W-:Y:S02]  /*75d0*/  UIADD3 UR6, UR5, 0x3f, URZ ;  /* 0x0000003f05067890 */ /* 0x000fe4000fffe03f */
[----:B------:R-:W-:Y:S02]  /*75e0*/  USHF.R.S32.HI UR5, URZ, 0x1f, UR4 ;  /* 0x0000001f3f057899 */ /* 0x000fe40008011404 */
[----:B------:R-:W-:Y:S02]  /*75f0*/  USHF.R.S32.HI UR7, URZ, 0x1f, UR6 ;  /* 0x0000001f3f077899 */ /* 0x000fe40008011406 */
[----:B------:R-:W-:Y:S02]  /*7600*/  ULEA.HI UR5, UR5, UR4, URZ, 0x6 ;  /* 0x0000000405057291 */ /* 0x000fe4000f8f303f */
[----:B------:R-:W-:-:S02]  /*7610*/  ULEA.HI UR4, UR7, UR6, URZ, 0x6 ;  /* 0x0000000607047291 */ /* 0x000fc4000f8f303f */
[----:B------:R-:W-:Y:S02]  /*7620*/  USHF.R.S32.HI UR5, URZ, 0x6, UR5 ;  /* 0x000000063f057899 */ /* 0x000fe40008011405 */
[----:B------:R-:W-:-:S04]  /*7630*/  USHF.R.S32.HI UR4, URZ, 0x6, UR4 ;  /* 0x000000063f047899 */ /* 0x000fc80008011404 */
[----:B------:R-:W-:-:S04]  /*7640*/  VIMNMX R4, RZ, UR5, !PT ;  /* 0x00000005ff047c48 */ /* 0x000fc8000ffe0100 */
[----:B------:R-:W-:-:S13]  /*7650*/  ISETP.LT.AND P0, PT, R4, UR4, PT ;  /* 0x0000000404007c0c */ /* 0x000fda000bf01270 */
[----:B------:R-:W-:Y:S05]  /*7660*/  @!P0 BRA `(.L_x_2217) ;  /* 0x0000002000748947 */ /* 0x000fea0003800000 */
[----:B------:R-:W-:Y:S01]  /*7670*/  USHF.R.S32.HI UR5, URZ, 0x1f, UR20 ;  /* 0x0000001f3f057899 */ /* 0x000fe20008011414 */
[----:B------:R-:W-:Y:S01]  /*7680*/  BSSY B1, `(.L_x_2217) ;  /* 0x000021b000017945 */ /* 0x000fe20003800000 */
[----:B------:R-:W-:Y:S01]  /*7690*/  ULDC.64 UR6, c[0x0][0x718] ;  /* 0x0001c60000067ab9 */ /* 0x000fe20000000a00 */
[----:B------:R-:W-:Y:S01]  /*76a0*/  ULDC.64 UR14, c[0x0][0x730] ;  /* 0x0001cc00000e7ab9 */ /* 0x000fe20000000a00 */
[----:B------:R-:W-:Y:S01]  /*76b0*/  UIMAD.WIDE.U32 UR8, UR20, UR6, URZ ;  /* 0x00000006140872a5 */ /* 0x000fe2000f8e003f */
[----:B------:R-:W-:Y:S01]  /*76c0*/  IMAD.MOV.U32 R0, RZ, RZ, RZ ;  /* 0x000000ffff007224 */ /* 0x000fe200078e00ff */
[----:B------:R-:W-:Y:S02]  /*76d0*/  UIMAD UR6, UR5, UR6, URZ ;  /* 0x00000006050672a4 */ /* 0x000fe4000f8e023f */
[----:B------:R-:W-:Y:S02]  /*76e0*/  UIMAD UR5, UR5, UR14, URZ ;  /* 0x0000000e050572a4 */ /* 0x000fe4000f8e023f */
[----:B------:R-:W-:-:S02]  /*76f0*/  UIMAD UR6, UR20, UR7, UR6 ;  /* 0x00000007140672a4 */ /* 0x000fc4000f8e0206 */
[----:B------:R-:W-:Y:S01]  /*7700*/  UIMAD UR10, UR20, UR15, UR5 ;  /* 0x0000000f140a72a4 */ /* 0x000fe2000f8e0205 */
[----:B------:R-:W-:Y:S01]  /*7710*/  ULDC UR7, c[0x0][0x2e8] ;  /* 0x0000ba0000077ab9 */ /* 0x000fe20000000800 */
[----:B------:R-:W-:Y:S02]  /*7720*/  USHF.R.S32.HI UR5, URZ, 0x1f, UR21 ;  /* 0x0000001f3f057899 */ /* 0x000fe40008011415 */
[----:B------:R-:W-:Y:S01]  /*7730*/  UISETP.NE.AND UP0, UPT, UR7, 0x1, UPT ;  /* 0x000000010700788c */ /* 0x000fe2000bf05270 */
[----:B------:R-:W-:Y:S01]  /*7740*/  ULDC.64 UR22, c[0x0][0x720] ;  /* 0x0001c80000167ab9 */ /* 0x000fe20000000a00 */
[----:B------:R-:W-:Y:S01]  /*7750*/  ELECT P0, URZ, PT ;  /* 0x00000000003f782f */ /* 0x000fe20003800000 */
[----:B------:R-:W-:Y:S02]  /*7760*/  UIMAD UR7, UR5, UR22, URZ ;  /* 0x00000016050772a4 */ /* 0x000fe4000f8e023f */
[----:B------:R-:W-:Y:S02]  /*7770*/  UIADD3 UR9, UR9, UR6, URZ ;  /* 0x0000000609097290 */ /* 0x000fe4000fffe03f */
[----:B------:R-:W-:-:S02]  /*7780*/  UIMAD.WIDE.U32 UR12, UR20, UR14, URZ ;  /* 0x0000000e140c72a5 */ /* 0x000fc4000f8e003f */
[----:B------:R-:W-:Y:S01]  /*7790*/  UIMAD UR6, UR21, UR23, UR7 ;  /* 0x00000017150672a4 */ /* 0x000fe2000f8e0207 */
[----:B------:R-:W-:Y:S01]  /*77a0*/  ULDC.64 UR14, c[0x0][0x738] ;  /* 0x0001ce00000e7ab9 */ /* 0x000fe20000000a00 */
[----:B------:R-:W-:Y:S02]  /*77b0*/  UIMAD.WIDE.U32 UR22, UR21, UR22, UR8 ;  /* 0x00000016151672a5 */ /* 0x000fe4000f8e0008 */
[----:B------:R-:W-:Y:S02]  /*77c0*/  UIMAD UR5, UR5, UR14, URZ ;  /* 0x0000000e050572a4 */ /* 0x000fe4000f8e023f */
[----:B------:R-:W-:Y:S01]  /*77d0*/  UIADD3 UR13, UR13, UR10, URZ ;  /* 0x0000000a0d0d7290 */ /* 0x000fe2000fffe03f */
[----:B------:R-:W-:Y:S01]  /*77e0*/  @UP0 ULDC UR8, c[0x0][0x2ec] ;  /* 0x0000bb0000080ab9 */ /* 0x000fe20000000800 */
[----:B------:R-:W-:Y:S02]  /*77f0*/  UIMAD UR5, UR21, UR15, UR5 ;  /* 0x0000000f150572a4 */ /* 0x000fe4000f8e0205 */
[----:B------:R-:W-:-:S02]  /*7800*/  UIMAD.WIDE.U32 UR8, UR20, UR8, URZ ;  /* 0x00000008140872a5 */ /* 0x000fc4000f8e003f */
[----:B------:R-:W-:Y:S01]  /*7810*/  UIMAD.WIDE.U32 UR14, UR21, UR14, UR12 ;  /* 0x0000000e150e72a5 */ /* 0x000fe2000f8e000c */
[----:B------:R-:W-:Y:S02]  /*7820*/  @UP0 ULDC UR7, c[0x0][0x2f0] ;  /* 0x0000bc0000070ab9 */ /* 0x000fe40000000800 */
[----:B------:R-:W-:Y:S01]  /*7830*/  UMOV UR12, UR20 ;  /* 0x00000014000c7c82 */ /* 0x000fe20008000000 */
        /* <DEDUP_REMOVED lines=9> */
.L_x_2247:
        /* <DEDUP_REMOVED lines=15> */
.L_x_2220:
        /* <DEDUP_REMOVED lines=67> */
[----:B------:R-:W-:Y:S01]  /*7df0*/  ISETP.GE.AND P1, PT, R4, R6, PT ;  /* 0x000000060400720c */ /* 0x000fe20003f26270 */
[----:B------:R-:W-:Y:S01]  /*7e00*/  UTMALDG.4D [UR16], [UR48], desc[UR50] ;  /* 0x00003210300075b4 */ /* 0x000fe20008019000 */
[----:B------:R-:W-:Y:S01]  /*7e10*/  UMOV UR60, UR12 ;  /* 0x0000000c003c7c82 */ /* 0x000fe20008000000 */
[----:B------:R-:W-:Y:S01]  /*7e20*/  UMOV UR61, UR21 ;  /* 0x00000015003d7c82 */ /* 0x000fe20008000000 */
[----:B------:R1:W-:Y:S01]  /*7e30*/  UTMALDG.4D [UR40], [UR48], desc[UR50] ;  /* 0x00003228300075b4 */ /* 0x0003e20008019000 */
[----:B------:R-:W-:Y:S01]  /*7e40*/  UTMALDG.4D [UR24], [UR48], desc[UR50] ;  /* 0x00003218300075b4 */ /* 0x000fe20008019000 */
[----:B------:R2:W-:Y:S01]  /*7e50*/  UBLKCP.S.G [UR56], [UR32], UR7 ;  /* 0x00000038200073ba */ /* 0x0005e20008000207 */
[----:B------:R3:W-:Y:S01]  /*7e60*/  SYNCS.ARRIVE.TRANS64 RZ, [R16+URZ+0x26800], R5 ;  /* 0x0268000510ff79a7 */ /* 0x0007e2000800003f */
[----:B------:R4:W-:Y:S01]  /*7e70*/  UTMALDG.4D [UR8], [UR46], desc[UR54] ;  /* 0x000036082e0075b4 */ /* 0x0009e20008019000 */
[----:B-1----:R-:W-:Y:S01]  /*7e80*/  UIADD3 UR40, UR8, 0x4000, URZ ;  /* 0x0000400008287890 */ /* 0x002fe2000fffe03f */
[----:B------:R-:W-:Y:S01]  /*7e90*/  UMOV UR42, 0x40 ;  /* 0x00000040002a7882 */ /* 0x000fe20000000000 */
[----:B------:R-:W-:Y:S01]  /*7ea0*/  UMOV UR43, UR11 ;  /* 0x0000000b002b7c82 */ /* 0x000fe20008000000 */
[----:B------:R-:W-:Y:S01]  /*7eb0*/  UMOV UR44, UR12 ;  /* 0x0000000c002c7c82 */ /* 0x000fe20008000000 */
[----:B------:R-:W-:Y:S01]  /*7ec0*/  UMOV UR41, UR9 ;  /* 0x0000000900297c82 */ /* 0x000fe20008000000 */
[----:B--2---:R-:W-:-:S02]  /*7ed0*/  UIADD3 UR32, UR8, 0x1000, URZ ;  /* 0x0000100008207890 */ /* 0x004fc4000fffe03f */
        /* <DEDUP_REMOVED lines=17> */
[----:B-1----:R-:W-:Y:S01]  /*7ff0*/  UIADD3 UR32, UR8, 0x6000, URZ ;  /* 0x0000600008207890 */ /* 0x002fe2000fffe03f */
        /* <DEDUP_REMOVED lines=8> */
[----:B---3--:R-:W-:Y:S05]  /*8080*/  @P1 BRA `(.L_x_2221) ;  /* 0x0000001000f41947 */ /* 0x008fea0003800000 */
        /* <DEDUP_REMOVED lines=10> */
[----:B------:R2:W-:Y:S01]  /*8130*/  STL [R1], R5 ;  /* 0x0000000501007387 */ /* 0x0005e20000100800 */
[----:B-1----:R-:W-:Y:S01]  /*8140*/  LOP3.LUT R6, R6, 0x1f, RZ, 0xc0, !PT ;  /* 0x0000001f06067812 */ /* 0x002fe200078ec0ff */
[----:B------:R-:W-:Y:S06]  /*8150*/  @!P1 BRA `(.L_x_2222) ;  /* 0x0000000c00209947 */ /* 0x000fec0003800000 */
[----:B------:R-:W-:Y:S01]  /*8160*/  R2UR UR8, R5 ;  /* 0x00000000050872ca */ /* 0x000fe200000e0000 */
[----:B------:R-:W-:Y:S02]  /*8170*/  IMAD.MOV.U32 R0, RZ, RZ, R4 ;  /* 0x000000ffff007224 */ /* 0x000fe400078e0004 */
[----:B------:R-:W-:-:S10]  /*8180*/  IMAD.MOV.U32 R11, RZ, RZ, 0x1 ;  /* 0x00000001ff0b7424 */ /* 0x000fd400078e00ff */
[----:B------:R-:W-:-:S06]  /*8190*/  UIADD3 UR7, UR7, -UR8, URZ ;  /* 0x8000000807077290 */ /* 0x000fcc000fffe03f */
[----:B------:R-:W-:-:S07]  /*81a0*/  IMAD.U32 R20, RZ, RZ, UR7 ;  /* 0x00000007ff147e24 */ /* 0x000fce000f8e00ff */
.L_x_2231:
[----:B--234-:R-:W-:-:S04]  /*81b0*/  SHF.L.U32 R21, R11, 0x1f, RZ ;  /* 0x0000001f0b157819 */ /* 0x01cfc800000006ff */
[----:B------:R-:W1:Y:S02]  /*81c0*/  SYNCS.PHASECHK.TRANS64.TRYWAIT P1, [R16+URZ+0x26840], R21 ;  /* 0x02684015100075a7 */ /* 0x000e64000802017f */
[----:B-1----:R-:W-:Y:S05]  /*81d0*/  @!P1 BRA `(.L_x_2223) ;  /* 0x0000001800ac9947 */ /* 0x002fea0003800000 */
.L_x_2248:
[----:B------:R-:W-:Y:S05]  /*81e0*/  @P0 BRA `(.L_x_2224) ;  /* 0x0000000000140947 */ /* 0x000fea0003800000 */
[----:B------:R-:W-:Y:S01]  /*81f0*/  ISETP.NE.AND P1, PT, R6, RZ, PT ;  /* 0x000000ff0600720c */ /* 0x000fe20003f25270 */
[----:B------:R-:W-:-:S04]  /*8200*/  IMAD.MOV.U32 R3, RZ, RZ, 0x3100 ;  /* 0x00003100ff037424 */ /* 0x000fc800078e00ff */
[----:B------:R3:W-:Y:S08]  /*8210*/  SYNCS.ARRIVE.TRANS64 RZ, [R16+URZ+0x26830], R3 ;  /* 0x0268300310ff79a7 */ /* 0x0007f0000800003f */
[----:B------:R-:W-:Y:S05]  /*8220*/  @!P1 BRA `(.L_x_2224) ;  /* 0x0000000000049947 */ /* 0x000fea0003800000 */
[----:B------:R-:W-:Y:S01]  /*8230*/  BPT.TRAP 0x1 ;  /* 0x000000040000795c */ /* 0x000fe20000300000 */
.L_x_2224:
        /* <DEDUP_REMOVED lines=43> */
.L_x_2249:
[----:B------:R-:W-:Y:S05]  /*84f0*/  @P0 BRA `(.L_x_2226) ;  /* 0x0000000000140947 */ /* 0x000fea0003800000 */
[----:B------:R-:W-:Y:S01]  /*8500*/  ISETP.NE.AND P1, PT, R6, RZ, PT ;  /* 0x000000ff0600720c */ /* 0x000fe20003f25270 */
[----:B------:R-:W-:-:S04]  /*8510*/  IMAD.MOV.U32 R2, RZ, RZ, 0x3100 ;  /* 0x00003100ff027424 */ /* 0x000fc800078e00ff */
[----:B------:R3:W-:Y:S08]  /*8520*/  SYNCS.ARRIVE.TRANS64 RZ, [R16+URZ+0x26818], R2 ;  /* 0x0268180210ff79a7 */ /* 0x0007f0000800003f */
[----:B------:R-:W-:Y:S05]  /*8530*/  @!P1 BRA `(.L_x_2226) ;  /* 0x0000000000049947 */ /* 0x000fea0003800000 */
[----:B------:R-:W-:Y:S01]  /*8540*/  BPT.TRAP 0x1 ;  /* 0x000000040000795c */ /* 0x000fe20000300000 */
.L_x_2226:
        /* <DEDUP_REMOVED lines=43> */
.L_x_2250:
[----:B------:R-:W-:Y:S05]  /*8800*/  @P0 BRA `(.L_x_2228) ;  /* 0x0000000000140947 */ /* 0x000fea0003800000 */
[----:B------:R-:W-:Y:S01]  /*8810*/  ISETP.NE.AND P1, PT, R6, RZ, PT ;  /* 0x000000ff0600720c */ /* 0x000fe20003f25270 */
[----:B-123--:R-:W-:-:S04]  /*8820*/  IMAD.MOV.U32 R21, RZ, RZ, 0x3100 ;  /* 0x00003100ff157424 */ /* 0x00efc800078e00ff */
[----:B------:R4:W-:Y:S08]  /*8830*/  SYNCS.ARRIVE.TRANS64 RZ, [R16+URZ+0x26838], R21 ;  /* 0x0268381510ff79a7 */ /* 0x0009f0000800003f */
[----:B------:R-:W-:Y:S05]  /*8840*/  @!P1 BRA `(.L_x_2228) ;  /* 0x0000000000049947 */ /* 0x000fea0003800000 */
[----:B------:R-:W-:Y:S01]  /*8850*/  BPT.TRAP 0x1 ;  /* 0x000000040000795c */ /* 0x000fe20000300000 */
.L_x_2228:
        /* <DEDUP_REMOVED lines=38> */
.L_x_2252:
[----:B------:R-:W-:Y:S05]  /*8ac0*/  @P0 BRA `(.L_x_2230) ;  /* 0x0000000000140947 */ /* 0x000fea0003800000 */
[----:B------:R-:W-:Y:S01]  /*8ad0*/  ISETP.NE.AND P1, PT, R6, RZ, PT ;  /* 0x000000ff0600720c */ /* 0x000fe20003f25270 */
[----:B------:R-:W-:-:S04]  /*8ae0*/  IMAD.MOV.U32 R5, RZ, RZ, 0x3100 ;  /* 0x00003100ff057424 */ /* 0x000fc800078e00ff */
[----:B------:R1:W-:Y:S08]  /*8af0*/  SYNCS.ARRIVE.TRANS64 RZ, [R16+URZ+0x26810], R5 ;  /* 0x0268100510ff79a7 */ /* 0x0003f0000800003f */
[----:B------:R-:W-:Y:S05]  /*8b00*/  @!P1 BRA `(.L_x_2230) ;  /* 0x0000000000049947 */ /* 0x000fea0003800000 */
[----:B------:R-:W-:Y:S01]  /*8b10*/  BPT.TRAP 0x1 ;  /* 0x000000040000795c */ /* 0x000fe20000300000 */
.L_x_2230:
        /* <DEDUP_REMOVED lines=44> */
.L_x_2222:
[----:B--2---:R-:W2:Y:S01]  /*8de0*/  LDL.LU R5, [R1] ;  /* 0x0000000001057983 */ /* 0x004ea20000300800 */
[----:B------:R-:W-:-:S04]  /*8df0*/  IMAD.U32 R4, RZ, RZ, UR4 ;  /* 0x00000004ff047e24 */ /* 0x000fc8000f8e00ff */
[----:B------:R-:W-:Y:S01]  /*8e00*/  VIADD R4, R4, 0xffffffff ;  /* 0xffffffff04047836 */ /* 0x000fe20000000000 */
[----:B--2---:R-:W-:-:S13]  /*8e10*/  ISETP.NE.AND P1, PT, R5, RZ, PT ;  /* 0x000000ff0500720c */ /* 0x004fda0003f25270 */
[----:B------:R-:W-:Y:S05]  /*8e20*/  @!P1 BRA `(.L_x_2221) ;  /* 0x00000004008c9947 */ /* 0x000fea0003800000 */
[----:B------:R-:W-:-:S04]  /*8e30*/  SHF.L.U32 R13, R11, 0x1f, RZ ;  /* 0x0000001f0b0d7819 */ /* 0x000fc800000006ff */
[----:B------:R-:W1:Y:S02]  /*8e40*/  SYNCS.PHASECHK.TRANS64.TRYWAIT P1, [R16+URZ+0x26840], R13 ;  /* 0x0268400d100075a7 */ /* 0x000e64000802017f */
[----:B-1----:R-:W-:Y:S05]  /*8e50*/  @!P1 BRA `(.L_x_2232) ;  /* 0x0000000c00e09947 */ /* 0x002fea0003800000 */
.L_x_2253:
[----:B------:R-:W-:Y:S05]  /*8e60*/  @P0 BRA `(.L_x_2233) ;  /* 0x0000000000140947 */ /* 0x000fea0003800000 */
[----:B------:R-:W-:Y:S01]  /*8e70*/  ISETP.NE.AND P1, PT, R6, RZ, PT ;  /* 0x000000ff0600720c */ /* 0x000fe20003f25270 */
[----:B------:R-:W-:-:S04]  /*8e80*/  IMAD.MOV.U32 R5, RZ, RZ, 0x3100 ;  /* 0x00003100ff057424 */ /* 0x000fc800078e00ff */
[----:B------:R2:W-:Y:S08]  /*8e90*/  SYNCS.ARRIVE.TRANS64 RZ, [R16+URZ+0x26830], R5 ;  /* 0x0268300510ff79a7 */ /* 0x0005f0000800003f */
[----:B------:R-:W-:Y:S05]  /*8ea0*/  @!P1 BRA `(.L_x_2233) ;  /* 0x0000000000049947 */ /* 0x000fea0003800000 */
[----:B------:R-:W-:Y:S01]  /*8eb0*/  BPT.TRAP 0x1 ;  /* 0x000000040000795c */ /* 0x000fe20000300000 */
.L_x_2233:
        /* <DEDUP_REMOVED lines=38> */
[----:B------:R-:W5:Y:S02]  /*9120*/  SYNCS.PHASECHK.TRANS64.TRYWAIT P1, [R16+URZ+0x26828], R13 ;  /* 0x0268280d100075a7 */ /* 0x000f64000802017f */
[----:B--2--5:R-:W-:Y:S05]  /*9130*/  @!P1 BRA `(.L_x_2234) ;  /* 0x0000000c003c9947 */ /* 0x024fea0003800000 */
.L_x_2254:
[----:B------:R-:W-:Y:S05]  /*9140*/  @P0 BRA `(.L_x_2235) ;  /* 0x0000000000140947 */ /* 0x000fea0003800000 */
[----:B------:R-:W-:Y:S01]  /*9150*/  ISETP.NE.AND P0, PT, R6, RZ, PT ;  /* 0x000000ff0600720c */ /* 0x000fe20003f05270 */
[----:B------:R-:W-:-:S04]  /*9160*/  IMAD.MOV.U32 R5, RZ, RZ, 0x3100 ;  /* 0x00003100ff057424 */ /* 0x000fc800078e00ff */
[----:B------:R1:W-:Y:S08]  /*9170*/  SYNCS.ARRIVE.TRANS64 RZ, [R16+URZ+0x26818], R5 ;  /* 0x0268180510ff79a7 */ /* 0x0003f0000800003f */
[----:B------:R-:W-:Y:S05]  /*9180*/  @!P0 BRA `(.L_x_2235) ;  /* 0x0000000000048947 */ /* 0x000fea0003800000 */
[----:B------:R-:W-:Y:S01]  /*9190*/  BPT.TRAP 0x1 ;  /* 0x000000040000795c */ /* 0x000fe20000300000 */
.L_x_2235:
        /* <DEDUP_REMOVED lines=14> */
[----:B------:R-:W-:-:S02]  /*9280*/  IMAD.U32 R6, RZ, RZ, UR4 ;  /* 0x00000004ff067e24 */ /* 0x000fc4000f8e00ff */
[----:B------:R-:W-:Y:S01]  /*9290*/  IMAD.MOV.U32 R19, RZ, RZ, 0x1 ;  /* 0x00000001ff137424 */ /* 0x000fe200078e00ff */
[----:B------:R-:W-:Y:S01]  /*92a0*/  UIADD3 UR8, UP0, UR35, UR22, URZ ;  /* 0x0000001623087290 */ /* 0x000fe2000ff1e03f */
[----:B------:R-:W-:Y:S01]  /*92b0*/  VIADD R6, R6, 0xffffffff ;  /* 0xffffffff06067836 */ /* 0x000fe20000000000 */
[----:B------:R-:W-:Y:S02]  /*92c0*/  UIADD3 UR32, UR40, 0x15000, URZ ;  /* 0x0001500028207890 */ /* 0x000fe4000fffe03f */
[----:B------:R-:W-:Y:S02]  /*92d0*/  ULEA.HI.X.SX32 UR7, UR35, UR7, 0x1, UP0 ;  /* 0x0000000723077291 */ /* 0x000fe400080f0e3f */
[----:B-1----:R-:W-:Y:S01]  /*92e0*/  IMAD.U32 R5, RZ, RZ, UR8 ;  /* 0x00000008ff057e24 */ /* 0x002fe2000f8e00ff */
        /* <DEDUP_REMOVED lines=9> */
[----:B------:R-:W-:Y:S01]  /*9380*/  R2UR UR42, R10 ;  /* 0x000000000a2a72ca */ /* 0x000fe200000e0000 */
[----:B------:R-:W-:Y:S01]  /*9390*/  UMOV UR25, UR33 ;  /* 0x0000002100197c82 */ /* 0x000fe20008000000 */
[----:B------:R-:W-:Y:S01]  /*93a0*/  R2UR UR43, R9 ;  /* 0x00000000092b72ca */ /* 0x000fe200000e0000 */
[----:B------:R-:W-:Y:S01]  /*93b0*/  UMOV UR27, UR35 ;  /* 0x00000023001b7c82 */ /* 0x000fe20008000000 */
[----:B------:R-:W-:Y:S01]  /*93c0*/  UMOV UR17, UR33 ;  /* 0x0000002100117c82 */ /* 0x000fe20008000000 */
[----:B------:R1:W-:Y:S01]  /*93d0*/  UTMALDG.4D [UR32], [UR8], desc[UR30] ;  /* 0x00001e20080075b4 */ /* 0x0003e20008019000 */
[----:B------:R-:W-:Y:S01]  /*93e0*/  UMOV UR19, UR35 ;  /* 0x0000002300137c82 */ /* 0x000fe20008000000 */
[----:B------:R-:W-:Y:S01]  /*93f0*/  UMOV UR41, UR33 ;  /* 0x0000002100297c82 */ /* 0x000fe20008000000 */
[----:B------:R-:W-:Y:S01]  /*9400*/  UMOV UR7, 0x10 ;  /* 0x0000001000077882 */ /* 0x000fe20000000000 */
[----:B------:R-:W-:Y:S01]  /*9410*/  IMAD.MOV.U32 R4, RZ, RZ, R6 ;  /* 0x000000ffff047224 */ /* 0x000fe200078e0006 */
[----:B------:R1:W-:Y:S01]  /*9420*/  UTMALDG.4D [UR24], [UR8], desc[UR30] ;  /* 0x00001e18080075b4 */ /* 0x0003e20008019000 */
[----:B------:R1:W-:Y:S04]  /*9430*/  UTMALDG.4D [UR16], [UR8], desc[UR30] ;  /* 0x00001e10080075b4 */ /* 0x0003e80008019000 */
[----:B------:R1:W-:Y:S02]  /*9440*/  UBLKCP.S.G [UR40], [UR42], UR7 ;  /* 0x000000282a0073ba */ /* 0x0003e40008000207 */
[----:B-1----:R-:W-:Y:S01]  /*9450*/  NOP ;  /* 0x0000000000007918 */ /* 0x002fe20000000000 */
.L_x_2221:
[----:B------:R-:W1:Y:S01]  /*9460*/  S2R R0, SR_TID.X ;  /* 0x0000000000007919 */ /* 0x000e620000002100 */
[----:B------:R-:W-:Y:S01]  /*9470*/  IMAD R3, R19, 0x8, R16 ;  /* 0x0000000813037824 */ /* 0x000fe200078e0210 */
[----:B-1----:R-:W-:Y:S02]  /*9480*/  LOP3.LUT R2, R0, 0x7f, RZ, 0xc0, !PT ;  /* 0x0000007f00027812 */ /* 0x002fe400078ec0ff */
[----:B------:R-:W-:Y:S02]  /*9490*/  SHF.L.U32 R0, R11, 0x1f, RZ ;  /* 0x0000001f0b007819 */ /* 0x000fe400000006ff */
[----:B------:R-:W-:Y:S02]  /*94a0*/  ISETP.NE.AND P1, PT, R2, RZ, PT ;  /* 0x000000ff0200720c */ /* 0x000fe40003f25270 */
[----:B------:R-:W1:Y:S02]  /*94b0*/  SYNCS.PHASECHK.TRANS64.TRYWAIT P0, [R3+URZ+0x26840], R0 ;  /* 0x02684000030075a7 */ /* 0x000e64000800017f */
[----:B-1----:R-:W-:Y:S09]  /*94c0*/  @!P0 BRA `(.L_x_2236) ;  /* 0x00000008006c8947 */ /* 0x002ff20003800000 */
.L_x_2255:
[----:B------:R-:W-:Y:S05]  /*94d0*/  @P1 BRA `(.L_x_2237) ;  /* 0x0000000000181947 */ /* 0x000fea0003800000 */
[----:B------:R-:W1:Y:S01]  /*94e0*/  S2R R2, SR_TID.X ;  /* 0x0000000000027919 */ /* 0x000e620000002100 */
[----:B------:R-:W-:-:S04]  /*94f0*/  IMAD.MOV.U32 R0, RZ, RZ, 0x3100 ;  /* 0x00003100ff007424 */ /* 0x000fc800078e00ff */
[----:B------:R1:W-:Y:S02]  /*9500*/  SYNCS.ARRIVE.TRANS64 RZ, [R3+URZ+0x26830], R0 ;  /* 0x0268300003ff79a7 */ /* 0x0003e4000800003f */
[----:B-1----:R-:W-:-:S13]  /*9510*/  LOP3.LUT P0, RZ, R2, 0x1f, RZ, 0xc0, !PT ;  /* 0x0000001f02ff7812 */ /* 0x002fda000780c0ff */
[----:B------:R-:W-:Y:S05]  /*9520*/  @!P0 BRA `(.L_x_2237) ;  /* 0x0000000000048947 */ /* 0x000fea0003800000 */
[----:B------:R-:W-:Y:S01]  /*9530*/  BPT.TRAP 0x1 ;  /* 0x000000040000795c */ /* 0x000fe20000300000 */
.L_x_2237:
[----:B------:R-:W-:Y:S01]  /*9540*/  R2UR UR35, R4 ;  /* 0x00000000042372ca */ /* 0x000fe200000e0000 */
[C-C-:B------:R-:W-:Y:S01]  /*9550*/  IMAD R0, R19.reuse, 0x3000, R16.reuse ;  /* 0x0000300013007824 */ /* 0x140fe200078e0210 */
[----:B------:R-:W-:Y:S01]  /*9560*/  IADD3 R8, P0, R8, 0x1f0, RZ ;  /* 0x000001f008087810 */ /* 0x000fe20007f1e0ff */
[----:B--234-:R-:W-:Y:S01]  /*9570*/  IMAD R16, R19, 0x100, R16 ;  /* 0x0000010013107824 */ /* 0x01cfe200078e0210 */
        /* <DEDUP_REMOVED lines=43> */
.L_x_2218:
[----:B------:R-:W-:Y:S05]  /*9830*/  BSYNC B1 ;  /* 0x0000000000017941 */ /* 0x000fea0003800000 */
.L_x_2217:
[----:B------:R-:W-:-:S03]  /*9840*/  UMOV UR7, 0xffffffff ;  /* 0xffffffff00077882 */ /* 0x000fc60000000000 */
[----:B------:R-:W-:Y:S05]  /*9850*/  BRA.DIV UR7, `(.L_x_2238) ;  /* 0x00000006079c7947 */ /* 0x000fea000b800000 */
[----:B------:R-:W-:-:S13]  /*9860*/  ELECT P6, URZ, PT ;  /* 0x00000000003f782f */ /* 0x000fda00038c0000 */
.L_x_2258:
[----:B------:R-:W-:Y:S05]  /*9870*/  @!P6 BRA `(.L_x_2191) ;  /* 0x000000000084e947 */ /* 0x000fea0003800000 */
[----:B------:R-:W-:-:S06]  /*9880*/  ULOP3.LUT UR7, UR38, 0x2, URZ, 0xfc, !UPT ;  /* 0x0000000226077892 */ /* 0x000fcc000f8efc3f */
[----:B------:R-:W-:-:S05]  /*9890*/  IMAD.U32 R2, RZ, RZ, UR7 ;  /* 0x00000007ff027e24 */ /* 0x000fca000f8e00ff */
[----:B------:R-:W-:-:S13]  /*98a0*/  ISETP.NE.AND P2, PT, R2, 0x3, PT ;  /* 0x000000030200780c */ /* 0x000fda0003f45270 */
[----:B------:R-:W-:Y:S05]  /*98b0*/  @!P2 BRA `(.L_x_2239) ;  /* 0x000000000004a947 */ /* 0x000fea0003800000 */
[----:B------:R-:W-:Y:S01]  /*98c0*/  BPT.TRAP 0x1 ;  /* 0x000000040000795c */ /* 0x000fe20000300000 */
.L_x_2239:
        /* <DEDUP_REMOVED lines=15> */
.L_x_2259:
[----:B------:R-:W2:Y:S02]  /*99c0*/  SYNCS.PHASECHK.TRANS64.TRYWAIT P0, [R3+URZ], R2 ;  /* 0x00000002030075a7 */ /* 0x000ea4000800017f */
[----:B--2---:R-:W-:Y:S05]  /*99d0*/  @!P0 BRA `(.L_x_2241) ;  /* 0x0000000400708947 */ /* 0x004fea0003800000 */
.L_x_2260:
[----:B------:R-:W-:Y:S05]  /*99e0*/  @!P2 BRA `(.L_x_2242) ;  /* 0x000000000004a947 */ /* 0x000fea0003800000 */
[----:B------:R-:W-:Y:S01]  /*99f0*/  BPT.TRAP 0x1 ;  /* 0x000000040000795c */ /* 0x000fe20000300000 */
.L_x_2242:
[----:B--2---:R-:W-:-:S04]  /*9a00*/  VIADD R3, R7, 0x26840 ;  /* 0x0002684007037836 */ /* 0x004fc80000000000 */
[----:B------:R-:W-:-:S04]  /*9a10*/  IMAD R0, R0, 0x8, R3 ;  /* 0x0000000800007824 */ /* 0x000fc800078e0203 */
[----:B------:R-:W2:Y:S02]  /*9a20*/  SYNCS.PHASECHK.TRANS64.TRYWAIT P0, [R0+URZ], R5 ;  /* 0x00000005000075a7 */ /* 0x000ea4000800017f */
[----:B--2---:R-:W-:Y:S05]  /*9a30*/  @!P0 BRA `(.L_x_2243) ;  /* 0x00000004006c8947 */ /* 0x004fea0003800000 */
.L_x_2261:
[----:B------:R-:W-:-:S07]  /*9a40*/  IMAD R3, R4, 0x8, R3 ;  /* 0x0000000804037824 */ /* 0x000fce00078e0203 */
.L_x_2244:
[----:B---3--:R3:W4:Y:S02]  /*9a50*/  SYNCS.PHASECHK.TRANS64.TRYWAIT P0, [R3+URZ], R2 ;  /* 0x00000002030075a7 */ /* 0x008724000800017f */
[----:B----4-:R-:W-:Y:S05]  /*9a60*/  @!P0 NANOSLEEP.SYNCS 0x989680 ;  /* 0x009896800000895d */ /* 0x010fea0003900000 */
[----:B------:R-:W4:Y:S02]  /*9a70*/  @!P0 SYNCS.PHASECHK.TRANS64 P0, [R3+URZ], R2 ;  /* 0x00000002030085a7 */ /* 0x000f24000800007f */
[----:B----4-:R-:W-:Y:S05]  /*9a80*/  @!P0 BRA `(.L_x_2244) ;  /* 0xfffffffc00f08947 */ /* 0x010fea000383ffff */
.L_x_2191:
[----:B------:R-:W-:Y:S05]  /*9a90*/  BSYNC B0 ;  /* 0x0000000000007941 */ /* 0x000fea0003800000 */
.L_x_2189:
[----:B------:R-:W-:Y:S05]  /*9aa0*/  EXIT ;  /* 0x000000000000794d */ /* 0x000fea0003800000 */
.L_x_2159:
[----:B------:R-:W-:Y:S02]  /*9ab0*/  IMAD.MOV.U32 R13, RZ, RZ, R17 ;  /* 0x000000ffff0d7224 */ /* 0x000fe400078e0011 */
[----:B------:R-:W-:Y:S02]  /*9ac0*/  IMAD.MOV.U32 R12, RZ, RZ, RZ ;  /* 0x000000ffff0c7224 */ /* 0x000fe400078e00ff */
[----:B------:R-:W-:Y:S02]  /*9ad0*/  IMAD.MOV.U32 R11, RZ, RZ, 0x1f ;  /* 0x0000001fff0b7424 */ /* 0x000fe400078e00ff */
[----:B------:R-:W-:-:S07]  /*9ae0*/  IMAD.MOV.U32 R15, RZ, RZ, -0x1 ;  /* 0xffffffffff0f7424 */ /* 0x000fce00078e00ff */
[----:B------:R-:W-:Y:S05]  /*9af0*/  WARPSYNC.COLLECTIVE R15, `(.L_x_2245) ;  /* 0x000000000f087348 */ /* 0x000fea0003c00000 */
[----:B------:R1:W2:Y:S02]  /*9b00*/  SHFL.IDX P6, R14, R13, R12, R11 ;  /* 0x0000000c0d0e7389 */ /* 0x0002a400000c000b */
[----:B-12---:R-:W-:Y:S01]  /*9b10*/  ENDCOLLECTIVE ;  /* 0x000000000000791b */ /* 0x006fe20003800000 */
.L_x_2245:
[----:B------:R-:W-:Y:S05]  /*9b20*/  BRA `(.L_x_2246) ;  /* 0xffffff7400c47947 */ /* 0x000fea000383ffff */
.L_x_2161:
[----:B--2---:R2:W3:Y:S02]  /*9b30*/  SYNCS.PHASECHK.TRANS64.TRYWAIT P0, [R235+URZ+0x26800], R4 ;  /* 0x02680004eb0075a7 */ /* 0x0044e4000800017f */
[----:B---3--:R-:W-:Y:S05]  /*9b40*/  @!P0 NANOSLEEP.SYNCS 0x989680 ;  /* 0x009896800000895d */ /* 0x008fea0003900000 */
[----:B------:R-:W3:Y:S02]  /*9b50*/  @!P0 SYNCS.PHASECHK.TRANS64 P0, [R235+URZ+0x26800], R4 ;  /* 0x02680004eb0085a7 */ /* 0x000ee4000800007f */
[----:B---3--:R-:W-:Y:S05]  /*9b60*/  @!P0 BRA `(.L_x_2161) ;  /* 0xfffffffc00f08947 */ /* 0x008fea000383ffff */
[----:B------:R-:W-:Y:S05]  /*9b70*/  BRA `(.L_x_2160) ;  /* 0xffffff7400ec7947 */ /* 0x000fea000383ffff */
.L_x_2166:
[----:B--2---:R-:W-:-:S04]  /*9b80*/  IMAD.U32 R5, RZ, RZ, UR9 ;  /* 0x00000009ff057e24 */ /* 0x004fc8000f8e00ff */
[----:B------:R2:W3:Y:S03]  /*9b90*/  SYNCS.PHASECHK.TRANS64.TRYWAIT P1, [R5+URZ+0x26810], R120 ;  /* 0x02681078050075a7 */ /* 0x0004e6000802017f */
[----:B---3--:R-:W-:Y:S05]  /*9ba0*/  @!P1 NANOSLEEP.SYNCS 0x989680 ;  /* 0x009896800000995d */ /* 0x008fea0003900000 */
[----:B------:R-:W3:Y:S02]  /*9bb0*/  @!P1 SYNCS.PHASECHK.TRANS64 P1, [R5+URZ+0x26810], R120 ;  /* 0x02681078050095a7 */ /* 0x000ee4000802007f */
[----:B---3--:R-:W-:Y:S05]  /*9bc0*/  @!P1 BRA `(.L_x_2166) ;  /* 0xfffffffc00ec9947 */ /* 0x008fea000383ffff */
[----:B------:R-:W-:Y:S05]  /*9bd0*/  BRA `(.L_x_2165) ;  /* 0xffffff8000487947 */ /* 0x000fea000383ffff */
.L_x_2170:
[----:B------:R-:W-:-:S04]  /*9be0*/  IMAD.U32 R121, RZ, RZ, UR9 ;  /* 0x00000009ff797e24 */ /* 0x000fc8000f8e00ff */
[----:B------:R1:W1:Y:S03]  /*9bf0*/  SYNCS.PHASECHK.TRANS64.TRYWAIT P1, [R121+URZ+0x26830], R120 ;  /* 0x02683078790075a7 */ /* 0x000266000802017f */
[----:B-1----:R-:W-:Y:S05]  /*9c00*/  @!P1 NANOSLEEP.SYNCS 0x989680 ;  /* 0x009896800000995d */ /* 0x002fea0003900000 */
[----:B------:R-:W1:Y:S02]  /*9c10*/  @!P1 SYNCS.PHASECHK.TRANS64 P1, [R121+URZ+0x26830], R120 ;  /* 0x02683078790095a7 */ /* 0x000e64000802007f */
[----:B-1----:R-:W-:Y:S05]  /*9c20*/  @!P1 BRA `(.L_x_2170) ;  /* 0xfffffffc00ec9947 */ /* 0x002fea000383ffff */
[----:B------:R-:W-:Y:S05]  /*9c30*/  BRA `(.L_x_2169) ;  /* 0xffffff88000c7947 */ /* 0x000fea000383ffff */
.L_x_2219:
[----:B-1----:R1:W2:Y:S02]  /*9c40*/  SYNCS.PHASECHK.TRANS64.TRYWAIT P0, [R16+URZ+0x26820], R3 ;  /* 0x02682003100075a7 */ /* 0x0022a4000800017f */
[----:B--2---:R-:W-:Y:S05]  /*9c50*/  @!P0 NANOSLEEP.SYNCS 0x989680 ;  /* 0x009896800000895d */ /* 0x004fea0003900000 */
[----:B------:R-:W2:Y:S02]  /*9c60*/  @!P0 SYNCS.PHASECHK.TRANS64 P0, [R16+URZ+0x26820], R3 ;  /* 0x02682003100085a7 */ /* 0x000ea4000800007f */
[----:B--2---:R-:W-:Y:S05]  /*9c70*/  @!P0 BRA `(.L_x_2219) ;  /* 0xfffffffc00f08947 */ /* 0x004fea000383ffff */
[----:B------:R-:W-:Y:S05]  /*9c80*/  BRA `(.L_x_2247) ;  /* 0xffffffdc00107947 */ /* 0x000fea000383ffff */
.L_x_2223:
[----:B-1----:R1:W3:Y:S02]  /*9c90*/  SYNCS.PHASECHK.TRANS64.TRYWAIT P1, [R16+URZ+0x26840], R21 ;  /* 0x02684015100075a7 */ /* 0x0022e4000802017f */
[----:B---3--:R-:W-:Y:S05]  /*9ca0*/  @!P1 NANOSLEEP.SYNCS 0x989680 ;  /* 0x009896800000995d */ /* 0x008fea0003900000 */
[----:B------:R-:W3:Y:S02]  /*9cb0*/  @!P1 SYNCS.PHASECHK.TRANS64 P1, [R16+URZ+0x26840], R21 ;  /* 0x02684015100095a7 */ /* 0x000ee4000802007f */
[----:B---3--:R-:W-:Y:S05]  /*9cc0*/  @!P1 BRA `(.L_x_2223) ;  /* 0xfffffffc00f09947 */ /* 0x008fea000383ffff */
[----:B------:R-:W-:Y:S05]  /*9cd0*/  BRA `(.L_x_2248) ;  /* 0xffffffe400407947 */ /* 0x000fea000383ffff */
.L_x_2225:
[----:B--2---:R2:W3:Y:S02]  /*9ce0*/  SYNCS.PHASECHK.TRANS64.TRYWAIT P1, [R16+URZ+0x26828], R21 ;  /* 0x02682815100075a7 */ /* 0x0044e4000802017f */
[----:B---3--:R-:W-:Y:S05]  /*9cf0*/  @!P1 NANOSLEEP.SYNCS 0x989680 ;  /* 0x009896800000995d */ /* 0x008fea0003900000 */
[----:B------:R-:W3:Y:S02]  /*9d00*/  @!P1 SYNCS.PHASECHK.TRANS64 P1, [R16+URZ+0x26828], R21 ;  /* 0x02682815100095a7 */ /* 0x000ee4000802007f */
[----:B---3--:R-:W-:Y:S05]  /*9d10*/  @!P1 BRA `(.L_x_2225) ;  /* 0xfffffffc00f09947 */ /* 0x008fea000383ffff */
[----:B------:R-:W-:Y:S05]  /*9d20*/  BRA `(.L_x_2249) ;  /* 0xffffffe400f07947 */ /* 0x000fea000383ffff */
.L_x_2227:
[----:B---3--:R3:W4:Y:S02]  /*9d30*/  SYNCS.PHASECHK.TRANS64.TRYWAIT P1, [R16+URZ+0x26848], R21 ;  /* 0x02684815100075a7 */ /* 0x008724000802017f */
[----:B----4-:R-:W-:Y:S05]  /*9d40*/  @!P1 NANOSLEEP.SYNCS 0x989680 ;  /* 0x009896800000995d */ /* 0x010fea0003900000 */
[----:B------:R-:W4:Y:S02]  /*9d50*/  @!P1 SYNCS.PHASECHK.TRANS64 P1, [R16+URZ+0x26848], R21 ;  /* 0x02684815100095a7 */ /* 0x000f24000802007f */
[----:B----4-:R-:W-:Y:S05]  /*9d60*/  @!P1 BRA `(.L_x_2227) ;  /* 0xfffffffc00f09947 */ /* 0x010fea000383ffff */
[----:B------:R-:W-:Y:S05]  /*9d70*/  BRA `(.L_x_2250) ;  /* 0xffffffe800a07947 */ /* 0x000fea000383ffff */
.L_x_2229:
[----:B------:R-:W-:-:S07]  /*9d80*/  SHF.L.U32 R5, R11, 0x1f, RZ ;  /* 0x0000001f0b057819 */ /* 0x000fce00000006ff */
.L_x_2251:
[----:B------:R1:W1:Y:S02]  /*9d90*/  SYNCS.PHASECHK.TRANS64.TRYWAIT P1, [R16+URZ+0x26820], R5 ;  /* 0x02682005100075a7 */ /* 0x000264000802017f */
[----:B-1----:R-:W-:Y:S05]  /*9da0*/  @!P1 NANOSLEEP.SYNCS 0x989680 ;  /* 0x009896800000995d */ /* 0x002fea0003900000 */
[----:B------:R-:W1:Y:S02]  /*9db0*/  @!P1 SYNCS.PHASECHK.TRANS64 P1, [R16+URZ+0x26820], R5 ;  /* 0x02682005100095a7 */ /* 0x000e64000802007f */
[----:B-1----:R-:W-:Y:S05]  /*9dc0*/  @!P1 BRA `(.L_x_2251) ;  /* 0xfffffffc00f09947 */ /* 0x002fea000383ffff */
[----:B------:R-:W-:Y:S05]  /*9dd0*/  BRA `(.L_x_2252) ;  /* 0xffffffec00387947 */ /* 0x000fea000383ffff */
.L_x_2232:
[----:B-1----:R1:W2:Y:S02]  /*9de0*/  SYNCS.PHASECHK.TRANS64.TRYWAIT P1, [R16+URZ+0x26840], R13 ;  /* 0x0268400d100075a7 */ /* 0x0022a4000802017f */
[----:B--2---:R-:W-:Y:S05]  /*9df0*/  @!P1 NANOSLEEP.SYNCS 0x989680 ;  /* 0x009896800000995d */ /* 0x004fea0003900000 */
[----:B------:R-:W2:Y:S02]  /*9e00*/  @!P1 SYNCS.PHASECHK.TRANS64 P1, [R16+URZ+0x26840], R13 ;  /* 0x0268400d100095a7 */ /* 0x000ea4000802007f */
[----:B--2---:R-:W-:Y:S05]  /*9e10*/  @!P1 BRA `(.L_x_2232) ;  /* 0xfffffffc00f09947 */ /* 0x004fea000383ffff */
[----:B------:R-:W-:Y:S05]  /*9e20*/  BRA `(.L_x_2253) ;  /* 0xfffffff0000c7947 */ /* 0x000fea000383ffff */
.L_x_2234:
[----:B--2---:R2:W1:Y:S02]  /*9e30*/  SYNCS.PHASECHK.TRANS64.TRYWAIT P1, [R16+URZ+0x26828], R13 ;  /* 0x0268280d100075a7 */ /* 0x004464000802017f */
[----:B-1----:R-:W-:Y:S05]  /*9e40*/  @!P1 NANOSLEEP.SYNCS 0x989680 ;  /* 0x009896800000995d */ /* 0x002fea0003900000 */
[----:B------:R-:W1:Y:S02]  /*9e50*/  @!P1 SYNCS.PHASECHK.TRANS64 P1, [R16+URZ+0x26828], R13 ;  /* 0x0268280d100095a7 */ /* 0x000e64000802007f */
[----:B-1----:R-:W-:Y:S05]  /*9e60*/  @!P1 BRA `(.L_x_2234) ;  /* 0xfffffffc00f09947 */ /* 0x002fea000383ffff */
[----:B------:R-:W-:Y:S05]  /*9e70*/  BRA `(.L_x_2254) ;  /* 0xfffffff000b07947 */ /* 0x000fea000383ffff */
.L_x_2236:
[----:B------:R1:W1:Y:S02]  /*9e80*/  SYNCS.PHASECHK.TRANS64.TRYWAIT P0, [R3+URZ+0x26840], R0 ;  /* 0x02684000030075a7 */ /* 0x000264000800017f */
[----:B-1----:R-:W-:Y:S05]  /*9e90*/  @!P0 NANOSLEEP.SYNCS 0x989680 ;  /* 0x009896800000895d */ /* 0x002fea0003900000 */
[----:B------:R-:W1:Y:S02]  /*9ea0*/  @!P0 SYNCS.PHASECHK.TRANS64 P0, [R3+URZ+0x26840], R0 ;  /* 0x02684000030085a7 */ /* 0x000e64000800007f */
[----:B-1----:R-:W-:Y:S05]  /*9eb0*/  @!P0 BRA `(.L_x_2236) ;  /* 0xfffffffc00f08947 */ /* 0x002fea000383ffff */
[----:B------:R-:W-:Y:S05]  /*9ec0*/  BRA `(.L_x_2255) ;  /* 0xfffffff400807947 */ /* 0x000fea000383ffff */
.L_x_2238:
[----:B------:R-:W-:Y:S01]  /*9ed0*/  BSSY B1, `(.L_x_2256) ;  /* 0x0000006000017945 */ /* 0x000fe20003800000 */
[----:B------:R-:W-:-:S07]  /*9ee0*/  IMAD.MOV.U32 R15, RZ, RZ, -0x1 ;  /* 0xffffffffff0f7424 */ /* 0x000fce00078e00ff */
[----:B------:R-:W-:Y:S05]  /*9ef0*/  WARPSYNC.COLLECTIVE R15, `(.L_x_2257) ;  /* 0x000000000f0c7348 */ /* 0x000fea0003c00000 */
[----:B------:R-:W-:Y:S02]  /*9f00*/  ELECT P6, UR62, PT ;  /* 0x00000000003e782f */ /* 0x000fe400038c0000 */
[----:B------:R-:W-:Y:S01]  /*9f10*/  MOV R14, UR62 ;  /* 0x0000003e000e7c02 */ /* 0x000fe20008000f00 */
[----:B------:R-:W-:Y:S10]  /*9f20*/  ENDCOLLECTIVE ;  /* 0x000000000000791b */ /* 0x000ff40003800000 */
.L_x_2257:
[----:B------:R-:W-:Y:S05]  /*9f30*/  BSYNC B1 ;  /* 0x0000000000017941 */ /* 0x000fea0003800000 */
.L_x_2256:
[----:B------:R-:W-:Y:S05]  /*9f40*/  BRA `(.L_x_2258) ;  /* 0xfffffff800487947 */ /* 0x000fea000383ffff */
.L_x_2240:
[----:B-1----:R1:W2:Y:S02]  /*9f50*/  SYNCS.PHASECHK.TRANS64.TRYWAIT P0, [R6+URZ], R5 ;  /* 0x00000005060075a7 */ /* 0x0022a4000800017f */
[----:B--2---:R-:W-:Y:S05]  /*9f60*/  @!P0 NANOSLEEP.SYNCS 0x989680 ;  /* 0x009896800000895d */ /* 0x004fea0003900000 */
[----:B------:R-:W2:Y:S02]  /*9f70*/  @!P0 SYNCS.PHASECHK.TRANS64 P0, [R6+URZ], R5 ;  /* 0x00000005060085a7 */ /* 0x000ea4000800007f */
[----:B--2---:R-:W-:Y:S05]  /*9f80*/  @!P0 BRA `(.L_x_2240) ;  /* 0xfffffffc00f08947 */ /* 0x004fea000383ffff */
[----:B------:R-:W-:Y:S05]  /*9f90*/  BRA `(.L_x_2259) ;  /* 0xfffffff800887947 */ /* 0x000fea000383ffff */
.L_x_2241:
[----:B--2---:R2:W3:Y:S02]  /*9fa0*/  SYNCS.PHASECHK.TRANS64.TRYWAIT P0, [R3+URZ], R2 ;  /* 0x00000002030075a7 */ /* 0x0044e4000800017f */
[----:B---3--:R-:W-:Y:S05]  /*9fb0*/  @!P0 NANOSLEEP.SYNCS 0x989680 ;  /* 0x009896800000895d */ /* 0x008fea0003900000 */
[----:B------:R-:W3:Y:S02]  /*9fc0*/  @!P0 SYNCS.PHASECHK.TRANS64 P0, [R3+URZ], R2 ;  /* 0x00000002030085a7 */ /* 0x000ee4000800007f */
[----:B---3--:R-:W-:Y:S05]  /*9fd0*/  @!P0 BRA `(.L_x_2241) ;  /* 0xfffffffc00f08947 */ /* 0x008fea000383ffff */
[----:B------:R-:W-:Y:S05]  /*9fe0*/  BRA `(.L_x_2260) ;  /* 0xfffffff8007c7947 */ /* 0x000fea000383ffff */
.L_x_2243:
[----:B--2---:R2:W3:Y:S02]  /*9ff0*/  SYNCS.PHASECHK.TRANS64.TRYWAIT P0, [R0+URZ], R5 ;  /* 0x00000005000075a7 */ /* 0x0044e4000800017f */
[----:B---3--:R-:W-:Y:S05]  /*a000*/  @!P0 NANOSLEEP.SYNCS 0x989680 ;  /* 0x009896800000895d */ /* 0x008fea0003900000 */
[----:B------:R-:W3:Y:S02]  /*a010*/  @!P0 SYNCS.PHASECHK.TRANS64 P0, [R0+URZ], R5 ;  /* 0x00000005000085a7 */ /* 0x000ee4000800007f */
[----:B---3--:R-:W-:Y:S05]  /*a020*/  @!P0 BRA `(.L_x_2243) ;  /* 0xfffffffc00f08947 */ /* 0x008fea000383ffff */
[----:B------:R-:W-:Y:S05]  /*a030*/  BRA `(.L_x_2261) ;  /* 0xfffffff800807947 */ /* 0x000fea000383ffff */
.L_x_2262:
        /* <DEDUP_REMOVED lines=12> */
.L_x_6569:


//--------------------- .text._ZN7cutlass13device_kernelIN5flash11enable_sm90INS1_16FlashAttnBwdSm90INS1_25CollectiveMainloopBwdSm90ILi2ELi2ELi2EN4cute5tupleIJNS5_1CILi1EEES8_S8_EEENS6_IJNS7_ILi64EEENS7_ILi128EEENS7_ILi96EEEEEENS_6half_tEfNS_4arch4Sm90ELb1ELb0ELb1ELb0ELb1ELb1ELb0ELb0ELi2ELi1ELi2ELi1ELb1EEENS1_21CollectiveEpilogueBwdISD_SE_SG_Li256ELb0ELb0ELi1EEENS1_25SingleTileBwdLPTSchedulerILb0ELi128ELb1EEEEEEEEEvNT_6ParamsE --------------------------
	.section	.text._ZN7cutlass13device_kernelIN5flash11enable_sm90INS1_16FlashAttnBwdSm90INS1_25CollectiveMainloopBwdSm90ILi2ELi2ELi2EN4cute5tupleIJNS5_1CILi1EEES8_S8_EEENS6_IJNS7_ILi64EEENS7_ILi128EEENS7_ILi96EEEEEENS_6half_tEfNS_4arch4Sm90ELb1ELb0ELb1ELb0ELb1ELb1ELb0ELb0ELi2ELi1ELi2ELi1ELb1EEENS1_21CollectiveEpilogueBwdISD_SE_SG_Li256ELb0ELb0ELi1EEENS1_25SingleTileBwdLPTSchedulerILb0ELi128ELb1EEEEEEEEEvNT_6ParamsE,"ax",@progbits
	.align	128
.text._ZN7cutlass13device_kernelIN5flash11enable_sm90INS1_16FlashAttnBwdSm90INS1_25CollectiveMainloopBwdSm90ILi2ELi2ELi2EN4cute5tupleIJNS5_1CILi1EEES8_S8_EEENS6_IJNS7_ILi64EEENS7_ILi128EEENS7_ILi96EEEEEENS_6half_tEfNS_4arch4Sm90ELb1ELb0ELb1ELb0ELb1ELb1ELb0ELb0ELi2ELi1ELi2ELi1ELb1EEENS1_21CollectiveEpilogueBwdISD_SE_SG_Li256ELb0ELb0ELi1EEENS1_25SingleTileBwdLPTSchedulerILb0ELi128ELb1EEEEEEEEEvNT_6ParamsE:
        .type           _ZN7cutlass13device_kernelIN5flash11enable_sm90INS1_16FlashAttnBwdSm90INS1_25CollectiveMainloopBwdSm90ILi2ELi2ELi2EN4cute5tupleIJNS5_1CILi1EEES8_S8_EEENS6_IJNS7_ILi64EEENS7_ILi128EEENS7_ILi96EEEEEENS_6half_tEfNS_4arch4Sm90ELb1ELb0ELb1ELb0ELb1ELb1ELb0ELb0ELi2ELi1ELi2ELi1ELb1EEENS1_21CollectiveEpilogueBwdISD_SE_SG_Li256ELb0ELb0ELi1EEENS1_25SingleTileBwdLPTSchedulerILb0ELi128ELb1EEEEEEEEEvNT_6ParamsE,@function
        .size           _ZN7cutlass13device_kernelIN5flash11enable_sm90INS1_16FlashAttnBwdSm90INS1_25CollectiveMainloopBwdSm90ILi2ELi2ELi2EN4cute5tupleIJNS5_1CILi1EEES8_S8_EEENS6_IJNS7_ILi64EEENS7_ILi128EEENS7_ILi96EEEEEENS_6half_tEfNS_4arch4Sm90ELb1ELb0ELb1ELb0ELb1ELb1ELb0ELb0ELi2ELi1ELi2ELi1ELb1EEENS1_21CollectiveEpilogueBwdISD_SE_SG_Li256ELb0ELb0ELi1EEENS1_25SingleTileBwdLPTSchedulerILb0ELi128ELb1EEEEEEEEEvNT_6ParamsE,(.L_x_6570 - _ZN7cutlass13device_kernelIN5flash11enable_sm90INS1_16FlashAttnBwdSm90INS1_25CollectiveMainloopBwdSm90ILi2ELi2ELi2EN4cute5tupleIJNS5_1CILi1EEES8_S8_EEENS6_IJNS7_ILi64EEENS7_ILi128EEENS7_ILi96EEEEEENS_6half_tEfNS_4arch4Sm90ELb1ELb0ELb1ELb0ELb1ELb1ELb0ELb0ELi2ELi1ELi2ELi1ELb1EEENS1_21CollectiveEpilogueBwdISD_SE_SG_Li256ELb0ELb0ELi1EEENS1_25SingleTileBwdLPTSchedulerILb0ELi128ELb1EEEEEEEEEvNT_6ParamsE)
        .other          _ZN7cutlass13device_kernelIN5flash11enable_sm90INS1_16FlashAttnBwdSm90INS1_25CollectiveMainloopBwdSm90ILi2ELi2ELi2EN4cute5tupleIJNS5_1CILi1EEES8_S8_EEENS6_IJNS7_ILi64EEENS7_ILi128EEENS7_ILi96EEEEEENS_6half_tEfNS_4arch4Sm90ELb1ELb0ELb1ELb0ELb1ELb1ELb0ELb0ELi2ELi1ELi2ELi1ELb1EEENS1_21CollectiveEpilogueBwdISD_SE_SG_Li256ELb0ELb0ELi1EEENS1_25SingleTileBwdLPTSchedulerILb0ELi128ELb1EEEEEEEEEvNT_6ParamsE,@"STO_CUDA_ENTRY STV_DEFAULT"
_ZN7cutlass13device_kernelIN5flash11enable_sm90INS1_16FlashAttnBwdSm90INS1_25CollectiveMainloopBwdSm90ILi2ELi2ELi2EN4cute5tupleIJNS5_1CILi1EEES8_S8_EEENS6_IJNS7_ILi64EEENS7_ILi128EEENS7_ILi96EEEEEENS_6half_tEfNS_4arch4Sm90ELb1ELb0ELb1ELb0ELb1ELb1ELb0ELb0ELi2ELi1ELi2ELi1ELb1EEENS1_21CollectiveEpilogueBwdISD_SE_SG_Li256ELb0ELb0ELi1EEENS1_25SingleTileBwdLPTSchedulerILb0ELi128ELb1EEEEEEEEEvNT_6ParamsE:
        /* <DEDUP_REMOVED lines=30> */
.L_x_2264:
[----:B------:R-:W-:Y:S05]  /*01e0*/  BSYNC B0 ;  /* 0x0000000000007941 */ /* 0x000fea0003800000 */
.L_x_2263:
        /* <DEDUP_REMOVED lines=37> */
.L_x_2265:
        /* <DEDUP_REMOVED lines=22> */
.L_x_2266:
[----:B------:R-:W-:Y:S01]  /*05a0*/  PLOP3.LUT P0, PT, PT, PT, UP0, 0x80, 0x0 ;  /* 0x000000000000781c */ /* 0x000fe20003f0f008 */
[----:B------:R-:W-:Y:S01]  /*05b0*/  NOP ;  /* 0x0000000000007918 */ /* 0x000fe20000000000 */
[----:B------:R-:W-:Y:S01]  /*05c0*/  ULDC.64 UR46, c[0x0][0x208] ;  /* 0x00008200002e7ab9 */ /* 0x000fe20000000a00 */
[----:B-12-4-:R-:W-:Y:S10]  /*05d0*/  BAR.SYNC.DEFER_BLOCKING 0x0 ;  /* 0x0000000000007b1d */ /* 0x016ff40000010000 */
[----:B------:R-:W-:Y:S05]  /*05e0*/  @!P0 BRA `(.L_x_2267) ;  /* 0x0000005c00a48947 */ /* 0x000fea0003800000 */
.L_x_2268:
        /* <DEDUP_REMOVED lines=32> */
.L_x_2269:
[----:B------:R-:W-:Y:S01]  /*07f0*/  ULDC UR7, c[0x0][0xb44] ;  /* 0x0002d10000077ab9 */ /* 0x000fe20000000800 */
[----:B------:R-:W-:Y:S01]  /*0800*/  UMOV UR37, UR10 ;  /* 0x0000000a00257c82 */ /* 0x000fe20008000000 */
[----:B------:R-:W-:-:S11]  /*0810*/  UISETP.NE.AND UP0, UPT, UR7, 0x1, UPT ;  /* 0x000000010700788c */ /* 0x000fd6000bf05270 */
[----:B------:R-:W-:Y:S02]  /*0820*/  @UP0 ULDC.64 UR8, c[0x0][0xb48] ;  /* 0x0002d20000080ab9 */ /* 0x000fe40000000a00 */
[----:B------:R-:W-:-:S04]  /*0830*/  UIMAD.WIDE.U32 UR4, UR10, UR8, URZ ;  /* 0x000000080a0472a5 */ /* 0x000fc8000f8e003f */
[----:B------:R-:W-:-:S04]  /*0840*/  @UP0 USHF.R.U32.HI UR37, URZ, UR9, UR5 ;  /* 0x000000093f250299 */ /* 0x000fc80008011605 */
[----:B------:R-:W-:-:S12]  /*0850*/  UIMAD UR4, UR37, UR7, URZ ;  /* 0x00000007250472a4 */ /* 0x000fd8000f8e023f */
.L_x_2270:
[----:B------:R-:W-:Y:S01]  /*0860*/  ULDC UR43, c[0x0][0xb38] ;  /* 0x0002ce00002b7ab9 */ /* 0x000fe20000000800 */
[----:B------:R-:W-:Y:S02]  /*0870*/  UIADD3 UR4, UR10, -UR4, URZ ;  /* 0x800000040a047290 */ /* 0x000fe4000fffe03f */
[----:B------:R-:W-:Y:S01]  /*0880*/  UISETP.NE.AND UP0, UPT, UR43, 0x1, UPT ;  /* 0x000000012b00788c */ /* 0x000fe2000bf05270 */
[----:B------:R-:W-:Y:S01]  /*0890*/  ULDC UR5, c[0x0][0xb44] ;  /* 0x0002d10000057ab9 */ /* 0x000fe20000000800 */
[----:B------:R-:W-:Y:S02]  /*08a0*/  ULOP3.LUT UR40, URZ, UR37, URZ, 0x33, !UPT ;  /* 0x000000253f287292 */ /* 0x000fe4000f8e333f */
[----:B------:R-:W-:-:S07]  /*08b0*/  UIMAD UR6, UR6, UR5, UR4 ;  /* 0x00000005060672a4 */ /* 0x000fce000f8e0204 */
[----:B------:R-:W-:Y:S01]  /*08c0*/  @UP0 ULDC UR4, c[0x0][0xb3c] ;  /* 0x0002cf0000040ab9 */ /* 0x000fe20000000800 */
[----:B------:R-:W-:Y:S01]  /*08d0*/  @UP0 ULDC UR7, c[0x0][0xb40] ;  /* 0x0002d00000070ab9 */ /* 0x000fe20000000800 */
[----:B------:R-:W-:Y:S02]  /*08e0*/  UIMAD.WIDE.U32 UR4, UR6, UR4, URZ ;  /* 0x00000004060472a5 */ /* 0x000fe4000f8e003f */
[----:B------:R-:W-:Y:S02]  /*08f0*/  UMOV UR44, UR6 ;  /* 0x00000006002c7c82 */ /* 0x000fe40008000000 */
[----:B------:R-:W-:-:S03]  /*0900*/  @UP0 USHF.R.U32.HI UR44, URZ, UR7, UR5 ;  /* 0x000000073f2c0299 */ /* 0x000fc60008011605 */
[----:B------:R-:W-:Y:S01]  /*0910*/  ULDC UR5, c[0x0][0xb2c] ;  /* 0x0002cb0000057ab9 */ /* 0x000fe20000000800 */
[----:B------:R-:W-:Y:S02]  /*0920*/  UIADD3 UR4, -UR44, URZ, URZ ;  /* 0x0000003f2c047290 */ /* 0x000fe4000fffe13f */
[----:B------:R-:W-:Y:S01]  /*0930*/  ISETP.LE.AND P0, PT, RZ, UR44, PT ;  /* 0x0000002cff007c0c */ /* 0x000fe2000bf03270 */
[----:B------:R-:W-:Y:S02]  /*0940*/  UIADD3 UR40, UR40, UR5, URZ ;  /* 0x0000000528287290 */ /* 0x000fe4000fffe03f */
[----:B------:R-:W-:-:S10]  /*0950*/  UIMAD UR43, UR43, UR4, UR6 ;  /* 0x000000042b2b72a4 */ /* 0x000fd4000f8e0206 */
        /* <DEDUP_REMOVED lines=88> */
.L_x_2273:
        /* <DEDUP_REMOVED lines=15> */
.L_x_2272:
        /* <DEDUP_REMOVED lines=22> */
.L_x_2275:
        /* <DEDUP_REMOVED lines=15> */
.L_x_2274:
[----:B------:R-:W-:Y:S01]  /*1220*/  SHF.R.S32.HI R19, RZ, 0x1f, R18 ;  /* 0x0000001fff137819 */ /* 0x000fe20000011412 */
[----:B------:R-:W-:-:S03]  /*1230*/  UMOV UR4, 0xffffffff ;  /* 0xffffffff00047882 */ /* 0x000fc60000000000 */
[----:B------:R-:W-:-:S04]  /*1240*/  LEA.HI R0, R19, R18, RZ, 0x7 ;  /* 0x0000001213007211 */ /* 0x000fc800078f38ff */
[----:B------:R-:W-:Y:S01]  /*1250*/  SHF.R.S32.HI R17, RZ, 0x7, R0 ;  /* 0x00000007ff117819 */ /* 0x000fe20000011400 */
[----:B------:R-:W-:Y:S06]  /*1260*/  BRA.DIV UR4, `(.L_x_2276) ;  /* 0x0000009204a87947 */ /* 0x000fec000b800000 */
[----:B------:R1:W2:Y:S02]  /*1270*/  SHFL.IDX PT, R14, R17, RZ, 0x1f ;  /* 0x00001fff110e7589 */ /* 0x0002a400000e0000 */
.L_x_2381:
        /* <DEDUP_REMOVED lines=15> */
.L_x_2277:
        /* <DEDUP_REMOVED lines=19> */
.L_x_2279:
        /* <DEDUP_REMOVED lines=124> */
.L_x_2290:
[----:B------:R-:W-:-:S06]  /*1c60*/  UISETP.NE.AND UP0, UPT, UR11, 0x3, UPT ;  /* 0x000000030b00788c */ /* 0x000fcc000bf05270 */
[----:B------:R-:W-:-:S13]  /*1c70*/  PLOP3.LUT P0, PT, PT, PT, UP0, 0x80, 0x0 ;  /* 0x000000000000781c */ /* 0x000fda0003f0f008 */
[----:B-1----:R-:W-:Y:S05]  /*1c80*/  @!P0 BRA `(.L_x_2280) ;  /* 0x0000000000048947 */ /* 0x002fea0003800000 */
[----:B------:R-:W-:Y:S01]  /*1c90*/  BPT.TRAP 0x1 ;  /* 0x000000040000795c */ /* 0x000fe20000300000 */
.L_x_2280:
[----:B------:R-:W-:Y:S01]  /*1ca0*/  R2UR UR8, R235 ;  /* 0x00000000eb0872ca */ /* 0x000fe200000e0000 */
[----:B------:R-:W-:-:S05]  /*1cb0*/  IMAD.U32 R120, RZ, RZ, UR10 ;  /* 0x0000000aff787e24 */ /* 0x000fca000f8e00ff */
[----:B------:R-:W-:-:S07]  /*1cc0*/  SHF.L.U32 R120, R120, 0x1f, RZ ;  /* 0x0000001f78787819 */ /* 0x000fce00000006ff */
[----:B------:R-:W-:-:S09]  /*1cd0*/  ULEA UR8, UR4, UR8, 0x3 ;  /* 0x0000000804087291 */ /* 0x000fd2000f8e183f */
[----:B------:R1:W2:Y:S01]  /*1ce0*/  SYNCS.PHASECHK.TRANS64.TRYWAIT P1, [UR8+0x26810], R120 ;  /* 0x02681078ff0075a7 */ /* 0x0002a20008020148 */
[----:B------:R-:W-:Y:S05]  /*1cf0*/  @!P0 BRA `(.L_x_2281) ;  /* 0x0000000000048947 */ /* 0x000fea0003800000 */
[----:B------:R-:W-:Y:S01]  /*1d00*/  BPT.TRAP 0x1 ;  /* 0x000000040000795c */ /* 0x000fe20000300000 */
.L_x_2281:
[----:B--2---:R-:W-:Y:S05]  /*1d10*/  @P1 BRA `(.L_x_2282) ;  /* 0x0000000000081947 */ /* 0x004fea0003800000 */
[----:B------:R-:W2:Y:S02]  /*1d20*/  SYNCS.PHASECHK.TRANS64.TRYWAIT P1, [UR8+0x26810], R120 ;  /* 0x02681078ff0075a7 */ /* 0x000ea40008020148 */
[----:B--2---:R-:W-:Y:S05]  /*1d30*/  @!P1 BRA `(.L_x_2283) ;  /* 0x0000008800289947 */ /* 0x004fea0003800000 */
.L_x_2282:
        /* <DEDUP_REMOVED lines=66> */
.L_x_2284:
[----:B------:R1:W1:Y:S01]  /*2160*/  SYNCS.PHASECHK.TRANS64.TRYWAIT P1, [UR8+0x26830], R120 ;  /* 0x02683078ff0075a7 */ /* 0x0002620008020148 */
[----:B------:R-:W-:Y:S05]  /*2170*/  @!P0 BRA `(.L_x_2285) ;  /* 0x0000000000048947 */ /* 0x000fea0003800000 */
[----:B------:R-:W-:Y:S01]  /*2180*/  BPT.TRAP 0x1 ;  /* 0x000000040000795c */ /* 0x000fe20000300000 */
.L_x_2285:
        /* <DEDUP_REMOVED lines=50> */
.L_x_2286:
        /* <DEDUP_REMOVED lines=555> */
.L_x_2288:
        /* <DEDUP_REMOVED lines=11> */
[----:B------:R-:W-:Y:S01]  /*4810*/  UIADD3 UR14, UR9, 0x40, URZ ;  /* 0x00000040090e7890 */ /* 0x000fe2000fffe03f */
[----:B------:R-:W-:Y:S01]  /*4820*/  UMOV UR15, 0x80000020 ;  /* 0x80000020000f7882 */ /* 0x000fe20000000000 */
[----:B-1----:R-:W-:-:S05]  /*4830*/  SHF.R.U32.HI R4, RZ, 0x7, R4 ;  /* 0x00000007ff047819 */ /* 0x002fca0000011604 */
[C---:B------:R-:W-:Y:S02]  /*4840*/  VIADD R5, R4.reuse, 0x9 ;  /* 0x0000000904057836 */ /* 0x040fe40000000000 */
[----:B------:R-:W-:Y:S01]  /*4850*/  VIADD R4, R4, 0xc ;  /* 0x0000000c04047836 */ /* 0x000fe20000000000 */
[----:B------:R-:W-:Y:S02]  /*4860*/  WARPGROUP.DEPBAR.LE gsb0, 0x0 ;  /* 0x00008000000079c5 */ /* 0x000fe40000010000 */
[----:B------:R-:W-:-:S06]  /*4870*/  WARPGROUP.ARRIVE ;  /* 0x00000000000079c5 */ /* 0x000fcc0000000000 */
[----:B------:R-:W-:Y:S01]  /*4880*/  HGMMA.64x96x16.F32 R24, R156, gdesc[UR12].tnspB, R24, gsb0 ;  /* 0x4160000c9c187df0 */ /* 0x000fe20008000818 */
[----:B------:R-:W-:Y:S01]  /*4890*/  UIADD3 UR14, UR9, 0x80, URZ ;  /* 0x00000080090e7890 */ /* 0x000fe2000fffe03f */
        /* <DEDUP_REMOVED lines=26> */
.L_x_2289:
        /* <DEDUP_REMOVED lines=62> */
.L_x_2271:
        /* <DEDUP_REMOVED lines=23> */
.L_x_2292:
        /* <DEDUP_REMOVED lines=20> */
.L_x_2293:
        /* <DEDUP_REMOVED lines=18> */
.L_x_2294:
        /* <DEDUP_REMOVED lines=18> */
.L_x_2295:
        /* <DEDUP_REMOVED lines=110> */
[----:B------:R-:W-:Y:S01]  /*59f0*/  ULOP3.LUT UR4, URZ, UR37, URZ, 0x33, !UPT ;  /* 0x000000253f047292 */ /* 0x000fe2000f8e333f */
[----:B------:R-:W-:Y:S01]  /*5a00*/  ULDC UR5, c[0x0][0xb2c] ;  /* 0x0002cb0000057ab9 */ /* 0x000fe20000000800 */
[----:B------:R-:W-:Y:S02]  /*5a10*/  ULDC.64 UR6, c[0x0][0x198] ;  /* 0x0000660000067ab9 */ /* 0x000fe40000000a00 */
[----:B------:R-:W-:Y:S02]  /*5a20*/  UIADD3 UR42, UR4, UR5, URZ ;  /* 0x00000005042a7290 */ /* 0x000fe4000fffe03f */
[----:B------:R-:W-:Y:S02]  /*5a30*/  UIADD3 UR4, UP0, UR6, 0x770, URZ ;  /* 0x0000077006047890 */ /* 0x000fe4000ff1e03f */
[----:B------:R-:W-:Y:S02]  /*5a40*/  UIADD3 UR40, UR39, 0x6000, URZ ;  /* 0x0000600027287890 */ /* 0x000fe4000fffe03f */
[----:B------:R-:W-:-:S02]  /*5a50*/  UIADD3.X UR5, URZ, UR7, URZ, UP0, !UPT ;  /* 0x000000073f057290 */ /* 0x000fc400087fe43f */
[----:B------:R-:W-:Y:S02]  /*5a60*/  UIADD3 UR6, UP0, UR6, 0x670, URZ ;  /* 0x0000067006067890 */ /* 0x000fe4000ff1e03f */
[----:B------:R-:W-:Y:S02]  /*5a70*/  USHF.L.U32 UR42, UR42, 0x7, URZ ;  /* 0x000000072a2a7899 */ /* 0x000fe4000800063f */
[----:B------:R-:W-:Y:S02]  /*5a80*/  UIADD3 UR32, UR39, 0x8000, URZ ;  /* 0x0000800027207890 */ /* 0x000fe4000fffe03f */
[----:B------:R-:W-:Y:S02]  /*5a90*/  UIADD3 UR24, UR39, 0xa000, URZ ;  /* 0x0000a00027187890 */ /* 0x000fe4000fffe03f */
[----:B------:R-:W-:Y:S02]  /*5aa0*/  UIADD3.X UR7, URZ, UR7, URZ, UP0, !UPT ;  /* 0x000000073f077290 */ /* 0x000fe400087fe43f */
[----:B------:R-:W-:-:S02]  /*5ab0*/  UIADD3 UR16, UR39, 0x2000, URZ ;  /* 0x0000200027107890 */ /* 0x000fc4000fffe03f */
        /* <DEDUP_REMOVED lines=9> */
[----:B------:R-:W-:Y:S01]  /*5b50*/  UMOV UR26, UR42 ;  /* 0x0000002a001a7c82 */ /* 0x000fe20008000000 */
[----:B------:R1:W-:Y:S01]  /*5b60*/  UTMASTG.4D [UR40], [UR4] ;  /* 0x00000028040073b5 */ /* 0x0003e20008018000 */
        /* <DEDUP_REMOVED lines=9> */
[----:B------:R3:W-:Y:S01]  /*5c00*/  UTMASTG.4D [UR24], [UR4] ;  /* 0x00000018040073b5 */ /* 0x0007e20008018000 */
[----:B-1----:R-:W-:-:S02]  /*5c10*/  UMOV UR40, UR39 ;  /* 0x0000002700287c82 */ /* 0x002fc40008000000 */
[----:B------:R3:W-:Y:S01]  /*5c20*/  UTMASTG.4D [UR40], [UR6] ;  /* 0x00000028060073b5 */ /* 0x0007e20008018000 */
[----:B------:R3:W-:Y:S01]  /*5c30*/  UTMASTG.4D [UR16], [UR6] ;  /* 0x00000010060073b5 */ /* 0x0007e20008018000 */
[----:B------:R3:W-:Y:S02]  /*5c40*/  UTMASTG.4D [UR8], [UR6] ;  /* 0x00000008060073b5 */ /* 0x0007e40008018000 */
[----:B---3--:R0:W-:Y:S02]  /*5c50*/  UTMACMDFLUSH ;  /* 0x00000000000079b7 */ /* 0x0081e40000000000 */
.L_x_2297:
[----:B------:R-:W-:Y:S05]  /*5c60*/  BSYNC B0 ;  /* 0x0000000000007941 */ /* 0x000fea0003800000 */
.L_x_2296:
[----:B------:R-:W-:-:S04]  /*5c70*/  DEPBAR.LE SB0, 0x0 ;  /* 0x000080000000791a */ /* 0x000fc80000000000 */
[----:B------:R-:W-:Y:S05]  /*5c80*/  EXIT ;  /* 0x000000000000794d */ /* 0x000fea0003800000 */
.L_x_2291:
[----:B-1----:R-:W1:Y:S01]  /*5c90*/  S2R R0, SR_TID.X ;  /* 0x0000000000007919 */ /* 0x002e620000002100 */
[----:B------:R-:W2:Y:S01]  /*5ca0*/  LDC.64 R4, c[0x0][0x820] ;  /* 0x00020800ff047b82 */ /* 0x000ea20000000a00 */
[----:B------:R-:W-:Y:S01]  /*5cb0*/  USHF.R.S32.HI UR5, URZ, 0x1f, UR43 ;  /* 0x0000001f3f057899 */ /* 0x000fe2000801142b */
[----:B------:R-:W-:Y:S01]  /*5cc0*/  BSSY B0, `(.L_x_2298) ;  /* 0x000003a000007945 */ /* 0x000fe20003800000 */
[----:B------:R-:W-:Y:S02]  /*5cd0*/  ULOP3.LUT UR37, URZ, UR37, URZ, 0x33, !UPT ;  /* 0x000000253f257292 */ /* 0x000fe4000f8e333f */
[----:B------:R-:W-:-:S03]  /*5ce0*/  USHF.R.S32.HI UR8, URZ, 0x1f, UR44 ;  /* 0x0000001f3f087899 */ /* 0x000fc6000801142c */
[----:B------:R-:W3:Y:S08]  /*5cf0*/  LDC.64 R10, c[0x0][0x850] ;  /* 0x00021400ff0a7b82 */ /* 0x000ef00000000a00 */
[----:B------:R-:W4:Y:S08]  /*5d00*/  LDC R9, c[0x0][0xb2c] ;  /* 0x0002cb00ff097b82 */ /* 0x000f300000000800 */
[----:B------:R-:W5:Y:S01]  /*5d10*/  LDC R8, c[0x0][0x808] ;  /* 0x00020200ff087b82 */ /* 0x000f620000000800 */
[----:B-1----:R-:W-:-:S07]  /*5d20*/  VIADD R3, R0, 0xffffff80 ;  /* 0xffffff8000037836 */ /* 0x002fce0000000000 */
[----:B------:R-:W1:Y:S01]  /*5d30*/  LDC.64 R14, c[0x0][0x858] ;  /* 0x00021600ff0e7b82 */ /* 0x000e620000000a00 */
[----:B------:R-:W-:-:S04]  /*5d40*/  SHF.R.S32.HI R2, RZ, 0x1f, R3 ;  /* 0x0000001fff027819 */ /* 0x000fc80000011403 */
[----:B------:R-:W-:-:S03]  /*5d50*/  LEA.HI R2, R2, R3, RZ, 0x2 ;  /* 0x0000000302027211 */ /* 0x000fc600078f10ff */
[----:B------:R-:W1:Y:S01]  /*5d60*/  LDC.64 R16, c[0x0][0x828] ;  /* 0x00020a00ff107b82 */ /* 0x000e620000000a00 */
[----:B----4-:R-:W-:Y:S01]  /*5d70*/  VIADD R19, R9, UR37 ;  /* 0x0000002509137c36 */ /* 0x010fe20008000000 */
[----:B------:R-:W-:Y:S02]  /*5d80*/  LOP3.LUT R0, R2, 0x1ffffffc, RZ, 0xc0, !PT ;  /* 0x1ffffffc02007812 */ /* 0x000fe400078ec0ff */
[----:B------:R-:W-:-:S03]  /*5d90*/  SHF.R.S32.HI R2, RZ, 0x2, R2 ;  /* 0x00000002ff027819 */ /* 0x000fc60000011402 */
[----:B------:R-:W-:-:S04]  /*5da0*/  IMAD.IADD R0, R3, 0x1, -R0 ;  /* 0x0000000103007824 */ /* 0x000fc800078e0a00 */
[----:B------:R-:W-:Y:S02]  /*5db0*/  IMAD.SHL.U32 R6, R0, 0x8, RZ ;  /* 0x0000000800067824 */ /* 0x000fe400078e00ff */
[----:B--2---:R-:W-:Y:S02]  /*5dc0*/  IMAD R0, R4, UR5, RZ ;  /* 0x0000000504007c24 */ /* 0x004fe4000f8e02ff */
[----:B------:R-:W-:Y:S01]  /*5dd0*/  VIADD R18, R6, 0x40 ;  /* 0x0000004006127836 */ /* 0x000fe20000000000 */
[----:B------:R-:W-:Y:S01]  /*5de0*/  SHF.R.S32.HI R7, RZ, 0x1f, R6 ;  /* 0x0000001fff077819 */ /* 0x000fe20000011406 */
[----:B------:R-:W-:Y:S02]  /*5df0*/  IMAD R3, R5, UR43, R0 ;  /* 0x0000002b05037c24 */ /* 0x000fe4000f8e0200 */
[----:B---3--:R-:W-:Y:S02]  /*5e00*/  IMAD R0, R10, UR5, RZ ;  /* 0x000000050a007c24 */ /* 0x008fe4000f8e02ff */
[----:B------:R-:W-:-:S04]  /*5e10*/  IMAD.WIDE.U32 R4, R4, UR43, R6 ;  /* 0x0000002b04047c25 */ /* 0x000fc8000f8e0006 */
[----:B------:R-:W-:Y:S02]  /*5e20*/  IMAD.IADD R5, R5, 0x1, R3 ;  /* 0x0000000105057824 */ /* 0x000fe400078e0203 */
[----:B------:R-:W-:Y:S02]  /*5e30*/  IMAD R3, R11, UR43, R0 ;  /* 0x0000002b0b037c24 */ /* 0x000fe4000f8e0200 */
[----:B-----5:R-:W-:Y:S02]  /*5e40*/  IMAD R11, R19, -0x80, R8 ;  /* 0xffffff80130b7824 */ /* 0x020fe400078e0208 */
[----:B------:R-:W-:Y:S02]  /*5e50*/  VIADD R0, R2, 0x40 ;  /* 0x0000004002007836 */ /* 0x000fe40000000000 */
[----:B------:R-:W-:Y:S01]  /*5e60*/  IMAD.WIDE.U32 R8, R10, UR43, R6 ;  /* 0x0000002b0a087c25 */ /* 0x000fe2000f8e0006 */
[-C--:B------:R-:W-:Y:S02]  /*5e70*/  ISETP.GE.AND P1, PT, R2, R11.reuse, PT ;  /* 0x0000000b0200720c */ /* 0x080fe40003f26270 */
[----:B------:R-:W-:Y:S01]  /*5e80*/  ISETP.GE.AND P0, PT, R0, R11, PT ;  /* 0x0000000b0000720c */ /* 0x000fe20003f06270 */
[----:B-1----:R-:W-:-:S02]  /*5e90*/  IMAD R0, R14, UR8, RZ ;  /* 0x000000080e007c24 */ /* 0x002fc4000f8e02ff */
[----:B------:R-:W-:Y:S01]  /*5ea0*/  IMAD.IADD R9, R9, 0x1, R3 ;  /* 0x0000000109097824 */ /* 0x000fe200078e0203 */
[----:B------:R-:W-:Y:S01]  /*5eb0*/  SHF.R.S32.HI R3, RZ, 0x1f, R2 ;  /* 0x0000001fff037819 */ /* 0x000fe20000011402 */
[C---:B------:R-:W-:Y:S02]  /*5ec0*/  IMAD R10, R16.reuse, UR8, RZ ;  /* 0x00000008100a7c24 */ /* 0x040fe4000f8e02ff */
[----:B------:R-:W-:-:S04]  /*5ed0*/  IMAD.WIDE.U32 R12, R16, UR44, R4 ;  /* 0x0000002c100c7c25 */ /* 0x000fc8000f8e0004 */
[----:B------:R-:W-:Y:S02]  /*5ee0*/  IMAD R5, R15, UR44, R0 ;  /* 0x0000002c0f057c24 */ /* 0x000fe4000f8e0200 */
[----:B------:R-:W-:-:S04]  /*5ef0*/  IMAD.WIDE.U32 R14, R14, UR44, R8 ;  /* 0x0000002c0e0e7c25 */ /* 0x000fc8000f8e0008 */
[----:B------:R-:W-:Y:S02]  /*5f00*/  IMAD R17, R17, UR44, R10 ;  /* 0x0000002c11117c24 */ /* 0x000fe4000f8e020a */
[----:B------:R-:W-:Y:S02]  /*5f10*/  IMAD.IADD R9, R15, 0x1, R5 ;  /* 0x000000010f097824 */ /* 0x000fe400078e0205 */
[----:B------:R-:W-:-:S04]  /*5f20*/  IMAD.WIDE R10, R19, 0x80, R2 ;  /* 0x00000080130a7825 */ /* 0x000fc800078e0202 */
[----:B------:R-:W-:Y:S02]  /*5f30*/  VIADD R16, R6, 0x20 ;  /* 0x0000002006107836 */ /* 0x000fe40000000000 */
        /* <DEDUP_REMOVED lines=18> */
.L_x_2299:
[----:B------:R-:W-:Y:S05]  /*6060*/  BSYNC B0 ;  /* 0x0000000000007941 */ /* 0x000fea0003800000 */
.L_x_2298:
        /* <DEDUP_REMOVED lines=21> */
.L_x_2301:
[----:B------:R-:W-:Y:S05]  /*61c0*/  BSYNC B0 ;  /* 0x0000000000007941 */ /* 0x000fea0003800000 */
.L_x_2300:
        /* <DEDUP_REMOVED lines=18> */
.L_x_2303:
[----:B------:R-:W-:Y:S05]  /*62f0*/  BSYNC B0 ;  /* 0x0000000000007941 */ /* 0x000fea0003800000 */
.L_x_2302:
        /* <DEDUP_REMOVED lines=22> */
.L_x_2305:
[----:B------:R-:W-:Y:S05]  /*6460*/  BSYNC B0 ;  /* 0x0000000000007941 */ /* 0x000fea0003800000 */
.L_x_2304:
[----:B------:R-:W-:Y:S05]  /*6470*/  EXIT ;  /* 0x000000000000794d */ /* 0x000fea0003800000 */
.L_x_2267:
        /* <DEDUP_REMOVED lines=30> */
.L_x_2309:
[----:B------:R-:W-:Y:S01]  /*6660*/  ULDC UR9, c[0x0][0xb44] ;  /* 0x0002d10000097ab9 */ /* 0x000fe20000000800 */
[----:B------:R-:W-:Y:S01]  /*6670*/  UMOV UR7, UR8 ;  /* 0x0000000800077c82 */ /* 0x000fe20008000000 */
[----:B------:R-:W-:-:S11]  /*6680*/  UISETP.NE.AND UP0, UPT, UR9, 0x1, UPT ;  /* 0x000000010900788c */ /* 0x000fd6000bf05270 */
[----:B------:R-:W-:Y:S02]  /*6690*/  @UP0 ULDC.64 UR10, c[0x0][0xb48] ;  /* 0x0002d200000a0ab9 */ /* 0x000fe40000000a00 */
[----:B------:R-:W-:-:S04]  /*66a0*/  UIMAD.WIDE.U32 UR4, UR8, UR10, URZ ;  /* 0x0000000a080472a5 */ /* 0x000fc8000f8e003f */
[----:B------:R-:W-:-:S04]  /*66b0*/  @UP0 USHF.R.U32.HI UR7, URZ, UR11, UR5 ;  /* 0x0000000b3f070299 */ /* 0x000fc80008011605 */
[----:B------:R-:W-:-:S12]  /*66c0*/  UIMAD UR4, UR7, UR9, URZ ;  /* 0x00000009070472a4 */ /* 0x000fd8000f8e023f */
.L_x_2310:
[----:B------:R-:W-:Y:S01]  /*66d0*/  ULDC UR17, c[0x0][0xb38] ;  /* 0x0002ce0000117ab9 */ /* 0x000fe20000000800 */
[----:B------:R-:W-:Y:S02]  /*66e0*/  UIADD3 UR4, UR8, -UR4, URZ ;  /* 0x8000000408047290 */ /* 0x000fe4000fffe03f */
[----:B------:R-:W-:Y:S01]  /*66f0*/  UISETP.NE.AND UP0, UPT, UR17, 0x1, UPT ;  /* 0x000000011100788c */ /* 0x000fe2000bf05270 */
[----:B------:R-:W-:Y:S01]  /*6700*/  ULDC UR5, c[0x0][0xb44] ;  /* 0x0002d10000057ab9 */ /* 0x000fe20000000800 */
[----:B------:R-:W-:Y:S02]  /*6710*/  ULOP3.LUT UR7, URZ, UR7, URZ, 0x33, !UPT ;  /* 0x000000073f077292 */ /* 0x000fe4000f8e333f */
[----:B------:R-:W-:Y:S01]  /*6720*/  UIMAD UR6, UR6, UR5, UR4 ;  /* 0x00000005060672a4 */ /* 0x000fe2000f8e0204 */
[----:B------:R-:W-:Y:S02]  /*6730*/  ULDC UR18, c[0x0][0xb2c] ;  /* 0x0002cb0000127ab9 */ /* 0x000fe40000000800 */
[----:B------:R-:W-:-:S04]  /*6740*/  UIADD3 UR18, UR7, UR18, URZ ;  /* 0x0000001207127290 */ /* 0x000fc8000fffe03f */
        /* <DEDUP_REMOVED lines=14> */
[----:B------:R-:W-:-:S04]  /*6830*/  UIADD3 UR4, -UR5, UR4, -UR16 ;  /* 0x0000000405047290 */ /* 0x000fc8000fffe910 */
        /* <DEDUP_REMOVED lines=8> */
[----:B------:R-:W-:-:S06]  /*68c0*/  UISETP.GT.AND UP0, UPT, UR5, UR8, UPT ;  /* 0x000000080500728c */ /* 0x000fcc000bf04270 */
[----:B------:R-:W-:-:S13]  /*68d0*/  PLOP3.LUT P0, PT, PT, PT, UP0, 0x80, 0x0 ;  /* 0x000000000000781c */ /* 0x000fda0003f0f008 */
[----:B------:R-:W-:Y:S05]  /*68e0*/  @!P0 BRA `(.L_x_2308) ;  /* 0x0000003c00008947 */ /* 0x000fea0003800000 */
[----:B------:R-:W-:Y:S01]  /*68f0*/  USHF.R.S32.HI UR19, URZ, 0x1f, UR17 ;  /* 0x0000001f3f137899 */ /* 0x000fe20008011411 */
[----:B------:R-:W1:Y:S01]  /*6900*/  S2R R0, SR_TID.X ;  /* 0x0000000000007919 */ /* 0x000e620000002100 */
[----:B------:R-:W-:Y:S01]  /*6910*/  ULDC.64 UR12, c[0x0][0x2d8] ;  /* 0x0000b600000c7ab9 */ /* 0x000fe20000000a00 */
[----:B------:R-:W-:Y:S01]  /*6920*/  USHF.R.S32.HI UR9, URZ, 0x1f, UR10 ;  /* 0x0000001f3f097899 */ /* 0x000fe2000801140a */
[----:B------:R-:W-:Y:S01]  /*6930*/  LOP3.LUT R8, RZ, UR18, RZ, 0x33, !PT ;  /* 0x00000012ff087c12 */ /* 0x000fe2000f8e33ff */
[----:B------:R-:W-:Y:S02]  /*6940*/  UIMAD UR4, UR19, UR12, URZ ;  /* 0x0000000c130472a4 */ /* 0x000fe4000f8e023f */
[----:B------:R-:W-:Y:S02]  /*6950*/  UIMAD.WIDE.U32 UR6, UR17, UR12, URZ ;  /* 0x0000000c110672a5 */ /* 0x000fe4000f8e003f */
[----:B------:R-:W-:Y:S02]  /*6960*/  UIMAD UR4, UR17, UR13, UR4 ;  /* 0x0000000d110472a4 */ /* 0x000fe4000f8e0204 */
[----:B------:R-:W-:-:S02]  /*6970*/  UIADD3 UR11, UR5, -UR8, URZ ;  /* 0x80000008050b7290 */ /* 0x000fc4000fffe03f */
[----:B------:R-:W-:Y:S01]  /*6980*/  UIADD3 UR7, UR7, UR4, URZ ;  /* 0x0000000407077290 */ /* 0x000fe2000fffe03f */
[----:B------:R-:W-:Y:S01]  /*6990*/  ULDC.64 UR12, c[0x0][0x2e0] ;  /* 0x0000b800000c7ab9 */ /* 0x000fe20000000a00 */
[----:B------:R-:W-:Y:S02]  /*69a0*/  UIADD3 UR4, UR16, 0x7f, URZ ;  /* 0x0000007f10047890 */ /* 0x000fe4000fffe03f */
[----:B------:R-:W-:Y:S02]  /*69b0*/  UIMAD UR9, UR9, UR12, URZ ;  /* 0x0000000c090972a4 */ /* 0x000fe4000f8e023f */
[----:B------:R-:W-:Y:S02]  /*69c0*/  UIMAD.WIDE.U32 UR6, UR10, UR12, UR6 ;  /* 0x0000000c0a0672a5 */ /* 0x000fe4000f8e0006 */
[----:B------:R-:W-:Y:S02]  /*69d0*/  UIADD3 UR12, UR16, 0xbf, -UR14 ;  /* 0x000000bf100c7890 */ /* 0x000fe4000fffe80e */
[----:B------:R-:W-:Y:S01]  /*69e0*/  ULOP3.LUT UR14, UR11, 0x1, URZ, 0xc0, !UPT ;  /* 0x000000010b0e7892 */ /* 0x000fe2000f8ec03f */
[----:B------:R-:W-:Y:S01]  /*69f0*/  ULDC UR15, c[0x0][0x288] ;  /* 0x0000a200000f7ab9 */ /* 0x000fe20000000800 */
[----:B------:R-:W-:-:S02]  /*6a00*/  UIMAD UR9, UR10, UR13, UR9 ;  /* 0x0000000d0a0972a4 */ /* 0x000fc4000f8e0209 */
[----:B------:R-:W-:Y:S02]  /*6a10*/  UISETP.NE.U32.AND UP0, UPT, UR14, 0x1, UPT ;  /* 0x000000010e00788c */ /* 0x000fe4000bf05070 */
[----:B------:R-:W-:Y:S02]  /*6a20*/  UIMAD UR10, UR10, UR15, URZ ;  /* 0x0000000f0a0a72a4 */ /* 0x000fe4000f8e023f */
[----:B------:R-:W-:Y:S01]  /*6a30*/  USHF.R.S32.HI UR11, URZ, 0x1f, UR4 ;  /* 0x0000001f3f0b7899 */ /* 0x000fe20008011404 */
[----:B-1----:R-:W-:Y:S01]  /*6a40*/  LOP3.LUT R0, R0, 0x1f, RZ, 0xc0, !PT ;  /* 0x0000001f00007812 */ /* 0x002fe200078ec0ff */
[----:B------:R-:W-:Y:S01]  /*6a50*/  UIADD3 UR13, UP1, UR17, UR10, URZ ;  /* 0x0000000a110d7290 */ /* 0x000fe2000ff3e03f */
[----:B------:R-:W-:Y:S01]  /*6a60*/  PLOP3.LUT P1, PT, PT, PT, UP0, 0x80, 0x0 ;  /* 0x000000000000781c */ /* 0x000fe20003f2f008 */
[----:B------:R-:W-:Y:S01]  /*6a70*/  ULEA.HI UR11, UR11, UR4, URZ, 0x7 ;  /* 0x000000040b0b7291 */ /* 0x000fe2000f8f383f */
[----:B------:R-:W-:Y:S01]  /*6a80*/  ULDC UR16, c[0x0][0x760] ;  /* 0x0001d80000107ab9 */ /* 0x000fe20000000800 */
[----:B------:R-:W-:Y:S01]  /*6a90*/  ELECT P0, URZ, PT ;  /* 0x00000000003f782f */ /* 0x000fe20003800000 */
[----:B------:R-:W-:-:S02]  /*6aa0*/  UIMAD UR14, UR15, UR16, URZ ;  /* 0x000000100f0e72a4 */ /* 0x000fc4000f8e023f */
[----:B------:R-:W-:Y:S02]  /*6ab0*/  ULEA.HI.X.SX32 UR15, UR10, UR19, 0x1, UP1 ;  /* 0x000000130a0f7291 */ /* 0x000fe400088f0e3f */
[----:B------:R-:W-:Y:S02]  /*6ac0*/  USHF.R.S32.HI UR16, URZ, 0x7, UR11 ;  /* 0x000000073f107899 */ /* 0x000fe4000801140b */
[----:B------:R-:W-:-:S03]  /*6ad0*/  UIADD3 UR25, UR7, UR9, URZ ;  /* 0x0000000907197290 */ /* 0x000fc6000fffe03f */
[----:B------:R-:W-:Y:S09]  /*6ae0*/  @P1 BRA `(.L_x_2311) ;  /* 0x0000000400881947 */ /* 0x000ff20003800000 */
        /* <DEDUP_REMOVED lines=11> */
[----:B------:R-:W-:-:S04]  /*6ba0*/  ULEA UR4, UR8, UR12, 0x6 ;  /* 0x0000000c08047291 */ /* 0x000fc8000f8e303f */
[----:B------:R-:W-:-:S04]  /*6bb0*/  USHF.R.S32.HI UR10, URZ, 0x1f, UR4 ;  /* 0x0000001f3f0a7899 */ /* 0x000fc80008011404 */
[----:B------:R-:W-:-:S04]  /*6bc0*/  ULEA.HI UR10, UR10, UR4, URZ, 0x7 ;  /* 0x000000040a0a7291 */ /* 0x000fc8000f8f383f */
[----:B------:R-:W-:-:S04]  /*6bd0*/  USHF.R.S32.HI UR10, URZ, 0x7, UR10 ;  /* 0x000000073f0a7899 */ /* 0x000fc8000801140a */
[----:B------:R-:W-:-:S04]  /*6be0*/  UISETP.LT.AND UP0, UPT, UR16, UR10, UPT ;  /* 0x0000000a1000728c */ /* 0x000fc8000bf01270 */
[----:B------:R-:W-:-:S06]  /*6bf0*/  USEL UR10, UR16, UR10, UP0 ;  /* 0x0000000a100a7287 */ /* 0x000fcc0008000000 */
[----:B------:R-:W-:-:S07]  /*6c00*/  VIADD R5, R8, UR10 ;  /* 0x0000000a08057c36 */ /* 0x000fce0008000000 */
.L_x_2314:
[----:B------:R-:W2:Y:S04]  /*6c10*/  LDG.E.STRONG.GPU R4, desc[UR46][R2.64] ;  /* 0x0000002e02047981 */ /* 0x000ea8000c1ef900 */
[----:B--2---:R-:W-:Y:S01]  /*6c20*/  CCTL.IVALL ;  /* 0x00000000ff00798f */ /* 0x004fe20002000000 */
[----:B------:R-:W-:Y:S05]  /*6c30*/  YIELD ;  /* 0x0000000000007946 */ /* 0x000fea0003800000 */
[----:B------:R-:W-:-:S13]  /*6c40*/  ISETP.NE.AND P1, PT, R4, R5, PT ;  /* 0x000000050400720c */ /* 0x000fda0003f25270 */
[----:B------:R-:W-:Y:S05]  /*6c50*/  @P1 BRA `(.L_x_2314) ;  /* 0xfffffffc00ec1947 */ /* 0x000fea000383ffff */
.L_x_2313:
[----:B------:R-:W-:Y:S05]  /*6c60*/  BSYNC B1 ;  /* 0x0000000000017941 */ /* 0x000fea0003800000 */
.L_x_2312:
[----:B------:R-:W-:-:S03]  /*6c70*/  UMOV UR4, 0xffffffff ;  /* 0xffffffff00047882 */ /* 0x000fc60000000000 */
[----:B------:R-:W-:Y:S05]  /*6c80*/  BRA.DIV UR4, `(.L_x_2315) ;  /* 0x0000003a04847947 */ /* 0x000fea000b800000 */
[----:B------:R-:W-:Y:S01]  /*6c90*/  NOP ;  /* 0x0000000000007918 */ /* 0x000fe20000000000 */
.L_x_2384:
[----:B------:R-:W-:Y:S01]  /*6ca0*/  IMAD.U32 R9, RZ, RZ, UR8 ;  /* 0x00000008ff097e24 */ /* 0x000fe2000f8e00ff */
[----:B------:R-:W-:Y:S05]  /*6cb0*/  WARPSYNC.ALL ;  /* 0x0000000000007948 */ /* 0x000fea0003800000 */
[----:B------:R-:W-:Y:S01]  /*6cc0*/  BAR.SYNC.DEFER_BLOCKING 0xd, 0xa0 ;  /* 0x0342800000007b1d */ /* 0x000fe20000010000 */
[----:B------:R-:W-:-:S05]  /*6cd0*/  IMAD R9, R9, 0x1800, RZ ;  /* 0x0000180009097824 */ /* 0x000fca00078e02ff */
[----:B------:R-:W-:Y:S04]  /*6ce0*/  BSSY B1, `(.L_x_2316) ;  /* 0x0000012000017945 */ /* 0x000fe80003800000 */
[----:B------:R-:W-:Y:S05]  /*6cf0*/  @!P0 BRA `(.L_x_2317) ;  /* 0x0000000000408947 */ /* 0x000fea0003800000 */
[----:B------:R-:W1:Y:S01]  /*6d00*/  LDC.64 R6, c[0x0][0x2c0] ;  /* 0x0000b000ff067b82 */ /* 0x000e620000000a00 */
[----:B------:R-:W-:Y:S01]  /*6d10*/  IADD3 R5, P1, R9, UR6, RZ ;  /* 0x0000000609057c10 */ /* 0x000fe2000ff3e0ff */
[----:B------:R-:W-:Y:S01]  /*6d20*/  UMOV UR4, 0x400 ;  /* 0x0000040000047882 */ /* 0x000fe20000000000 */
[----:B------:R-:W-:Y:S01]  /*6d30*/  UMOV UR20, 0x0 ;  /* 0x0000000000147882 */ /* 0x000fe20000000000 */
[----:B------:R-:W-:-:S04]  /*6d40*/  UMOV UR21, 0x14f00000 ;  /* 0x14f0000000157882 */ /* 0x000fc80000000000 */
[----:B------:R-:W2:Y:S01]  /*6d50*/  S2UR UR10, SR_CgaCtaId ;  /* 0x00000000000a79c3 */ /* 0x000ea20000008800 */
[----:B-1----:R-:W-:Y:S02]  /*6d60*/  LEA R4, P3, R5, R6, 0x2 ;  /* 0x0000000605047211 */ /* 0x002fe400078610ff */
[----:B------:R-:W-:Y:S02]  /*6d70*/  LEA.HI.X.SX32 R6, R9, UR25, 0x1, P1 ;  /* 0x0000001909067c11 */ /* 0x000fe400088f0eff */
[----:B------:R-:W-:Y:S02]  /*6d80*/  R2UR UR18, R4 ;  /* 0x00000000041272ca */ /* 0x000fe400000e0000 */
[----:B------:R-:W-:Y:S01]  /*6d90*/  LEA.HI.X R5, R5, R7, R6, 0x2, P3 ;  /* 0x0000000705057211 */ /* 0x000fe200018f1406 */
[----:B--2---:R-:W-:-:S03]  /*6da0*/  ULEA UR4, UR10, UR4, 0x18 ;  /* 0x000000040a047291 */ /* 0x004fc6000f8ec03f */
[----:B------:R-:W-:Y:S01]  /*6db0*/  R2UR UR19, R5 ;  /* 0x00000000051372ca */ /* 0x000fe200000e0000 */
[----:B------:R-:W-:Y:S01]  /*6dc0*/  UMOV UR10, 0x300 ;  /* 0x00000300000a7882 */ /* 0x000fe20000000000 */
[----:B------:R-:W-:-:S11]  /*6dd0*/  UIADD3 UR4, UR4, 0xc000, URZ ;  /* 0x0000c00004047890 */ /* 0x000fd6000fffe03f */
[----:B------:R1:W-:Y:S02]  /*6de0*/  UBLKRED.G.S.ADD.F32.RN [UR18], [UR4], UR10, desc[UR20] ;  /* 0x00001412040073bb */ /* 0x0003e400080a140a */
[----:B-1----:R0:W-:Y:S02]  /*6df0*/  UTMACMDFLUSH ;  /* 0x00000000000079b7 */ /* 0x0021e40000000000 */
.L_x_2317:
[----:B------:R-:W-:Y:S05]  /*6e00*/  BSYNC B1 ;  /* 0x0000000000017941 */ /* 0x000fea0003800000 */
.L_x_2316:
        /* <DEDUP_REMOVED lines=20> */
.L_x_2319:
[----:B------:R-:W-:Y:S05]  /*6f50*/  BSYNC B1 ;  /* 0x0000000000017941 */ /* 0x000fea0003800000 */
.L_x_2318:
[----:B------:R-:W-:Y:S06]  /*6f60*/  BAR.ARV 0xa, 0xa0 ;  /* 0x0282800000007b1d */ /* 0x000fec0000002000 */
[----:B------:R-:W-:Y:S04]  /*6f70*/  BSSY B1, `(.L_x_2320) ;  /* 0x0000003000017945 */ /* 0x000fe80003800000 */
[----:B------:R-:W-:Y:S05]  /*6f80*/  @!P0 BRA `(.L_x_2321) ;  /* 0x0000000000048947 */ /* 0x000fea0003800000 */
[----:B------:R-:W-:-:S04]  /*6f90*/  DEPBAR.LE SB0, 0x0 ;  /* 0x000080000000791a */ /* 0x000fc80000000000 */
.L_x_2321:
[----:B------:R-:W-:Y:S05]  /*6fa0*/  BSYNC B1 ;  /* 0x0000000000017941 */ /* 0x000fea0003800000 */
.L_x_2320:
        /* <DEDUP_REMOVED lines=19> */
.L_x_2323:
[----:B------:R-:W-:Y:S05]  /*70e0*/  BSYNC B1 ;  /* 0x0000000000017941 */ /* 0x000fea0003800000 */
.L_x_2322:
[----:B------:R-:W-:Y:S01]  /*70f0*/  UIADD3 UR17, UR8, 0x1, URZ ;  /* 0x0000000108117890 */ /* 0x000fe2000fffe03f */
[----:B------:R-:W-:Y:S11]  /*7100*/  BRA `(.L_x_2324) ;  /* 0x0000000000047947 */ /* 0x000ff60003800000 */
.L_x_2311:
[----:B------:R-:W-:-:S05]  /*7110*/  UMOV UR17, UR8 ;  /* 0x0000000800117c82 */ /* 0x000fca0008000000 */
.L_x_2324:
[----:B------:R-:W-:-:S04]  /*7120*/  UIADD3 UR4, UR8, 0x1, URZ ;  /* 0x0000000108047890 */ /* 0x000fc8000fffe03f */
[----:B------:R-:W-:-:S06]  /*7130*/  UISETP.NE.AND UP0, UPT, UR5, UR4, UPT ;  /* 0x000000040500728c */ /* 0x000fcc000bf05270 */
[----:B------:R-:W-:-:S13]  /*7140*/  PLOP3.LUT P1, PT, PT, PT, UP0, 0x80, 0x0 ;  /* 0x000000000000781c */ /* 0x000fda0003f2f008 */
[----:B------:R-:W-:Y:S05]  /*7150*/  @!P1 BRA `(.L_x_2308) ;  /* 0x0000003000e49947 */ /* 0x000fea0003800000 */
[----:B------:R-:W-:Y:S01]  /*7160*/  ULDC.64 UR10, c[0x0][0x2c0] ;  /* 0x0000b000000a7ab9 */ /* 0x000fe20000000a00 */
[----:B------:R-:W-:Y:S02]  /*7170*/  UIADD3 UR21, UR9, UR7, URZ ;  /* 0x0000000709157290 */ /* 0x000fe4000fffe03f */
[----:B------:R-:W-:Y:S01]  /*7180*/  ULEA UR20, UP0, UR6, UR10, 0x2 ;  /* 0x0000000a06147291 */ /* 0x000fe2000f80103f */
[----:B------:R-:W-:Y:S01]  /*7190*/  UMOV UR22, UR17 ;  /* 0x0000001100167c82 */ /* 0x000fe20008000000 */
[----:B------:R-:W-:Y:S02]  /*71a0*/  UMOV UR4, URZ ;  /* 0x0000003f00047c82 */ /* 0x000fe40008000000 */
[----:B------:R-:W-:Y:S02]  /*71b0*/  ULEA.HI.X UR21, UR6, UR11, UR21, 0x2, UP0 ;  /* 0x0000000b06157291 */ /* 0x000fe400080f1415 */
[----:B------:R-:W-:-:S04]  /*71c0*/  UIADD3 UR20, UP0, UR20, 0x3000, URZ ;  /* 0x0000300014147890 */ /* 0x000fc8000ff1e03f */
[----:B------:R-:W-:-:S12]  /*71d0*/  UIADD3.X UR21, URZ, UR21, URZ, UP0, !UPT ;  /* 0x000000153f157290 */ /* 0x000fd800087fe43f */
.L_x_2349:
[----:B------:R-:W-:Y:S01]  /*71e0*/  UIMAD UR23, UR14, UR17, URZ ;  /* 0x000000110e1772a4 */ /* 0x000fe2000f8e023f */
[----:B------:R-:W-:Y:S01]  /*71f0*/  ISETP.NE.AND P2, PT, R0, RZ, PT ;  /* 0x000000ff0000720c */ /* 0x000fe20003f45270 */
[----:B------:R-:W-:Y:S01]  /*7200*/  ULDC.64 UR10, c[0x0][0x768] ;  /* 0x0001da00000a7ab9 */ /* 0x000fe20000000a00 */
[----:B------:R-:W-:Y:S01]  /*7210*/  ULEA UR28, UR17, UR12, 0x6 ;  /* 0x0000000c111c7291 */ /* 0x000fe2000f8e303f */
        /* <DEDUP_REMOVED lines=8> */
[----:B------:R-:W-:-:S04]  /*72a0*/  USHF.R.S32.HI UR18, URZ, 0x1f, UR28 ;  /* 0x0000001f3f127899 */ /* 0x000fc8000801141c */
[----:B------:R-:W-:-:S04]  /*72b0*/  ULEA.HI UR18, UR18, UR28, URZ, 0x7 ;  /* 0x0000001c12127291 */ /* 0x000fc8000f8f383f */
[----:B------:R-:W-:-:S04]  /*72c0*/  USHF.R.S32.HI UR18, URZ, 0x7, UR18 ;  /* 0x000000073f127899 */ /* 0x000fc80008011412 */
[----:B------:R-:W-:-:S04]  /*72d0*/  UISETP.LT.AND UP0, UPT, UR16, UR18, UPT ;  /* 0x000000121000728c */ /* 0x000fc8000bf01270 */
[----:B------:R-:W-:-:S06]  /*72e0*/  USEL UR18, UR16, UR18, UP0 ;  /* 0x0000001210127287 */ /* 0x000fcc0008000000 */
[----:B------:R-:W-:-:S07]  /*72f0*/  VIADD R5, R8, UR18 ;  /* 0x0000001208057c36 */ /* 0x000fce0008000000 */
.L_x_2327:
[----:B------:R-:W2:Y:S04]  /*7300*/  LDG.E.STRONG.GPU R4, desc[UR46][R2.64] ;  /* 0x0000002e02047981 */ /* 0x000ea8000c1ef900 */
[----:B--2---:R-:W-:Y:S01]  /*7310*/  CCTL.IVALL ;  /* 0x00000000ff00798f */ /* 0x004fe20002000000 */
[----:B------:R-:W-:Y:S05]  /*7320*/  YIELD ;  /* 0x0000000000007946 */ /* 0x000fea0003800000 */
[----:B------:R-:W-:-:S13]  /*7330*/  ISETP.NE.AND P1, PT, R4, R5, PT ;  /* 0x000000050400720c */ /* 0x000fda0003f25270 */
[----:B------:R-:W-:Y:S05]  /*7340*/  @P1 BRA `(.L_x_2327) ;  /* 0xfffffffc00ec1947 */ /* 0x000fea000383ffff */
.L_x_2326:
[----:B------:R-:W-:Y:S05]  /*7350*/  BSYNC B1 ;  /* 0x0000000000017941 */ /* 0x000fea0003800000 */
.L_x_2325:
[----:B------:R-:W-:-:S03]  /*7360*/  UMOV UR18, 0xffffffff ;  /* 0xffffffff00127882 */ /* 0x000fc60000000000 */
[----:B------:R-:W-:Y:S05]  /*7370*/  BRA.DIV UR18, `(.L_x_2328) ;  /* 0x0000003212e47947 */ /* 0x000fea000b800000 */
[----:B------:R-:W-:Y:S01]  /*7380*/  NOP ;  /* 0x0000000000007918 */ /* 0x000fe20000000000 */
.L_x_2387:
        /* <DEDUP_REMOVED lines=10> */
[----:B------:R-:W-:Y:S01]  /*7430*/  UMOV UR31, 0x14f00000 ;  /* 0x14f00000001f7882 */ /* 0x000fe20000000000 */
[----:B-1----:R-:W-:Y:S02]  /*7440*/  ULEA UR24, UR24, UR19, 0x18 ;  /* 0x0000001318187291 */ /* 0x002fe4000f8ec03f */
[----:B------:R-:W-:-:S02]  /*7450*/  ULEA.HI.X.SX32 UR19, UR18, UR25, 0x1, UP0 ;  /* 0x0000001912137291 */ /* 0x000fc400080f0e3f */
[----:B------:R-:W-:Y:S02]  /*7460*/  ULEA UR18, UP0, UR29, UR26, 0x2 ;  /* 0x0000001a1d127291 */ /* 0x000fe4000f80103f */
[----:B------:R-:W-:Y:S02]  /*7470*/  UIADD3 UR24, UR24, 0xc000, URZ ;  /* 0x0000c00018187890 */ /* 0x000fe4000fffe03f */
[----:B------:R-:W-:Y:S01]  /*7480*/  ULEA.HI.X UR19, UR29, UR27, UR19, 0x2, UP0 ;  /* 0x0000001b1d137291 */ /* 0x000fe200080f1413 */
[----:B------:R-:W-:-:S08]  /*7490*/  UMOV UR26, 0x300 ;  /* 0x00000300001a7882 */ /* 0x000fd00000000000 */
[----:B------:R1:W-:Y:S02]  /*74a0*/  UBLKRED.G.S.ADD.F32.RN [UR18], [UR24], UR26, desc[UR30] ;  /* 0x00001e12180073bb */ /* 0x0003e400080a141a */
[----:B-1----:R0:W-:Y:S02]  /*74b0*/  UTMACMDFLUSH ;  /* 0x00000000000079b7 */ /* 0x0021e40000000000 */
.L_x_2330:
[----:B------:R-:W-:Y:S05]  /*74c0*/  BSYNC B1 ;  /* 0x0000000000017941 */ /* 0x000fea0003800000 */
.L_x_2329:
        /* <DEDUP_REMOVED lines=15> */
.L_x_2332:
[----:B------:R-:W-:Y:S05]  /*75c0*/  BSYNC B1 ;  /* 0x0000000000017941 */ /* 0x000fea0003800000 */
.L_x_2331:
[----:B------:R-:W-:Y:S06]  /*75d0*/  BAR.ARV 0xa, 0xa0 ;  /* 0x0282800000007b1d */ /* 0x000fec0000002000 */
[----:B------:R-:W-:Y:S04]  /*75e0*/  BSSY B1, `(.L_x_2333) ;  /* 0x0000003000017945 */ /* 0x000fe80003800000 */
[----:B------:R-:W-:Y:S05]  /*75f0*/  @!P0 BRA `(.L_x_2334) ;  /* 0x0000000000048947 */ /* 0x000fea0003800000 */
[----:B------:R-:W-:-:S04]  /*7600*/  DEPBAR.LE SB0, 0x0 ;  /* 0x000080000000791a */ /* 0x000fc80000000000 */
.L_x_2334:
[----:B------:R-:W-:Y:S05]  /*7610*/  BSYNC B1 ;  /* 0x0000000000017941 */ /* 0x000fea0003800000 */
.L_x_2333:
        /* <DEDUP_REMOVED lines=19> */
.L_x_2336:
[----:B------:R-:W-:Y:S05]  /*7750*/  BSYNC B1 ;  /* 0x0000000000017941 */ /* 0x000fea0003800000 */
.L_x_2335:
        /* <DEDUP_REMOVED lines=9> */
[----:B------:R-:W-:-:S04]  /*77f0*/  UIADD3 UR10, UR28, 0x40, URZ ;  /* 0x000000401c0a7890 */ /* 0x000fc8000fffe03f */
[----:B------:R-:W-:-:S04]  /*7800*/  USHF.R.S32.HI UR11, URZ, 0x1f, UR10 ;  /* 0x0000001f3f0b7899 */ /* 0x000fc8000801140a */
[----:B------:R-:W-:-:S04]  /*7810*/  ULEA.HI UR11, UR11, UR10, URZ, 0x7 ;  /* 0x0000000a0b0b7291 */ /* 0x000fc8000f8f383f */
[----:B------:R-:W-:-:S04]  /*7820*/  USHF.R.S32.HI UR11, URZ, 0x7, UR11 ;  /* 0x000000073f0b7899 */ /* 0x000fc8000801140b */
[----:B------:R-:W-:-:S04]  /*7830*/  UISETP.LT.AND UP0, UPT, UR16, UR11, UPT ;  /* 0x0000000b1000728c */ /* 0x000fc8000bf01270 */
[----:B------:R-:W-:-:S06]  /*7840*/  USEL UR11, UR16, UR11, UP0 ;  /* 0x0000000b100b7287 */ /* 0x000fcc0008000000 */
[----:B------:R-:W-:-:S07]  /*7850*/  VIADD R5, R8, UR11 ;  /* 0x0000000b08057c36 */ /* 0x000fce0008000000 */
.L_x_2339:
[----:B------:R-:W2:Y:S04]  /*7860*/  LDG.E.STRONG.GPU R4, desc[UR46][R2.64] ;  /* 0x0000002e02047981 */ /* 0x000ea8000c1ef900 */
[----:B--2---:R-:W-:Y:S01]  /*7870*/  CCTL.IVALL ;  /* 0x00000000ff00798f */ /* 0x004fe20002000000 */
[----:B------:R-:W-:Y:S05]  /*7880*/  YIELD ;  /* 0x0000000000007946 */ /* 0x000fea0003800000 */
[----:B------:R-:W-:-:S13]  /*7890*/  ISETP.NE.AND P1, PT, R4, R5, PT ;  /* 0x000000050400720c */ /* 0x000fda0003f25270 */
[----:B------:R-:W-:Y:S05]  /*78a0*/  @P1 BRA `(.L_x_2339) ;  /* 0xfffffffc00ec1947 */ /* 0x000fea000383ffff */
.L_x_2338:
[----:B------:R-:W-:Y:S05]  /*78b0*/  BSYNC B1 ;  /* 0x0000000000017941 */ /* 0x000fea0003800000 */
.L_x_2337:
[----:B------:R-:W-:-:S03]  /*78c0*/  UMOV UR10, 0xffffffff ;  /* 0xffffffff000a7882 */ /* 0x000fc60000000000 */
[----:B------:R-:W-:Y:S05]  /*78d0*/  BRA.DIV UR10, `(.L_x_2340) ;  /* 0x0000002e0aa87947 */ /* 0x000fea000b800000 */
[----:B------:R-:W-:Y:S01]  /*78e0*/  NOP ;  /* 0x0000000000007918 */ /* 0x000fe20000000000 */
.L_x_2390:
        /* <DEDUP_REMOVED lines=15> */
.L_x_2342:
[----:B------:R-:W-:Y:S05]  /*79e0*/  BSYNC B1 ;  /* 0x0000000000017941 */ /* 0x000fea0003800000 */
.L_x_2341:
        /* <DEDUP_REMOVED lines=15> */
.L_x_2344:
[----:B------:R-:W-:Y:S05]  /*7ae0*/  BSYNC B1 ;  /* 0x0000000000017941 */ /* 0x000fea0003800000 */
.L_x_2343:
[----:B------:R-:W-:Y:S06]  /*7af0*/  BAR.ARV 0xa, 0xa0 ;  /* 0x0282800000007b1d */ /* 0x000fec0000002000 */
[----:B------:R-:W-:Y:S04]  /*7b00*/  BSSY B1, `(.L_x_2345) ;  /* 0x0000003000017945 */ /* 0x000fe80003800000 */
[----:B------:R-:W-:Y:S05]  /*7b10*/  @!P0 BRA `(.L_x_2346) ;  /* 0x0000000000048947 */ /* 0x000fea0003800000 */
[----:B------:R-:W-:-:S04]  /*7b20*/  DEPBAR.LE SB0, 0x0 ;  /* 0x000080000000791a */ /* 0x000fc80000000000 */
.L_x_2346:
[----:B------:R-:W-:Y:S05]  /*7b30*/  BSYNC B1 ;  /* 0x0000000000017941 */ /* 0x000fea0003800000 */
.L_x_2345:
        /* <DEDUP_REMOVED lines=19> */
.L_x_2348:
[----:B------:R-:W-:Y:S05]  /*7c70*/  BSYNC B1 ;  /* 0x0000000000017941 */ /* 0x000fea0003800000 */
.L_x_2347:
[----:B------:R-:W-:Y:S02]  /*7c80*/  UIADD3 UR17, UR17, 0x2, URZ ;  /* 0x0000000211117890 */ /* 0x000fe4000fffe03f */
[----:B------:R-:W-:Y:S02]  /*7c90*/  UIADD3 UR4, UR4, 0x3000, URZ ;  /* 0x0000300004047890 */ /* 0x000fe4000fffe03f */
[----:B------:R-:W-:-:S06]  /*7ca0*/  UISETP.GE.AND UP0, UPT, UR17, UR5, UPT ;  /* 0x000000051100728c */ /* 0x000fcc000bf06270 */
[----:B------:R-:W-:-:S13]  /*7cb0*/  PLOP3.LUT P1, PT, PT, PT, UP0, 0x80, 0x0 ;  /* 0x000000000000781c */ /* 0x000fda0003f2f008 */
[----:B------:R-:W-:Y:S05]  /*7cc0*/  @!P1 BRA `(.L_x_2349) ;  /* 0xfffffff400449947 */ /* 0x000fea000383ffff */
[----:B------:R-:W-:Y:S05]  /*7cd0*/  BRA `(.L_x_2308) ;  /* 0x0000002800047947 */ /* 0x000fea0003800000 */
.L_x_2307:
        /* <DEDUP_REMOVED lines=21> */
.L_x_2350:
[----:B------:R-:W-:Y:S01]  /*7e30*/  ULDC UR9, c[0x0][0xb44] ;  /* 0x0002d10000097ab9 */ /* 0x000fe20000000800 */
[----:B------:R-:W-:Y:S01]  /*7e40*/  UMOV UR7, UR8 ;  /* 0x0000000800077c82 */ /* 0x000fe20008000000 */
[----:B------:R-:W-:-:S11]  /*7e50*/  UISETP.NE.AND UP0, UPT, UR9, 0x1, UPT ;  /* 0x000000010900788c */ /* 0x000fd6000bf05270 */
[----:B------:R-:W-:Y:S02]  /*7e60*/  @UP0 ULDC.64 UR10, c[0x0][0xb48] ;  /* 0x0002d200000a0ab9 */ /* 0x000fe40000000a00 */
[----:B------:R-:W-:-:S04]  /*7e70*/  UIMAD.WIDE.U32 UR4, UR8, UR10, URZ ;  /* 0x0000000a080472a5 */ /* 0x000fc8000f8e003f */
[----:B------:R-:W-:-:S04]  /*7e80*/  @UP0 USHF.R.U32.HI UR7, URZ, UR11, UR5 ;  /* 0x0000000b3f070299 */ /* 0x000fc80008011605 */
[----:B------:R-:W-:-:S12]  /*7e90*/  UIMAD UR4, UR7, UR9, URZ ;  /* 0x00000009070472a4 */ /* 0x000fd8000f8e023f */
.L_x_2351:
        /* <DEDUP_REMOVED lines=16> */
[----:B------:R-:W-:Y:S01]  /*7fa0*/  ULOP3.LUT UR7, URZ, UR7, URZ, 0x33, !UPT ;  /* 0x000000073f077292 */ /* 0x000fe2000f8e333f */
[----:B------:R-:W-:Y:S01]  /*7fb0*/  ULDC UR4, c[0x0][0xb2c] ;  /* 0x0002cb0000047ab9 */ /* 0x000fe20000000800 */
[----:B------:R-:W-:Y:S02]  /*7fc0*/  ULDC UR5, c[0x0][0x280] ;  /* 0x0000a00000057ab9 */ /* 0x000fe40000000800 */
[----:B------:R-:W-:Y:S01]  /*7fd0*/  UIADD3 UR7, UR7, UR4, URZ ;  /* 0x0000000407077290 */ /* 0x000fe2000fffe03f */
[----:B------:R-:W-:Y:S02]  /*7fe0*/  ULDC UR6, c[0x0][0x74c] ;  /* 0x0001d30000067ab9 */ /* 0x000fe40000000800 */
[----:B------:R-:W-:Y:S01]  /*7ff0*/  ULDC UR4, c[0x0][0x290] ;  /* 0x0000a40000047ab9 */ /* 0x000fe20000000800 */
[----:B------:R-:W-:-:S04]  /*8000*/  USHF.L.U32 UR11, UR7, 0x7, URZ ;  /* 0x00000007070b7899 */ /* 0x000fc8000800063f */
        /* <DEDUP_REMOVED lines=50> */
.L_x_2391:
        /* <DEDUP_REMOVED lines=15> */
.L_x_2355:
        /* <DEDUP_REMOVED lines=67> */
[----:B------:R-:W-:Y:S01]  /*8850*/  ISETP.GE.AND P1, PT, R4, R6, PT ;  /* 0x000000060400720c */ /* 0x000fe20003f26270 */
[----:B------:R1:W-:Y:S01]  /*8860*/  UTMALDG.4D [UR16], [UR48], desc[UR50] ;  /* 0x00003210300075b4 */ /* 0x0003e20008019000 */
[----:B------:R2:W-:Y:S01]  /*8870*/  UTMALDG.4D [UR40], [UR48], desc[UR50] ;  /* 0x00003228300075b4 */ /* 0x0005e20008019000 */
[----:B------:R-:W-:Y:S01]  /*8880*/  UTMALDG.4D [UR24], [UR48], desc[UR50] ;  /* 0x00003218300075b4 */ /* 0x000fe20008019000 */
[----:B------:R3:W-:Y:S01]  /*8890*/  UBLKCP.S.G [UR56], [UR32], UR7 ;  /* 0x00000038200073ba */ /* 0x0007e20008000207 */
[----:B------:R4:W-:Y:S01]  /*88a0*/  SYNCS.ARRIVE.TRANS64 RZ, [R16+URZ+0x26800], R5 ;  /* 0x0268000510ff79a7 */ /* 0x0009e2000800003f */
[----:B-1----:R-:W-:Y:S01]  /*88b0*/  UMOV UR16, 0x0 ;  /* 0x0000000000107882 */ /* 0x002fe20000000000 */
[----:B------:R-:W-:-:S02]  /*88c0*/  UMOV UR17, 0x10000000 ;  /* 0x1000000000117882 */ /* 0x000fc40000000000 */
[----:B------:R1:W-:Y:S01]  /*88d0*/  UTMALDG.4D [UR8], [UR54], desc[UR16] ;  /* 0x00001008360075b4 */ /* 0x0003e20008019000 */
[----:B--2---:R-:W-:Y:S01]  /*88e0*/  UIADD3 UR40, UR8, 0x4000, URZ ;  /* 0x0000400008287890 */ /* 0x004fe2000fffe03f */
[----:B------:R-:W-:Y:S01]  /*88f0*/  UMOV UR42, 0x40 ;  /* 0x00000040002a7882 */ /* 0x000fe20000000000 */
[----:B------:R-:W-:Y:S01]  /*8900*/  UMOV UR43, UR11 ;  /* 0x0000000b002b7c82 */ /* 0x000fe20008000000 */
[----:B------:R-:W-:Y:S01]  /*8910*/  UMOV UR44, UR12 ;  /* 0x0000000c002c7c82 */ /* 0x000fe20008000000 */
[----:B------:R-:W-:Y:S01]  /*8920*/  UMOV UR41, UR9 ;  /* 0x0000000900297c82 */ /* 0x000fe20008000000 */
[----:B---3--:R-:W-:Y:S02]  /*8930*/  UIADD3 UR32, UR8, 0x1000, URZ ;  /* 0x0000100008207890 */ /* 0x008fe4000fffe03f */
        /* <DEDUP_REMOVED lines=13> */
[----:B-1----:R-:W-:Y:S01]  /*8a10*/  UMOV UR10, 0x40 ;  /* 0x00000040000a7882 */ /* 0x002fe20000000000 */
[----:B------:R-:W-:Y:S01]  /*8a20*/  UTMALDG.4D [UR48], [UR54], desc[UR16] ;  /* 0x00001030360075b4 */ /* 0x000fe20008019000 */
[----:B------:R1:W-:Y:S01]  /*8a30*/  UTMALDG.4D [UR24], [UR54], desc[UR16] ;  /* 0x00001018360075b4 */ /* 0x0003e20008019000 */
[----:B------:R4:W-:Y:S01]  /*8a40*/  UTMALDG.4D [UR40], [UR54], desc[UR16] ;  /* 0x00001028360075b4 */ /* 0x0009e20008019000 */
[----:B--2---:R-:W-:Y:S01]  /*8a50*/  UIADD3 UR32, UR8, 0x6000, URZ ;  /* 0x0000600008207890 */ /* 0x004fe2000fffe03f */
[----:B------:R-:W-:-:S02]  /*8a60*/  UMOV UR34, UR18 ;  /* 0x0000001200227c82 */ /* 0x000fc40008000000 */
[----:B------:R4:W-:Y:S06]  /*8a70*/  UTMALDG.4D [UR56], [UR54], desc[UR16] ;  /* 0x00001038360075b4 */ /* 0x0009ec0008019000 */
[----:B------:R4:W-:Y:S01]  /*8a80*/  UTMALDG.4D [UR32], [UR30], desc[UR16] ;  /* 0x000010201e0075b4 */ /* 0x0009e20008019000 */
[----:B-1----:R-:W-:Y:S02]  /*8a90*/  UIADD3 UR24, UR8, 0x8000, URZ ;  /* 0x0000800008187890 */ /* 0x002fe4000fffe03f */
[----:B------:R-:W-:Y:S01]  /*8aa0*/  UIADD3 UR8, UR8, 0xa000, URZ ;  /* 0x0000a00008087890 */ /* 0x000fe2000fffe03f */
[----:B------:R-:W-:-:S06]  /*8ab0*/  UMOV UR26, 0x20 ;  /* 0x00000020001a7882 */ /* 0x000fcc0000000000 */
[----:B------:R4:W-:Y:S02]  /*8ac0*/  UTMALDG.4D [UR24], [UR30], desc[UR16] ;  /* 0x000010181e0075b4 */ /* 0x0009e40008019000 */
[----:B------:R4:W-:Y:S02]  /*8ad0*/  UTMALDG.4D [UR8], [UR30], desc[UR16] ;  /* 0x000010081e0075b4 */ /* 0x0009e40008019000 */
[----:B----4-:R-:W-:Y:S05]  /*8ae0*/  @P1 BRA `(.L_x_2356) ;  /* 0x0000001000f41947 */ /* 0x010fea0003800000 */
        /* <DEDUP_REMOVED lines=18> */
.L_x_2366:
[----:B--234-:R-:W-:-:S04]  /*8c10*/  SHF.L.U32 R21, R11, 0x1f, RZ ;  /* 0x0000001f0b157819 */ /* 0x01cfc800000006ff */
[----:B------:R-:W1:Y:S02]  /*8c20*/  SYNCS.PHASECHK.TRANS64.TRYWAIT P1, [R16+URZ+0x26840], R21 ;  /* 0x02684015100075a7 */ /* 0x000e64000802017f */
[----:B-1----:R-:W-:Y:S05]  /*8c30*/  @!P1 BRA `(.L_x_2358) ;  /* 0x0000001c00009947 */ /* 0x002fea0003800000 */
.L_x_2392:
[----:B------:R-:W-:Y:S05]  /*8c40*/  @P0 BRA `(.L_x_2359) ;  /* 0x0000000000140947 */ /* 0x000fea0003800000 */
[----:B------:R-:W-:Y:S01]  /*8c50*/  ISETP.NE.AND P1, PT, R6, RZ, PT ;  /* 0x000000ff0600720c */ /* 0x000fe20003f25270 */
[----:B------:R-:W-:-:S04]  /*8c60*/  IMAD.MOV.U32 R3, RZ, RZ, 0x3100 ;  /* 0x00003100ff037424 */ /* 0x000fc800078e00ff */
[----:B------:R3:W-:Y:S08]  /*8c70*/  SYNCS.ARRIVE.TRANS64 RZ, [R16+URZ+0x26830], R3 ;  /* 0x0268300310ff79a7 */ /* 0x0007f0000800003f */
[----:B------:R-:W-:Y:S05]  /*8c80*/  @!P1 BRA `(.L_x_2359) ;  /* 0x0000000000049947 */ /* 0x000fea0003800000 */
[----:B------:R-:W-:Y:S01]  /*8c90*/  BPT.TRAP 0x1 ;  /* 0x000000040000795c */ /* 0x000fe20000300000 */
.L_x_2359:
        /* <DEDUP_REMOVED lines=43> */
.L_x_2393:
[----:B------:R-:W-:Y:S05]  /*8f50*/  @P0 BRA `(.L_x_2361) ;  /* 0x0000000000140947 */ /* 0x000fea0003800000 */
[----:B------:R-:W-:Y:S01]  /*8f60*/  ISETP.NE.AND P1, PT, R6, RZ, PT ;  /* 0x000000ff0600720c */ /* 0x000fe20003f25270 */
[----:B------:R-:W-:-:S04]  /*8f70*/  IMAD.MOV.U32 R2, RZ, RZ, 0x3100 ;  /* 0x00003100ff027424 */ /* 0x000fc800078e00ff */
[----:B------:R3:W-:Y:S08]  /*8f80*/  SYNCS.ARRIVE.TRANS64 RZ, [R16+URZ+0x26818], R2 ;  /* 0x0268180210ff79a7 */ /* 0x0007f0000800003f */
[----:B------:R-:W-:Y:S05]  /*8f90*/  @!P1 BRA `(.L_x_2361) ;  /* 0x0000000000049947 */ /* 0x000fea0003800000 */
[----:B------:R-:W-:Y:S01]  /*8fa0*/  BPT.TRAP 0x1 ;  /* 0x000000040000795c */ /* 0x000fe20000300000 */
.L_x_2361:
        /* <DEDUP_REMOVED lines=43> */
.L_x_2394:
[----:B------:R-:W-:Y:S05]  /*9260*/  @P0 BRA `(.L_x_2363) ;  /* 0x0000000000140947 */ /* 0x000fea0003800000 */
[----:B------:R-:W-:Y:S01]  /*9270*/  ISETP.NE.AND P1, PT, R6, RZ, PT ;  /* 0x000000ff0600720c */ /* 0x000fe20003f25270 */
[----:B-123--:R-:W-:-:S04]  /*9280*/  IMAD.MOV.U32 R21, RZ, RZ, 0x3100 ;  /* 0x00003100ff157424 */ /* 0x00efc800078e00ff */
[----:B------:R4:W-:Y:S08]  /*9290*/  SYNCS.ARRIVE.TRANS64 RZ, [R16+URZ+0x26838], R21 ;  /* 0x0268381510ff79a7 */ /* 0x0009f0000800003f */
[----:B------:R-:W-:Y:S05]  /*92a0*/  @!P1 BRA `(.L_x_2363) ;  /* 0x0000000000049947 */ /* 0x000fea0003800000 */
[----:B------:R-:W-:Y:S01]  /*92b0*/  BPT.TRAP 0x1 ;  /* 0x000000040000795c */ /* 0x000fe20000300000 */
.L_x_2363:
        /* <DEDUP_REMOVED lines=38> */
.L_x_2396:
[----:B------:R-:W-:Y:S05]  /*9520*/  @P0 BRA `(.L_x_2365) ;  /* 0x0000000000140947 */ /* 0x000fea0003800000 */
[----:B------:R-:W-:Y:S01]  /*9530*/  ISETP.NE.AND P1, PT, R6, RZ, PT ;  /* 0x000000ff0600720c */ /* 0x000fe20003f25270 */
[----:B------:R-:W-:-:S04]  /*9540*/  IMAD.MOV.U32 R5, RZ, RZ, 0x3100 ;  /* 0x00003100ff057424 */ /* 0x000fc800078e00ff */
[----:B------:R1:W-:Y:S08]  /*9550*/  SYNCS.ARRIVE.TRANS64 RZ, [R16+URZ+0x26810], R5 ;  /* 0x0268100510ff79a7 */ /* 0x0003f0000800003f */
[----:B------:R-:W-:Y:S05]  /*9560*/  @!P1 BRA `(.L_x_2365) ;  /* 0x0000000000049947 */ /* 0x000fea0003800000 */
[----:B------:R-:W-:Y:S01]  /*9570*/  BPT.TRAP 0x1 ;  /* 0x000000040000795c */ /* 0x000fe20000300000 */
.L_x_2365:
        /* <DEDUP_REMOVED lines=44> */
.L_x_2357:
        /* <DEDUP_REMOVED lines=8> */
.L_x_2397:
[----:B------:R-:W-:Y:S05]  /*98c0*/  @P0 BRA `(.L_x_2368) ;  /* 0x0000000000140947 */ /* 0x000fea0003800000 */
[----:B------:R-:W-:Y:S01]  /*98d0*/  ISETP.NE.AND P1, PT, R6, RZ, PT ;  /* 0x000000ff0600720c */ /* 0x000fe20003f25270 */
[----:B------:R-:W-:-:S04]  /*98e0*/  IMAD.MOV.U32 R5, RZ, RZ, 0x3100 ;  /* 0x00003100ff057424 */ /* 0x000fc800078e00ff */
[----:B------:R2:W-:Y:S08]  /*98f0*/  SYNCS.ARRIVE.TRANS64 RZ, [R16+URZ+0x26830], R5 ;  /* 0x0268300510ff79a7 */ /* 0x0005f0000800003f */
[----:B------:R-:W-:Y:S05]  /*9900*/  @!P1 BRA `(.L_x_2368) ;  /* 0x0000000000049947 */ /* 0x000fea0003800000 */
[----:B------:R-:W-:Y:S01]  /*9910*/  BPT.TRAP 0x1 ;  /* 0x000000040000795c */ /* 0x000fe20000300000 */
.L_x_2368:
        /* <DEDUP_REMOVED lines=40> */
.L_x_2398:
[----:B------:R-:W-:Y:S05]  /*9ba0*/  @P0 BRA `(.L_x_2370) ;  /* 0x0000000000140947 */ /* 0x000fea0003800000 */
[----:B------:R-:W-:Y:S01]  /*9bb0*/  ISETP.NE.AND P0, PT, R6, RZ, PT ;  /* 0x000000ff0600720c */ /* 0x000fe20003f05270 */
[----:B------:R-:W-:-:S04]  /*9bc0*/  IMAD.MOV.U32 R5, RZ, RZ, 0x3100 ;  /* 0x00003100ff057424 */ /* 0x000fc800078e00ff */
[----:B------:R1:W-:Y:S08]  /*9bd0*/  SYNCS.ARRIVE.TRANS64 RZ, [R16+URZ+0x26818], R5 ;  /* 0x0268180510ff79a7 */ /* 0x0003f0000800003f */
[----:B------:R-:W-:Y:S05]  /*9be0*/  @!P0 BRA `(.L_x_2370) ;  /* 0x0000000000048947 */ /* 0x000fea0003800000 */
[----:B------:R-:W-:Y:S01]  /*9bf0*/  BPT.TRAP 0x1 ;  /* 0x000000040000795c */ /* 0x000fe20000300000 */
.L_x_2370:
        /* <DEDUP_REMOVED lines=44> */
.L_x_2356:
[----:B------:R-:W1:Y:S01]  /*9ec0*/  S2R R0, SR_TID.X ;  /* 0x0000000000007919 */ /* 0x000e620000002100 */
[----:B------:R-:W-:Y:S01]  /*9ed0*/  IMAD R3, R19, 0x8, R16 ;  /* 0x0000000813037824 */ /* 0x000fe200078e0210 */
[----:B-1----:R-:W-:Y:S02]  /*9ee0*/  LOP3.LUT R2, R0, 0x7f, RZ, 0xc0, !PT ;  /* 0x0000007f00027812 */ /* 0x002fe400078ec0ff */
[----:B------:R-:W-:Y:S02]  /*9ef0*/  SHF.L.U32 R0, R11, 0x1f, RZ ;  /* 0x0000001f0b007819 */ /* 0x000fe400000006ff */
[----:B------:R-:W-:Y:S02]  /*9f00*/  ISETP.NE.AND P1, PT, R2, RZ, PT ;  /* 0x000000ff0200720c */ /* 0x000fe40003f25270 */
[----:B------:R-:W1:Y:S02]  /*9f10*/  SYNCS.PHASECHK.TRANS64.TRYWAIT P0, [R3+URZ+0x26840], R0 ;  /* 0x02684000030075a7 */ /* 0x000e64000800017f */
[----:B-1----:R-:W-:Y:S09]  /*9f20*/  @!P0 BRA `(.L_x_2371) ;  /* 0x0000000800c08947 */ /* 0x002ff20003800000 */
.L_x_2399:
[----:B------:R-:W-:Y:S05]  /*9f30*/  @P1 BRA `(.L_x_2372) ;  /* 0x0000000000181947 */ /* 0x000fea0003800000 */
[----:B------:R-:W1:Y:S01]  /*9f40*/  S2R R2, SR_TID.X ;  /* 0x0000000000027919 */ /* 0x000e620000002100 */
[----:B------:R-:W-:-:S04]  /*9f50*/  IMAD.MOV.U32 R0, RZ, RZ, 0x3100 ;  /* 0x00003100ff007424 */ /* 0x000fc800078e00ff */
[----:B------:R1:W-:Y:S02]  /*9f60*/  SYNCS.ARRIVE.TRANS64 RZ, [R3+URZ+0x26830], R0 ;  /* 0x0268300003ff79a7 */ /* 0x0003e4000800003f */
[----:B-1----:R-:W-:-:S13]  /*9f70*/  LOP3.LUT P0, RZ, R2, 0x1f, RZ, 0xc0, !PT ;  /* 0x0000001f02ff7812 */ /* 0x002fda000780c0ff */
[----:B------:R-:W-:Y:S05]  /*9f80*/  @!P0 BRA `(.L_x_2372) ;  /* 0x0000000000048947 */ /* 0x000fea0003800000 */
[----:B------:R-:W-:Y:S01]  /*9f90*/  BPT.TRAP 0x1 ;  /* 0x000000040000795c */ /* 0x000fe20000300000 */
.L_x_2372:
        /* <DEDUP_REMOVED lines=47> */
.L_x_2353:
[----:B------:R-:W-:Y:S05]  /*a290*/  BSYNC B1 ;  /* 0x0000000000017941 */ /* 0x000fea0003800000 */
.L_x_2352:
[----:B------:R-:W-:-:S03]  /*a2a0*/  UMOV UR7, 0xffffffff ;  /* 0xffffffff00077882 */ /* 0x000fc60000000000 */
[----:B------:R-:W-:Y:S05]  /*a2b0*/  BRA.DIV UR7, `(.L_x_2373) ;  /* 0x0000000607f07947 */ /* 0x000fea000b800000 */
[----:B------:R-:W-:-:S13]  /*a2c0*/  ELECT P6, URZ, PT ;  /* 0x00000000003f782f */ /* 0x000fda00038c0000 */
.L_x_2402:
[----:B------:R-:W-:Y:S05]  /*a2d0*/  @!P6 BRA `(.L_x_2308) ;  /* 0x000000000084e947 */ /* 0x000fea0003800000 */
[----:B------:R-:W-:-:S06]  /*a2e0*/  ULOP3.LUT UR7, UR38, 0x2, URZ, 0xfc, !UPT ;  /* 0x0000000226077892 */ /* 0x000fcc000f8efc3f */
[----:B------:R-:W-:-:S05]  /*a2f0*/  IMAD.U32 R2, RZ, RZ, UR7 ;  /* 0x00000007ff027e24 */ /* 0x000fca000f8e00ff */
[----:B------:R-:W-:-:S13]  /*a300*/  ISETP.NE.AND P2, PT, R2, 0x3, PT ;  /* 0x000000030200780c */ /* 0x000fda0003f45270 */
[----:B------:R-:W-:Y:S05]  /*a310*/  @!P2 BRA `(.L_x_2374) ;  /* 0x000000000004a947 */ /* 0x000fea0003800000 */
[----:B------:R-:W-:Y:S01]  /*a320*/  BPT.TRAP 0x1 ;  /* 0x000000040000795c */ /* 0x000fe20000300000 */
.L_x_2374:
        /* <DEDUP_REMOVED lines=15> */
.L_x_2403:
[----:B------:R-:W2:Y:S02]  /*a420*/  SYNCS.PHASECHK.TRANS64.TRYWAIT P0, [R3+URZ], R2 ;  /* 0x00000002030075a7 */ /* 0x000ea4000800017f */
[----:B--2---:R-:W-:Y:S05]  /*a430*/  @!P0 BRA `(.L_x_2376) ;  /* 0x0000000400c48947 */ /* 0x004fea0003800000 */
.L_x_2404:
[----:B------:R-:W-:Y:S05]  /*a440*/  @!P2 BRA `(.L_x_2377) ;  /* 0x000000000004a947 */ /* 0x000fea0003800000 */
[----:B------:R-:W-:Y:S01]  /*a450*/  BPT.TRAP 0x1 ;  /* 0x000000040000795c */ /* 0x000fe20000300000 */
.L_x_2377:
[----:B--2---:R-:W-:-:S04]  /*a460*/  VIADD R3, R7, 0x26840 ;  /* 0x0002684007037836 */ /* 0x004fc80000000000 */
[----:B------:R-:W-:-:S04]  /*a470*/  IMAD R0, R0, 0x8, R3 ;  /* 0x0000000800007824 */ /* 0x000fc800078e0203 */
[----:B------:R-:W2:Y:S02]  /*a480*/  SYNCS.PHASECHK.TRANS64.TRYWAIT P0, [R0+URZ], R5 ;  /* 0x00000005000075a7 */ /* 0x000ea4000800017f */
[----:B--2---:R-:W-:Y:S05]  /*a490*/  @!P0 BRA `(.L_x_2378) ;  /* 0x0000000400c08947 */ /* 0x004fea0003800000 */
.L_x_2405:
[----:B------:R-:W-:-:S07]  /*a4a0*/  IMAD R3, R4, 0x8, R3 ;  /* 0x0000000804037824 */ /* 0x000fce00078e0203 */
.L_x_2379:
[----:B---3--:R3:W4:Y:S02]  /*a4b0*/  SYNCS.PHASECHK.TRANS64.TRYWAIT P0, [R3+URZ], R2 ;  /* 0x00000002030075a7 */ /* 0x008724000800017f */
[----:B----4-:R-:W-:Y:S05]  /*a4c0*/  @!P0 NANOSLEEP.SYNCS 0x989680 ;  /* 0x009896800000895d */ /* 0x010fea0003900000 */
[----:B------:R-:W4:Y:S02]  /*a4d0*/  @!P0 SYNCS.PHASECHK.TRANS64 P0, [R3+URZ], R2 ;  /* 0x00000002030085a7 */ /* 0x000f24000800007f */
[----:B----4-:R-:W-:Y:S05]  /*a4e0*/  @!P0 BRA `(.L_x_2379) ;  /* 0xfffffffc00f08947 */ /* 0x010fea000383ffff */
.L_x_2308:
[----:B------:R-:W-:Y:S05]  /*a4f0*/  BSYNC B0 ;  /* 0x0000000000007941 */ /* 0x000fea0003800000 */
.L_x_2306:
[----:B------:R-:W-:Y:S05]  /*a500*/  EXIT ;  /* 0x000000000000794d */ /* 0x000fea0003800000 */
.L_x_2276:
[----:B------:R-:W-:Y:S02]  /*a510*/  IMAD.MOV.U32 R13, RZ, RZ, R17 ;  /* 0x000000ffff0d7224 */ /* 0x000fe400078e0011 */
[----:B------:R-:W-:Y:S02]  /*a520*/  IMAD.MOV.U32 R12, RZ, RZ, RZ ;  /* 0x000000ffff0c7224 */ /* 0x000fe400078e00ff */
[----:B------:R-:W-:Y:S02]  /*a530*/  IMAD.MOV.U32 R11, RZ, RZ, 0x1f ;  /* 0x0000001fff0b7424 */ /* 0x000fe400078e00ff */
[----:B------:R-:W-:-:S07]  /*a540*/  IMAD.MOV.U32 R15, RZ, RZ, -0x1 ;  /* 0xffffffffff0f7424 */ /* 0x000fce00078e00ff */
[----:B------:R-:W-:Y:S05]  /*a550*/  WARPSYNC.COLLECTIVE R15, `(.L_x_2380) ;  /* 0x000000000f087348 */ /* 0x000fea0003c00000 */
[----:B------:R1:W2:Y:S02]  /*a560*/  SHFL.IDX P6, R14, R13, R12, R11 ;  /* 0x0000000c0d0e7389 */ /* 0x0002a400000c000b */
[----:B-12---:R-:W-:Y:S01]  /*a570*/  ENDCOLLECTIVE ;  /* 0x000000000000791b */ /* 0x006fe20003800000 */
.L_x_2380:
[----:B------:R-:W-:Y:S05]  /*a580*/  BRA `(.L_x_2381) ;  /* 0xffffff6c003c7947 */ /* 0x000fea000383ffff */
.L_x_2278:
[----:B--2---:R2:W3:Y:S02]  /*a590*/  SYNCS.PHASECHK.TRANS64.TRYWAIT P0, [R235+URZ+0x26800], R4 ;  /* 0x02680004eb0075a7 */ /* 0x0044e4000800017f */
[----:B---3--:R-:W-:Y:S05]  /*a5a0*/  @!P0 NANOSLEEP.SYNCS 0x989680 ;  /* 0x009896800000895d */ /* 0x008fea0003900000 */
[----:B------:R-:W3:Y:S02]  /*a5b0*/  @!P0 SYNCS.PHASECHK.TRANS64 P0, [R235+URZ+0x26800], R4 ;  /* 0x02680004eb0085a7 */ /* 0x000ee4000800007f */
[----:B---3--:R-:W-:Y:S05]  /*a5c0*/  @!P0 BRA `(.L_x_2278) ;  /* 0xfffffffc00f08947 */ /* 0x008fea000383ffff */
[----:B------:R-:W-:Y:S05]  /*a5d0*/  BRA `(.L_x_2277) ;  /* 0xffffff6c00647947 */ /* 0x000fea000383ffff */
.L_x_2283:
[----:B--2---:R-:W-:-:S04]  /*a5e0*/  IMAD.U32 R5, RZ, RZ, UR8 ;  /* 0x00000008ff057e24 */ /* 0x004fc8000f8e00ff */
[----:B------:R2:W3:Y:S03]  /*a5f0*/  SYNCS.PHASECHK.TRANS64.TRYWAIT P1, [R5+URZ+0x26810], R120 ;  /* 0x02681078050075a7 */ /* 0x0004e6000802017f */
[----:B---3--:R-:W-:Y:S05]  /*a600*/  @!P1 NANOSLEEP.SYNCS 0x989680 ;  /* 0x009896800000995d */ /* 0x008fea0003900000 */
[----:B------:R-:W3:Y:S02]  /*a610*/  @!P1 SYNCS.PHASECHK.TRANS64 P1, [R5+URZ+0x26810], R120 ;  /* 0x02681078050095a7 */ /* 0x000ee4000802007f */
[----:B---3--:R-:W-:Y:S05]  /*a620*/  @!P1 BRA `(.L_x_2283) ;  /* 0xfffffffc00ec9947 */ /* 0x008fea000383ffff */
[----:B------:R-:W-:Y:S05]  /*a630*/  BRA `(.L_x_2282) ;  /* 0xffffff7400c07947 */ /* 0x000fea000383ffff */
.L_x_2287:
[----:B------:R-:W-:-:S04]  /*a640*/  IMAD.U32 R121, RZ, RZ, UR8 ;  /* 0x00000008ff797e24 */ /* 0x000fc8000f8e00ff */
[----:B------:R1:W1:Y:S03]  /*a650*/  SYNCS.PHASECHK.TRANS64.TRYWAIT P1, [R121+URZ+0x26830], R120 ;  /* 0x02683078790075a7 */ /* 0x000266000802017f */
[----:B-1----:R-:W-:Y:S05]  /*a660*/  @!P1 NANOSLEEP.SYNCS 0x989680 ;  /* 0x009896800000995d */ /* 0x002fea0003900000 */
[----:B------:R-:W1:Y:S02]  /*a670*/  @!P1 SYNCS.PHASECHK.TRANS64 P1, [R121+URZ+0x26830], R120 ;  /* 0x02683078790095a7 */ /* 0x000e64000802007f */
[----:B-1----:R-:W-:Y:S05]  /*a680*/  @!P1 BRA `(.L_x_2287) ;  /* 0xfffffffc00ec9947 */ /* 0x002fea000383ffff */
[----:B------:R-:W-:Y:S05]  /*a690*/  BRA `(.L_x_2286) ;  /* 0xffffff7c00847947 */ /* 0x000fea000383ffff */
.L_x_2315:
[----:B------:R-:W-:Y:S01]  /*a6a0*/  BSSY B1, `(.L_x_2382) ;  /* 0x0000005000017945 */ /* 0x000fe20003800000 */
[----:B------:R-:W-:-:S07]  /*a6b0*/  IMAD.MOV.U32 R15, RZ, RZ, -0x1 ;  /* 0xffffffffff0f7424 */ /* 0x000fce00078e00ff */
[----:B------:R-:W-:Y:S05]  /*a6c0*/  WARPSYNC.COLLECTIVE R15, `(.L_x_2383) ;  /* 0x000000000f087348 */ /* 0x000fea0003c00000 */
[----:B------:R-:W-:Y:S01]  /*a6d0*/  NOP ;  /* 0x0000000000007918 */ /* 0x000fe20000000000 */
[----:B------:R-:W-:Y:S01]  /*a6e0*/  ENDCOLLECTIVE ;  /* 0x000000000000791b */ /* 0x000fe20003800000 */
.L_x_2383:
[----:B------:R-:W-:Y:S05]  /*a6f0*/  BSYNC B1 ;  /* 0x0000000000017941 */ /* 0x000fea0003800000 */
.L_x_2382:
[----:B------:R-:W-:Y:S05]  /*a700*/  BRA `(.L_x_2384) ;  /* 0xffffffc400647947 */ /* 0x000fea000383ffff */
.L_x_2328:
[----:B------:R-:W-:Y:S01]  /*a710*/  BSSY B1, `(.L_x_2385) ;  /* 0x0000005000017945 */ /* 0x000fe20003800000 */
[----:B------:R-:W-:-:S07]  /*a720*/  IMAD.MOV.U32 R15, RZ, RZ, -0x1 ;  /* 0xffffffffff0f7424 */ /* 0x000fce00078e00ff */
[----:B------:R-:W-:Y:S05]  /*a730*/  WARPSYNC.COLLECTIVE R15, `(.L_x_2386) ;  /* 0x000000000f087348 */ /* 0x000fea0003c00000 */
[----:B------:R-:W-:Y:S01]  /*a740*/  NOP ;  /* 0x0000000000007918 */ /* 0x000fe20000000000 */
[----:B------:R-:W-:Y:S01]  /*a750*/  ENDCOLLECTIVE ;  /* 0x000000000000791b */ /* 0x000fe20003800000 */
.L_x_2386:
[----:B------:R-:W-:Y:S05]  /*a760*/  BSYNC B1 ;  /* 0x0000000000017941 */ /* 0x000fea0003800000 */
.L_x_2385:
[----:B------:R-:W-:Y:S05]  /*a770*/  BRA `(.L_x_2387) ;  /* 0xffffffcc00047947 */ /* 0x000fea000383ffff */
.L_x_2340:
[----:B------:R-:W-:Y:S01]  /*a780*/  BSSY B1, `(.L_x_2388) ;  /* 0x0000005000017945 */ /* 0x000fe20003800000 */
[----:B------:R-:W-:-:S07]  /*a790*/  IMAD.MOV.U32 R15, RZ, RZ, -0x1 ;  /* 0xffffffffff0f7424 */ /* 0x000fce00078e00ff */
[----:B------:R-:W-:Y:S05]  /*a7a0*/  WARPSYNC.COLLECTIVE R15, `(.L_x_2389) ;  /* 0x000000000f087348 */ /* 0x000fea0003c00000 */
[----:B------:R-:W-:Y:S01]  /*a7b0*/  NOP ;  /* 0x0000000000007918 */ /* 0x000fe20000000000 */
[----:B------:R-:W-:Y:S01]  /*a7c0*/  ENDCOLLECTIVE ;  /* 0x000000000000791b */ /* 0x000fe20003800000 */
.L_x_2389:
[----:B------:R-:W-:Y:S05]  /*a7d0*/  BSYNC B1 ;  /* 0x0000000000017941 */ /* 0x000fea0003800000 */
.L_x_2388:
[----:B------:R-:W-:Y:S05]  /*a7e0*/  BRA `(.L_x_2390) ;  /* 0xffffffd000407947 */ /* 0x000fea000383ffff */
.L_x_2354:
[----:B-1----:R1:W2:Y:S02]  /*a7f0*/  SYNCS.PHASECHK.TRANS64.TRYWAIT P0, [R16+URZ+0x26820], R3 ;  /* 0x02682003100075a7 */ /* 0x0022a4000800017f */
[----:B--2---:R-:W-:Y:S05]  /*a800*/  @!P0 NANOSLEEP.SYNCS 0x989680 ;  /* 0x009896800000895d */ /* 0x004fea0003900000 */
[----:B------:R-:W2:Y:S02]  /*a810*/  @!P0 SYNCS.PHASECHK.TRANS64 P0, [R16+URZ+0x26820], R3 ;  /* 0x02682003100085a7 */ /* 0x000ea4000800007f */
[----:B--2---:R-:W-:Y:S05]  /*a820*/  @!P0 BRA `(.L_x_2354) ;  /* 0xfffffffc00f08947 */ /* 0x004fea000383ffff */
[----:B------:R-:W-:Y:S05]  /*a830*/  BRA `(.L_x_2391) ;  /* 0xffffffd800bc7947 */ /* 0x000fea000383ffff */
.L_x_2358:
[----:B-1----:R1:W3:Y:S02]  /*a840*/  SYNCS.PHASECHK.TRANS64.TRYWAIT P1, [R16+URZ+0x26840], R21 ;  /* 0x02684015100075a7 */ /* 0x0022e4000802017f */
[----:B---3--:R-:W-:Y:S05]  /*a850*/  @!P1 NANOSLEEP.SYNCS 0x989680 ;  /* 0x009896800000995d */ /* 0x008fea0003900000 */
[----:B------:R-:W3:Y:S02]  /*a860*/  @!P1 SYNCS.PHASECHK.TRANS64 P1, [R16+URZ+0x26840], R21 ;  /* 0x02684015100095a7 */ /* 0x000ee4000802007f */
[----:B---3--:R-:W-:Y:S05]  /*a870*/  @!P1 BRA `(.L_x_2358) ;  /* 0xfffffffc00f09947 */ /* 0x008fea000383ffff */
[----:B------:R-:W-:Y:S05]  /*a880*/  BRA `(.L_x_2392) ;  /* 0xffffffe000ec7947 */ /* 0x000fea000383ffff */
.L_x_2360:
[----:B--2---:R2:W3:Y:S02]  /*a890*/  SYNCS.PHASECHK.TRANS64.TRYWAIT P1, [R16+URZ+0x26828], R21 ;  /* 0x02682815100075a7 */ /* 0x0044e4000802017f */
[----:B---3--:R-:W-:Y:S05]  /*a8a0*/  @!P1 NANOSLEEP.SYNCS 0x989680 ;  /* 0x009896800000995d */ /* 0x008fea0003900000 */
[----:B------:R-:W3:Y:S02]  /*a8b0*/  @!P1 SYNCS.PHASECHK.TRANS64 P1, [R16+URZ+0x26828], R21 ;  /* 0x02682815100095a7 */ /* 0x000ee4000802007f */
[----:B---3--:R-:W-:Y:S05]  /*a8c0*/  @!P1 BRA `(.L_x_2360) ;  /* 0xfffffffc00f09947 */ /* 0x008fea000383ffff */
[----:B------:R-:W-:Y:S05]  /*a8d0*/  BRA `(.L_x_2393) ;  /* 0xffffffe4009c7947 */ /* 0x000fea000383ffff */
.L_x_2362:
[----:B---3--:R3:W4:Y:S02]  /*a8e0*/  SYNCS.PHASECHK.TRANS64.TRYWAIT P1, [R16+URZ+0x26848], R21 ;  /* 0x02684815100075a7 */ /* 0x008724000802017f */
[----:B----4-:R-:W-:Y:S05]  /*a8f0*/  @!P1 NANOSLEEP.SYNCS 0x989680 ;  /* 0x009896800000995d */ /* 0x010fea0003900000 */
[----:B------:R-:W4:Y:S02]  /*a900*/  @!P1 SYNCS.PHASECHK.TRANS64 P1, [R16+URZ+0x26848], R21 ;  /* 0x02684815100095a7 */ /* 0x000f24000802007f */
[----:B----4-:R-:W-:Y:S05]  /*a910*/  @!P1 BRA `(.L_x_2362) ;  /* 0xfffffffc00f09947 */ /* 0x010fea000383ffff */
[----:B------:R-:W-:Y:S05]  /*a920*/  BRA `(.L_x_2394) ;  /* 0xffffffe8004c7947 */ /* 0x000fea000383ffff */
.L_x_2364:
[----:B------:R-:W-:-:S07]  /*a930*/  SHF.L.U32 R5, R11, 0x1f, RZ ;  /* 0x0000001f0b057819 */ /* 0x000fce00000006ff */
.L_x_2395:
[----:B------:R1:W1:Y:S02]  /*a940*/  SYNCS.PHASECHK.TRANS64.TRYWAIT P1, [R16+URZ+0x26820], R5 ;  /* 0x02682005100075a7 */ /* 0x000264000802017f */
[----:B-1----:R-:W-:Y:S05]  /*a950*/  @!P1 NANOSLEEP.SYNCS 0x989680 ;  /* 0x009896800000995d */ /* 0x002fea0003900000 */
[----:B------:R-:W1:Y:S02]  /*a960*/  @!P1 SYNCS.PHASECHK.TRANS64 P1, [R16+URZ+0x26820], R5 ;  /* 0x02682005100095a7 */ /* 0x000e64000802007f */
[----:B-1----:R-:W-:Y:S05]  /*a970*/  @!P1 BRA `(.L_x_2395) ;  /* 0xfffffffc00f09947 */ /* 0x002fea000383ffff */
[----:B------:R-:W-:Y:S05]  /*a980*/  BRA `(.L_x_2396) ;  /* 0xffffffe800e47947 */ /* 0x000fea000383ffff */
.L_x_2367:
[----:B-1----:R1:W2:Y:S02]  /*a990*/  SYNCS.PHASECHK.TRANS64.TRYWAIT P1, [R16+URZ+0x26840], R13 ;  /* 0x0268400d100075a7 */ /* 0x0022a4000802017f */
[----:B--2---:R-:W-:Y:S05]  /*a9a0*/  @!P1 NANOSLEEP.SYNCS 0x989680 ;  /* 0x009896800000995d */ /* 0x004fea0003900000 */
[----:B------:R-:W2:Y:S02]  /*a9b0*/  @!P1 SYNCS.PHASECHK.TRANS64 P1, [R16+URZ+0x26840], R13 ;  /* 0x0268400d100095a7 */ /* 0x000ea4000802007f */
[----:B--2---:R-:W-:Y:S05]  /*a9c0*/  @!P1 BRA `(.L_x_2367) ;  /* 0xfffffffc00f09947 */ /* 0x004fea000383ffff */
[----:B------:R-:W-:Y:S05]  /*a9d0*/  BRA `(.L_x_2397) ;  /* 0xffffffec00b87947 */ /* 0x000fea000383ffff */
.L_x_2369:
[----:B--2---:R2:W1:Y:S02]  /*a9e0*/  SYNCS.PHASECHK.TRANS64.TRYWAIT P1, [R16+URZ+0x26828], R13 ;  /* 0x0268280d100075a7 */ /* 0x004464000802017f */
[----:B-1----:R-:W-:Y:S05]  /*a9f0*/  @!P1 NANOSLEEP.SYNCS 0x989680 ;  /* 0x009896800000995d */ /* 0x002fea0003900000 */
[----:B------:R-:W1:Y:S02]  /*aa00*/  @!P1 SYNCS.PHASECHK.TRANS64 P1, [R16+URZ+0x26828], R13 ;  /* 0x0268280d100095a7 */ /* 0x000e64000802007f */
[----:B-1----:R-:W-:Y:S05]  /*aa10*/  @!P1 BRA `(.L_x_2369) ;  /* 0xfffffffc00f09947 */ /* 0x002fea000383ffff */
[----:B------:R-:W-:Y:S05]  /*aa20*/  BRA `(.L_x_2398) ;  /* 0xfffffff0005c7947 */ /* 0x000fea000383ffff */
.L_x_2371:
[----:B------:R1:W1:Y:S02]  /*aa30*/  SYNCS.PHASECHK.TRANS64.TRYWAIT P0, [R3+URZ+0x26840], R0 ;  /* 0x02684000030075a7 */ /* 0x000264000800017f */
[----:B-1----:R-:W-:Y:S05]  /*aa40*/  @!P0 NANOSLEEP.SYNCS 0x989680 ;  /* 0x009896800000895d */ /* 0x002fea0003900000 */
[----:B------:R-:W1:Y:S02]  /*aa50*/  @!P0 SYNCS.PHASECHK.TRANS64 P0, [R3+URZ+0x26840], R0 ;  /* 0x02684000030085a7 */ /* 0x000e64000800007f */
[----:B-1----:R-:W-:Y:S05]  /*aa60*/  @!P0 BRA `(.L_x_2371) ;  /* 0xfffffffc00f08947 */ /* 0x002fea000383ffff */
[----:B------:R-:W-:Y:S05]  /*aa70*/  BRA `(.L_x_2399) ;  /* 0xfffffff4002c7947 */ /* 0x000fea000383ffff */
.L_x_2373:
[----:B------:R-:W-:Y:S01]  /*aa80*/  BSSY B1, `(.L_x_2400) ;  /* 0x0000006000017945 */ /* 0x000fe20003800000 */
[----:B------:R-:W-:-:S07]  /*aa90*/  IMAD.MOV.U32 R15, RZ, RZ, -0x1 ;  /* 0xffffffffff0f7424 */ /* 0x000fce00078e00ff */
[----:B------:R-:W-:Y:S05]  /*aaa0*/  WARPSYNC.COLLECTIVE R15, `(.L_x_2401) ;  /* 0x000000000f0c7348 */ /* 0x000fea0003c00000 */
[----:B------:R-:W-:Y:S02]  /*aab0*/  ELECT P6, UR62, PT ;  /* 0x00000000003e782f */ /* 0x000fe400038c0000 */
[----:B------:R-:W-:Y:S01]  /*aac0*/  MOV R14, UR62 ;  /* 0x0000003e000e7c02 */ /* 0x000fe20008000f00 */
[----:B------:R-:W-:Y:S10]  /*aad0*/  ENDCOLLECTIVE ;  /* 0x000000000000791b */ /* 0x000ff40003800000 */
.L_x_2401:
[----:B------:R-:W-:Y:S05]  /*aae0*/  BSYNC B1 ;  /* 0x0000000000017941 */ /* 0x000fea0003800000 */
.L_x_2400:
[----:B------:R-:W-:Y:S05]  /*aaf0*/  BRA `(.L_x_2402) ;  /* 0xfffffff400f47947 */ /* 0x000fea000383ffff */
.L_x_2375:
[----:B-1----:R1:W2:Y:S02]  /*ab00*/  SYNCS.PHASECHK.TRANS64.TRYWAIT P0, [R6+URZ], R5 ;  /* 0x00000005060075a7 */ /* 0x0022a4000800017f */
[----:B--2---:R-:W-:Y:S05]  /*ab10*/  @!P0 NANOSLEEP.SYNCS 0x989680 ;  /* 0x009896800000895d */ /* 0x004fea0003900000 */
[----:B------:R-:W2:Y:S02]  /*ab20*/  @!P0 SYNCS.PHASECHK.TRANS64 P0, [R6+URZ], R5 ;  /* 0x00000005060085a7 */ /* 0x000ea4000800007f */
[----:B--2---:R-:W-:Y:S05]  /*ab30*/  @!P0 BRA `(.L_x_2375) ;  /* 0xfffffffc00f08947 */ /* 0x004fea000383ffff */
[----:B------:R-:W-:Y:S05]  /*ab40*/  BRA `(.L_x_2403) ;  /* 0xfffffff800347947 */ /* 0x000fea000383ffff */
.L_x_2376:
[----:B--2---:R2:W3:Y:S02]  /*ab50*/  SYNCS.PHASECHK.TRANS64.TRYWAIT P0, [R3+URZ], R2 ;  /* 0x00000002030075a7 */ /* 0x0044e4000800017f */
[----:B---3--:R-:W-:Y:S05]  /*ab60*/  @!P0 NANOSLEEP.SYNCS 0x989680 ;  /* 0x009896800000895d */ /* 0x008fea0003900000 */
[----:B------:R-:W3:Y:S02]  /*ab70*/  @!P0 SYNCS.PHASECHK.TRANS64 P0, [R3+URZ], R2 ;  /* 0x00000002030085a7 */ /* 0x000ee4000800007f */
[----:B---3--:R-:W-:Y:S05]  /*ab80*/  @!P0 BRA `(.L_x_2376) ;  /* 0xfffffffc00f08947 */ /* 0x008fea000383ffff */
[----:B------:R-:W-:Y:S05]  /*ab90*/  BRA `(.L_x_2404) ;  /* 0xfffffff800287947 */ /* 0x000fea000383ffff */
.L_x_2378:
[----:B--2---:R2:W3:Y:S02]  /*aba0*/  SYNCS.PHASECHK.TRANS64.TRYWAIT P0, [R0+URZ], R5 ;  /* 0x00000005000075a7 */ /* 0x0044e4000800017f */
[----:B---3--:R-:W-:Y:S05]  /*abb0*/  @!P0 NANOSLEEP.SYNCS 0x989680 ;  /* 0x009896800000895d */ /* 0x008fea0003900000 */
[----:B------:R-:W3:Y:S02]  /*abc0*/  @!P0 SYNCS.PHASECHK.TRANS64 P0, [R0+URZ], R5 ;  /* 0x00000005000085a7 */ /* 0x000ee4000800007f */
[----:B---3--:R-:W-:Y:S05]  /*abd0*/  @!P0 BRA `(.L_x_2378) ;  /* 0xfffffffc00f08947 */ /* 0x008fea000383ffff */
[----:B------:R-:W-:Y:S05]  /*abe0*/  BRA `(.L_x_2405) ;  /* 0xfffffff8002c7947 */ /* 0x000fea000383ffff */
.L_x_2406:
        /* <DEDUP_REMOVED lines=9> */
.L_x_6570:


//--------------------- .text._ZN7cutlass13device_kernelIN5flash11enable_sm90INS1_16FlashAttnBwdSm90INS1_25CollectiveMainloopBwdSm90ILi2ELi2ELi2EN4cute5tupleIJNS5_1CILi1EEES8_S8_EEENS6_IJNS7_ILi64EEENS7_ILi128EEENS7_ILi96EEEEEENS_6half_tEfNS_4arch4Sm90ELb1ELb0ELb1ELb0ELb0ELb1ELb0ELb0ELi2ELi1ELi2ELi1ELb1EEENS1_24CollectiveEpilogueBwdGQAISD_fSG_Li256ELb0ELb0EEENS1_25SingleTileBwdLPTSchedulerILb0ELi128ELb0EEEEEEEEEvNT_6ParamsE --------------------------
	.section	.text._ZN7cutlass13device_kernelIN5flash11enable_sm90INS1_16FlashAttnBwdSm90INS1_25CollectiveMainloopBwdSm90ILi2ELi2ELi2EN4cute5tupleIJNS5_1CILi1EEES8_S8_EEENS6_IJNS7_ILi64EEENS7_ILi128EEENS7_ILi96EEEEEENS_6half_tEfNS_4arch4Sm90ELb1ELb0ELb1ELb0ELb0ELb1ELb0ELb0ELi2ELi1ELi2ELi1ELb1EEENS1_24CollectiveEpilogueBwdGQAISD_fSG_Li256ELb0ELb0EEENS1_25SingleTileBwdLPTSchedulerILb0ELi128ELb0EEEEEEEEEvNT_6ParamsE,"ax",@progbits
	.align	128
.text._ZN7cutlass13device_kernelIN5flash11enable_sm90INS1_16FlashAttnBwdSm90INS1_25CollectiveMainloopBwdSm90ILi2ELi2ELi2EN4cute5tupleIJNS5_1CILi1EEES8_S8_EEENS6_IJNS7_ILi64EEENS7_ILi128EEENS7_ILi96EEEEEENS_6half_tEfNS_4arch4Sm90ELb1ELb0ELb1ELb0ELb0ELb1ELb0ELb0ELi2ELi1ELi2ELi1ELb1EEENS1_24CollectiveEpilogueBwdGQAISD_fSG_Li256ELb0ELb0EEENS1_25SingleTileBwdLPTSchedulerILb0ELi128ELb0EEEEEEEEEvNT_6ParamsE:
        .type           _ZN7cutlass13device_kernelIN5flash11enable_sm90INS1_16FlashAttnBwdSm90INS1_25CollectiveMainloopBwdSm90ILi2ELi2ELi2EN4cute5tupleIJNS5_1CILi1EEES8_S8_EEENS6_IJNS7_ILi64EEENS7_ILi128EEENS7_ILi96EEEEEENS_6half_tEfNS_4arch4Sm90ELb1ELb0ELb1ELb0ELb0ELb1ELb0ELb0ELi2ELi1ELi2ELi1ELb1EEENS1_24CollectiveEpilogueBwdGQAISD_fSG_Li256ELb0ELb0EEENS1_25SingleTileBwdLPTSchedulerILb0ELi128ELb0EEEEEEEEEvNT_6ParamsE,@function
        .size           _ZN7cutlass13device_kernelIN5flash11enable_sm90INS1_16FlashAttnBwdSm90INS1_25CollectiveMainloopBwdSm90ILi2ELi2ELi2EN4cute5tupleIJNS5_1CILi1EEES8_S8_EEENS6_IJNS7_ILi64EEENS7_ILi128EEENS7_ILi96EEEEEENS_6half_tEfNS_4arch4Sm90ELb1ELb0ELb1ELb0ELb0ELb1ELb0ELb0ELi2ELi1ELi2ELi1ELb1EEENS1_24CollectiveEpilogueBwdGQAISD_fSG_Li256ELb0ELb0EEENS1_25SingleTileBwdLPTSchedulerILb0ELi128ELb0EEEEEEEEEvNT_6ParamsE,(.L_x_6571 - _ZN7cutlass13device_kernelIN5flash11enable_sm90INS1_16FlashAttnBwdSm90INS1_25CollectiveMainloopBwdSm90ILi2ELi2ELi2EN4cute5tupleIJNS5_1CILi1EEES8_S8_EEENS6_IJNS7_ILi64EEENS7_ILi128EEENS7_ILi96EEEEEENS_6half_tEfNS_4arch4Sm90ELb1ELb0ELb1ELb0ELb0ELb1ELb0ELb0ELi2ELi1ELi2ELi1ELb1EEENS1_24CollectiveEpilogueBwdGQAISD_fSG_Li256ELb0ELb0EEENS1_25SingleTileBwdLPTSchedulerILb0ELi128ELb0EEEEEEEEEvNT_6ParamsE)
        .other          _ZN7cutlass13device_kernelIN5flash11enable_sm90INS1_16FlashAttnBwdSm90INS1_25CollectiveMainloopBwdSm90ILi2ELi2ELi2EN4cute5tupleIJNS5_1CILi1EEES8_S8_EEENS6_IJNS7_ILi64EEENS7_ILi128EEENS7_ILi96EEEEEENS_6half_tEfNS_4arch4Sm90ELb1ELb0ELb1ELb0ELb0ELb1ELb0ELb0ELi2ELi1ELi2ELi1ELb1EEENS1_24CollectiveEpilogueBwdGQAISD_fSG_Li256ELb0ELb0EEENS1_25SingleTileBwdLPTSchedulerILb0ELi128ELb0EEEEEEEEEvNT_6ParamsE,@"STO_CUDA_ENTRY STV_DEFAULT"
_ZN7cutlass13device_kernelIN5flash11enable_sm90INS1_16FlashAttnBwdSm90INS1_25CollectiveMainloopBwdSm90ILi2ELi2ELi2EN4cute5tupleIJNS5_1CILi1EEES8_S8_EEENS6_IJNS7_ILi64EEENS7_ILi128EEENS7_ILi96EEEEEENS_6half_tEfNS_4arch4Sm90ELb1ELb0ELb1ELb0ELb0ELb1ELb0ELb0ELi2ELi1ELi2ELi1ELb1EEENS1_24CollectiveEpilogueBwdGQAISD_fSG_Li256ELb0ELb0EEENS1_25SingleTileBwdLPTSchedulerILb0ELi128ELb0EEEEEEEEEvNT_6ParamsE:
        /* <DEDUP_REMOVED lines=24> */
.L_x_2408:
[----:B------:R-:W-:Y:S05]  /*0180*/  BSYNC B0 ;  /* 0x0000000000007941 */ /* 0x000fea0003800000 */
.L_x_2407:
        /* <DEDUP_REMOVED lines=37> */
.L_x_2409:
        /* <DEDUP_REMOVED lines=22> */
.L_x_2410:
[----:B------:R-:W-:Y:S01]  /*0540*/  PLOP3.LUT P0, PT, PT, PT, UP0, 0x80, 0x0 ;  /* 0x000000000000781c */ /* 0x000fe20003f0f008 */
[----:B------:R-:W-:Y:S01]  /*0550*/  NOP ;  /* 0x0000000000007918 */ /* 0x000fe20000000000 */
[----:B------:R-:W-:Y:S01]  /*0560*/  BSSY B6, `(.L_x_2411) ;  /* 0x0000862000067945 */ /* 0x000fe20003800000 */
[----:B-12-4-:R-:W-:Y:S10]  /*0570*/  BAR.SYNC.DEFER_BLOCKING 0x0 ;  /* 0x0000000000007b1d */ /* 0x016ff40000010000 */
[----:B------:R-:W-:Y:S05]  /*0580*/  @!P0 BRA `(.L_x_2412) ;  /* 0x0000004c00e88947 */ /* 0x000fea0003800000 */
.L_x_2413:
        /* <DEDUP_REMOVED lines=32> */
.L_x_2414:
[----:B------:R-:W-:Y:S01]  /*0790*/  ULDC UR7, c[0x0][0x8cc] ;  /* 0x0002330000077ab9 */ /* 0x000fe20000000800 */
[----:B------:R-:W-:Y:S01]  /*07a0*/  UMOV UR36, UR10 ;  /* 0x0000000a00247c82 */ /* 0x000fe20008000000 */
[----:B------:R-:W-:-:S11]  /*07b0*/  UISETP.NE.AND UP0, UPT, UR7, 0x1, UPT ;  /* 0x000000010700788c */ /* 0x000fd6000bf05270 */
[----:B------:R-:W-:Y:S02]  /*07c0*/  @UP0 ULDC.64 UR8, c[0x0][0x8d0] ;  /* 0x0002340000080ab9 */ /* 0x000fe40000000a00 */
[----:B------:R-:W-:-:S04]  /*07d0*/  UIMAD.WIDE.U32 UR4, UR10, UR8, URZ ;  /* 0x000000080a0472a5 */ /* 0x000fc8000f8e003f */
[----:B------:R-:W-:-:S04]  /*07e0*/  @UP0 USHF.R.U32.HI UR36, URZ, UR9, UR5 ;  /* 0x000000093f240299 */ /* 0x000fc80008011605 */
[----:B------:R-:W-:-:S12]  /*07f0*/  UIMAD UR4, UR36, UR7, URZ ;  /* 0x00000007240472a4 */ /* 0x000fd8000f8e023f */
.L_x_2415:
        /* <DEDUP_REMOVED lines=101> */
.L_x_2419:
        /* <DEDUP_REMOVED lines=15> */
.L_x_2418:
        /* <DEDUP_REMOVED lines=22> */
.L_x_2421:
        /* <DEDUP_REMOVED lines=15> */
.L_x_2420:
[----:B------:R-:W-:Y:S01]  /*1190*/  SHF.R.S32.HI R19, RZ, 0x1f, R18 ;  /* 0x0000001fff137819 */ /* 0x000fe20000011412 */
[----:B------:R-:W-:-:S03]  /*11a0*/  UMOV UR4, 0xffffffff ;  /* 0xffffffff00047882 */ /* 0x000fc60000000000 */
[----:B------:R-:W-:-:S04]  /*11b0*/  LEA.HI R0, R19, R18, RZ, 0x7 ;  /* 0x0000001213007211 */ /* 0x000fc800078f38ff */
[----:B------:R-:W-:Y:S01]  /*11c0*/  SHF.R.S32.HI R17, RZ, 0x7, R0 ;  /* 0x00000007ff117819 */ /* 0x000fe20000011400 */
[----:B------:R-:W-:Y:S06]  /*11d0*/  BRA.DIV UR4, `(.L_x_2422) ;  /* 0x0000007a04707947 */ /* 0x000fec000b800000 */
[----:B------:R1:W2:Y:S02]  /*11e0*/  SHFL.IDX PT, R14, R17, RZ, 0x1f ;  /* 0x00001fff110e7589 */ /* 0x0002a400000e0000 */
.L_x_2496:
        /* <DEDUP_REMOVED lines=15> */
.L_x_2423:
        /* <DEDUP_REMOVED lines=19> */
.L_x_2425:
        /* <DEDUP_REMOVED lines=124> */
.L_x_2436:
[----:B------:R-:W-:-:S06]  /*1bd0*/  UISETP.NE.AND UP0, UPT, UR11, 0x3, UPT ;  /* 0x000000030b00788c */ /* 0x000fcc000bf05270 */
[----:B------:R-:W-:-:S13]  /*1be0*/  PLOP3.LUT P0, PT, PT, PT, UP0, 0x80, 0x0 ;  /* 0x000000000000781c */ /* 0x000fda0003f0f008 */
[----:B-1----:R-:W-:Y:S05]  /*1bf0*/  @!P0 BRA `(.L_x_2426) ;  /* 0x0000000000048947 */ /* 0x002fea0003800000 */
[----:B------:R-:W-:Y:S01]  /*1c00*/  BPT.TRAP 0x1 ;  /* 0x000000040000795c */ /* 0x000fe20000300000 */
.L_x_2426:
[----:B------:R-:W-:Y:S01]  /*1c10*/  R2UR UR9, R235 ;  /* 0x00000000eb0972ca */ /* 0x000fe200000e0000 */
[----:B------:R-:W-:-:S05]  /*1c20*/  IMAD.U32 R120, RZ, RZ, UR4 ;  /* 0x00000004ff787e24 */ /* 0x000fca000f8e00ff */
[----:B------:R-:W-:-:S07]  /*1c30*/  SHF.L.U32 R120, R120, 0x1f, RZ ;  /* 0x0000001f78787819 */ /* 0x000fce00000006ff */
[----:B------:R-:W-:-:S09]  /*1c40*/  ULEA UR9, UR5, UR9, 0x3 ;  /* 0x0000000905097291 */ /* 0x000fd2000f8e183f */
[----:B------:R1:W2:Y:S01]  /*1c50*/  SYNCS.PHASECHK.TRANS64.TRYWAIT P1, [UR9+0x26810], R120 ;  /* 0x02681078ff0075a7 */ /* 0x0002a20008020149 */
[----:B------:R-:W-:Y:S05]  /*1c60*/  @!P0 BRA `(.L_x_2427) ;  /* 0x0000000000048947 */ /* 0x000fea0003800000 */
[----:B------:R-:W-:Y:S01]  /*1c70*/  BPT.TRAP 0x1 ;  /* 0x000000040000795c */ /* 0x000fe20000300000 */
.L_x_2427:
[----:B--2---:R-:W-:Y:S05]  /*1c80*/  @P1 BRA `(.L_x_2428) ;  /* 0x0000000000081947 */ /* 0x004fea0003800000 */
[----:B------:R-:W2:Y:S02]  /*1c90*/  SYNCS.PHASECHK.TRANS64.TRYWAIT P1, [UR9+0x26810], R120 ;  /* 0x02681078ff0075a7 */ /* 0x000ea40008020149 */
[----:B--2---:R-:W-:Y:S05]  /*1ca0*/  @!P1 BRA `(.L_x_2429) ;  /* 0x0000006c00f09947 */ /* 0x004fea0003800000 */
.L_x_2428:
        /* <DEDUP_REMOVED lines=66> */
.L_x_2430:
[----:B------:R1:W1:Y:S01]  /*20d0*/  SYNCS.PHASECHK.TRANS64.TRYWAIT P1, [UR9+0x26830], R120 ;  /* 0x02683078ff0075a7 */ /* 0x0002620008020149 */
[----:B------:R-:W-:Y:S05]  /*20e0*/  @!P0 BRA `(.L_x_2431) ;  /* 0x0000000000048947 */ /* 0x000fea0003800000 */
[----:B------:R-:W-:Y:S01]  /*20f0*/  BPT.TRAP 0x1 ;  /* 0x000000040000795c */ /* 0x000fe20000300000 */
.L_x_2431:
        /* <DEDUP_REMOVED lines=50> */
.L_x_2432:
        /* <DEDUP_REMOVED lines=38> */
[----:B------:R-:W-:Y:S01]  /*2680*/  FFMA.FTZ R227, R227, UR8, -R199 ;  /* 0x00000008e3e37c23 */ /* 0x000fe200080108c7 */
[----:B------:R-:W-:Y:S01]  /*2690*/  FSEL R125, R7, -INF , !P5 ;  /* 0xff800000077d7808 */ /* 0x000fe20006800000 */
[----:B------:R-:W-:Y:S01]  /*26a0*/  UMOV UR14, UR13 ;  /* 0x0000000d000e7c82 */ /* 0x000fe20008000000 */
[----:B------:R-:W-:Y:S01]  /*26b0*/  FSEL R224, R8, -INF , !P6 ;  /* 0xff80000008e07808 */ /* 0x000fe20007000000 */
[----:B------:R-:W-:Y:S01]  /*26c0*/  FFMA.FTZ R9, -R9, R9, 1 ;  /* 0x3f80000009097423 */ /* 0x000fe20000010109 */
[----:B------:R-:W-:Y:S01]  /*26d0*/  FSEL R228, R11, -INF , !P1 ;  /* 0xff8000000be47808 */ /* 0x000fe20004800000 */
[----:B------:R-:W-:Y:S01]  /*26e0*/  FFMA.FTZ R198, R125, UR8, -R198 ;  /* 0x000000087dc67c23 */ /* 0x000fe200080108c6 */
[----:B------:R-:W-:Y:S01]  /*26f0*/  FSEL R232, R10, -INF , !P2 ;  /* 0xff8000000ae87808 */ /* 0x000fe20005000000 */
[----:B------:R-:W4:Y:S01]  /*2700*/  MUFU.EX2 R227, R227 ;  /* 0x000000e300e37308 */ /* 0x000f220000000800 */
[----:B------:R-:W-:Y:S01]  /*2710*/  FSEL R217, R12, -INF , !P3 ;  /* 0xff8000000cd97808 */ /* 0x000fe20005800000 */
[----:B------:R-:W-:Y:S01]  /*2720*/  FFMA.FTZ R228, R228, UR8, -R196 ;  /* 0x00000008e4e47c23 */ /* 0x000fe200080108c4 */
[C---:B------:R-:W-:Y:S01]  /*2730*/  ISETP.GT.AND P4, PT, R121.reuse, 0x10, PT ;  /* 0x000000107900780c */ /* 0x040fe20003f84270 */
[----:B---3--:R-:W-:Y:S01]  /*2740*/  FFMA.FTZ R161, R232, UR8, -R197 ;  /* 0x00000008e8a17c23 */ /* 0x008fe200080108c5 */
[C---:B------:R-:W-:Y:S01]  /*2750*/  ISETP.GT.AND P5, PT, R121.reuse, 0x11, PT ;  /* 0x000000117900780c */ /* 0x040fe20003fa4270 */
[----:B------:R-:W-:Y:S01]  /*2760*/  FFMA.FTZ R199, R224, UR8, -R199 ;  /* 0x00000008e0c77c23 */ /* 0x000fe200080108c7 */
[C---:B------:R-:W-:Y:S01]  /*2770*/  ISETP.GT.AND P6, PT, R121.reuse, 0x18, PT ;  /* 0x000000187900780c */ /* 0x040fe20003fc4270 */
[----:B------:R-:W-:Y:S01]  /*2780*/  FMUL.FTZ R224, R162, UR7 ;  /* 0x00000007a2e07c20 */ /* 0x000fe20008410000 */
[----:B------:R-:W-:Y:S01]  /*2790*/  ISETP.GT.AND P1, PT, R121, 0x19, PT ;  /* 0x000000197900780c */ /* 0x000fe20003f24270 */
[----:B------:R-:W-:Y:S01]  /*27a0*/  MUFU.EX2 R155, R155 ;  /* 0x0000009b009b7308 */ /* 0x000fe20000000800 */
[----:B------:R-:W-:Y:S01]  /*27b0*/  ISETP.GT.AND P2, PT, R120, 0x10, PT ;  /* 0x000000107800780c */ /* 0x000fe20003f44270 */
[----:B------:R-:W-:Y:S01]  /*27c0*/  FFMA.FTZ R217, R217, UR8, -R197 ;  /* 0x00000008d9d97c23 */ /* 0x000fe200080108c5 */
[----:B------:R-:W-:Y:S01]  /*27d0*/  ISETP.GT.AND P3, PT, R121, 0x20, PT ;  /* 0x000000207900780c */ /* 0x000fe20003f64270 */
[----:B------:R-:W-:Y:S01]  /*27e0*/  FFMA.FTZ R12, -R12, R12, 1 ;  /* 0x3f8000000c0c7423 */ /* 0x000fe2000001010c */
[----:B------:R-:W-:Y:S01]  /*27f0*/  FSEL R231, R13, -INF , !P4 ;  /* 0xff8000000de77808 */ /* 0x000fe20006000000 */
[----:B------:R-:W-:Y:S01]  /*2800*/  ULOP3.LUT UR12, UR12, 0x1000000, URZ, 0xfc, !UPT ;  /* 0x010000000c0c7892 */ /* 0x000fe2000f8efc3f */
[----:B------:R-:W-:Y:S01]  /*2810*/  FSEL R214, R15, -INF , !P2 ;  /* 0xff8000000fd67808 */ /* 0x000fe20005000000 */
[----:B------:R-:W-:Y:S01]  /*2820*/  MUFU.TANH R215, R215 ;  /* 0x000000d700d77308 */ /* 0x000fe20000002400 */
[----:B------:R-:W-:Y:S01]  /*2830*/  FSEL R230, R14, -INF , !P5 ;  /* 0xff8000000ee67808 */ /* 0x000fe20006800000 */
[--C-:B------:R-:W-:Y:S01]  /*2840*/  FFMA.FTZ R162, R231, UR8, -R194.reuse ;  /* 0x00000008e7a27c23 */ /* 0x100fe200080108c2 */
[----:B------:R-:W-:Y:S01]  /*2850*/  FSEL R229, R18, -INF , !P6 ;  /* 0xff80000012e57808 */ /* 0x000fe20007000000 */
[----:B------:R-:W-:Y:S01]  /*2860*/  FFMA.FTZ R214, R214, UR8, -R194 ;  /* 0x00000008d6d67c23 */ /* 0x000fe200080108c2 */
[----:B------:R-:W-:Y:S01]  /*2870*/  FSEL R222, R19, -INF , !P1 ;  /* 0xff80000013de7808 */ /* 0x000fe20004800000 */
[----:B------:R-:W-:Y:S01]  /*2880*/  FFMA.FTZ R163, R230, UR8, -R195 ;  /* 0x00000008e6a37c23 */ /* 0x000fe200080108c3 */
[----:B------:R-:W-:Y:S01]  /*2890*/  FSEL R220, R202, -INF , !P3 ;  /* 0xff800000cadc7808 */ /* 0x000fe20005800000 */
[----:B------:R-:W-:Y:S01]  /*28a0*/  FFMA.FTZ R196, R229, UR8, -R192 ;  /* 0x00000008e5c47c23 */ /* 0x000fe200080108c0 */
[----:B------:R-:W-:Y:S01]  /*28b0*/  ISETP.GT.AND P4, PT, R120, 0x11, PT ;  /* 0x000000117800780c */ /* 0x000fe20003f84270 */
[----:B------:R-:W-:Y:S01]  /*28c0*/  MUFU.TANH R219, R219 ;  /* 0x000000db00db7308 */ /* 0x000fe20000002400 */
[----:B------:R-:W-:Y:S01]  /*28d0*/  ISETP.GT.AND P2, PT, R121, 0x21, PT ;  /* 0x000000217900780c */ /* 0x000fe20003f44270 */
[----:B------:R-:W-:Y:S01]  /*28e0*/  FFMA.FTZ R14, -R14, R14, 1 ;  /* 0x3f8000000e0e7423 */ /* 0x000fe2000001010e */
[C---:B------:R-:W-:Y:S01]  /*28f0*/  ISETP.GT.AND P5, PT, R120.reuse, 0x18, PT ;  /* 0x000000187800780c */ /* 0x040fe20003fa4270 */
[----:B------:R-:W-:Y:S01]  /*2900*/  UIMAD UR12, UR5, 0x300, UR12 ;  /* 0x00000300050c78a4 */ /* 0x000fe2000f8e020c */
[----:B------:R-:W-:-:S02]  /*2910*/  ISETP.GT.AND P6, PT, R120, 0x19, PT ;  /* 0x000000197800780c */ /* 0x000fc40003fc4270 */
[C---:B------:R-:W-:Y:S01]  /*2920*/  ISETP.GT.AND P1, PT, R120.reuse, 0x20, PT ;  /* 0x000000207800780c */ /* 0x040fe20003f24270 */
[----:B------:R-:W-:Y:S01]  /*2930*/  MUFU.EX2 R162, R162 ;  /* 0x000000a200a27308 */ /* 0x000fe20000000800 */
[----:B------:R-:W-:Y:S02]  /*2940*/  ISETP.GT.AND P3, PT, R120, 0x21, PT ;  /* 0x000000217800780c */ /* 0x000fe40003f64270 */
[----:B------:R-:W-:Y:S02]  /*2950*/  FSEL R213, R17, -INF , !P4 ;  /* 0xff80000011d57808 */ /* 0x000fe40006000000 */
[----:B------:R-:W-:Y:S02]  /*2960*/  FSEL R212, R200, -INF , !P5 ;  /* 0xff800000c8d47808 */ /* 0x000fe40006800000 */
[----:B------:R-:W-:Y:S01]  /*2970*/  FSEL R211, R201, -INF , !P6 ;  /* 0xff800000c9d37808 */ /* 0x000fe20007000000 */
[----:B------:R-:W-:Y:S01]  /*2980*/  MUFU.TANH R224, R224 ;  /* 0x000000e000e07308 */ /* 0x000fe20000002400 */
        /* <DEDUP_REMOVED lines=19> */
[----:B------:R-:W-:Y:S01]  /*2ac0*/  MUFU.EX2 R163, R163 ;  /* 0x000000a300a37308 */ /* 0x000fe20000000800 */
[----:B-1----:R-:W-:Y:S01]  /*2ad0*/  FSEL R160, R156, -INF , !P6 ;  /* 0xff8000009ca07808 */ /* 0x002fe20007000000 */
[----:B------:R-:W-:Y:S01]  /*2ae0*/  FFMA.FTZ R208, R208, UR8, -R188 ;  /* 0x00000008d0d07c23 */ /* 0x000fe200080108bc */
[C---:B-----5:R-:W-:Y:S01]  /*2af0*/  FSEL R157, R234.reuse, -INF , !P1 ;  /* 0xff800000ea9d7808 */ /* 0x060fe20004800000 */
[----:B------:R-:W-:Y:S01]  /*2b00*/  FFMA.FTZ R234, -R234, R234, 1 ;  /* 0x3f800000eaea7423 */ /* 0x000fe200000101ea */
[----:B------:R-:W-:Y:S01]  /*2b10*/  FSEL R206, R233, -INF , !P2 ;  /* 0xff800000e9ce7808 */ /* 0x000fe20005000000 */
[----:B------:R-:W-:Y:S01]  /*2b20*/  FFMA.FTZ R160, R160, UR8, -R22 ;  /* 0x00000008a0a07c23 */ /* 0x000fe20008010816 */
[----:B------:R-:W-:Y:S01]  /*2b30*/  ISETP.GT.AND P4, PT, R121, 0x39, PT ;  /* 0x000000397900780c */ /* 0x000fe20003f84270 */
[----:B------:R-:W-:Y:S01]  /*2b40*/  MUFU.EX2 R192, R214 ;  /* 0x000000d600c07308 */ /* 0x000fe20000000800 */
[----:B------:R-:W-:Y:S01]  /*2b50*/  ISETP.GT.AND P3, PT, R120, 0x29, PT ;  /* 0x000000297800780c */ /* 0x000fe20003f64270 */
[----:B------:R-:W-:Y:S01]  /*2b60*/  FFMA.FTZ R156, -R156, R156, 1 ;  /* 0x3f8000009c9c7423 */ /* 0x000fe2000001019c */
[C---:B------:R-:W-:Y:S01]  /*2b70*/  ISETP.GT.AND P5, PT, R120.reuse, 0x30, PT ;  /* 0x000000307800780c */ /* 0x040fe20003fa4270 */
[----:B------:R-:W-:Y:S01]  /*2b80*/  FFMA.FTZ R233, -R233, R233, 1 ;  /* 0x3f800000e9e97423 */ /* 0x000fe200000101e9 */
[----:B------:R-:W-:-:S02]  /*2b90*/  ISETP.GT.AND P6, PT, R120, 0x31, PT ;  /* 0x000000317800780c */ /* 0x000fc40003fc4270 */
[C---:B------:R-:W-:Y:S01]  /*2ba0*/  ISETP.GT.AND P1, PT, R120.reuse, 0x38, PT ;  /* 0x000000387800780c */ /* 0x040fe20003f24270 */
[----:B------:R-:W1:Y:S01]  /*2bb0*/  MUFU.EX2 R226, R226 ;  /* 0x000000e200e27308 */ /* 0x000e620000000800 */
[----:B------:R-:W-:Y:S02]  /*2bc0*/  ISETP.GT.AND P2, PT, R120, 0x39, PT ;  /* 0x000000397800780c */ /* 0x000fe40003f44270 */
[----:B------:R-:W-:-:S05]  /*2bd0*/  WARPGROUP.ARRIVE ;  /* 0x00000000000079c5 */ /* 0x000fca0000000000 */
[----:B------:R-:W-:Y:S01]  /*2be0*/  MUFU.EX2 R196, R196 ;  /* 0x000000c400c47308 */ /* 0x000fe20000000800 */
[----:B------:R-:W-:Y:S01]  /*2bf0*/  HGMMA.64x64x16.F32 R120, R164, gdesc[UR12], RZ, !UPT, gsb0 ;  /* 0x00e0000ca4787df0 */ /* 0x000fe2000c0008ff */
[----:B------:R-:W-:Y:S01]  /*2c00*/  UIADD3 UR14, UR13, 0x2, URZ ;  /* 0x000000020d0e7890 */ /* 0x000fe2000fffe03f */
[----:B------:R-:W-:-:S05]  /*2c10*/  UMOV UR15, 0x80000020 ;  /* 0x80000020000f7882 */ /* 0x000fca0000000000 */
[----:B------:R-:W-:Y:S08]  /*2c20*/  MUFU.EX2 R161, R161 ;  /* 0x000000a100a17308 */ /* 0x000ff00000000800 */
[----:B------:R-:W-:Y:S01]  /*2c30*/  MUFU.EX2 R160, R160 ;  /* 0x000000a000a07308 */ /* 0x000fe20000000800 */
        /* <DEDUP_REMOVED lines=35> */
[----:B------:R-:W-:Y:S01]  /*2e70*/  FADD.FTZ R232, R123, -R159 ;  /* 0x8000009f7be87221 */ /* 0x000fe20000010000 */
[----:B------:R-:W2:Y:S01]  /*2e80*/  LDS.64 R120, [R4+0x1e220] ;  /* 0x01e2200004787984 */ /* 0x000ea20000000a00 */
[----:B------:R-:W3:Y:S01]  /*2e90*/  MUFU.EX2 R123, R198 ;  /* 0x000000c6007b7308 */ /* 0x000ee20000000800 */
[----:B------:R-:W-:Y:S01]  /*2ea0*/  FADD.FTZ R231, R122, -R158 ;  /* 0x8000009e7ae77221 */ /* 0x000fe20000010000 */
[----:B------:R-:W-:Y:S01]  /*2eb0*/  FFMA.FTZ R159, -R7, R7, 1 ;  /* 0x3f800000079f7423 */ /* 0x000fe20000010107 */
[----:B------:R-:W-:Y:S01]  /*2ec0*/  FFMA.FTZ R7, R220, UR8, -R190 ;  /* 0x00000008dc077c23 */ /* 0x000fe200080108be */
[----:B----4-:R-:W-:Y:S01]  /*2ed0*/  FMUL.FTZ R229, R227, R229 ;  /* 0x000000e5e3e57220 */ /* 0x010fe20000410000 */
[----:B------:R-:W-:Y:S01]  /*2ee0*/  FFMA.FTZ R122, R222, UR8, -R193 ;  /* 0x00000008de7a7c23 */ /* 0x000fe200080108c1 */
[----:B------:R-:W-:Y:S01]  /*2ef0*/  FFMA.FTZ R222, R218, UR8, -R191 ;  /* 0x00000008dade7c23 */ /* 0x000fe200080108bf */
[----:B------:R-:W-:Y:S01]  /*2f00*/  FFMA.FTZ R158, -R5, R5, 1 ;  /* 0x3f800000059e7423 */ /* 0x000fe20000010105 */
[----:B------:R4:W-:Y:S01]  /*2f10*/  MUFU.EX2 R198, R7 ;  /* 0x0000000700c67308 */ /* 0x0009e20000000800 */
[----:B-1----:R-:W-:Y:S01]  /*2f20*/  FMUL.FTZ R5, R226, R230 ;  /* 0x000000e6e2057220 */ /* 0x002fe20000410000 */
[----:B------:R-:W-:-:S03]  /*2f30*/  FFMA.FTZ R218, -R8, R8, 1 ;  /* 0x3f80000008da7423 */ /* 0x000fc60000010108 */
[----:B------:R-:W-:-:S03]  /*2f40*/  FMUL.FTZ R158, R158, R5 ;  /* 0x000000059e9e7220 */ /* 0x000fc60000410000 */
[----:B------:R-:W-:Y:S01]  /*2f50*/  MUFU.EX2 R122, R122 ;  /* 0x0000007a007a7308 */ /* 0x000fe20000000800 */
[----:B---3--:R-:W-:-:S04]  /*2f60*/  FMUL.FTZ R220, R123, R231 ;  /* 0x000000e77bdc7220 */ /* 0x008fc80000410000 */
[----:B------:R-:W-:Y:S01]  /*2f70*/  FMUL.FTZ R159, R159, R220 ;  /* 0x000000dc9f9f7220 */ /* 0x000fe20000410000 */
[----:B------:R-:W-:Y:S02]  /*2f80*/  FFMA.FTZ R220, -R6, R6, 1 ;  /* 0x3f80000006dc7423 */ /* 0x000fe40000010106 */
[----:B----4-:R-:W1:Y:S01]  /*2f90*/  LDS.64 R6, [R4+0x1e240] ;  /* 0x01e2400004067984 */ /* 0x010e620000000a00 */
[----:B------:R-:W3:Y:S01]  /*2fa0*/  MUFU.EX2 R5, R199 ;  /* 0x000000c700057308 */ /* 0x000ee20000000800 */
[----:B------:R-:W-:-:S07]  /*2fb0*/  FMUL.FTZ R220, R220, R229 ;  /* 0x000000e5dcdc7220 */ /* 0x000fce0000410000 */
[----:B------:R-:W-:Y:S01]  /*2fc0*/  MUFU.EX2 R199, R222 ;  /* 0x000000de00c77308 */ /* 0x000fe20000000800 */
[--C-:B--2---:R-:W-:Y:S01]  /*2fd0*/  FADD.FTZ R124, R124, -R120.reuse ;  /* 0x800000787c7c7221 */ /* 0x104fe20000010000 */
        /* <DEDUP_REMOVED lines=9> */
[----:B------:R-:W2:Y:S01]  /*3070*/  MUFU.EX2 R9, R217 ;  /* 0x000000d900097308 */ /* 0x000ea20000000800 */
[----:B------:R-:W-:Y:S01]  /*3080*/  FFMA.FTZ R121, R207, UR8, -R189 ;  /* 0x00000008cf797c23 */ /* 0x000fe200080108bd */
[----:B---3--:R-:W-:Y:S01]  /*3090*/  FMUL.FTZ R231, R5, R232 ;  /* 0x000000e805e77220 */ /* 0x008fe20000410000 */
[----:B------:R-:W-:-:S03]  /*30a0*/  FMUL.FTZ R216, R161, R216 ;  /* 0x000000d8a1d87220 */ /* 0x000fc60000410000 */
[----:B------:R-:W-:Y:S01]  /*30b0*/  FMUL.FTZ R218, R218, R231 ;  /* 0x000000e7dada7220 */ /* 0x000fe20000410000 */
[----:B------:R-:W-:Y:S01]  /*30c0*/  FMUL.FTZ R127, R127, R216 ;  /* 0x000000d87f7f7220 */ /* 0x000fe20000410000 */
[----:B------:R-:W-:Y:S01]  /*30d0*/  MUFU.EX2 R121, R121 ;  /* 0x0000007900797308 */ /* 0x000fe20000000800 */
[--C-:B-1----:R-:W-:Y:S01]  /*30e0*/  FADD.FTZ R191, R128, -R6.reuse ;  /* 0x8000000680bf7221 */ /* 0x102fe20000010000 */
[----:B------:R-:W-:Y:S01]  /*30f0*/  FADD.FTZ R193, R130, -R6 ;  /* 0x8000000682c17221 */ /* 0x000fe20000010000 */
[----:B--2---:R-:W-:Y:S01]  /*3100*/  FMUL.FTZ R11, R9, R124 ;  /* 0x0000007c090b7220 */ /* 0x004fe20000410000 */
[----:B------:R-:W-:Y:S01]  /*3110*/  FSEL R6, R215, -INF , !P3 ;  /* 0xff800000d7067808 */ /* 0x000fe20005800000 */
[--C-:B------:R-:W-:Y:S01]  /*3120*/  FADD.FTZ R194, R131, -R7.reuse ;  /* 0x8000000783c27221 */ /* 0x100fe20000010000 */
[----:B------:R-:W-:Y:S01]  /*3130*/  FFMA.FTZ R131, -R13, R13, 1 ;  /* 0x3f8000000d837423 */ /* 0x000fe2000001010d */
[----:B------:R-:W-:Y:S01]  /*3140*/  FMUL.FTZ R157, R12, R11 ;  /* 0x0000000b0c9d7220 */ /* 0x000fe20000410000 */
[----:B------:R-:W-:Y:S01]  /*3150*/  FADD.FTZ R190, R129, -R7 ;  /* 0x8000000781be7221 */ /* 0x000fe20000010000 */
[----:B------:R1:W-:Y:S01]  /*3160*/  MUFU.EX2 R12, R10 ;  /* 0x0000000a000c7308 */ /* 0x0003e20000000800 */
[----:B------:R-:W-:Y:S01]  /*3170*/  FFMA.FTZ R189, R6, UR8, -R189 ;  /* 0x0000000806bd7c23 */ /* 0x000fe200080108bd */
[----:B------:R-:W-:Y:S01]  /*3180*/  FSEL R6, R223, -INF , !P4 ;  /* 0xff800000df067808 */ /* 0x000fe20006000000 */
[----:B------:R-:W-:Y:S01]  /*3190*/  FFMA.FTZ R130, -R15, R15, 1 ;  /* 0x3f8000000f827423 */ /* 0x000fe2000001010f */
[----:B------:R-:W-:Y:S01]  /*31a0*/  FMUL.FTZ R124, R162, R191 ;  /* 0x000000bfa27c7220 */ /* 0x000fe20000410000 */
[----:B------:R-:W-:Y:S01]  /*31b0*/  FSEL R15, R219, -INF , !P5 ;  /* 0xff800000db0f7808 */ /* 0x000fe20006800000 */
[----:B------:R-:W-:Y:S01]  /*31c0*/  FFMA.FTZ R128, R206, UR8, -R20 ;  /* 0x00000008ce807c23 */ /* 0x000fe20008010814 */
[----:B------:R-:W-:Y:S01]  /*31d0*/  FFMA.FTZ R13, R6, UR8, -R21 ;  /* 0x00000008060d7c23 */ /* 0x000fe20008010815 */
[----:B------:R-:W2:Y:S01]  /*31e0*/  MUFU.EX2 R129, R213 ;  /* 0x000000d500817308 */ /* 0x000ea20000000800 */
[----:B-1----:R-:W1:Y:S01]  /*31f0*/  LDS.64 R10, [R4+0x1e260] ;  /* 0x01e26000040a7984 */ /* 0x002e620000000a00 */
[----:B------:R-:W-:Y:S01]  /*3200*/  FMUL.FTZ R131, R131, R124 ;  /* 0x0000007c83837220 */ /* 0x000fe20000410000 */
[----:B------:R-:W-:Y:S01]  /*3210*/  FFMA.FTZ R124, R15, UR8, -R22 ;  /* 0x000000080f7c7c23 */ /* 0x000fe20008010816 */
[----:B------:R-:W-:Y:S01]  /*3220*/  FSEL R15, R224, -INF , !P1 ;  /* 0xff800000e00f7808 */ /* 0x000fe20004800000 */
[----:B------:R-:W3:Y:S01]  /*3230*/  LDS.64 R6, [R4+0x1e280] ;  /* 0x01e2800004067984 */ /* 0x000ee20000000a00 */
[----:B------:R-:W-:Y:S01]  /*3240*/  FSEL R22, R221, -INF , !P6 ;  /* 0xff800000dd167808 */ /* 0x000fe20007000000 */
[----:B------:R-:W-:Y:S01]  /*3250*/  FMUL.FTZ R191, R163, R190 ;  /* 0x000000bea3bf7220 */ /* 0x000fe20000410000 */
[----:B------:R-:W-:Y:S01]  /*3260*/  FMUL.FTZ R193, R192, R193 ;  /* 0x000000c1c0c17220 */ /* 0x000fe20000410000 */
[----:B------:R-:W-:Y:S01]  /*3270*/  FFMA.FTZ R188, R15, UR8, -R20 ;  /* 0x000000080fbc7c23 */ /* 0x000fe20008010814 */
[----:B------:R-:W-:Y:S01]  /*3280*/  FSEL R20, R225, -INF , !P2 ;  /* 0xff800000e1147808 */ /* 0x000fe20005000000 */
[----:B------:R-:W-:Y:S01]  /*3290*/  FFMA.FTZ R15, -R17, R17, 1 ;  /* 0x3f800000110f7423 */ /* 0x000fe20000010111 */
[----:B------:R-:W-:Y:S01]  /*32a0*/  FFMA.FTZ R23, R22, UR8, -R23 ;  /* 0x0000000816177c23 */ /* 0x000fe20008010817 */
[----:B------:R-:W-:Y:S01]  /*32b0*/  FMUL.FTZ R130, R130, R193 ;  /* 0x000000c182827220 */ /* 0x000fe20000410000 */
[----:B------:R-:W4:Y:S01]  /*32c0*/  MUFU.EX2 R22, R212 ;  /* 0x000000d400167308 */ /* 0x000f220000000800 */
[----:B------:R-:W-:Y:S01]  /*32d0*/  FFMA.FTZ R190, R20, UR8, -R21 ;  /* 0x0000000814be7c23 */ /* 0x000fe20008010815 */
[----:B------:R-:W-:Y:S01]  /*32e0*/  FFMA.FTZ R221, -R221, R221, 1 ;  /* 0x3f800000dddd7423 */ /* 0x000fe200000101dd */
[----:B--2---:R-:W-:Y:S01]  /*32f0*/  FMUL.FTZ R206, R129, R194 ;  /* 0x000000c281ce7220 */ /* 0x004fe20000410000 */
[----:B------:R-:W-:Y:S01]  /*3300*/  FMUL.FTZ R194, R14, R191 ;  /* 0x000000bf0ec27220 */ /* 0x000fe20000410000 */
[----:B------:R-:W-:Y:S01]  /*3310*/  FFMA.FTZ R219, -R219, R219, 1 ;  /* 0x3f800000dbdb7423 */ /* 0x000fe200000101db */
[----:B------:R-:W-:Y:S01]  /*3320*/  FFMA.FTZ R224, -R224, R224, 1 ;  /* 0x3f800000e0e07423 */ /* 0x000fe200000101e0 */
[----:B------:R-:W-:Y:S01]  /*3330*/  FMUL.FTZ R21, R15, R206 ;  /* 0x000000ce0f157220 */ /* 0x000fe20000410000 */
[----:B------:R-:W2:Y:S01]  /*3340*/  MUFU.EX2 R17, R211 ;  /* 0x000000d300117308 */ /* 0x000ea20000000800 */
[----:B------:R-:W5:Y:S01]  /*3350*/  LDS.64 R14, [R4+0x1e2a0] ;  /* 0x01e2a000040e7984 */ /* 0x000f620000000a00 */
[----:B------:R-:W-:Y:S01]  /*3360*/  FFMA.FTZ R223, -R223, R223, 1 ;  /* 0x3f800000dfdf7423 */ /* 0x000fe200000101df */
[----:B------:R-:W-:-:S05]  /*3370*/  FFMA.FTZ R225, -R225, R225, 1 ;  /* 0x3f800000e1e17423 */ /* 0x000fca00000101e1 */
[----:B------:R-:W-:Y:S08]  /*3380*/  MUFU.EX2 R23, R23 ;  /* 0x0000001700177308 */ /* 0x000ff00000000800 */
[----:B------:R-:W-:Y:S01]  /*3390*/  MUFU.EX2 R8, R228 ;  /* 0x000000e400087308 */ /* 0x000fe20000000800 */
[--C-:B-1----:R-:W-:Y:S01]  /*33a0*/  FADD.FTZ R191, R132, -R10.reuse ;  /* 0x8000000a84bf7221 */ /* 0x102fe20000010000 */
[----:B------:R-:W-:Y:S01]  /*33b0*/  FADD.FTZ R193, R134, -R10 ;  /* 0x8000000a86c17221 */ /* 0x000fe20000010000 */
[----:B------:R-:W-:Y:S01]  /*33c0*/  FFMA.FTZ R10, -R18, R18, 1 ;  /* 0x3f800000120a7423 */ /* 0x000fe20000010112 */
[--C-:B------:R-:W-:Y:S01]  /*33d0*/  FADD.FTZ R133, R133, -R11.reuse ;  /* 0x8000000b85857221 */ /* 0x100fe20000010000 */
[----:B------:R-:W-:Y:S01]  /*33e0*/  FMUL.FTZ R191, R196, R191 ;  /* 0x000000bfc4bf7220 */ /* 0x000fe20000410000 */
[----:B------:R-:W-:Y:S01]  /*33f0*/  FADD.FTZ R20, R135, -R11 ;  /* 0x8000000b87147221 */ /* 0x000fe20000010000 */
[----:B------:R-:W-:Y:S01]  /*3400*/  FFMA.FTZ R134, -R200, R200, 1 ;  /* 0x3f800000c8867423 */ /* 0x000fe200000101c8 */
[----:B------:R-:W-:Y:S01]  /*3410*/  FFMA.FTZ R200, -R19, R19, 1 ;  /* 0x3f80000013c87423 */ /* 0x000fe20000010113 */
[----:B------:R-:W-:Y:S01]  /*3420*/  FMUL.FTZ R135, R10, R191 ;  /* 0x000000bf0a877220 */ /* 0x000fe20000410000 */
[----:B------:R-:W-:Y:S01]  /*3430*/  FMUL.FTZ R133, R122, R133 ;  /* 0x000000857a857220 */ /* 0x000fe20000410000 */
[----:B------:R-:W1:Y:S01]  /*3440*/  LDS.64 R10, [R4+0x1e2c0] ;  /* 0x01e2c000040a7984 */ /* 0x000e620000000a00 */
[--C-:B---3--:R-:W-:Y:S01]  /*3450*/  FADD.FTZ R191, R138, -R6.reuse ;  /* 0x800000068abf7221 */ /* 0x108fe20000010000 */
[----:B----4-:R-:W-:Y:S01]  /*3460*/  FMUL.FTZ R193, R22, R193 ;  /* 0x000000c116c17220 */ /* 0x010fe20000410000 */
[----:B------:R-:W-:Y:S01]  /*3470*/  FMUL.FTZ R200, R200, R133 ;  /* 0x00000085c8c87220 */ /* 0x000fe20000410000 */
[----:B------:R-:W-:Y:S01]  /*3480*/  FADD.FTZ R133, R136, -R6 ;  /* 0x8000000688857221 */ /* 0x000fe20000010000 */
[--C-:B------:R-:W-:Y:S01]  /*3490*/  FADD.FTZ R6, R137, -R7.reuse ;  /* 0x8000000789067221 */ /* 0x100fe20000010000 */
[----:B------:R-:W-:Y:S01]  /*34a0*/  FMUL.FTZ R134, R134, R193 ;  /* 0x000000c186867220 */ /* 0x000fe20000410000 */
[----:B--2---:R-:W-:Y:S01]  /*34b0*/  FMUL.FTZ R20, R17, R20 ;  /* 0x0000001411147220 */ /* 0x004fe20000410000 */
[----:B------:R-:W-:Y:S01]  /*34c0*/  FFMA.FTZ R136, -R202, R202, 1 ;  /* 0x3f800000ca887423 */ /* 0x000fe200000101ca */
[----:B------:R-:W2:Y:S01]  /*34d0*/  MUFU.EX2 R18, R210 ;  /* 0x000000d200127308 */ /* 0x000ea20000000800 */
[----:B------:R-:W-:Y:S01]  /*34e0*/  FFMA.FTZ R193, -R201, R201, 1 ;  /* 0x3f800000c9c17423 */ /* 0x000fe200000101c9 */
[----:B------:R-:W-:Y:S01]  /*34f0*/  FADD.FTZ R206, R139, -R7 ;  /* 0x800000078bce7221 */ /* 0x000fe20000010000 */
[----:B------:R-:W-:Y:S01]  /*3500*/  FMUL.FTZ R202, R199, R6 ;  /* 0x00000006c7ca7220 */ /* 0x000fe20000410000 */
[----:B------:R-:W-:Y:S01]  /*3510*/  FMUL.FTZ R133, R198, R133 ;  /* 0x00000085c6857220 */ /* 0x000fe20000410000 */
[----:B------:R3:W4:Y:S01]  /*3520*/  LDS.64 R6, [R4+0x1e2e0] ;  /* 0x01e2e00004067984 */ /* 0x0007220000000a00 */
[----:B------:R-:W-:Y:S01]  /*3530*/  FMUL.FTZ R193, R193, R20 ;  /* 0x00000014c1c17220 */ /* 0x000fe20000410000 */
[----:B------:R-:W-:Y:S01]  /*3540*/  FFMA.FTZ R139, -R203, R203, 1 ;  /* 0x3f800000cb8b7423 */ /* 0x000fe200000101cb */
[----:B------:R-:W3:Y:S01]  /*3550*/  MUFU.EX2 R20, R208 ;  /* 0x000000d000147308 */ /* 0x000ee20000000800 */
[----:B------:R-:W-:Y:S01]  /*3560*/  FMUL.FTZ R136, R136, R133 ;  /* 0x0000008588887220 */ /* 0x000fe20000410000 */
[----:B------:R-:W-:Y:S01]  /*3570*/  FFMA.FTZ R137, -R204, R204, 1 ;  /* 0x3f800000cc897423 */ /* 0x000fe200000101cc */
[----:B-----5:R-:W-:Y:S01]  /*3580*/  FADD.FTZ R195, R142, -R14 ;  /* 0x8000000e8ec37221 */ /* 0x020fe20000010000 */
[----:B------:R-:W-:Y:S01]  /*3590*/  FMUL.FTZ R139, R139, R202 ;  /* 0x000000ca8b8b7220 */ /* 0x000fe20000410000 */
[--C-:B------:R-:W-:Y:S01]  /*35a0*/  FADD.FTZ R142, R141, -R15.reuse ;  /* 0x8000000f8d8e7221 */ /* 0x100fe20000010000 */
[----:B------:R-:W-:Y:S01]  /*35b0*/  FADD.FTZ R202, R143, -R15 ;  /* 0x8000000f8fca7221 */ /* 0x000fe20000010000 */
[----:B------:R-:W-:Y:S01]  /*35c0*/  FFMA.FTZ R15, -R154, R154, 1 ;  /* 0x3f8000009a0f7423 */ /* 0x000fe2000001019a */
[----:B------:R-:W5:Y:S01]  /*35d0*/  MUFU.EX2 R19, R209 ;  /* 0x000000d100137308 */ /* 0x000f620000000800 */
[----:B--2---:R-:W-:Y:S01]  /*35e0*/  FMUL.FTZ R132, R18, R191 ;  /* 0x000000bf12847220 */ /* 0x004fe20000410000 */
[----:B------:R-:W-:Y:S01]  /*35f0*/  FFMA.FTZ R138, -R205, R205, 1 ;  /* 0x3f800000cd8a7423 */ /* 0x000fe200000101cd */
[----:B------:R-:W-:Y:S01]  /*3600*/  FFMA.FTZ R141, -R153, R153, 1 ;  /* 0x3f800000998d7423 */ /* 0x000fe20000010199 */
[----:B------:R-:W-:Y:S01]  /*3610*/  FMUL.FTZ R142, R121, R142 ;  /* 0x0000008e798e7220 */ /* 0x000fe20000410000 */
[----:B------:R-:W-:Y:S01]  /*3620*/  FMUL.FTZ R137, R137, R132 ;  /* 0x0000008489897220 */ /* 0x000fe20000410000 */
[----:B------:R-:W-:-:S02]  /*3630*/  FMUL.FTZ R229, R8, R229 ;  /* 0x000000e508e57220 */ /* 0x000fc40000410000 */
[----:B------:R2:W4:Y:S01]  /*3640*/  MUFU.EX2 R133, R189 ;  /* 0x000000bd00857308 */ /* 0x0005220000000800 */
[----:B---3--:R-:W-:Y:S01]  /*3650*/  FMUL.FTZ R4, R20, R195 ;  /* 0x000000c314047220 */ /* 0x008fe20000410000 */
[----:B------:R-:W-:Y:S01]  /*3660*/  FMUL.FTZ R141, R141, R142 ;  /* 0x0000008e8d8d7220 */ /* 0x000fe20000410000 */
[----:B------:R-:W-:Y:S02]  /*3670*/  FMUL.FTZ R126, R126, R229 ;  /* 0x000000e57e7e7220 */ /* 0x000fe40000410000 */
[----:B------:R-:W-:Y:S01]  /*3680*/  FMUL.FTZ R15, R15, R4 ;  /* 0x000000040f0f7220 */ /* 0x000fe20000410000 */
[--C-:B-1----:R-:W-:Y:S02]  /*3690*/  FADD.FTZ R145, R145, -R11.reuse ;  /* 0x8000000b91917221 */ /* 0x102fe40000010000 */
[----:B------:R1:W3:Y:S01]  /*36a0*/  MUFU.EX2 R132, R124 ;  /* 0x0000007c00847308 */ /* 0x0002e20000000800 */
[----:B-----5:R-:W-:Y:S01]  /*36b0*/  FMUL.FTZ R191, R19, R206 ;  /* 0x000000ce13bf7220 */ /* 0x020fe20000410000 */
[----:B------:R-:W-:Y:S01]  /*36c0*/  FADD.FTZ R153, R146, -R10 ;  /* 0x8000000a92997221 */ /* 0x000fe20000010000 */
[----:B------:R-:W-:Y:S01]  /*36d0*/  FMUL.FTZ R145, R12, R145 ;  /* 0x000000910c917220 */ /* 0x000fe20000410000 */
[----:B--2---:R-:W-:Y:S01]  /*36e0*/  F2FP.F16.F32.PACK_AB R189, R218, R159 ;  /* 0x0000009fdabd723e */ /* 0x004fe200000000ff */
[----:B------:R-:W-:Y:S01]  /*36f0*/  FMUL.FTZ R138, R138, R191 ;  /* 0x000000bf8a8a7220 */ /* 0x000fe20000410000 */
[----:B------:R-:W-:Y:S01]  /*3700*/  FADD.FTZ R191, R140, -R14 ;  /* 0x8000000e8cbf7221 */ /* 0x000fe20000010000 */
[----:B------:R-:W-:Y:S01]  /*3710*/  FFMA.FTZ R140, -R215, R215, 1 ;  /* 0x3f800000d78c7423 */ /* 0x000fe200000101d7 */
[----:B------:R-:W2:Y:S01]  /*3720*/  MUFU.EX2 R120, R120 ;  /* 0x0000007800787308 */ /* 0x000ea20000000800 */
[----:B-1----:R-:W-:Y:S01]  /*3730*/  FADD.FTZ R124, R147, -R11 ;  /* 0x8000000b937c7221 */ /* 0x002fe20000010000 */
[----:B----4-:R-:W-:Y:S01]  /*3740*/  FMUL.FTZ R143, R133, R202 ;  /* 0x000000ca858f7220 */ /* 0x010fe20000410000 */
[----:B------:R-:W-:Y:S01]  /*3750*/  FFMA.FTZ R14, -R152, R152, 1 ;  /* 0x3f800000980e7423 */ /* 0x000fe20000010198 */
[----:B------:R-:W-:Y:S01]  /*3760*/  F2FP.F16.F32.PACK_AB R159, R193, R134 ;  /* 0x00000086c19f723e */ /* 0x000fe200000000ff */
[----:B------:R-:W-:Y:S01]  /*3770*/  FMUL.FTZ R124, R23, R124 ;  /* 0x0000007c177c7220 */ /* 0x000fe20000410000 */
[----:B------:R-:W-:Y:S01]  /*3780*/  FMUL.FTZ R140, R140, R143 ;  /* 0x0000008f8c8c7220 */ /* 0x000fe20000410000 */
[----:B------:R-:W-:Y:S01]  /*3790*/  FADD.FTZ R143, R144, -R10 ;  /* 0x8000000a908f7221 */ /* 0x000fe20000010000 */
[----:B------:R-:W1:Y:S01]  /*37a0*/  MUFU.EX2 R128, R128 ;  /* 0x0000008000807308 */ /* 0x000e620000000800 */
[----:B------:R-:W-:Y:S01]  /*37b0*/  FMUL.FTZ R144, R234, R145 ;  /* 0x00000091ea907220 */ /* 0x000fe20000410000 */
[----:B---3--:R-:W-:Y:S01]  /*37c0*/  FMUL.FTZ R10, R132, R153 ;  /* 0x00000099840a7220 */ /* 0x008fe20000410000 */
[----:B------:R-:W-:Y:S01]  /*37d0*/  FMUL.FTZ R145, R221, R124 ;  /* 0x0000007cdd917220 */ /* 0x000fe20000410000 */
[--C-:B------:R-:W-:Y:S01]  /*37e0*/  FADD.FTZ R147, R148, -R6.reuse ;  /* 0x8000000694937221 */ /* 0x100fe20000010000 */
[----:B------:R-:W-:Y:S01]  /*37f0*/  FADD.FTZ R153, R150, -R6 ;  /* 0x8000000696997221 */ /* 0x000fe20000010000 */
[--C-:B------:R-:W-:Y:S01]  /*3800*/  FADD.FTZ R124, R149, -R7.reuse ;  /* 0x80000007957c7221 */ /* 0x100fe20000010000 */
[----:B------:R-:W-:Y:S01]  /*3810*/  FADD.FTZ R142, R151, -R7 ;  /* 0x80000007978e7221 */ /* 0x000fe20000010000 */
[----:B------:R-:W3:Y:S01]  /*3820*/  MUFU.EX2 R13, R13 ;  /* 0x0000000d000d7308 */ /* 0x000ee20000000800 */
[----:B--2---:R-:W-:Y:S01]  /*3830*/  FMUL.FTZ R191, R120, R191 ;  /* 0x000000bf78bf7220 */ /* 0x004fe20000410000 */
[----:B------:R-:W-:-:S02]  /*3840*/  IMAD.U32 R7, RZ, RZ, UR5 ;  /* 0x00000005ff077e24 */ /* 0x000fc4000f8e00ff */
[----:B------:R-:W-:Y:S01]  /*3850*/  FMUL.FTZ R143, R160, R143 ;  /* 0x0000008fa08f7220 */ /* 0x000fe20000410000 */
[----:B------:R-:W-:Y:S01]  /*3860*/  FMUL.FTZ R10, R219, R10 ;  /* 0x0000000adb0a7220 */ /* 0x000fe20000410000 */
[----:B------:R-:W-:Y:S01]  /*3870*/  FMUL.FTZ R14, R14, R191 ;  /* 0x000000bf0e0e7220 */ /* 0x000fe20000410000 */
[----:B------:R-:W-:Y:S01]  /*3880*/  F2FP.F16.F32.PACK_AB R191, R157, R126 ;  /* 0x0000007e9dbf723e */ /* 0x000fe200000000ff */
[----:B------:R-:W-:Y:S01]  /*3890*/  IMAD R126, R7, 0x2000, R236 ;  /* 0x00002000077e7824 */ /* 0x000fe200078e02ec */
[----:B------:R2:W4:Y:S01]  /*38a0*/  MUFU.EX2 R4, R188 ;  /* 0x000000bc00047308 */ /* 0x0005220000000800 */
[----:B-1----:R-:W-:Y:S01]  /*38b0*/  FMUL.FTZ R6, R128, R147 ;  /* 0x0000009380067220 */ /* 0x002fe20000410000 */
[----:B------:R-:W-:Y:S01]  /*38c0*/  FMUL.FTZ R143, R156, R143 ;  /* 0x0000008f9c8f7220 */ /* 0x000fe20000410000 */
[----:B------:R-:W-:Y:S01]  /*38d0*/  IMAD R7, R126, 0x2, R235 ;  /* 0x000000027e077824 */ /* 0x000fe200078e02eb */
[----:B------:R-:W-:Y:S01]  /*38e0*/  F2FP.F16.F32.PACK_AB R156, R194, R131 ;  /* 0x00000083c29c723e */ /* 0x000fe200000000ff */
[----:B------:R-:W-:Y:S01]  /*38f0*/  FMUL.FTZ R6, R233, R6 ;  /* 0x00000006e9067220 */ /* 0x000fe20000410000 */
[----:B------:R-:W-:-:S02]  /*3900*/  F2FP.F16.F32.PACK_AB R157, R21, R130 ;  /* 0x00000082159d723e */ /* 0x000fc400000000ff */
[----:B------:R1:W5:Y:S01]  /*3910*/  MUFU.EX2 R11, R190 ;  /* 0x000000be000b7308 */ /* 0x0003620000000800 */
[----:B---3--:R-:W-:Y:S01]  /*3920*/  FMUL.FTZ R124, R13, R124 ;  /* 0x0000007c0d7c7220 */ /* 0x008fe20000410000 */
[----:B--2---:R-:W-:Y:S02]  /*3930*/  F2FP.F16.F32.PACK_AB R188, R220, R158 ;  /* 0x0000009edcbc723e */ /* 0x004fe400000000ff */
        /* <DEDUP_REMOVED lines=18> */
[----:B------:R-:W-:-:S02]  /*3a60*/  F2FP.F16.F32.PACK_AB R126, R161, R155 ;  /* 0x0000009ba17e723e */ /* 0x000fc400000000ff */
[----:B------:R-:W-:Y:S02]  /*3a70*/  F2FP.F16.F32.PACK_AB R147, R142, R147 ;  /* 0x000000938e93723e */ /* 0x000fe400000000ff */
[----:B------:R-:W-:Y:S01]  /*3a80*/  F2FP.F16.F32.PACK_AB R125, R5, R123 ;  /* 0x0000007b057d723e */ /* 0x000fe200000000ff */
[----:B------:R-:W-:Y:S01]  /*3a90*/  IMAD R5, R16, 0x1000, R235 ;  /* 0x0000100010057824 */ /* 0x000fe200078e02eb */
[----:B------:R-:W-:Y:S01]  /*3aa0*/  F2FP.F16.F32.PACK_AB R127, R9, R8 ;  /* 0x00000008097f723e */ /* 0x000fe200000000ff */
[----:B------:R1:W-:Y:S01]  /*3ab0*/  STSM.16.MT88.4 [R7+0x20000], R144 ;  /* 0x0200009007007844 */ /* 0x0003e20000004200 */
[----:B------:R-:W-:Y:S02]  /*3ac0*/  F2FP.F16.F32.PACK_AB R160, R12, R160 ;  /* 0x000000a00ca0723e */ /* 0x000fe400000000ff */
[----:B------:R-:W-:Y:S01]  /*3ad0*/  WARPGROUP.ARRIVE ;  /* 0x00000000000079c5 */ /* 0x000fe20000000000 */
[----:B------:R-:W-:-:S05]  /*3ae0*/  F2FP.F16.F32.PACK_AB R161, R23, R132 ;  /* 0x0000008417a1723e */ /* 0x000fca00000000ff */
        /* <DEDUP_REMOVED lines=18> */
[----:B------:R-:W-:-:S04]  /*3c10*/  F2FP.F16.F32.PACK_AB R127, R133, R20 ;  /* 0x00000014857f723e */ /* 0x000fc800000000ff */
[----:B------:R-:W-:-:S06]  /*3c20*/  WARPGROUP.ARRIVE ;  /* 0x00000000000079c5 */ /* 0x000fcc0000000000 */
        /* <DEDUP_REMOVED lines=170> */
.L_x_2434:
        /* <DEDUP_REMOVED lines=8> */
[----:B------:R-:W-:-:S05]  /*4750*/  UMOV UR14, UR10 ;  /* 0x0000000a000e7c82 */ /* 0x000fca0008000000 */
        /* <DEDUP_REMOVED lines=37> */
.L_x_2435:
        /* <DEDUP_REMOVED lines=62> */
.L_x_2417:
[----:B------:R-:W-:Y:S05]  /*4d90*/  @P0 BRA `(.L_x_2416) ;  /* 0x0000003c00780947 */ /* 0x000fea0003800000 */
[----:B-1----:R-:W1:Y:S01]  /*4da0*/  S2R R4, SR_TID.X ;  /* 0x0000000000047919 */ /* 0x002e620000002100 */
[----:B------:R-:W2:Y:S01]  /*4db0*/  S2UR UR5, SR_CgaCtaId ;  /* 0x00000000000579c3 */ /* 0x000ea20000008800 */
[----:B------:R-:W-:Y:S01]  /*4dc0*/  ULDC UR4, c[0x0][0x850] ;  /* 0x0002140000047ab9 */ /* 0x000fe20000000800 */
[----:B------:R-:W-:Y:S01]  /*4dd0*/  UIMAD UR8, UR36, 0x3000, URZ ;  /* 0x00003000240878a4 */ /* 0x000fe2000f8e023f */
[----:B------:R-:W-:Y:S01]  /*4de0*/  BSSY B0, `(.L_x_2437) ;  /* 0x0000050000007945 */ /* 0x000fe20003800000 */
[----:B------:R-:W-:Y:S01]  /*4df0*/  UISETP.NE.AND UP0, UPT, UR4, 0x1, UPT ;  /* 0x000000010400788c */ /* 0x000fe2000bf05270 */
[----:B------:R-:W-:Y:S02]  /*4e00*/  ULDC.64 UR12, c[0x0][0x818] ;  /* 0x00020600000c7ab9 */ /* 0x000fe40000000a00 */
[----:B------:R-:W-:Y:S01]  /*4e10*/  UMOV UR4, 0x400 ;  /* 0x0000040000047882 */ /* 0x000fe20000000000 */
[----:B------:R-:W-:Y:S01]  /*4e20*/  USHF.R.S32.HI UR9, URZ, 0x1f, UR8 ;  /* 0x0000001f3f097899 */ /* 0x000fe20008011408 */
[----:B------:R-:W-:Y:S01]  /*4e30*/  ULDC.64 UR14, c[0x0][0x820] ;  /* 0x00020800000e7ab9 */ /* 0x000fe20000000a00 */
[----:B------:R-:W-:-:S05]  /*4e40*/  ULDC.64 UR16, c[0x0][0x848] ;  /* 0x0002120000107ab9 */ /* 0x000fca0000000a00 */
[----:B------:R-:W-:Y:S02]  /*4e50*/  @UP0 ULDC UR6, c[0x0][0x854] ;  /* 0x0002150000060ab9 */ /* 0x000fe40000000800 */
[----:B------:R-:W-:Y:S02]  /*4e60*/  UIMAD.WIDE.U32 UR6, UR40, UR6, URZ ;  /* 0x00000006280672a5 */ /* 0x000fe4000f8e003f */
[----:B--2---:R-:W-:-:S03]  /*4e70*/  ULEA UR4, UR5, UR4, 0x18 ;  /* 0x0000000405047291 */ /* 0x004fc6000f8ec03f */
[----:B------:R-:W-:Y:S02]  /*4e80*/  @UP0 ULDC UR5, c[0x0][0x858] ;  /* 0x0002160000050ab9 */ /* 0x000fe40000000800 */
[----:B------:R-:W-:Y:S01]  /*4e90*/  @UP0 USHF.R.U32.HI UR40, URZ, UR5, UR7 ;  /* 0x000000053f280299 */ /* 0x000fe20008011607 */
[----:B-1----:R-:W-:-:S03]  /*4ea0*/  VIADD R3, R4, 0xffffff80 ;  /* 0xffffff8004037836 */ /* 0x002fc60000000000 */
[----:B------:R-:W-:Y:S02]  /*4eb0*/  USHF.R.S32.HI UR5, URZ, 0x1f, UR40 ;  /* 0x0000001f3f057899 */ /* 0x000fe40008011428 */
[----:B------:R-:W-:Y:S01]  /*4ec0*/  UIMAD.WIDE.U32 UR6, UR40, UR12, UR8 ;  /* 0x0000000c280672a5 */ /* 0x000fe2000f8e0008 */
[----:B------:R-:W-:Y:S01]  /*4ed0*/  SHF.R.S32.HI R0, RZ, 0x1f, R3 ;  /* 0x0000001fff007819 */ /* 0x000fe20000011403 */
[----:B------:R-:W-:Y:S01]  /*4ee0*/  UIMAD UR10, UR5, UR12, URZ ;  /* 0x0000000c050a72a4 */ /* 0x000fe2000f8e023f */
[----:B------:R-:W-:Y:S01]  /*4ef0*/  BAR.SYNC.DEFER_BLOCKING 0x1, 0x100 ;  /* 0x0044000000007b1d */ /* 0x000fe20000010000 */
[----:B------:R-:W-:Y:S02]  /*4f00*/  ISETP.NE.AND P0, PT, R3, RZ, PT ;  /* 0x000000ff0300720c */ /* 0x000fe40003f05270 */
[----:B------:R-:W-:Y:S01]  /*4f10*/  LEA.HI R2, R0, R3, RZ, 0x7 ;  /* 0x0000000300027211 */ /* 0x000fe200078f38ff */
[----:B------:R-:W-:-:S03]  /*4f20*/  UIMAD UR10, UR40, UR13, UR10 ;  /* 0x0000000d280a72a4 */ /* 0x000fc6000f8e020a */
[----:B------:R-:W-:Y:S01]  /*4f30*/  LOP3.LUT R0, R2, 0x3fffff80, RZ, 0xc0, !PT ;  /* 0x3fffff8002007812 */ /* 0x000fe200078ec0ff */
[----:B------:R-:W-:Y:S01]  /*4f40*/  ULDC.64 UR12, c[0x0][0x840] ;  /* 0x00021000000c7ab9 */ /* 0x000fe20000000a00 */
[----:B------:R-:W-:Y:S01]  /*4f50*/  SHF.R.S32.HI R5, RZ, 0x7, R2 ;  /* 0x00000007ff057819 */ /* 0x000fe20000011402 */
[----:B------:R-:W-:Y:S02]  /*4f60*/  UIMAD UR5, UR5, UR12, URZ ;  /* 0x0000000c050572a4 */ /* 0x000fe4000f8e023f */
[----:B------:R-:W-:Y:S01]  /*4f70*/  IMAD.IADD R0, R3, 0x1, -R0 ;  /* 0x0000000103007824 */ /* 0x000fe200078e0a00 */
[----:B------:R-:W-:Y:S02]  /*4f80*/  UIMAD.WIDE.U32 UR8, UR40, UR12, UR8 ;  /* 0x0000000c280872a5 */ /* 0x000fe4000f8e0008 */
[----:B------:R-:W-:Y:S01]  /*4f90*/  UIMAD UR12, UR40, UR13, UR5 ;  /* 0x0000000d280c72a4 */ /* 0x000fe2000f8e0205 */
[----:B------:R-:W-:Y:S01]  /*4fa0*/  IMAD R0, R5, 0x600, R0 ;  /* 0x0000060005007824 */ /* 0x000fe200078e0200 */
[----:B------:R-:W-:-:S02]  /*4fb0*/  USHF.R.S32.HI UR5, URZ, 0x1f, UR37 ;  /* 0x0000001f3f057899 */ /* 0x000fc40008011425 */
[----:B------:R-:W-:Y:S01]  /*4fc0*/  UIADD3 UR7, UR7, UR10, URZ ;  /* 0x0000000a07077290 */ /* 0x000fe2000fffe03f */
[----:B------:R-:W-:Y:S01]  /*4fd0*/  IMAD.SHL.U32 R0, R0, 0x4, RZ ;  /* 0x0000000400007824 */ /* 0x000fe200078e00ff */
[----:B------:R-:W-:Y:S02]  /*4fe0*/  UIMAD UR11, UR5, UR14, URZ ;  /* 0x0000000e050b72a4 */ /* 0x000fe4000f8e023f */
[----:B------:R-:W-:Y:S02]  /*4ff0*/  UIMAD UR5, UR5, UR16, URZ ;  /* 0x00000010050572a4 */ /* 0x000fe4000f8e023f */
[----:B------:R-:W-:Y:S01]  /*5000*/  LEA R0, R0, UR4, 0x2 ;  /* 0x0000000400007c11 */ /* 0x000fe2000f8e10ff */
[----:B------:R-:W-:Y:S02]  /*5010*/  UIADD3 UR9, UR9, UR12, URZ ;  /* 0x0000000c09097290 */ /* 0x000fe4000fffe03f */
[----:B------:R-:W-:Y:S02]  /*5020*/  UIMAD UR11, UR37, UR15, UR11 ;  /* 0x0000000f250b72a4 */ /* 0x000fe4000f8e020b */
[----:B------:R1:W-:Y:S01]  /*5030*/  STS.128 [R0], R24 ;  /* 0x0000001800007388 */ /* 0x0003e20000000c00 */
        /* <DEDUP_REMOVED lines=35> */
.L_x_2439:
[----:B------:R-:W-:Y:S01]  /*5270*/  @P0 ELECT P1, URZ, PT ;  /* 0x00000000003f082f */ /* 0x000fe20003820000 */
[----:B------:R2:W-:-:S12]  /*5280*/  UBLKRED.G.S.ADD.F32.RN [UR6], [UR4], UR5, desc[UR8] ;  /* 0x00000806040073bb */ /* 0x0005d800080a1405 */
[----:B------:R-:W-:Y:S02]  /*5290*/  @P1 PLOP3.LUT P0, PT, P1, PT, PT, 0x8, 0x0 ;  /* 0x000000000000181c */ /* 0x000fe40000f0e170 */
[----:B------:R-:W-:-:S11]  /*52a0*/  PLOP3.LUT P1, PT, PT, PT, PT, 0x8, 0x0 ;  /* 0x000000000000781c */ /* 0x000fd60003f2e170 */
[----:B--2---:R-:W-:Y:S05]  /*52b0*/  @P0 BRA.U.ANY `(.L_x_2439) ;  /* 0xfffffffd00ec0947 */ /* 0x004fea000393ffff */
[----:B------:R0:W-:Y:S01]  /*52c0*/  UTMACMDFLUSH ;  /* 0x00000000000079b7 */ /* 0x0001e20000000000 */
[----:B------:R-:W-:-:S04]  /*52d0*/  DEPBAR.LE SB0, 0x0 ;  /* 0x000080000000791a */ /* 0x000fc80000000000 */
.L_x_2438:
[----:B------:R-:W-:Y:S05]  /*52e0*/  BSYNC B0 ;  /* 0x0000000000007941 */ /* 0x000fea0003800000 */
.L_x_2437:
        /* <DEDUP_REMOVED lines=28> */
.L_x_2440:
        /* <DEDUP_REMOVED lines=8> */
.L_x_2412:
        /* <DEDUP_REMOVED lines=29> */
.L_x_2442:
[----:B------:R-:W-:Y:S01]  /*5700*/  ULDC UR9, c[0x0][0x8cc] ;  /* 0x0002330000097ab9 */ /* 0x000fe20000000800 */
[----:B------:R-:W-:Y:S01]  /*5710*/  UMOV UR7, UR8 ;  /* 0x0000000800077c82 */ /* 0x000fe20008000000 */
[----:B------:R-:W-:-:S11]  /*5720*/  UISETP.NE.AND UP0, UPT, UR9, 0x1, UPT ;  /* 0x000000010900788c */ /* 0x000fd6000bf05270 */
[----:B------:R-:W-:Y:S02]  /*5730*/  @UP0 ULDC.64 UR10, c[0x0][0x8d0] ;  /* 0x00023400000a0ab9 */ /* 0x000fe40000000a00 */
[----:B------:R-:W-:-:S04]  /*5740*/  UIMAD.WIDE.U32 UR4, UR8, UR10, URZ ;  /* 0x0000000a080472a5 */ /* 0x000fc8000f8e003f */
[----:B------:R-:W-:-:S04]  /*5750*/  @UP0 USHF.R.U32.HI UR7, URZ, UR11, UR5 ;  /* 0x0000000b3f070299 */ /* 0x000fc80008011605 */
[----:B------:R-:W-:-:S12]  /*5760*/  UIMAD UR4, UR7, UR9, URZ ;  /* 0x00000009070472a4 */ /* 0x000fd8000f8e023f */
.L_x_2443:
        /* <DEDUP_REMOVED lines=67> */
.L_x_2446:
[----:B------:R-:W-:Y:S05]  /*5ba0*/  BSYNC B0 ;  /* 0x0000000000007941 */ /* 0x000fea0003800000 */
.L_x_2445:
        /* <DEDUP_REMOVED lines=19> */
.L_x_2448:
[----:B------:R-:W-:Y:S05]  /*5ce0*/  BSYNC B0 ;  /* 0x0000000000007941 */ /* 0x000fea0003800000 */
.L_x_2447:
[----:B------:R-:W-:Y:S06]  /*5cf0*/  BAR.ARV 0xa, 0xa0 ;  /* 0x0282800000007b1d */ /* 0x000fec0000002000 */
[----:B------:R-:W-:Y:S04]  /*5d00*/  BSSY B0, `(.L_x_2449) ;  /* 0x0000003000007945 */ /* 0x000fe80003800000 */
[----:B------:R-:W-:Y:S05]  /*5d10*/  @!P0 BRA `(.L_x_2450) ;  /* 0x0000000000048947 */ /* 0x000fea0003800000 */
[----:B------:R-:W-:-:S04]  /*5d20*/  DEPBAR.LE SB0, 0x0 ;  /* 0x000080000000791a */ /* 0x000fc80000000000 */
.L_x_2450:
[----:B------:R-:W-:Y:S05]  /*5d30*/  BSYNC B0 ;  /* 0x0000000000007941 */ /* 0x000fea0003800000 */
.L_x_2449:
[----:B------:R-:W-:Y:S06]  /*5d40*/  BAR.ARV 0xb, 0xa0 ;  /* 0x02c2800000007b1d */ /* 0x000fec0000002000 */
[----:B------:R-:W-:Y:S01]  /*5d50*/  UIADD3 UR12, UR8, 0x1, URZ ;  /* 0x00000001080c7890 */ /* 0x000fe2000fffe03f */
[----:B------:R-:W-:Y:S11]  /*5d60*/  BRA `(.L_x_2451) ;  /* 0x0000000000047947 */ /* 0x000ff60003800000 */
.L_x_2444:
[----:B------:R-:W-:-:S05]  /*5d70*/  UMOV UR12, UR8 ;  /* 0x00000008000c7c82 */ /* 0x000fca0008000000 */
.L_x_2451:
        /* <DEDUP_REMOVED lines=18> */
.L_x_2464:
        /* <DEDUP_REMOVED lines=20> */
.L_x_2453:
[----:B------:R-:W-:Y:S05]  /*5fe0*/  BSYNC B0 ;  /* 0x0000000000007941 */ /* 0x000fea0003800000 */
.L_x_2452:
        /* <DEDUP_REMOVED lines=13> */
.L_x_2455:
[----:B------:R-:W-:Y:S05]  /*60c0*/  BSYNC B0 ;  /* 0x0000000000007941 */ /* 0x000fea0003800000 */
.L_x_2454:
[----:B------:R-:W-:Y:S06]  /*60d0*/  BAR.ARV 0xa, 0xa0 ;  /* 0x0282800000007b1d */ /* 0x000fec0000002000 */
[----:B------:R-:W-:Y:S04]  /*60e0*/  BSSY B0, `(.L_x_2456) ;  /* 0x0000003000007945 */ /* 0x000fe80003800000 */
[----:B------:R-:W-:Y:S05]  /*60f0*/  @!P0 BRA `(.L_x_2457) ;  /* 0x0000000000048947 */ /* 0x000fea0003800000 */
[----:B------:R-:W-:-:S04]  /*6100*/  DEPBAR.LE SB0, 0x0 ;  /* 0x000080000000791a */ /* 0x000fc80000000000 */
.L_x_2457:
[----:B------:R-:W-:Y:S05]  /*6110*/  BSYNC B0 ;  /* 0x0000000000007941 */ /* 0x000fea0003800000 */
.L_x_2456:
        /* <DEDUP_REMOVED lines=13> */
.L_x_2459:
[----:B------:R-:W-:Y:S05]  /*61f0*/  BSYNC B0 ;  /* 0x0000000000007941 */ /* 0x000fea0003800000 */
.L_x_2458:
        /* <DEDUP_REMOVED lines=13> */
.L_x_2461:
[----:B------:R-:W-:Y:S05]  /*62d0*/  BSYNC B0 ;  /* 0x0000000000007941 */ /* 0x000fea0003800000 */
.L_x_2460:
[----:B------:R-:W-:Y:S01]  /*62e0*/  UIADD3 UR12, UR12, 0x2, URZ ;  /* 0x000000020c0c7890 */ /* 0x000fe2000fffe03f */
[----:B------:R-:W-:Y:S06]  /*62f0*/  BAR.ARV 0xa, 0xa0 ;  /* 0x0282800000007b1d */ /* 0x000fec0000002000 */
[----:B------:R-:W-:Y:S01]  /*6300*/  UISETP.GE.AND UP0, UPT, UR12, UR5, UPT ;  /* 0x000000050c00728c */ /* 0x000fe2000bf06270 */
[----:B------:R-:W-:Y:S04]  /*6310*/  BSSY B0, `(.L_x_2462) ;  /* 0x0000003000007945 */ /* 0x000fe80003800000 */
[----:B------:R-:W-:Y:S06]  /*6320*/  @!P0 BRA `(.L_x_2463) ;  /* 0x0000000000048947 */ /* 0x000fec0003800000 */
[----:B------:R-:W-:-:S04]  /*6330*/  DEPBAR.LE SB0, 0x0 ;  /* 0x000080000000791a */ /* 0x000fc80000000000 */
.L_x_2463:
[----:B------:R-:W-:Y:S05]  /*6340*/  BSYNC B0 ;  /* 0x0000000000007941 */ /* 0x000fea0003800000 */
.L_x_2462:
[----:B------:R-:W-:Y:S06]  /*6350*/  BAR.ARV 0xb, 0xa0 ;  /* 0x02c2800000007b1d */ /* 0x000fec0000002000 */
[----:B------:R-:W-:Y:S01]  /*6360*/  PLOP3.LUT P1, PT, PT, PT, UP0, 0x80, 0x0 ;  /* 0x000000000000781c */ /* 0x000fe20003f2f008 */
[----:B------:R-:W-:Y:S02]  /*6370*/  UIADD3 UR20, UR20, 0x3000, URZ ;  /* 0x0000300014147890 */ /* 0x000fe4000fffe03f */
[----:B------:R-:W-:-:S10]  /*6380*/  UIADD3 UR4, UR4, 0x3000, URZ ;  /* 0x0000300004047890 */ /* 0x000fd4000fffe03f */
[----:B------:R-:W-:Y:S05]  /*6390*/  @!P1 BRA `(.L_x_2464) ;  /* 0xfffffff800c09947 */ /* 0x000fea000383ffff */
[----:B------:R-:W-:Y:S05]  /*63a0*/  BRA `(.L_x_2416) ;  /* 0x0000002400f47947 */ /* 0x000fea0003800000 */
.L_x_2441:
        /* <DEDUP_REMOVED lines=21> */
.L_x_2465:
[----:B------:R-:W-:Y:S01]  /*6500*/  ULDC UR8, c[0x0][0x8cc] ;  /* 0x0002330000087ab9 */ /* 0x000fe20000000800 */
[----:B------:R-:W-:Y:S01]  /*6510*/  UMOV UR11, UR7 ;  /* 0x00000007000b7c82 */ /* 0x000fe20008000000 */
[----:B------:R-:W-:-:S11]  /*6520*/  UISETP.NE.AND UP0, UPT, UR8, 0x1, UPT ;  /* 0x000000010800788c */ /* 0x000fd6000bf05270 */
[----:B------:R-:W-:Y:S02]  /*6530*/  @UP0 ULDC.64 UR12, c[0x0][0x8d0] ;  /* 0x00023400000c0ab9 */ /* 0x000fe40000000a00 */
[----:B------:R-:W-:-:S04]  /*6540*/  UIMAD.WIDE.U32 UR4, UR7, UR12, URZ ;  /* 0x0000000c070472a5 */ /* 0x000fc8000f8e003f */
[----:B------:R-:W-:-:S04]  /*6550*/  @UP0 USHF.R.U32.HI UR11, URZ, UR13, UR5 ;  /* 0x0000000d3f0b0299 */ /* 0x000fc80008011605 */
[----:B------:R-:W-:-:S12]  /*6560*/  UIMAD UR4, UR11, UR8, URZ ;  /* 0x000000080b0472a4 */ /* 0x000fd8000f8e023f */
.L_x_2466:
        /* <DEDUP_REMOVED lines=70> */
.L_x_2497:
        /* <DEDUP_REMOVED lines=15> */
.L_x_2470:
        /* <DEDUP_REMOVED lines=66> */
[----:B------:R-:W-:Y:S01]  /*6ee0*/  ISETP.GE.AND P1, PT, R4, R6, PT ;  /* 0x000000060400720c */ /* 0x000fe20003f26270 */
[----:B------:R-:W-:Y:S01]  /*6ef0*/  UTMALDG.4D [UR16], [UR48], desc[UR50] ;  /* 0x00003210300075b4 */ /* 0x000fe20008019000 */
[----:B------:R-:W-:Y:S01]  /*6f00*/  UMOV UR60, UR12 ;  /* 0x0000000c003c7c82 */ /* 0x000fe20008000000 */
        /* <DEDUP_REMOVED lines=30> */
[----:B-1----:R-:W-:Y:S01]  /*70f0*/  UIADD3 UR24, UR8, 0x6000, URZ ;  /* 0x0000600008187890 */ /* 0x002fe2000fffe03f */
[----:B------:R-:W-:Y:S01]  /*7100*/  UMOV UR26, UR18 ;  /* 0x00000012001a7c82 */ /* 0x000fe20008000000 */
[----:B------:R3:W-:Y:S01]  /*7110*/  UTMALDG.4D [UR40], [UR46], desc[UR54] ;  /* 0x000036282e0075b4 */ /* 0x0007e20008019000 */
[----:B--2---:R-:W-:-:S02]  /*7120*/  UIADD3 UR32, UR8, 0x8000, URZ ;  /* 0x0000800008207890 */ /* 0x004fc4000fffe03f */
[----:B------:R-:W-:-:S04]  /*7130*/  UIADD3 UR8, UR8, 0xa000, URZ ;  /* 0x0000a00008087890 */ /* 0x000fc8000fffe03f */
[----:B------:R3:W-:Y:S03]  /*7140*/  UTMALDG.4D [UR24], [UR30], desc[UR54] ;  /* 0x000036181e0075b4 */ /* 0x0007e60008019000 */
        /* <DEDUP_REMOVED lines=21> */
.L_x_2481:
[----:B--234-:R-:W-:-:S04]  /*72a0*/  SHF.L.U32 R21, R11, 0x1f, RZ ;  /* 0x0000001f0b157819 */ /* 0x01cfc800000006ff */
[----:B------:R-:W1:Y:S02]  /*72b0*/  SYNCS.PHASECHK.TRANS64.TRYWAIT P1, [R16+URZ+0x26840], R21 ;  /* 0x02684015100075a7 */ /* 0x000e64000802017f */
[----:B-1----:R-:W-:Y:S05]  /*72c0*/  @!P1 BRA `(.L_x_2473) ;  /* 0x0000001800ac9947 */ /* 0x002fea0003800000 */
.L_x_2498:
[----:B------:R-:W-:Y:S05]  /*72d0*/  @P0 BRA `(.L_x_2474) ;  /* 0x0000000000140947 */ /* 0x000fea0003800000 */
[----:B------:R-:W-:Y:S01]  /*72e0*/  ISETP.NE.AND P1, PT, R6, RZ, PT ;  /* 0x000000ff0600720c */ /* 0x000fe20003f25270 */
[----:B------:R-:W-:-:S04]  /*72f0*/  IMAD.MOV.U32 R3, RZ, RZ, 0x3100 ;  /* 0x00003100ff037424 */ /* 0x000fc800078e00ff */
[----:B------:R3:W-:Y:S08]  /*7300*/  SYNCS.ARRIVE.TRANS64 RZ, [R16+URZ+0x26830], R3 ;  /* 0x0268300310ff79a7 */ /* 0x0007f0000800003f */
[----:B------:R-:W-:Y:S05]  /*7310*/  @!P1 BRA `(.L_x_2474) ;  /* 0x0000000000049947 */ /* 0x000fea0003800000 */
[----:B------:R-:W-:Y:S01]  /*7320*/  BPT.TRAP 0x1 ;  /* 0x000000040000795c */ /* 0x000fe20000300000 */
.L_x_2474:
        /* <DEDUP_REMOVED lines=43> */
.L_x_2499:
[----:B------:R-:W-:Y:S05]  /*75e0*/  @P0 BRA `(.L_x_2476) ;  /* 0x0000000000140947 */ /* 0x000fea0003800000 */
[----:B------:R-:W-:Y:S01]  /*75f0*/  ISETP.NE.AND P1, PT, R6, RZ, PT ;  /* 0x000000ff0600720c */ /* 0x000fe20003f25270 */
[----:B------:R-:W-:-:S04]  /*7600*/  IMAD.MOV.U32 R2, RZ, RZ, 0x3100 ;  /* 0x00003100ff027424 */ /* 0x000fc800078e00ff */
[----:B------:R3:W-:Y:S08]  /*7610*/  SYNCS.ARRIVE.TRANS64 RZ, [R16+URZ+0x26818], R2 ;  /* 0x0268180210ff79a7 */ /* 0x0007f0000800003f */
[----:B------:R-:W-:Y:S05]  /*7620*/  @!P1 BRA `(.L_x_2476) ;  /* 0x0000000000049947 */ /* 0x000fea0003800000 */
[----:B------:R-:W-:Y:S01]  /*7630*/  BPT.TRAP 0x1 ;  /* 0x000000040000795c */ /* 0x000fe20000300000 */
.L_x_2476:
        /* <DEDUP_REMOVED lines=43> */
.L_x_2500:
[----:B------:R-:W-:Y:S05]  /*78f0*/  @P0 BRA `(.L_x_2478) ;  /* 0x0000000000140947 */ /* 0x000fea0003800000 */
[----:B------:R-:W-:Y:S01]  /*7900*/  ISETP.NE.AND P1, PT, R6, RZ, PT ;  /* 0x000000ff0600720c */ /* 0x000fe20003f25270 */
[----:B-123--:R-:W-:-:S04]  /*7910*/  IMAD.MOV.U32 R21, RZ, RZ, 0x3100 ;  /* 0x00003100ff157424 */ /* 0x00efc800078e00ff */
[----:B------:R4:W-:Y:S08]  /*7920*/  SYNCS.ARRIVE.TRANS64 RZ, [R16+URZ+0x26838], R21 ;  /* 0x0268381510ff79a7 */ /* 0x0009f0000800003f */
[----:B------:R-:W-:Y:S05]  /*7930*/  @!P1 BRA `(.L_x_2478) ;  /* 0x0000000000049947 */ /* 0x000fea0003800000 */
[----:B------:R-:W-:Y:S01]  /*7940*/  BPT.TRAP 0x1 ;  /* 0x000000040000795c */ /* 0x000fe20000300000 */
.L_x_2478:
        /* <DEDUP_REMOVED lines=38> */
.L_x_2502:
[----:B------:R-:W-:Y:S05]  /*7bb0*/  @P0 BRA `(.L_x_2480) ;  /* 0x0000000000140947 */ /* 0x000fea0003800000 */
[----:B------:R-:W-:Y:S01]  /*7bc0*/  ISETP.NE.AND P1, PT, R6, RZ, PT ;  /* 0x000000ff0600720c */ /* 0x000fe20003f25270 */
[----:B------:R-:W-:-:S04]  /*7bd0*/  IMAD.MOV.U32 R5, RZ, RZ, 0x3100 ;  /* 0x00003100ff057424 */ /* 0x000fc800078e00ff */
[----:B------:R1:W-:Y:S08]  /*7be0*/  SYNCS.ARRIVE.TRANS64 RZ, [R16+URZ+0x26810], R5 ;  /* 0x0268100510ff79a7 */ /* 0x0003f0000800003f */
[----:B------:R-:W-:Y:S05]  /*7bf0*/  @!P1 BRA `(.L_x_2480) ;  /* 0x0000000000049947 */ /* 0x000fea0003800000 */
[----:B------:R-:W-:Y:S01]  /*7c00*/  BPT.TRAP 0x1 ;  /* 0x000000040000795c */ /* 0x000fe20000300000 */
.L_x_2480:
        /* <DEDUP_REMOVED lines=44> */
.L_x_2472:
        /* <DEDUP_REMOVED lines=8> */
.L_x_2503:
[----:B------:R-:W-:Y:S05]  /*7f50*/  @P0 BRA `(.L_x_2483) ;  /* 0x0000000000140947 */ /* 0x000fea0003800000 */
[----:B------:R-:W-:Y:S01]  /*7f60*/  ISETP.NE.AND P1, PT, R6, RZ, PT ;  /* 0x000000ff0600720c */ /* 0x000fe20003f25270 */
[----:B------:R-:W-:-:S04]  /*7f70*/  IMAD.MOV.U32 R5, RZ, RZ, 0x3100 ;  /* 0x00003100ff057424 */ /* 0x000fc800078e00ff */
[----:B------:R2:W-:Y:S08]  /*7f80*/  SYNCS.ARRIVE.TRANS64 RZ, [R16+URZ+0x26830], R5 ;  /* 0x0268300510ff79a7 */ /* 0x0005f0000800003f */
[----:B------:R-:W-:Y:S05]  /*7f90*/  @!P1 BRA `(.L_x_2483) ;  /* 0x0000000000049947 */ /* 0x000fea0003800000 */
[----:B------:R-:W-:Y:S01]  /*7fa0*/  BPT.TRAP 0x1 ;  /* 0x000000040000795c */ /* 0x000fe20000300000 */
.L_x_2483:
        /* <DEDUP_REMOVED lines=40> */
.L_x_2504:
[----:B------:R-:W-:Y:S05]  /*8230*/  @P0 BRA `(.L_x_2485) ;  /* 0x0000000000140947 */ /* 0x000fea0003800000 */
[----:B------:R-:W-:Y:S01]  /*8240*/  ISETP.NE.AND P0, PT, R6, RZ, PT ;  /* 0x000000ff0600720c */ /* 0x000fe20003f05270 */
[----:B------:R-:W-:-:S04]  /*8250*/  IMAD.MOV.U32 R5, RZ, RZ, 0x3100 ;  /* 0x00003100ff057424 */ /* 0x000fc800078e00ff */
[----:B------:R1:W-:Y:S08]  /*8260*/  SYNCS.ARRIVE.TRANS64 RZ, [R16+URZ+0x26818], R5 ;  /* 0x0268180510ff79a7 */ /* 0x0003f0000800003f */
[----:B------:R-:W-:Y:S05]  /*8270*/  @!P0 BRA `(.L_x_2485) ;  /* 0x0000000000048947 */ /* 0x000fea0003800000 */
[----:B------:R-:W-:Y:S01]  /*8280*/  BPT.TRAP 0x1 ;  /* 0x000000040000795c */ /* 0x000fe20000300000 */
.L_x_2485:
        /* <DEDUP_REMOVED lines=44> */
.L_x_2471:
[----:B------:R-:W1:Y:S01]  /*8550*/  S2R R0, SR_TID.X ;  /* 0x0000000000007919 */ /* 0x000e620000002100 */
[----:B------:R-:W-:Y:S01]  /*8560*/  IMAD R3, R19, 0x8, R16 ;  /* 0x0000000813037824 */ /* 0x000fe200078e0210 */
[----:B-1----:R-:W-:Y:S02]  /*8570*/  LOP3.LUT R2, R0, 0x7f, RZ, 0xc0, !PT ;  /* 0x0000007f00027812 */ /* 0x002fe400078ec0ff */
[----:B------:R-:W-:Y:S02]  /*8580*/  SHF.L.U32 R0, R11, 0x1f, RZ ;  /* 0x0000001f0b007819 */ /* 0x000fe400000006ff */
[----:B------:R-:W-:Y:S02]  /*8590*/  ISETP.NE.AND P1, PT, R2, RZ, PT ;  /* 0x000000ff0200720c */ /* 0x000fe40003f25270 */
[----:B------:R-:W1:Y:S02]  /*85a0*/  SYNCS.PHASECHK.TRANS64.TRYWAIT P0, [R3+URZ+0x26840], R0 ;  /* 0x02684000030075a7 */ /* 0x000e64000800017f */
[----:B-1----:R-:W-:Y:S09]  /*85b0*/  @!P0 BRA `(.L_x_2486) ;  /* 0x00000008006c8947 */ /* 0x002ff20003800000 */
.L_x_2505:
[----:B------:R-:W-:Y:S05]  /*85c0*/  @P1 BRA `(.L_x_2487) ;  /* 0x0000000000181947 */ /* 0x000fea0003800000 */
[----:B------:R-:W1:Y:S01]  /*85d0*/  S2R R2, SR_TID.X ;  /* 0x0000000000027919 */ /* 0x000e620000002100 */
[----:B------:R-:W-:-:S04]  /*85e0*/  IMAD.MOV.U32 R0, RZ, RZ, 0x3100 ;  /* 0x00003100ff007424 */ /* 0x000fc800078e00ff */
[----:B------:R1:W-:Y:S02]  /*85f0*/  SYNCS.ARRIVE.TRANS64 RZ, [R3+URZ+0x26830], R0 ;  /* 0x0268300003ff79a7 */ /* 0x0003e4000800003f */
[----:B-1----:R-:W-:-:S13]  /*8600*/  LOP3.LUT P0, RZ, R2, 0x1f, RZ, 0xc0, !PT ;  /* 0x0000001f02ff7812 */ /* 0x002fda000780c0ff */
[----:B------:R-:W-:Y:S05]  /*8610*/  @!P0 BRA `(.L_x_2487) ;  /* 0x0000000000048947 */ /* 0x000fea0003800000 */
[----:B------:R-:W-:Y:S01]  /*8620*/  BPT.TRAP 0x1 ;  /* 0x000000040000795c */ /* 0x000fe20000300000 */
.L_x_2487:
        /* <DEDUP_REMOVED lines=47> */
.L_x_2468:
[----:B------:R-:W-:Y:S05]  /*8920*/  BSYNC B0 ;  /* 0x0000000000007941 */ /* 0x000fea0003800000 */
.L_x_2467:
[----:B------:R-:W-:-:S03]  /*8930*/  UMOV UR7, 0xffffffff ;  /* 0xffffffff00077882 */ /* 0x000fc60000000000 */
[----:B------:R-:W-:Y:S05]  /*8940*/  BRA.DIV UR7, `(.L_x_2488) ;  /* 0x00000006079c7947 */ /* 0x000fea000b800000 */
[----:B------:R-:W-:-:S13]  /*8950*/  ELECT P6, URZ, PT ;  /* 0x00000000003f782f */ /* 0x000fda00038c0000 */
.L_x_2508:
[----:B------:R-:W-:Y:S05]  /*8960*/  @!P6 BRA `(.L_x_2416) ;  /* 0x000000000084e947 */ /* 0x000fea0003800000 */
[----:B------:R-:W-:-:S06]  /*8970*/  ULOP3.LUT UR7, UR38, 0x2, URZ, 0xfc, !UPT ;  /* 0x0000000226077892 */ /* 0x000fcc000f8efc3f */
[----:B------:R-:W-:-:S05]  /*8980*/  IMAD.U32 R2, RZ, RZ, UR7 ;  /* 0x00000007ff027e24 */ /* 0x000fca000f8e00ff */
[----:B------:R-:W-:-:S13]  /*8990*/  ISETP.NE.AND P2, PT, R2, 0x3, PT ;  /* 0x000000030200780c */ /* 0x000fda0003f45270 */
[----:B------:R-:W-:Y:S05]  /*89a0*/  @!P2 BRA `(.L_x_2489) ;  /* 0x000000000004a947 */ /* 0x000fea0003800000 */
[----:B------:R-:W-:Y:S01]  /*89b0*/  BPT.TRAP 0x1 ;  /* 0x000000040000795c */ /* 0x000fe20000300000 */
.L_x_2489:
        /* <DEDUP_REMOVED lines=15> */
.L_x_2509:
[----:B------:R-:W2:Y:S02]  /*8ab0*/  SYNCS.PHASECHK.TRANS64.TRYWAIT P0, [R3+URZ], R2 ;  /* 0x00000002030075a7 */ /* 0x000ea4000800017f */
[----:B--2---:R-:W-:Y:S05]  /*8ac0*/  @!P0 BRA `(.L_x_2491) ;  /* 0x0000000400708947 */ /* 0x004fea0003800000 */
.L_x_2510:
[----:B------:R-:W-:Y:S05]  /*8ad0*/  @!P2 BRA `(.L_x_2492) ;  /* 0x000000000004a947 */ /* 0x000fea0003800000 */
[----:B------:R-:W-:Y:S01]  /*8ae0*/  BPT.TRAP 0x1 ;  /* 0x000000040000795c */ /* 0x000fe20000300000 */
.L_x_2492:
[----:B--2---:R-:W-:-:S04]  /*8af0*/  VIADD R3, R7, 0x26840 ;  /* 0x0002684007037836 */ /* 0x004fc80000000000 */
[----:B------:R-:W-:-:S04]  /*8b00*/  IMAD R0, R0, 0x8, R3 ;  /* 0x0000000800007824 */ /* 0x000fc800078e0203 */
[----:B------:R-:W2:Y:S02]  /*8b10*/  SYNCS.PHASECHK.TRANS64.TRYWAIT P0, [R0+URZ], R5 ;  /* 0x00000005000075a7 */ /* 0x000ea4000800017f */
[----:B--2---:R-:W-:Y:S05]  /*8b20*/  @!P0 BRA `(.L_x_2493) ;  /* 0x00000004006c8947 */ /* 0x004fea0003800000 */
.L_x_2511:
[----:B------:R-:W-:-:S07]  /*8b30*/  IMAD R3, R4, 0x8, R3 ;  /* 0x0000000804037824 */ /* 0x000fce00078e0203 */
.L_x_2494:
[----:B---3--:R3:W4:Y:S02]  /*8b40*/  SYNCS.PHASECHK.TRANS64.TRYWAIT P0, [R3+URZ], R2 ;  /* 0x00000002030075a7 */ /* 0x008724000800017f */
[----:B----4-:R-:W-:Y:S05]  /*8b50*/  @!P0 NANOSLEEP.SYNCS 0x989680 ;  /* 0x009896800000895d */ /* 0x010fea0003900000 */
[----:B------:R-:W4:Y:S02]  /*8b60*/  @!P0 SYNCS.PHASECHK.TRANS64 P0, [R3+URZ], R2 ;  /* 0x00000002030085a7 */ /* 0x000f24000800007f */
[----:B----4-:R-:W-:Y:S05]  /*8b70*/  @!P0 BRA `(.L_x_2494) ;  /* 0xfffffffc00f08947 */ /* 0x010fea000383ffff */
.L_x_2416:
[----:B------:R-:W-:Y:S05]  /*8b80*/  BSYNC B6 ;  /* 0x0000000000067941 */ /* 0x000fea0003800000 */
.L_x_2411:
[----:B------:R-:W-:Y:S05]  /*8b90*/  EXIT ;  /* 0x000000000000794d */ /* 0x000fea0003800000 */
.L_x_2422:
[----:B------:R-:W-:Y:S02]  /*8ba0*/  IMAD.MOV.U32 R13, RZ, RZ, R17 ;  /* 0x000000ffff0d7224 */ /* 0x000fe400078e0011 */
[----:B------:R-:W-:Y:S02]  /*8bb0*/  IMAD.MOV.U32 R12, RZ, RZ, RZ ;  /* 0x000000ffff0c7224 */ /* 0x000fe400078e00ff */
[----:B------:R-:W-:Y:S02]  /*8bc0*/  IMAD.MOV.U32 R11, RZ, RZ, 0x1f ;  /* 0x0000001fff0b7424 */ /* 0x000fe400078e00ff */
[----:B------:R-:W-:-:S07]  /*8bd0*/  IMAD.MOV.U32 R15, RZ, RZ, -0x1 ;  /* 0xffffffffff0f7424 */ /* 0x000fce00078e00ff */
[----:B------:R-:W-:Y:S05]  /*8be0*/  WARPSYNC.COLLECTIVE R15, `(.L_x_2495) ;  /* 0x000000000f087348 */ /* 0x000fea0003c00000 */
[----:B------:R1:W2:Y:S02]  /*8bf0*/  SHFL.IDX P6, R14, R13, R12, R11 ;  /* 0x0000000c0d0e7389 */ /* 0x0002a400000c000b */
[----:B-12---:R-:W-:Y:S01]  /*8c00*/  ENDCOLLECTIVE ;  /* 0x000000000000791b */ /* 0x006fe20003800000 */
.L_x_2495:
[----:B------:R-:W-:Y:S05]  /*8c10*/  BRA `(.L_x_2496) ;  /* 0xffffff8400747947 */ /* 0x000fea000383ffff */
.L_x_2424:
[----:B--2---:R2:W3:Y:S02]  /*8c20*/  SYNCS.PHASECHK.TRANS64.TRYWAIT P0, [R235+URZ+0x26800], R4 ;  /* 0x02680004eb0075a7 */ /* 0x0044e4000800017f */
[----:B---3--:R-:W-:Y:S05]  /*8c30*/  @!P0 NANOSLEEP.SYNCS 0x989680 ;  /* 0x009896800000895d */ /* 0x008fea0003900000 */
[----:B------:R-:W3:Y:S02]  /*8c40*/  @!P0 SYNCS.PHASECHK.TRANS64 P0, [R235+URZ+0x26800], R4 ;  /* 0x02680004eb0085a7 */ /* 0x000ee4000800007f */
[----:B---3--:R-:W-:Y:S05]  /*8c50*/  @!P0 BRA `(.L_x_2424) ;  /* 0xfffffffc00f08947 */ /* 0x008fea000383ffff */
[----:B------:R-:W-:Y:S05]  /*8c60*/  BRA `(.L_x_2423) ;  /* 0xffffff84009c7947 */ /* 0x000fea000383ffff */
.L_x_2429:
[----:B--2---:R-:W-:-:S04]  /*8c70*/  IMAD.U32 R5, RZ, RZ, UR9 ;  /* 0x00000009ff057e24 */ /* 0x004fc8000f8e00ff */
[----:B------:R2:W3:Y:S03]  /*8c80*/  SYNCS.PHASECHK.TRANS64.TRYWAIT P1, [R5+URZ+0x26810], R120 ;  /* 0x02681078050075a7 */ /* 0x0004e6000802017f */
[----:B---3--:R-:W-:Y:S05]  /*8c90*/  @!P1 NANOSLEEP.SYNCS 0x989680 ;  /* 0x009896800000995d */ /* 0x008fea0003900000 */
[----:B------:R-:W3:Y:S02]  /*8ca0*/  @!P1 SYNCS.PHASECHK.TRANS64 P1, [R5+URZ+0x26810], R120 ;  /* 0x02681078050095a7 */ /* 0x000ee4000802007f */
[----:B---3--:R-:W-:Y:S05]  /*8cb0*/  @!P1 BRA `(.L_x_2429) ;  /* 0xfffffffc00ec9947 */ /* 0x008fea000383ffff */
[----:B------:R-:W-:Y:S05]  /*8cc0*/  BRA `(.L_x_2428) ;  /* 0xffffff8c00f87947 */ /* 0x000fea000383ffff */
.L_x_2433:
[----:B------:R-:W-:-:S04]  /*8cd0*/  IMAD.U32 R121, RZ, RZ, UR9 ;  /* 0x00000009ff797e24 */ /* 0x000fc8000f8e00ff */
[----:B------:R1:W1:Y:S03]  /*8ce0*/  SYNCS.PHASECHK.TRANS64.TRYWAIT P1, [R121+URZ+0x26830], R120 ;  /* 0x02683078790075a7 */ /* 0x000266000802017f */
[----:B-1----:R-:W-:Y:S05]  /*8cf0*/  @!P1 NANOSLEEP.SYNCS 0x989680 ;  /* 0x009896800000995d */ /* 0x002fea0003900000 */
[----:B------:R-:W1:Y:S02]  /*8d00*/  @!P1 SYNCS.PHASECHK.TRANS64 P1, [R121+URZ+0x26830], R120 ;  /* 0x02683078790095a7 */ /* 0x000e64000802007f */
[----:B-1----:R-:W-:Y:S05]  /*8d10*/  @!P1 BRA `(.L_x_2433) ;  /* 0xfffffffc00ec9947 */ /* 0x002fea000383ffff */
[----:B------:R-:W-:Y:S05]  /*8d20*/  BRA `(.L_x_2432) ;  /* 0xffffff9400bc7947 */ /* 0x000fea000383ffff */
.L_x_2469:
[----:B-1----:R1:W2:Y:S02]  /*8d30*/  SYNCS.PHASECHK.TRANS64.TRYWAIT P0, [R16+URZ+0x26820], R3 ;  /* 0x02682003100075a7 */ /* 0x0022a4000800017f */
[----:B--2---:R-:W-:Y:S05]  /*8d40*/  @!P0 NANOSLEEP.SYNCS 0x989680 ;  /* 0x009896800000895d */ /* 0x004fea0003900000 */
[----:B------:R-:W2:Y:S02]  /*8d50*/  @!P0 SYNCS.PHASECHK.TRANS64 P0, [R16+URZ+0x26820], R3 ;  /* 0x02682003100085a7 */ /* 0x000ea4000800007f */
[----:B--2---:R-:W-:Y:S05]  /*8d60*/  @!P0 BRA `(.L_x_2469) ;  /* 0xfffffffc00f08947 */ /* 0x004fea000383ffff */
[----:B------:R-:W-:Y:S05]  /*8d70*/  BRA `(.L_x_2497) ;  /* 0xffffffdc00147947 */ /* 0x000fea000383ffff */
.L_x_2473:
[----:B-1----:R1:W3:Y:S02]  /*8d80*/  SYNCS.PHASECHK.TRANS64.TRYWAIT P1, [R16+URZ+0x26840], R21 ;  /* 0x02684015100075a7 */ /* 0x0022e4000802017f */
[----:B---3--:R-:W-:Y:S05]  /*8d90*/  @!P1 NANOSLEEP.SYNCS 0x989680 ;  /* 0x009896800000995d */ /* 0x008fea0003900000 */
[----:B------:R-:W3:Y:S02]  /*8da0*/  @!P1 SYNCS.PHASECHK.TRANS64 P1, [R16+URZ+0x26840], R21 ;  /* 0x02684015100095a7 */ /* 0x000ee4000802007f */
[----:B---3--:R-:W-:Y:S05]  /*8db0*/  @!P1 BRA `(.L_x_2473) ;  /* 0xfffffffc00f09947 */ /* 0x008fea000383ffff */
[----:B------:R-:W-:Y:S05]  /*8dc0*/  BRA `(.L_x_2498) ;  /* 0xffffffe400407947 */ /* 0x000fea000383ffff */
.L_x_2475:
[----:B--2---:R2:W3:Y:S02]  /*8dd0*/  SYNCS.PHASECHK.TRANS64.TRYWAIT P1, [R16+URZ+0x26828], R21 ;  /* 0x02682815100075a7 */ /* 0x0044e4000802017f */
[----:B---3--:R-:W-:Y:S05]  /*8de0*/  @!P1 NANOSLEEP.SYNCS 0x989680 ;  /* 0x009896800000995d */ /* 0x008fea0003900000 */
[----:B------:R-:W3:Y:S02]  /*8df0*/  @!P1 SYNCS.PHASECHK.TRANS64 P1, [R16+URZ+0x26828], R21 ;  /* 0x02682815100095a7 */ /* 0x000ee4000802007f */
[----:B---3--:R-:W-:Y:S05]  /*8e00*/  @!P1 BRA `(.L_x_2475) ;  /* 0xfffffffc00f09947 */ /* 0x008fea000383ffff */
[----:B------:R-:W-:Y:S05]  /*8e10*/  BRA `(.L_x_2499) ;  /* 0xffffffe400f07947 */ /* 0x000fea000383ffff */
.L_x_2477:
[----:B---3--:R3:W4:Y:S02]  /*8e20*/  SYNCS.PHASECHK.TRANS64.TRYWAIT P1, [R16+URZ+0x26848], R21 ;  /* 0x02684815100075a7 */ /* 0x008724000802017f */
[----:B----4-:R-:W-:Y:S05]  /*8e30*/  @!P1 NANOSLEEP.SYNCS 0x989680 ;  /* 0x009896800000995d */ /* 0x010fea0003900000 */
[----:B------:R-:W4:Y:S02]  /*8e40*/  @!P1 SYNCS.PHASECHK.TRANS64 P1, [R16+URZ+0x26848], R21 ;  /* 0x02684815100095a7 */ /* 0x000f24000802007f */
[----:B----4-:R-:W-:Y:S05]  /*8e50*/  @!P1 BRA `(.L_x_2477) ;  /* 0xfffffffc00f09947 */ /* 0x010fea000383ffff */
[----:B------:R-:W-:Y:S05]  /*8e60*/  BRA `(.L_x_2500) ;  /* 0xffffffe800a07947 */ /* 0x000fea000383ffff */
.L_x_2479:
[----:B------:R-:W-:-:S07]  /*8e70*/  SHF.L.U32 R5, R11, 0x1f, RZ ;  /* 0x0000001f0b057819 */ /* 0x000fce00000006ff */
.L_x_2501:
[----:B------:R1:W1:Y:S02]  /*8e80*/  SYNCS.PHASECHK.TRANS64.TRYWAIT P1, [R16+URZ+0x26820], R5 ;  /* 0x02682005100075a7 */ /* 0x000264000802017f */
[----:B-1----:R-:W-:Y:S05]  /*8e90*/  @!P1 NANOSLEEP.SYNCS 0x989680 ;  /* 0x009896800000995d */ /* 0x002fea0003900000 */
[----:B------:R-:W1:Y:S02]  /*8ea0*/  @!P1 SYNCS.PHASECHK.TRANS64 P1, [R16+URZ+0x26820], R5 ;  /* 0x02682005100095a7 */ /* 0x000e64000802007f */
[----:B-1----:R-:W-:Y:S05]  /*8eb0*/  @!P1 BRA `(.L_x_2501) ;  /* 0xfffffffc00f09947 */ /* 0x002fea000383ffff */
[----:B------:R-:W-:Y:S05]  /*8ec0*/  BRA `(.L_x_2502) ;  /* 0xffffffec00387947 */ /* 0x000fea000383ffff */
.L_x_2482:
[----:B-1----:R1:W2:Y:S02]  /*8ed0*/  SYNCS.PHASECHK.TRANS64.TRYWAIT P1, [R16+URZ+0x26840], R13 ;  /* 0x0268400d100075a7 */ /* 0x0022a4000802017f */
[----:B--2---:R-:W-:Y:S05]  /*8ee0*/  @!P1 NANOSLEEP.SYNCS 0x989680 ;  /* 0x009896800000995d */ /* 0x004fea0003900000 */
[----:B------:R-:W2:Y:S02]  /*8ef0*/  @!P1 SYNCS.PHASECHK.TRANS64 P1, [R16+URZ+0x26840], R13 ;  /* 0x0268400d100095a7 */ /* 0x000ea4000802007f */
[----:B--2---:R-:W-:Y:S05]  /*8f00*/  @!P1 BRA `(.L_x_2482) ;  /* 0xfffffffc00f09947 */ /* 0x004fea000383ffff */
[----:B------:R-:W-:Y:S05]  /*8f10*/  BRA `(.L_x_2503) ;  /* 0xfffffff0000c7947 */ /* 0x000fea000383ffff */
.L_x_2484:
[----:B--2---:R2:W1:Y:S02]  /*8f20*/  SYNCS.PHASECHK.TRANS64.TRYWAIT P1, [R16+URZ+0x26828], R13 ;  /* 0x0268280d100075a7 */ /* 0x004464000802017f */
[----:B-1----:R-:W-:Y:S05]  /*8f30*/  @!P1 NANOSLEEP.SYNCS 0x989680 ;  /* 0x009896800000995d */ /* 0x002fea0003900000 */
[----:B------:R-:W1:Y:S02]  /*8f40*/  @!P1 SYNCS.PHASECHK.TRANS64 P1, [R16+URZ+0x26828], R13 ;  /* 0x0268280d100095a7 */ /* 0x000e64000802007f */
[----:B-1----:R-:W-:Y:S05]  /*8f50*/  @!P1 BRA `(.L_x_2484) ;  /* 0xfffffffc00f09947 */ /* 0x002fea000383ffff */
[----:B------:R-:W-:Y:S05]  /*8f60*/  BRA `(.L_x_2504) ;  /* 0xfffffff000b07947 */ /* 0x000fea000383ffff */
.L_x_2486:
[----:B------:R1:W1:Y:S02]  /*8f70*/  SYNCS.PHASECHK.TRANS64.TRYWAIT P0, [R3+URZ+0x26840], R0 ;  /* 0x02684000030075a7 */ /* 0x000264000800017f */
[----:B-1----:R-:W-:Y:S05]  /*8f80*/  @!P0 NANOSLEEP.SYNCS 0x989680 ;  /* 0x009896800000895d */ /* 0x002fea0003900000 */
[----:B------:R-:W1:Y:S02]  /*8f90*/  @!P0 SYNCS.PHASECHK.TRANS64 P0, [R3+URZ+0x26840], R0 ;  /* 0x02684000030085a7 */ /* 0x000e64000800007f */
[----:B-1----:R-:W-:Y:S05]  /*8fa0*/  @!P0 BRA `(.L_x_2486) ;  /* 0xfffffffc00f08947 */ /* 0x002fea000383ffff */
[----:B------:R-:W-:Y:S05]  /*8fb0*/  BRA `(.L_x_2505) ;  /* 0xfffffff400807947 */ /* 0x000fea000383ffff */
.L_x_2488:
[----:B------:R-:W-:Y:S01]  /*8fc0*/  BSSY B0, `(.L_x_2506) ;  /* 0x0000006000007945 */ /* 0x000fe20003800000 */
[----:B------:R-:W-:-:S07]  /*8fd0*/  IMAD.MOV.U32 R15, RZ, RZ, -0x1 ;  /* 0xffffffffff0f7424 */ /* 0x000fce00078e00ff */
[----:B------:R-:W-:Y:S05]  /*8fe0*/  WARPSYNC.COLLECTIVE R15, `(.L_x_2507) ;  /* 0x000000000f0c7348 */ /* 0x000fea0003c00000 */
[----:B------:R-:W-:Y:S02]  /*8ff0*/  ELECT P6, UR62, PT ;  /* 0x00000000003e782f */ /* 0x000fe400038c0000 */
[----:B------:R-:W-:Y:S01]  /*9000*/  MOV R14, UR62 ;  /* 0x0000003e000e7c02 */ /* 0x000fe20008000f00 */
[----:B------:R-:W-:Y:S10]  /*9010*/  ENDCOLLECTIVE ;  /* 0x000000000000791b */ /* 0x000ff40003800000 */
.L_x_2507:
[----:B------:R-:W-:Y:S05]  /*9020*/  BSYNC B0 ;  /* 0x0000000000007941 */ /* 0x000fea0003800000 */
.L_x_2506:
[----:B------:R-:W-:Y:S05]  /*9030*/  BRA `(.L_x_2508) ;  /* 0xfffffff800487947 */ /* 0x000fea000383ffff */
.L_x_2490:
[----:B-1----:R1:W2:Y:S02]  /*9040*/  SYNCS.PHASECHK.TRANS64.TRYWAIT P0, [R6+URZ], R5 ;  /* 0x00000005060075a7 */ /* 0x0022a4000800017f */
[----:B--2---:R-:W-:Y:S05]  /*9050*/  @!P0 NANOSLEEP.SYNCS 0x989680 ;  /* 0x009896800000895d */ /* 0x004fea0003900000 */
[----:B------:R-:W2:Y:S02]  /*9060*/  @!P0 SYNCS.PHASECHK.TRANS64 P0, [R6+URZ], R5 ;  /* 0x00000005060085a7 */ /* 0x000ea4000800007f */
[----:B--2---:R-:W-:Y:S05]  /*9070*/  @!P0 BRA `(.L_x_2490) ;  /* 0xfffffffc00f08947 */ /* 0x004fea000383ffff */
[----:B------:R-:W-:Y:S05]  /*9080*/  BRA `(.L_x_2509) ;  /* 0xfffffff800887947 */ /* 0x000fea000383ffff */
.L_x_2491:
[----:B--2---:R2:W3:Y:S02]  /*9090*/  SYNCS.PHASECHK.TRANS64.TRYWAIT P0, [R3+URZ], R2 ;  /* 0x00000002030075a7 */ /* 0x0044e4000800017f */
[----:B---3--:R-:W-:Y:S05]  /*90a0*/  @!P0 NANOSLEEP.SYNCS 0x989680 ;  /* 0x009896800000895d */ /* 0x008fea0003900000 */
[----:B------:R-:W3:Y:S02]  /*90b0*/  @!P0 SYNCS.PHASECHK.TRANS64 P0, [R3+URZ], R2 ;  /* 0x00000002030085a7 */ /* 0x000ee4000800007f */
[----:B---3--:R-:W-:Y:S05]  /*90c0*/  @!P0 BRA `(.L_x_2491) ;  /* 0xfffffffc00f08947 */ /* 0x008fea000383ffff */
[----:B------:R-:W-:Y:S05]  /*90d0*/  BRA `(.L_x_2510) ;  /* 0xfffffff8007c7947 */ /* 0x000fea000383ffff */
.L_x_2493:
[----:B--2---:R2:W3:Y:S02]  /*90e0*/  SYNCS.PHASECHK.TRANS64.TRYWAIT P0, [R0+URZ], R5 ;  /* 0x00000005000075a7 */ /* 0x0044e4000800017f */
[----:B---3--:R-:W-:Y:S05]  /*90f0*/  @!P0 NANOSLEEP.SYNCS 0x989680 ;  /* 0x009896800000895d */ /* 0x008fea0003900000 */
[----:B------:R-:W3:Y:S02]  /*9100*/  @!P0 SYNCS.PHASECHK.TRANS64 P0, [R0+URZ], R5 ;  /* 0x00000005000085a7 */ /* 0x000ee4000800007f */
[----:B---3--:R-:W-:Y:S05]  /*9110*/  @!P0 BRA `(.L_x_2493) ;  /* 0xfffffffc00f08947 */ /* 0x008fea000383ffff */
[----:B------:R-:W-:Y:S05]  /*9120*/  BRA `(.L_x_2511) ;  /* 0xfffffff800807947 */ /* 0x000fea000383ffff */
.L_x_2512:
        /* <DEDUP_REMOVED lines=13> */
.L_x_6571:


//--------------------- .text._ZN7cutlass13device_kernelIN5flash11enable_sm90INS1_16FlashAttnBwdSm90INS1_25CollectiveMainloopBwdSm90ILi2ELi2ELi2EN4cute5tupleIJNS5_1CILi1EEES8_S8_EEENS6_IJNS7_ILi64EEENS7_ILi128EEENS7_ILi96EEEEEENS_6half_tEfNS_4arch4Sm90ELb1ELb0ELb1ELb0ELb1ELb1ELb0ELb0ELi2ELi1ELi2ELi1ELb1EEENS1_24CollectiveEpilogueBwdGQAISD_fSG_Li256ELb0ELb1EEENS1_25SingleTileBwdLPTSchedulerILb0ELi128ELb1EEEEEEEEEvNT_6ParamsE --------------------------
	.section	.text._ZN7cutlass13device_kernelIN5flash11enable_sm90INS1_16FlashAttnBwdSm90INS1_25CollectiveMainloopBwdSm90ILi2ELi2ELi2EN4cute5tupleIJNS5_1CILi1EEES8_S8_EEENS6_IJNS7_ILi64EEENS7_ILi128EEENS7_ILi96EEEEEENS_6half_tEfNS_4arch4Sm90ELb1ELb0ELb1ELb0ELb1ELb1ELb0ELb0ELi2ELi1ELi2ELi1ELb1EEENS1_24CollectiveEpilogueBwdGQAISD_fSG_Li256ELb0ELb1EEENS1_25SingleTileBwdLPTSchedulerILb0ELi128ELb1EEEEEEEEEvNT_6ParamsE,"ax",@progbits
	.align	128
.text._ZN7cutlass13device_kernelIN5flash11enable_sm90INS1_16FlashAttnBwdSm90INS1_25CollectiveMainloopBwdSm90ILi2ELi2ELi2EN4cute5tupleIJNS5_1CILi1EEES8_S8_EEENS6_IJNS7_ILi64EEENS7_ILi128EEENS7_ILi96EEEEEENS_6half_tEfNS_4arch4Sm90ELb1ELb0ELb1ELb0ELb1ELb1ELb0ELb0ELi2ELi1ELi2ELi1ELb1EEENS1_24CollectiveEpilogueBwdGQAISD_fSG_Li256ELb0ELb1EEENS1_25SingleTileBwdLPTSchedulerILb0ELi128ELb1EEEEEEEEEvNT_6ParamsE:
        .type           _ZN7cutlass13device_kernelIN5flash11enable_sm90INS1_16FlashAttnBwdSm90INS1_25CollectiveMainloopBwdSm90ILi2ELi2ELi2EN4cute5tupleIJNS5_1CILi1EEES8_S8_EEENS6_IJNS7_ILi64EEENS7_ILi128EEENS7_ILi96EEEEEENS_6half_tEfNS_4arch4Sm90ELb1ELb0ELb1ELb0ELb1ELb1ELb0ELb0ELi2ELi1ELi2ELi1ELb1EEENS1_24CollectiveEpilogueBwdGQAISD_fSG_Li256ELb0ELb1EEENS1_25SingleTileBwdLPTSchedulerILb0ELi128ELb1EEEEEEEEEvNT_6ParamsE,@function
        .size           _ZN7cutlass13device_kernelIN5flash11enable_sm90INS1_16FlashAttnBwdSm90INS1_25CollectiveMainloopBwdSm90ILi2ELi2ELi2EN4cute5tupleIJNS5_1CILi1EEES8_S8_EEENS6_IJNS7_ILi64EEENS7_ILi128EEENS7_ILi96EEEEEENS_6half_tEfNS_4arch4Sm90ELb1ELb0ELb1ELb0ELb1ELb1ELb0ELb0ELi2ELi1ELi2ELi1ELb1EEENS1_24CollectiveEpilogueBwdGQAISD_fSG_Li256ELb0ELb1EEENS1_25SingleTileBwdLPTSchedulerILb0ELi128ELb1EEEEEEEEEvNT_6ParamsE,(.L_x_6572 - _ZN7cutlass13device_kernelIN5flash11enable_sm90INS1_16FlashAttnBwdSm90INS1_25CollectiveMainloopBwdSm90ILi2ELi2ELi2EN4cute5tupleIJNS5_1CILi1EEES8_S8_EEENS6_IJNS7_ILi64EEENS7_ILi128EEENS7_ILi96EEEEEENS_6half_tEfNS_4arch4Sm90ELb1ELb0ELb1ELb0ELb1ELb1ELb0ELb0ELi2ELi1ELi2ELi1ELb1EEENS1_24CollectiveEpilogueBwdGQAISD_fSG_Li256ELb0ELb1EEENS1_25SingleTileBwdLPTSchedulerILb0ELi128ELb1EEEEEEEEEvNT_6ParamsE)
        .other          _ZN7cutlass13device_kernelIN5flash11enable_sm90INS1_16FlashAttnBwdSm90INS1_25CollectiveMainloopBwdSm90ILi2ELi2ELi2EN4cute5tupleIJNS5_1CILi1EEES8_S8_EEENS6_IJNS7_ILi64EEENS7_ILi128EEENS7_ILi96EEEEEENS_6half_tEfNS_4arch4Sm90ELb1ELb0ELb1ELb0ELb1ELb1ELb0ELb0ELi2ELi1ELi2ELi1ELb1EEENS1_24CollectiveEpilogueBwdGQAISD_fSG_Li256ELb0ELb1EEENS1_25SingleTileBwdLPTSchedulerILb0ELi128ELb1EEEEEEEEEvNT_6ParamsE,@"STO_CUDA_ENTRY STV_DEFAULT"
_ZN7cutlass13device_kernelIN5flash11enable_sm90INS1_16FlashAttnBwdSm90INS1_25CollectiveMainloopBwdSm90ILi2ELi2ELi2EN4cute5tupleIJNS5_1CILi1EEES8_S8_EEENS6_IJNS7_ILi64EEENS7_ILi128EEENS7_ILi96EEEEEENS_6half_tEfNS_4arch4Sm90ELb1ELb0ELb1ELb0ELb1ELb1ELb0ELb0ELi2ELi1ELi2ELi1ELb1EEENS1_24CollectiveEpilogueBwdGQAISD_fSG_Li256ELb0ELb1EEENS1_25SingleTileBwdLPTSchedulerILb0ELi128ELb1EEEEEEEEEvNT_6ParamsE:
        /* <DEDUP_REMOVED lines=24> */
.L_x_2514:
[----:B------:R-:W-:Y:S05]  /*0180*/  BSYNC B0 ;  /* 0x0000000000007941 */ /* 0x000fea0003800000 */
.L_x_2513:
        /* <DEDUP_REMOVED lines=37> */
.L_x_2515:
        /* <DEDUP_REMOVED lines=22> */
.L_x_2516:
[----:B------:R-:W-:Y:S01]  /*0540*/  PLOP3.LUT P0, PT, PT, PT, UP0, 0x80, 0x0 ;  /* 0x000000000000781c */ /* 0x000fe20003f0f008 */
[----:B------:R-:W-:Y:S01]  /*0550*/  NOP ;  /* 0x0000000000007918 */ /* 0x000fe20000000000 */
[----:B------:R-:W-:Y:S01]  /*0560*/  ULDC.64 UR46, c[0x0][0x208] ;  /* 0x00008200002e7ab9 */ /* 0x000fe20000000a00 */
[----:B------:R-:W-:Y:S01]  /*0570*/  BSSY B6, `(.L_x_2517) ;  /* 0x0000955000067945 */ /* 0x000fe20003800000 */
[----:B-12-4-:R-:W-:Y:S09]  /*0580*/  BAR.SYNC.DEFER_BLOCKING 0x0 ;  /* 0x0000000000007b1d */ /* 0x016ff20000010000 */
[----:B------:R-:W-:Y:S05]  /*0590*/  @!P0 BRA `(.L_x_2518) ;  /* 0x0000005400348947 */ /* 0x000fea0003800000 */
.L_x_2519:
        /* <DEDUP_REMOVED lines=32> */
.L_x_2520:
[----:B------:R-:W-:Y:S01]  /*07a0*/  ULDC UR7, c[0x0][0x8cc] ;  /* 0x0002330000077ab9 */ /* 0x000fe20000000800 */
[----:B------:R-:W-:Y:S01]  /*07b0*/  UMOV UR36, UR10 ;  /* 0x0000000a00247c82 */ /* 0x000fe20008000000 */
[----:B------:R-:W-:-:S11]  /*07c0*/  UISETP.NE.AND UP0, UPT, UR7, 0x1, UPT ;  /* 0x000000010700788c */ /* 0x000fd6000bf05270 */
[----:B------:R-:W-:Y:S02]  /*07d0*/  @UP0 ULDC.64 UR8, c[0x0][0x8d0] ;  /* 0x0002340000080ab9 */ /* 0x000fe40000000a00 */
[----:B------:R-:W-:-:S04]  /*07e0*/  UIMAD.WIDE.U32 UR4, UR10, UR8, URZ ;  /* 0x000000080a0472a5 */ /* 0x000fc8000f8e003f */
[----:B------:R-:W-:-:S04]  /*07f0*/  @UP0 USHF.R.U32.HI UR36, URZ, UR9, UR5 ;  /* 0x000000093f240299 */ /* 0x000fc80008011605 */
[----:B------:R-:W-:-:S12]  /*0800*/  UIMAD UR4, UR36, UR7, URZ ;  /* 0x00000007240472a4 */ /* 0x000fd8000f8e023f */
.L_x_2521:
        /* <DEDUP_REMOVED lines=104> */
.L_x_2525:
        /* <DEDUP_REMOVED lines=15> */
.L_x_2524:
        /* <DEDUP_REMOVED lines=22> */
.L_x_2527:
        /* <DEDUP_REMOVED lines=15> */
.L_x_2526:
[----:B------:R-:W-:Y:S01]  /*11d0*/  SHF.R.S32.HI R19, RZ, 0x1f, R18 ;  /* 0x0000001fff137819 */ /* 0x000fe20000011412 */
[----:B------:R-:W-:-:S03]  /*11e0*/  UMOV UR4, 0xffffffff ;  /* 0xffffffff00047882 */ /* 0x000fc60000000000 */
[----:B------:R-:W-:-:S04]  /*11f0*/  LEA.HI R0, R19, R18, RZ, 0x7 ;  /* 0x0000001213007211 */ /* 0x000fc800078f38ff */
[----:B------:R-:W-:Y:S01]  /*1200*/  SHF.R.S32.HI R17, RZ, 0x7, R0 ;  /* 0x00000007ff117819 */ /* 0x000fe20000011400 */
[----:B------:R-:W-:Y:S06]  /*1210*/  BRA.DIV UR4, `(.L_x_2528) ;  /* 0x0000008a04307947 */ /* 0x000fec000b800000 */
[----:B------:R1:W2:Y:S02]  /*1220*/  SHFL.IDX PT, R14, R17, RZ, 0x1f ;  /* 0x00001fff110e7589 */ /* 0x0002a400000e0000 */
.L_x_2632:
        /* <DEDUP_REMOVED lines=15> */
.L_x_2529:
        /* <DEDUP_REMOVED lines=19> */
.L_x_2531:
        /* <DEDUP_REMOVED lines=124> */
.L_x_2542:
[----:B------:R-:W-:-:S06]  /*1c10*/  UISETP.NE.AND UP0, UPT, UR16, 0x3, UPT ;  /* 0x000000031000788c */ /* 0x000fcc000bf05270 */
[----:B------:R-:W-:-:S13]  /*1c20*/  PLOP3.LUT P0, PT, PT, PT, UP0, 0x80, 0x0 ;  /* 0x000000000000781c */ /* 0x000fda0003f0f008 */
[----:B-1----:R-:W-:Y:S05]  /*1c30*/  @!P0 BRA `(.L_x_2532) ;  /* 0x0000000000048947 */ /* 0x002fea0003800000 */
[----:B------:R-:W-:Y:S01]  /*1c40*/  BPT.TRAP 0x1 ;  /* 0x000000040000795c */ /* 0x000fe20000300000 */
.L_x_2532:
[----:B------:R-:W-:Y:S01]  /*1c50*/  R2UR UR9, R235 ;  /* 0x00000000eb0972ca */ /* 0x000fe200000e0000 */
[----:B------:R-:W-:-:S05]  /*1c60*/  IMAD.U32 R120, RZ, RZ, UR4 ;  /* 0x00000004ff787e24 */ /* 0x000fca000f8e00ff */
[----:B------:R-:W-:-:S07]  /*1c70*/  SHF.L.U32 R120, R120, 0x1f, RZ ;  /* 0x0000001f78787819 */ /* 0x000fce00000006ff */
[----:B------:R-:W-:-:S09]  /*1c80*/  ULEA UR9, UR5, UR9, 0x3 ;  /* 0x0000000905097291 */ /* 0x000fd2000f8e183f */
[----:B------:R1:W2:Y:S01]  /*1c90*/  SYNCS.PHASECHK.TRANS64.TRYWAIT P1, [UR9+0x26810], R120 ;  /* 0x02681078ff0075a7 */ /* 0x0002a20008020149 */
[----:B------:R-:W-:Y:S05]  /*1ca0*/  @!P0 BRA `(.L_x_2533) ;  /* 0x0000000000048947 */ /* 0x000fea0003800000 */
[----:B------:R-:W-:Y:S01]  /*1cb0*/  BPT.TRAP 0x1 ;  /* 0x000000040000795c */ /* 0x000fe20000300000 */
.L_x_2533:
[----:B--2---:R-:W-:Y:S05]  /*1cc0*/  @P1 BRA `(.L_x_2534) ;  /* 0x0000000000081947 */ /* 0x004fea0003800000 */
[----:B------:R-:W2:Y:S02]  /*1cd0*/  SYNCS.PHASECHK.TRANS64.TRYWAIT P1, [UR9+0x26810], R120 ;  /* 0x02681078ff0075a7 */ /* 0x000ea40008020149 */
[----:B--2---:R-:W-:Y:S05]  /*1ce0*/  @!P1 BRA `(.L_x_2535) ;  /* 0x0000007c00b09947 */ /* 0x004fea0003800000 */
.L_x_2534:
        /* <DEDUP_REMOVED lines=66> */
.L_x_2536:
[----:B------:R1:W1:Y:S01]  /*2110*/  SYNCS.PHASECHK.TRANS64.TRYWAIT P1, [UR9+0x26830], R120 ;  /* 0x02683078ff0075a7 */ /* 0x0002620008020149 */
[----:B------:R-:W-:Y:S05]  /*2120*/  @!P0 BRA `(.L_x_2537) ;  /* 0x0000000000048947 */ /* 0x000fea0003800000 */
[----:B------:R-:W-:Y:S01]  /*2130*/  BPT.TRAP 0x1 ;  /* 0x000000040000795c */ /* 0x000fe20000300000 */
.L_x_2537:
        /* <DEDUP_REMOVED lines=50> */
.L_x_2538:
        /* <DEDUP_REMOVED lines=79> */
[C---:B------:R-:W-:Y:S01]  /*2950*/  ISETP.GT.AND P6, PT, R120.reuse, 0x19, PT ;  /* 0x000000197800780c */ /* 0x040fe20003fc4270 */
[----:B------:R-:W-:Y:S01]  /*2960*/  UMOV UR15, 0xc0000010 ;  /* 0xc0000010000f7882 */ /* 0x000fe20000000000 */
[C---:B------:R-:W-:Y:S01]  /*2970*/  ISETP.GT.AND P1, PT, R120.reuse, 0x20, PT ;  /* 0x000000207800780c */ /* 0x040fe20003f24270 */
[----:B------:R-:W-:Y:S01]  /*2980*/  MUFU.EX2 R162, R162 ;  /* 0x000000a200a27308 */ /* 0x000fe20000000800 */
[----:B------:R-:W-:-:S02]  /*2990*/  ISETP.GT.AND P3, PT, R120, 0x21, PT ;  /* 0x000000217800780c */ /* 0x000fc40003f64270 */
        /* <DEDUP_REMOVED lines=66> */
[----:B------:R-:W-:Y:S02]  /*2dc0*/  UMOV UR11, 0x80000020 ;  /* 0x80000020000b7882 */ /* 0x000fe40000000000 */
        /* <DEDUP_REMOVED lines=231> */
[----:B------:R-:W-:Y:S02]  /*3c40*/  R2UR UR10, R237 ;  /* 0x00000000ed0a72ca */ /* 0x000fe400000e0000 */
[----:B------:R-:W-:-:S11]  /*3c50*/  R2UR UR11, R5 ;  /* 0x00000000050b72ca */ /* 0x000fd600000e0000 */
[----:B------:R-:W-:Y:S02]  /*3c60*/  USHF.R.U32.HI UR10, URZ, 0x4, UR10 ;  /* 0x000000043f0a7899 */ /* 0x000fe4000801160a */
[----:B------:R-:W-:Y:S02]  /*3c70*/  USHF.R.U32.HI UR11, URZ, 0x4, UR11 ;  /* 0x000000043f0b7899 */ /* 0x000fe4000801160b */
[----:B------:R-:W-:Y:S02]  /*3c80*/  ULOP3.LUT UR10, UR10, 0x3fff, URZ, 0xc0, !UPT ;  /* 0x00003fff0a0a7892 */ /* 0x000fe4000f8ec03f */
[----:B------:R-:W-:Y:S02]  /*3c90*/  ULOP3.LUT UR18, UR11, 0x3fff, URZ, 0xc0, !UPT ;  /* 0x00003fff0b127892 */ /* 0x000fe4000f8ec03f */
[----:B------:R-:W-:Y:S02]  /*3ca0*/  ULOP3.LUT UR19, UR10, 0x10000, URZ, 0xfc, !UPT ;  /* 0x000100000a137892 */ /* 0x000fe4000f8efc3f */
[----:B------:R-:W-:Y:S01]  /*3cb0*/  UIADD3 UR10, UR12, 0xc0, URZ ;  /* 0x000000c00c0a7890 */ /* 0x000fe2000fffe03f */
[----:B------:R-:W-:Y:S01]  /*3cc0*/  UMOV UR11, 0x80000020 ;  /* 0x80000020000b7882 */ /* 0x000fe20000000000 */
[----:B------:R-:W-:Y:S01]  /*3cd0*/  ULEA UR19, UR5, UR19, 0xa ;  /* 0x0000001305137291 */ /* 0x000fe2000f8e503f */
[----:B------:R-:W-:Y:S01]  /*3ce0*/  UMOV UR14, UR18 ;  /* 0x00000012000e7c82 */ /* 0x000fe20008000000 */
[----:B------:R-:W-:-:S05]  /*3cf0*/  UIADD3 UR20, UR18, 0x200, URZ ;  /* 0x0000020012147890 */ /* 0x000fca000fffe03f */
        /* <DEDUP_REMOVED lines=161> */
.L_x_2540:
        /* <DEDUP_REMOVED lines=23> */
[----:B------:R-:W-:Y:S01]  /*4880*/  UIADD3 UR10, UR12, 0xc0, URZ ;  /* 0x000000c00c0a7890 */ /* 0x000fe2000fffe03f */
        /* <DEDUP_REMOVED lines=21> */
.L_x_2541:
        /* <DEDUP_REMOVED lines=62> */
.L_x_2523:
[----:B------:R-:W-:Y:S05]  /*4dc0*/  @P0 BRA `(.L_x_2522) ;  /* 0x0000004c003c0947 */ /* 0x000fea0003800000 */
[----:B-1----:R-:W1:Y:S01]  /*4dd0*/  S2R R4, SR_TID.X ;  /* 0x0000000000047919 */ /* 0x002e620000002100 */
[----:B------:R-:W-:Y:S01]  /*4de0*/  ULDC UR8, c[0x0][0x850] ;  /* 0x0002140000087ab9 */ /* 0x000fe20000000800 */
[----:B------:R-:W-:Y:S01]  /*4df0*/  UMOV UR10, UR39 ;  /* 0x00000027000a7c82 */ /* 0x000fe20008000000 */
[----:B------:R-:W-:Y:S01]  /*4e00*/  UISETP.NE.AND UP0, UPT, UR8, 0x1, UPT ;  /* 0x000000010800788c */ /* 0x000fe2000bf05270 */
[----:B------:R-:W2:Y:S01]  /*4e10*/  S2UR UR19, SR_CgaCtaId ;  /* 0x00000000001379c3 */ /* 0x000ea20000008800 */
[----:B------:R-:W-:Y:S01]  /*4e20*/  ULDC.64 UR12, c[0x0][0x818] ;  /* 0x00020600000c7ab9 */ /* 0x000fe20000000a00 */
[----:B------:R-:W-:Y:S01]  /*4e30*/  ULOP3.LUT UR36, URZ, UR36, URZ, 0x33, !UPT ;  /* 0x000000243f247292 */ /* 0x000fe2000f8e333f */
[----:B------:R-:W-:Y:S01]  /*4e40*/  BSSY B0, `(.L_x_2543) ;  /* 0x0000056000007945 */ /* 0x000fe20003800000 */
[----:B------:R-:W-:Y:S01]  /*4e50*/  ULDC UR6, c[0x0][0x8b4] ;  /* 0x00022d0000067ab9 */ /* 0x000fe20000000800 */
[----:B------:R-:W-:Y:S01]  /*4e60*/  ULDC UR16, c[0x0][0x80c] ;  /* 0x0002030000107ab9 */ /* 0x000fe20000000800 */
[----:B------:R-:W-:-:S02]  /*4e70*/  UIADD3 UR36, UR36, UR6, URZ ;  /* 0x0000000624247290 */ /* 0x000fc4000fffe03f */
[----:B------:R-:W-:Y:S02]  /*4e80*/  UIMAD UR11, UR37, UR16, URZ ;  /* 0x00000010250b72a4 */ /* 0x000fe4000f8e023f */
[----:B------:R-:W-:Y:S01]  /*4e90*/  @UP0 ULDC UR4, c[0x0][0x854] ;  /* 0x0002150000040ab9 */ /* 0x000fe20000000800 */
[----:B------:R-:W-:Y:S01]  /*4ea0*/  @UP0 ULDC UR7, c[0x0][0x858] ;  /* 0x0002160000070ab9 */ /* 0x000fe20000000800 */
[----:B------:R-:W-:Y:S02]  /*4eb0*/  UIMAD.WIDE.U32 UR4, UR39, UR4, URZ ;  /* 0x00000004270472a5 */ /* 0x000fe4000f8e003f */
[----:B------:R-:W-:Y:S02]  /*4ec0*/  UIMAD UR6, UR36, 0x3000, URZ ;  /* 0x00003000240678a4 */ /* 0x000fe4000f8e023f */
[----:B------:R-:W-:Y:S01]  /*4ed0*/  @UP0 USHF.R.U32.HI UR10, URZ, UR7, UR5 ;  /* 0x000000073f0a0299 */ /* 0x000fe20008011605 */
[----:B------:R-:W-:Y:S01]  /*4ee0*/  UMOV UR18, 0x400 ;  /* 0x0000040000127882 */ /* 0x000fe20000000000 */
[----:B------:R-:W-:-:S02]  /*4ef0*/  USHF.R.S32.HI UR7, URZ, 0x1f, UR6 ;  /* 0x0000001f3f077899 */ /* 0x000fc40008011406 */
[----:B------:R-:W-:Y:S01]  /*4f00*/  USHF.R.S32.HI UR17, URZ, 0x1f, UR10 ;  /* 0x0000001f3f117899 */ /* 0x000fe2000801140a */
[----:B------:R-:W-:Y:S01]  /*4f10*/  ULDC.64 UR14, c[0x0][0x840] ;  /* 0x00021000000e7ab9 */ /* 0x000fe20000000a00 */
[----:B------:R-:W-:Y:S02]  /*4f20*/  UIMAD.WIDE.U32 UR4, UR10, UR12, UR6 ;  /* 0x0000000c0a0472a5 */ /* 0x000fe4000f8e0006 */
[----:B------:R-:W-:Y:S01]  /*4f30*/  UIMAD UR9, UR17, UR12, URZ ;  /* 0x0000000c110972a4 */ /* 0x000fe2000f8e023f */
[C---:B-1----:R-:W-:Y:S01]  /*4f40*/  VIADD R3, R4.reuse, 0xffffff80 ;  /* 0xffffff8004037836 */ /* 0x042fe20000000000 */
[----:B------:R-:W-:Y:S01]  /*4f50*/  UIMAD.WIDE.U32 UR6, UR10, UR14, UR6 ;  /* 0x0000000e0a0672a5 */ /* 0x000fe2000f8e0006 */
[----:B------:R-:W-:Y:S01]  /*4f60*/  BAR.SYNC.DEFER_BLOCKING 0x1, 0x100 ;  /* 0x0044000000007b1d */ /* 0x000fe20000010000 */
[----:B------:R-:W-:Y:S01]  /*4f70*/  UIMAD UR20, UR10, UR13, UR9 ;  /* 0x0000000d0a1472a4 */ /* 0x000fe2000f8e0209 */
[----:B------:R-:W-:Y:S01]  /*4f80*/  ISETP.NE.AND P1, PT, R4, 0x80, PT ;  /* 0x000000800400780c */ /* 0x000fe20003f25270 */
[----:B------:R-:W-:Y:S01]  /*4f90*/  UIMAD UR21, UR17, UR14, URZ ;  /* 0x0000000e111572a4 */ /* 0x000fe2000f8e023f */
[----:B------:R-:W-:Y:S01]  /*4fa0*/  SHF.R.S32.HI R0, RZ, 0x1f, R3 ;  /* 0x0000001fff007819 */ /* 0x000fe20000011403 */
[----:B------:R-:W-:Y:S01]  /*4fb0*/  UIADD3 UR5, UR5, UR20, URZ ;  /* 0x0000001405057290 */ /* 0x000fe2000fffe03f */
[----:B------:R-:W-:Y:S01]  /*4fc0*/  ISETP.NE.AND P0, PT, R3, RZ, PT ;  /* 0x000000ff0300720c */ /* 0x000fe20003f05270 */
[----:B------:R-:W-:Y:S01]  /*4fd0*/  ULDC UR9, c[0x0][0x870] ;  /* 0x00021c0000097ab9 */ /* 0x000fe20000000800 */
[----:B------:R-:W-:Y:S01]  /*4fe0*/  LEA.HI R2, R0, R3, RZ, 0x7 ;  /* 0x0000000300027211 */ /* 0x000fe200078f38ff */
[----:B------:R-:W-:Y:S01]  /*4ff0*/  UIMAD UR9, UR9, UR36, URZ ;  /* 0x00000024090972a4 */ /* 0x000fe2000f8e023f */
[----:B------:R-:W-:-:S02]  /*5000*/  ULDC.64 UR12, c[0x0][0x868] ;  /* 0x00021a00000c7ab9 */ /* 0x000fc40000000a00 */
[----:B------:R-:W-:Y:S01]  /*5010*/  LOP3.LUT R0, R2, 0x3fffff80, RZ, 0xc0, !PT ;  /* 0x3fffff8002007812 */ /* 0x000fe200078ec0ff */
[----:B------:R-:W-:Y:S01]  /*5020*/  UIMAD UR16, UR9, UR16, URZ ;  /* 0x00000010091072a4 */ /* 0x000fe2000f8e023f */
[----:B------:R-:W-:Y:S01]  /*5030*/  SHF.R.S32.HI R5, RZ, 0x7, R2 ;  /* 0x00000007ff057819 */ /* 0x000fe20000011402 */
[----:B--2---:R-:W-:Y:S02]  /*5040*/  ULEA UR9, UR19, UR18, 0x18 ;  /* 0x0000001213097291 */ /* 0x004fe4000f8ec03f */
[----:B------:R-:W-:Y:S01]  /*5050*/  IMAD.IADD R0, R3, 0x1, -R0 ;  /* 0x0000000103007824 */ /* 0x000fe200078e0a00 */
[----:B------:R-:W-:Y:S02]  /*5060*/  USHF.R.S32.HI UR19, URZ, 0x1f, UR16 ;  /* 0x0000001f3f137899 */ /* 0x000fe40008011410 */
[----:B------:R-:W-:Y:S01]  /*5070*/  USHF.R.S32.HI UR18, URZ, 0x1f, UR11 ;  /* 0x0000001f3f127899 */ /* 0x000fe2000801140b */
[----:B------:R-:W-:Y:S01]  /*5080*/  IMAD R0, R5, 0x600, R0 ;  /* 0x0000060005007824 */ /* 0x000fe200078e0200 */
[----:B------:R-:W-:-:S02]  /*5090*/  UIADD3 UR16, UP0, UP1, UR16, UR11, UR10 ;  /* 0x0000000b10107290 */ /* 0x000fc4000f91e00a */
[----:B------:R-:W-:Y:S01]  /*50a0*/  UIMAD UR15, UR10, UR15, UR21 ;  /* 0x0000000f0a0f72a4 */ /* 0x000fe2000f8e0215 */
[----:B------:R-:W-:Y:S01]  /*50b0*/  IMAD.SHL.U32 R0, R0, 0x4, RZ ;  /* 0x0000000400007824 */ /* 0x000fe200078e00ff */
[----:B------:R-:W-:Y:S02]  /*50c0*/  UIADD3.X UR14, UR19, UR18, UR17, UP0, UP1 ;  /* 0x00000012130e7290 */ /* 0x000fe400087e2411 */
[----:B------:R-:W-:Y:S02]  /*50d0*/  USHF.L.U32 UR11, UR16, 0x2, URZ ;  /* 0x00000002100b7899 */ /* 0x000fe4000800063f */
[----:B------:R-:W-:Y:S01]  /*50e0*/  LEA R0, R0, UR9, 0x2 ;  /* 0x0000000900007c11 */ /* 0x000fe2000f8e10ff */
[----:B------:R-:W-:Y:S02]  /*50f0*/  USHF.L.U64.HI UR14, UR16, 0x2, UR14 ;  /* 0x00000002100e7899 */ /* 0x000fe4000801020e */
[----:B------:R-:W-:Y:S02]  /*5100*/  UIADD3 UR16, UP0, UR11, UR12, URZ ;  /* 0x0000000c0b107290 */ /* 0x000fe4000ff1e03f */
[----:B------:R1:W-:Y:S01]  /*5110*/  STS.128 [R0], R24 ;  /* 0x0000001800007388 */ /* 0x0003e20000000c00 */
[----:B------:R-:W-:Y:S01]  /*5120*/  USHF.R.S32.HI UR12, URZ, 0x1f, UR37 ;  /* 0x0000001f3f0c7899 */ /* 0x000fe20008011425 */
[----:B------:R-:W-:-:S02]  /*5130*/  ULDC.64 UR18, c[0x0][0x820] ;  /* 0x0002080000127ab9 */ /* 0x000fc40000000a00 */
[----:B------:R1:W-:Y:S01]  /*5140*/  STS.128 [R0+0x800], R28 ;  /* 0x0008001c00007388 */ /* 0x0003e20000000c00 */
[----:B------:R-:W-:Y:S01]  /*5150*/  UIADD3.X UR17, UR14, UR13, URZ, UP0, !UPT ;  /* 0x0000000d0e117290 */ /* 0x000fe200087fe43f */
[----:B------:R-:W-:Y:S01]  /*5160*/  IMAD.U32 R2, RZ, RZ, UR16 ;  /* 0x00000010ff027e24 */ /* 0x000fe2000f8e00ff */
[----:B------:R-:W-:Y:S01]  /*5170*/  ULDC.64 UR22, c[0x0][0x848] ;  /* 0x0002120000167ab9 */ /* 0x000fe20000000a00 */
[----:B------:R1:W-:Y:S01]  /*5180*/  STS.128 [R0+0x1000], R32 ;  /* 0x0010002000007388 */ /* 0x0003e20000000c00 */
[----:B------:R-:W-:Y:S02]  /*5190*/  UIMAD UR13, UR12, UR18, URZ ;  /* 0x000000120c0d72a4 */ /* 0x000fe4000f8e023f */
[----:B------:R-:W-:Y:S01]  /*51a0*/  UIMAD UR12, UR12, UR22, URZ ;  /* 0x000000160c0c72a4 */ /* 0x000fe2000f8e023f */
[----:B------:R1:W-:Y:S01]  /*51b0*/  STS.128 [R0+0x1800], R36 ;  /* 0x0018002400007388 */ /* 0x0003e20000000c00 */
[----:B------:R-:W-:Y:S01]  /*51c0*/  UIADD3 UR7, UR7, UR15, URZ ;  /* 0x0000000f07077290 */ /* 0x000fe2000fffe03f */
[----:B------:R-:W-:Y:S01]  /*51d0*/  IMAD.U32 R3, RZ, RZ, UR17 ;  /* 0x00000011ff037e24 */ /* 0x000fe2000f8e00ff */
        /* <DEDUP_REMOVED lines=9> */
[----:B------:R-:W-:Y:S02]  /*5270*/  UIADD3 UR15, -UR10, URZ, URZ ;  /* 0x0000003f0a0f7290 */ /* 0x000fe4000fffe13f */
[----:B------:R1:W-:Y:S01]  /*5280*/  STS.128 [R0+0x3800], R52 ;  /* 0x0038003400007388 */ /* 0x0003e20000000c00 */
[----:B------:R-:W-:-:S02]  /*5290*/  UIADD3 UR10, UR5, UR13, URZ ;  /* 0x0000000d050a7290 */ /* 0x000fc4000fffe03f */
[----:B------:R-:W-:Y:S01]  /*52a0*/  ULEA UR18, UP0, UR4, UR18, 0x2 ;  /* 0x0000001204127291 */ /* 0x000fe2000f80103f */
[----:B------:R1:W-:Y:S01]  /*52b0*/  STS.128 [R0+0x4000], R56 ;  /* 0x0040003800007388 */ /* 0x0003e20000000c00 */
[----:B------:R-:W-:Y:S02]  /*52c0*/  UIADD3 UR5, UR7, UR12, URZ ;  /* 0x0000000c07057290 */ /* 0x000fe4000fffe03f */
[----:B------:R-:W-:Y:S01]  /*52d0*/  ULEA UR20, UP1, UR6, UR20, 0x2 ;  /* 0x0000001406147291 */ /* 0x000fe2000f82103f */
[----:B------:R1:W-:Y:S01]  /*52e0*/  STS.128 [R0+0x4800], R60 ;  /* 0x0048003c00007388 */ /* 0x0003e20000000c00 */
[----:B------:R-:W-:Y:S02]  /*52f0*/  ULEA.HI.X UR19, UR4, UR19, UR10, 0x2, UP0 ;  /* 0x0000001304137291 */ /* 0x000fe400080f140a */
[----:B------:R-:W-:Y:S01]  /*5300*/  ULEA.HI.X UR5, UR6, UR21, UR5, 0x2, UP1 ;  /* 0x0000001506057291 */ /* 0x000fe200088f1405 */
[----:B------:R1:W-:Y:S01]  /*5310*/  STS.128 [R0+0x5000], R64 ;  /* 0x0050004000007388 */ /* 0x0003e20000000c00 */
[----:B------:R-:W-:-:S03]  /*5320*/  UIMAD UR15, UR8, UR15, UR39 ;  /* 0x0000000f080f72a4 */ /* 0x000fc6000f8e0227 */
[----:B------:R1:W-:Y:S01]  /*5330*/  STS.128 [R0+0x5800], R68 ;  /* 0x0058004400007388 */ /* 0x0003e20000000c00 */
[----:B------:R-:W-:Y:S08]  /*5340*/  @P0 BRA `(.L_x_2544) ;  /* 0x0000000000140947 */ /* 0x000ff00003800000 */
.L_x_2545:
[----:B------:R-:W2:Y:S04]  /*5350*/  LDG.E.STRONG.GPU R4, desc[UR46][R2.64] ;  /* 0x0000002e02047981 */ /* 0x000ea8000c1ef900 */
[----:B--2---:R-:W-:Y:S01]  /*5360*/  CCTL.IVALL ;  /* 0x00000000ff00798f */ /* 0x004fe20002000000 */
[----:B------:R-:W-:Y:S05]  /*5370*/  YIELD ;  /* 0x0000000000007946 */ /* 0x000fea0003800000 */
[----:B------:R-:W-:-:S13]  /*5380*/  ISETP.NE.AND P0, PT, R4, UR15, PT ;  /* 0x0000000f04007c0c */ /* 0x000fda000bf05270 */
[----:B------:R-:W-:Y:S05]  /*5390*/  @P0 BRA `(.L_x_2545) ;  /* 0xfffffffc00ec0947 */ /* 0x000fea000383ffff */
.L_x_2544:
[----:B------:R-:W-:Y:S05]  /*53a0*/  BSYNC B0 ;  /* 0x0000000000007941 */ /* 0x000fea0003800000 */
.L_x_2543:
[----:B------:R-:W-:-:S03]  /*53b0*/  UMOV UR4, 0xffffffff ;  /* 0xffffffff00047882 */ /* 0x000fc60000000000 */
[----:B------:R-:W-:Y:S05]  /*53c0*/  BRA.DIV UR4, `(.L_x_2546) ;  /* 0x0000004a04287947 */ /* 0x000fea000b800000 */
[----:B------:R-:W-:Y:S01]  /*53d0*/  NOP ;  /* 0x0000000000007918 */ /* 0x000fe20000000000 */
.L_x_2635:
        /* <DEDUP_REMOVED lines=15> */
.L_x_2549:
[----:B------:R-:W-:Y:S01]  /*54d0*/  @P0 ELECT P2, URZ, PT ;  /* 0x00000000003f082f */ /* 0x000fe20003840000 */
[----:B------:R2:W-:-:S12]  /*54e0*/  UBLKRED.G.S.ADD.F32.RN [UR4], [UR9], UR6, desc[UR12] ;  /* 0x00000c04090073bb */ /* 0x0005d800080a1406 */
[----:B------:R-:W-:Y:S02]  /*54f0*/  @P2 PLOP3.LUT P0, PT, P2, PT, PT, 0x8, 0x0 ;  /* 0x000000000000281c */ /* 0x000fe4000170e170 */
[----:B------:R-:W-:-:S11]  /*5500*/  PLOP3.LUT P2, PT, PT, PT, PT, 0x8, 0x0 ;  /* 0x000000000000781c */ /* 0x000fd60003f4e170 */
[----:B--2---:R-:W-:Y:S05]  /*5510*/  @P0 BRA.U.ANY `(.L_x_2549) ;  /* 0xfffffffd00ec0947 */ /* 0x004fea000393ffff */
[----:B------:R0:W-:Y:S01]  /*5520*/  UTMACMDFLUSH ;  /* 0x00000000000079b7 */ /* 0x0001e20000000000 */
[----:B------:R-:W-:-:S04]  /*5530*/  DEPBAR.LE SB0, 0x0 ;  /* 0x000080000000791a */ /* 0x000fc80000000000 */
.L_x_2548:
[----:B------:R-:W-:Y:S05]  /*5540*/  BSYNC B0 ;  /* 0x0000000000007941 */ /* 0x000fea0003800000 */
.L_x_2547:
        /* <DEDUP_REMOVED lines=14> */
.L_x_2551:
[----:B------:R-:W-:Y:S05]  /*5630*/  BSYNC B0 ;  /* 0x0000000000007941 */ /* 0x000fea0003800000 */
.L_x_2550:
        /* <DEDUP_REMOVED lines=20> */
.L_x_2554:
[----:B-12---:R-:W2:Y:S04]  /*5780*/  LDG.E.STRONG.GPU R0, desc[UR46][R2.64] ;  /* 0x0000002e02007981 */ /* 0x006ea8000c1ef900 */
[----:B--2---:R-:W-:Y:S01]  /*5790*/  CCTL.IVALL ;  /* 0x00000000ff00798f */ /* 0x004fe20002000000 */
[----:B------:R-:W-:Y:S05]  /*57a0*/  YIELD ;  /* 0x0000000000007946 */ /* 0x000fea0003800000 */
[----:B------:R-:W-:-:S13]  /*57b0*/  ISETP.NE.AND P0, PT, R0, UR15, PT ;  /* 0x0000000f00007c0c */ /* 0x000fda000bf05270 */
[----:B------:R-:W-:Y:S05]  /*57c0*/  @P0 BRA `(.L_x_2554) ;  /* 0xfffffffc00ec0947 */ /* 0x000fea000383ffff */
.L_x_2553:
[----:B------:R-:W-:Y:S05]  /*57d0*/  BSYNC B0 ;  /* 0x0000000000007941 */ /* 0x000fea0003800000 */
.L_x_2552:
[----:B------:R-:W-:-:S03]  /*57e0*/  UMOV UR4, 0xffffffff ;  /* 0xffffffff00047882 */ /* 0x000fc60000000000 */
[----:B------:R-:W-:Y:S05]  /*57f0*/  BRA.DIV UR4, `(.L_x_2555) ;  /* 0x0000004604387947 */ /* 0x000fea000b800000 */
[----:B------:R-:W-:Y:S01]  /*5800*/  NOP ;  /* 0x0000000000007918 */ /* 0x000fe20000000000 */
.L_x_2638:
        /* <DEDUP_REMOVED lines=16> */
.L_x_2558:
[----:B------:R-:W-:Y:S01]  /*5910*/  @P0 ELECT P2, URZ, PT ;  /* 0x00000000003f082f */ /* 0x000fe20003840000 */
[----:B------:R3:W-:-:S12]  /*5920*/  UBLKRED.G.S.ADD.F32.RN [UR4], [UR9], UR6, desc[UR10] ;  /* 0x00000a04090073bb */ /* 0x0007d800080a1406 */
[----:B------:R-:W-:Y:S02]  /*5930*/  @P2 PLOP3.LUT P0, PT, P2, PT, PT, 0x8, 0x0 ;  /* 0x000000000000281c */ /* 0x000fe4000170e170 */
[----:B------:R-:W-:-:S11]  /*5940*/  PLOP3.LUT P2, PT, PT, PT, PT, 0x8, 0x0 ;  /* 0x000000000000781c */ /* 0x000fd60003f4e170 */
[----:B---3--:R-:W-:Y:S05]  /*5950*/  @P0 BRA.U.ANY `(.L_x_2558) ;  /* 0xfffffffd00ec0947 */ /* 0x008fea000393ffff */
[----:B------:R0:W-:Y:S01]  /*5960*/  UTMACMDFLUSH ;  /* 0x00000000000079b7 */ /* 0x0001e20000000000 */
[----:B------:R-:W-:-:S04]  /*5970*/  DEPBAR.LE SB0, 0x0 ;  /* 0x000080000000791a */ /* 0x000fc80000000000 */
.L_x_2557:
[----:B------:R-:W-:Y:S05]  /*5980*/  BSYNC B0 ;  /* 0x0000000000007941 */ /* 0x000fea0003800000 */
.L_x_2556:
        /* <DEDUP_REMOVED lines=14> */
.L_x_2518:
        /* <DEDUP_REMOVED lines=29> */
.L_x_2560:
[----:B------:R-:W-:Y:S01]  /*5c40*/  ULDC UR9, c[0x0][0x8cc] ;  /* 0x0002330000097ab9 */ /* 0x000fe20000000800 */
[----:B------:R-:W-:Y:S01]  /*5c50*/  UMOV UR7, UR8 ;  /* 0x0000000800077c82 */ /* 0x000fe20008000000 */
[----:B------:R-:W-:-:S11]  /*5c60*/  UISETP.NE.AND UP0, UPT, UR9, 0x1, UPT ;  /* 0x000000010900788c */ /* 0x000fd6000bf05270 */
[----:B------:R-:W-:Y:S02]  /*5c70*/  @UP0 ULDC.64 UR10, c[0x0][0x8d0] ;  /* 0x00023400000a0ab9 */ /* 0x000fe40000000a00 */
[----:B------:R-:W-:-:S04]  /*5c80*/  UIMAD.WIDE.U32 UR4, UR8, UR10, URZ ;  /* 0x0000000a080472a5 */ /* 0x000fc8000f8e003f */
[----:B------:R-:W-:-:S04]  /*5c90*/  @UP0 USHF.R.U32.HI UR7, URZ, UR11, UR5 ;  /* 0x0000000b3f070299 */ /* 0x000fc80008011605 */
[----:B------:R-:W-:-:S12]  /*5ca0*/  UIMAD UR4, UR7, UR9, URZ ;  /* 0x00000009070472a4 */ /* 0x000fd8000f8e023f */
.L_x_2561:
        /* <DEDUP_REMOVED lines=84> */
.L_x_2565:
[----:B------:R-:W2:Y:S04]  /*61f0*/  LDG.E.STRONG.GPU R4, desc[UR46][R2.64] ;  /* 0x0000002e02047981 */ /* 0x000ea8000c1ef900 */
[----:B--2---:R-:W-:Y:S01]  /*6200*/  CCTL.IVALL ;  /* 0x00000000ff00798f */ /* 0x004fe20002000000 */
[----:B------:R-:W-:Y:S05]  /*6210*/  YIELD ;  /* 0x0000000000007946 */ /* 0x000fea0003800000 */
[----:B------:R-:W-:-:S13]  /*6220*/  ISETP.NE.AND P1, PT, R4, R5, PT ;  /* 0x000000050400720c */ /* 0x000fda0003f25270 */
[----:B------:R-:W-:Y:S05]  /*6230*/  @P1 BRA `(.L_x_2565) ;  /* 0xfffffffc00ec1947 */ /* 0x000fea000383ffff */
.L_x_2564:
[----:B------:R-:W-:Y:S05]  /*6240*/  BSYNC B0 ;  /* 0x0000000000007941 */ /* 0x000fea0003800000 */
.L_x_2563:
[----:B------:R-:W-:-:S03]  /*6250*/  UMOV UR4, 0xffffffff ;  /* 0xffffffff00047882 */ /* 0x000fc60000000000 */
[----:B------:R-:W-:Y:S05]  /*6260*/  BRA.DIV UR4, `(.L_x_2566) ;  /* 0x0000003a04b87947 */ /* 0x000fea000b800000 */
[----:B------:R-:W-:Y:S01]  /*6270*/  NOP ;  /* 0x0000000000007918 */ /* 0x000fe20000000000 */
.L_x_2641:
        /* <DEDUP_REMOVED lines=22> */
.L_x_2568:
[----:B------:R-:W-:Y:S05]  /*63e0*/  BSYNC B0 ;  /* 0x0000000000007941 */ /* 0x000fea0003800000 */
.L_x_2567:
        /* <DEDUP_REMOVED lines=20> */
.L_x_2570:
[----:B------:R-:W-:Y:S05]  /*6530*/  BSYNC B0 ;  /* 0x0000000000007941 */ /* 0x000fea0003800000 */
.L_x_2569:
[----:B------:R-:W-:Y:S06]  /*6540*/  BAR.ARV 0xa, 0xa0 ;  /* 0x0282800000007b1d */ /* 0x000fec0000002000 */
[----:B------:R-:W-:Y:S04]  /*6550*/  BSSY B0, `(.L_x_2571) ;  /* 0x0000003000007945 */ /* 0x000fe80003800000 */
[----:B------:R-:W-:Y:S05]  /*6560*/  @!P0 BRA `(.L_x_2572) ;  /* 0x0000000000048947 */ /* 0x000fea0003800000 */
[----:B------:R-:W-:-:S04]  /*6570*/  DEPBAR.LE SB0, 0x0 ;  /* 0x000080000000791a */ /* 0x000fc80000000000 */
.L_x_2572:
[----:B------:R-:W-:Y:S05]  /*6580*/  BSYNC B0 ;  /* 0x0000000000007941 */ /* 0x000fea0003800000 */
.L_x_2571:
        /* <DEDUP_REMOVED lines=19> */
.L_x_2574:
[----:B------:R-:W-:Y:S05]  /*66c0*/  BSYNC B0 ;  /* 0x0000000000007941 */ /* 0x000fea0003800000 */
.L_x_2573:
[----:B------:R-:W-:Y:S01]  /*66d0*/  UIADD3 UR17, UR8, 0x1, URZ ;  /* 0x0000000108117890 */ /* 0x000fe2000fffe03f */
[----:B------:R-:W-:Y:S11]  /*66e0*/  BRA `(.L_x_2575) ;  /* 0x0000000000047947 */ /* 0x000ff60003800000 */
.L_x_2562:
[----:B------:R-:W-:-:S05]  /*66f0*/  UMOV UR17, UR8 ;  /* 0x0000000800117c82 */ /* 0x000fca0008000000 */
.L_x_2575:
        /* <DEDUP_REMOVED lines=12> */
.L_x_2600:
        /* <DEDUP_REMOVED lines=18> */
.L_x_2578:
[----:B------:R-:W2:Y:S04]  /*68e0*/  LDG.E.STRONG.GPU R4, desc[UR46][R2.64] ;  /* 0x0000002e02047981 */ /* 0x000ea8000c1ef900 */
[----:B--2---:R-:W-:Y:S01]  /*68f0*/  CCTL.IVALL ;  /* 0x00000000ff00798f */ /* 0x004fe20002000000 */
[----:B------:R-:W-:Y:S05]  /*6900*/  YIELD ;  /* 0x0000000000007946 */ /* 0x000fea0003800000 */
[----:B------:R-:W-:-:S13]  /*6910*/  ISETP.NE.AND P1, PT, R4, R5, PT ;  /* 0x000000050400720c */ /* 0x000fda0003f25270 */
[----:B------:R-:W-:Y:S05]  /*6920*/  @P1 BRA `(.L_x_2578) ;  /* 0xfffffffc00ec1947 */ /* 0x000fea000383ffff */
.L_x_2577:
[----:B------:R-:W-:Y:S05]  /*6930*/  BSYNC B0 ;  /* 0x0000000000007941 */ /* 0x000fea0003800000 */
.L_x_2576:
[----:B------:R-:W-:-:S03]  /*6940*/  UMOV UR18, 0xffffffff ;  /* 0xffffffff00127882 */ /* 0x000fc60000000000 */
[----:B------:R-:W-:Y:S05]  /*6950*/  BRA.DIV UR18, `(.L_x_2579) ;  /* 0x0000003612187947 */ /* 0x000fea000b800000 */
[----:B------:R-:W-:Y:S01]  /*6960*/  NOP ;  /* 0x0000000000007918 */ /* 0x000fe20000000000 */
.L_x_2644:
        /* <DEDUP_REMOVED lines=19> */
.L_x_2581:
[----:B------:R-:W-:Y:S05]  /*6aa0*/  BSYNC B0 ;  /* 0x0000000000007941 */ /* 0x000fea0003800000 */
.L_x_2580:
        /* <DEDUP_REMOVED lines=15> */
.L_x_2583:
[----:B------:R-:W-:Y:S05]  /*6ba0*/  BSYNC B0 ;  /* 0x0000000000007941 */ /* 0x000fea0003800000 */
.L_x_2582:
[----:B------:R-:W-:Y:S06]  /*6bb0*/  BAR.ARV 0xa, 0xa0 ;  /* 0x0282800000007b1d */ /* 0x000fec0000002000 */
[----:B------:R-:W-:Y:S04]  /*6bc0*/  BSSY B0, `(.L_x_2584) ;  /* 0x0000003000007945 */ /* 0x000fe80003800000 */
[----:B------:R-:W-:Y:S05]  /*6bd0*/  @!P0 BRA `(.L_x_2585) ;  /* 0x0000000000048947 */ /* 0x000fea0003800000 */
[----:B------:R-:W-:-:S04]  /*6be0*/  DEPBAR.LE SB0, 0x0 ;  /* 0x000080000000791a */ /* 0x000fc80000000000 */
.L_x_2585:
[----:B------:R-:W-:Y:S05]  /*6bf0*/  BSYNC B0 ;  /* 0x0000000000007941 */ /* 0x000fea0003800000 */
.L_x_2584:
        /* <DEDUP_REMOVED lines=19> */
.L_x_2587:
[----:B------:R-:W-:Y:S05]  /*6d30*/  BSYNC B0 ;  /* 0x0000000000007941 */ /* 0x000fea0003800000 */
.L_x_2586:
        /* <DEDUP_REMOVED lines=16> */
.L_x_2590:
[----:B------:R-:W2:Y:S04]  /*6e40*/  LDG.E.STRONG.GPU R4, desc[UR46][R2.64] ;  /* 0x0000002e02047981 */ /* 0x000ea8000c1ef900 */
[----:B--2---:R-:W-:Y:S01]  /*6e50*/  CCTL.IVALL ;  /* 0x00000000ff00798f */ /* 0x004fe20002000000 */
[----:B------:R-:W-:Y:S05]  /*6e60*/  YIELD ;  /* 0x0000000000007946 */ /* 0x000fea0003800000 */
[----:B------:R-:W-:-:S13]  /*6e70*/  ISETP.NE.AND P1, PT, R4, R5, PT ;  /* 0x000000050400720c */ /* 0x000fda0003f25270 */
[----:B------:R-:W-:Y:S05]  /*6e80*/  @P1 BRA `(.L_x_2590) ;  /* 0xfffffffc00ec1947 */ /* 0x000fea000383ffff */
.L_x_2589:
[----:B------:R-:W-:Y:S05]  /*6e90*/  BSYNC B0 ;  /* 0x0000000000007941 */ /* 0x000fea0003800000 */
.L_x_2588:
[----:B------:R-:W-:-:S03]  /*6ea0*/  UMOV UR10, 0xffffffff ;  /* 0xffffffff000a7882 */ /* 0x000fc60000000000 */
[----:B------:R-:W-:Y:S05]  /*6eb0*/  BRA.DIV UR10, `(.L_x_2591) ;  /* 0x0000002e0adc7947 */ /* 0x000fea000b800000 */
[----:B------:R-:W-:Y:S01]  /*6ec0*/  NOP ;  /* 0x0000000000007918 */ /* 0x000fe20000000000 */
.L_x_2647:
        /* <DEDUP_REMOVED lines=15> */
.L_x_2593:
[----:B------:R-:W-:Y:S05]  /*6fc0*/  BSYNC B0 ;  /* 0x0000000000007941 */ /* 0x000fea0003800000 */
.L_x_2592:
        /* <DEDUP_REMOVED lines=15> */
.L_x_2595:
[----:B------:R-:W-:Y:S05]  /*70c0*/  BSYNC B0 ;  /* 0x0000000000007941 */ /* 0x000fea0003800000 */
.L_x_2594:
[----:B------:R-:W-:Y:S06]  /*70d0*/  BAR.ARV 0xa, 0xa0 ;  /* 0x0282800000007b1d */ /* 0x000fec0000002000 */
[----:B------:R-:W-:Y:S04]  /*70e0*/  BSSY B0, `(.L_x_2596) ;  /* 0x0000003000007945 */ /* 0x000fe80003800000 */
[----:B------:R-:W-:Y:S05]  /*70f0*/  @!P0 BRA `(.L_x_2597) ;  /* 0x0000000000048947 */ /* 0x000fea0003800000 */
[----:B------:R-:W-:-:S04]  /*7100*/  DEPBAR.LE SB0, 0x0 ;  /* 0x000080000000791a */ /* 0x000fc80000000000 */
.L_x_2597:
[----:B------:R-:W-:Y:S05]  /*7110*/  BSYNC B0 ;  /* 0x0000000000007941 */ /* 0x000fea0003800000 */
.L_x_2596:
        /* <DEDUP_REMOVED lines=19> */
.L_x_2599:
[----:B------:R-:W-:Y:S05]  /*7250*/  BSYNC B0 ;  /* 0x0000000000007941 */ /* 0x000fea0003800000 */
.L_x_2598:
[----:B------:R-:W-:Y:S02]  /*7260*/  UIADD3 UR17, UR17, 0x2, URZ ;  /* 0x0000000211117890 */ /* 0x000fe4000fffe03f */
[----:B------:R-:W-:Y:S02]  /*7270*/  UIADD3 UR4, UR4, 0x3000, URZ ;  /* 0x0000300004047890 */ /* 0x000fe4000fffe03f */
[----:B------:R-:W-:-:S06]  /*7280*/  UISETP.GE.AND UP0, UPT, UR17, UR5, UPT ;  /* 0x000000051100728c */ /* 0x000fcc000bf06270 */
[----:B------:R-:W-:-:S13]  /*7290*/  PLOP3.LUT P1, PT, PT, PT, UP0, 0x80, 0x0 ;  /* 0x000000000000781c */ /* 0x000fda0003f2f008 */
[----:B------:R-:W-:Y:S05]  /*72a0*/  @!P1 BRA `(.L_x_2600) ;  /* 0xfffffff400449947 */ /* 0x000fea000383ffff */
[----:B------:R-:W-:Y:S05]  /*72b0*/  BRA `(.L_x_2522) ;  /* 0x0000002800007947 */ /* 0x000fea0003800000 */
.L_x_2559:
        /* <DEDUP_REMOVED lines=21> */
.L_x_2601:
[----:B------:R-:W-:Y:S01]  /*7410*/  ULDC UR9, c[0x0][0x8cc] ;  /* 0x0002330000097ab9 */ /* 0x000fe20000000800 */
[----:B------:R-:W-:Y:S01]  /*7420*/  UMOV UR7, UR8 ;  /* 0x0000000800077c82 */ /* 0x000fe20008000000 */
[----:B------:R-:W-:-:S11]  /*7430*/  UISETP.NE.AND UP0, UPT, UR9, 0x1, UPT ;  /* 0x000000010900788c */ /* 0x000fd6000bf05270 */
[----:B------:R-:W-:Y:S02]  /*7440*/  @UP0 ULDC.64 UR10, c[0x0][0x8d0] ;  /* 0x00023400000a0ab9 */ /* 0x000fe40000000a00 */
[----:B------:R-:W-:-:S04]  /*7450*/  UIMAD.WIDE.U32 UR4, UR8, UR10, URZ ;  /* 0x0000000a080472a5 */ /* 0x000fc8000f8e003f */
[----:B------:R-:W-:-:S04]  /*7460*/  @UP0 USHF.R.U32.HI UR7, URZ, UR11, UR5 ;  /* 0x0000000b3f070299 */ /* 0x000fc80008011605 */
[----:B------:R-:W-:-:S12]  /*7470*/  UIMAD UR4, UR7, UR9, URZ ;  /* 0x00000009070472a4 */ /* 0x000fd8000f8e023f */
.L_x_2602:
        /* <DEDUP_REMOVED lines=73> */
.L_x_2648:
        /* <DEDUP_REMOVED lines=15> */
.L_x_2606:
        /* <DEDUP_REMOVED lines=66> */
[----:B------:R-:W-:Y:S01]  /*7e20*/  ISETP.GE.AND P1, PT, R4, R6, PT ;  /* 0x000000060400720c */ /* 0x000fe20003f26270 */
[----:B------:R1:W-:Y:S01]  /*7e30*/  UTMALDG.4D [UR16], [UR48], desc[UR50] ;  /* 0x00003210300075b4 */ /* 0x0003e20008019000 */
[----:B------:R-:W-:Y:S01]  /*7e40*/  UMOV UR57, UR9 ;  /* 0x0000000900397c82 */ /* 0x000fe20008000000 */
        /* <DEDUP_REMOVED lines=27> */
[----:B-1----:R-:W-:Y:S01]  /*8000*/  UMOV UR10, 0x40 ;  /* 0x00000040000a7882 */ /* 0x002fe20000000000 */
        /* <DEDUP_REMOVED lines=29> */
.L_x_2617:
[----:B--234-:R-:W-:-:S04]  /*81e0*/  SHF.L.U32 R21, R11, 0x1f, RZ ;  /* 0x0000001f0b157819 */ /* 0x01cfc800000006ff */
[----:B------:R-:W1:Y:S02]  /*81f0*/  SYNCS.PHASECHK.TRANS64.TRYWAIT P1, [R16+URZ+0x26840], R21 ;  /* 0x02684015100075a7 */ /* 0x000e64000802017f */
[----:B-1----:R-:W-:Y:S05]  /*8200*/  @!P1 BRA `(.L_x_2609) ;  /* 0x0000001c00389947 */ /* 0x002fea0003800000 */
.L_x_2649:
[----:B------:R-:W-:Y:S05]  /*8210*/  @P0 BRA `(.L_x_2610) ;  /* 0x0000000000140947 */ /* 0x000fea0003800000 */
[----:B------:R-:W-:Y:S01]  /*8220*/  ISETP.NE.AND P1, PT, R6, RZ, PT ;  /* 0x000000ff0600720c */ /* 0x000fe20003f25270 */
[----:B------:R-:W-:-:S04]  /*8230*/  IMAD.MOV.U32 R3, RZ, RZ, 0x3100 ;  /* 0x00003100ff037424 */ /* 0x000fc800078e00ff */
[----:B------:R3:W-:Y:S08]  /*8240*/  SYNCS.ARRIVE.TRANS64 RZ, [R16+URZ+0x26830], R3 ;  /* 0x0268300310ff79a7 */ /* 0x0007f0000800003f */
[----:B------:R-:W-:Y:S05]  /*8250*/  @!P1 BRA `(.L_x_2610) ;  /* 0x0000000000049947 */ /* 0x000fea0003800000 */
[----:B------:R-:W-:Y:S01]  /*8260*/  BPT.TRAP 0x1 ;  /* 0x000000040000795c */ /* 0x000fe20000300000 */
.L_x_2610:
        /* <DEDUP_REMOVED lines=43> */
.L_x_2650:
[----:B------:R-:W-:Y:S05]  /*8520*/  @P0 BRA `(.L_x_2612) ;  /* 0x0000000000140947 */ /* 0x000fea0003800000 */
[----:B------:R-:W-:Y:S01]  /*8530*/  ISETP.NE.AND P1, PT, R6, RZ, PT ;  /* 0x000000ff0600720c */ /* 0x000fe20003f25270 */
[----:B------:R-:W-:-:S04]  /*8540*/  IMAD.MOV.U32 R2, RZ, RZ, 0x3100 ;  /* 0x00003100ff027424 */ /* 0x000fc800078e00ff */
[----:B------:R3:W-:Y:S08]  /*8550*/  SYNCS.ARRIVE.TRANS64 RZ, [R16+URZ+0x26818], R2 ;  /* 0x0268180210ff79a7 */ /* 0x0007f0000800003f */
[----:B------:R-:W-:Y:S05]  /*8560*/  @!P1 BRA `(.L_x_2612) ;  /* 0x0000000000049947 */ /* 0x000fea0003800000 */
[----:B------:R-:W-:Y:S01]  /*8570*/  BPT.TRAP 0x1 ;  /* 0x000000040000795c */ /* 0x000fe20000300000 */
.L_x_2612:
        /* <DEDUP_REMOVED lines=43> */
.L_x_2651:
[----:B------:R-:W-:Y:S05]  /*8830*/  @P0 BRA `(.L_x_2614) ;  /* 0x0000000000140947 */ /* 0x000fea0003800000 */
[----:B------:R-:W-:Y:S01]  /*8840*/  ISETP.NE.AND P1, PT, R6, RZ, PT ;  /* 0x000000ff0600720c */ /* 0x000fe20003f25270 */
[----:B-123--:R-:W-:-:S04]  /*8850*/  IMAD.MOV.U32 R21, RZ, RZ, 0x3100 ;  /* 0x00003100ff157424 */ /* 0x00efc800078e00ff */
[----:B------:R4:W-:Y:S08]  /*8860*/  SYNCS.ARRIVE.TRANS64 RZ, [R16+URZ+0x26838], R21 ;  /* 0x0268381510ff79a7 */ /* 0x0009f0000800003f */
[----:B------:R-:W-:Y:S05]  /*8870*/  @!P1 BRA `(.L_x_2614) ;  /* 0x0000000000049947 */ /* 0x000fea0003800000 */
[----:B------:R-:W-:Y:S01]  /*8880*/  BPT.TRAP 0x1 ;  /* 0x000000040000795c */ /* 0x000fe20000300000 */
.L_x_2614:
        /* <DEDUP_REMOVED lines=38> */
.L_x_2653:
[----:B------:R-:W-:Y:S05]  /*8af0*/  @P0 BRA `(.L_x_2616) ;  /* 0x0000000000140947 */ /* 0x000fea0003800000 */
[----:B------:R-:W-:Y:S01]  /*8b00*/  ISETP.NE.AND P1, PT, R6, RZ, PT ;  /* 0x000000ff0600720c */ /* 0x000fe20003f25270 */
[----:B------:R-:W-:-:S04]  /*8b10*/  IMAD.MOV.U32 R5, RZ, RZ, 0x3100 ;  /* 0x00003100ff057424 */ /* 0x000fc800078e00ff */
[----:B------:R1:W-:Y:S08]  /*8b20*/  SYNCS.ARRIVE.TRANS64 RZ, [R16+URZ+0x26810], R5 ;  /* 0x0268100510ff79a7 */ /* 0x0003f0000800003f */
[----:B------:R-:W-:Y:S05]  /*8b30*/  @!P1 BRA `(.L_x_2616) ;  /* 0x0000000000049947 */ /* 0x000fea0003800000 */
[----:B------:R-:W-:Y:S01]  /*8b40*/  BPT.TRAP 0x1 ;  /* 0x000000040000795c */ /* 0x000fe20000300000 */
.L_x_2616:
        /* <DEDUP_REMOVED lines=44> */
.L_x_2608:
        /* <DEDUP_REMOVED lines=8> */
.L_x_2654:
[----:B------:R-:W-:Y:S05]  /*8e90*/  @P0 BRA `(.L_x_2619) ;  /* 0x0000000000140947 */ /* 0x000fea0003800000 */
[----:B------:R-:W-:Y:S01]  /*8ea0*/  ISETP.NE.AND P1, PT, R6, RZ, PT ;  /* 0x000000ff0600720c */ /* 0x000fe20003f25270 */
[----:B------:R-:W-:-:S04]  /*8eb0*/  IMAD.MOV.U32 R5, RZ, RZ, 0x3100 ;  /* 0x00003100ff057424 */ /* 0x000fc800078e00ff */
[----:B------:R2:W-:Y:S08]  /*8ec0*/  SYNCS.ARRIVE.TRANS64 RZ, [R16+URZ+0x26830], R5 ;  /* 0x0268300510ff79a7 */ /* 0x0005f0000800003f */
[----:B------:R-:W-:Y:S05]  /*8ed0*/  @!P1 BRA `(.L_x_2619) ;  /* 0x0000000000049947 */ /* 0x000fea0003800000 */
[----:B------:R-:W-:Y:S01]  /*8ee0*/  BPT.TRAP 0x1 ;  /* 0x000000040000795c */ /* 0x000fe20000300000 */
.L_x_2619:
        /* <DEDUP_REMOVED lines=40> */
.L_x_2655:
[----:B------:R-:W-:Y:S05]  /*9170*/  @P0 BRA `(.L_x_2621) ;  /* 0x0000000000140947 */ /* 0x000fea0003800000 */
[----:B------:R-:W-:Y:S01]  /*9180*/  ISETP.NE.AND P0, PT, R6, RZ, PT ;  /* 0x000000ff0600720c */ /* 0x000fe20003f05270 */
[----:B------:R-:W-:-:S04]  /*9190*/  IMAD.MOV.U32 R5, RZ, RZ, 0x3100 ;  /* 0x00003100ff057424 */ /* 0x000fc800078e00ff */
[----:B------:R1:W-:Y:S08]  /*91a0*/  SYNCS.ARRIVE.TRANS64 RZ, [R16+URZ+0x26818], R5 ;  /* 0x0268180510ff79a7 */ /* 0x0003f0000800003f */
[----:B------:R-:W-:Y:S05]  /*91b0*/  @!P0 BRA `(.L_x_2621) ;  /* 0x0000000000048947 */ /* 0x000fea0003800000 */
[----:B------:R-:W-:Y:S01]  /*91c0*/  BPT.TRAP 0x1 ;  /* 0x000000040000795c */ /* 0x000fe20000300000 */
.L_x_2621:
        /* <DEDUP_REMOVED lines=44> */
.L_x_2607:
[----:B------:R-:W1:Y:S01]  /*9490*/  S2R R0, SR_TID.X ;  /* 0x0000000000007919 */ /* 0x000e620000002100 */
[----:B------:R-:W-:Y:S01]  /*94a0*/  IMAD R3, R19, 0x8, R16 ;  /* 0x0000000813037824 */ /* 0x000fe200078e0210 */
[----:B-1----:R-:W-:Y:S02]  /*94b0*/  LOP3.LUT R2, R0, 0x7f, RZ, 0xc0, !PT ;  /* 0x0000007f00027812 */ /* 0x002fe400078ec0ff */
[----:B------:R-:W-:Y:S02]  /*94c0*/  SHF.L.U32 R0, R11, 0x1f, RZ ;  /* 0x0000001f0b007819 */ /* 0x000fe400000006ff */
[----:B------:R-:W-:Y:S02]  /*94d0*/  ISETP.NE.AND P1, PT, R2, RZ, PT ;  /* 0x000000ff0200720c */ /* 0x000fe40003f25270 */
[----:B------:R-:W1:Y:S02]  /*94e0*/  SYNCS.PHASECHK.TRANS64.TRYWAIT P0, [R3+URZ+0x26840], R0 ;  /* 0x02684000030075a7 */ /* 0x000e64000800017f */
[----:B-1----:R-:W-:Y:S09]  /*94f0*/  @!P0 BRA `(.L_x_2622) ;  /* 0x0000000800f88947 */ /* 0x002ff20003800000 */
.L_x_2656:
[----:B------:R-:W-:Y:S05]  /*9500*/  @P1 BRA `(.L_x_2623) ;  /* 0x0000000000181947 */ /* 0x000fea0003800000 */
[----:B------:R-:W1:Y:S01]  /*9510*/  S2R R2, SR_TID.X ;  /* 0x0000000000027919 */ /* 0x000e620000002100 */
[----:B------:R-:W-:-:S04]  /*9520*/  IMAD.MOV.U32 R0, RZ, RZ, 0x3100 ;  /* 0x00003100ff007424 */ /* 0x000fc800078e00ff */
[----:B------:R1:W-:Y:S02]  /*9530*/  SYNCS.ARRIVE.TRANS64 RZ, [R3+URZ+0x26830], R0 ;  /* 0x0268300003ff79a7 */ /* 0x0003e4000800003f */
[----:B-1----:R-:W-:-:S13]  /*9540*/  LOP3.LUT P0, RZ, R2, 0x1f, RZ, 0xc0, !PT ;  /* 0x0000001f02ff7812 */ /* 0x002fda000780c0ff */
[----:B------:R-:W-:Y:S05]  /*9550*/  @!P0 BRA `(.L_x_2623) ;  /* 0x0000000000048947 */ /* 0x000fea0003800000 */
[----:B------:R-:W-:Y:S01]  /*9560*/  BPT.TRAP 0x1 ;  /* 0x000000040000795c */ /* 0x000fe20000300000 */
.L_x_2623:
        /* <DEDUP_REMOVED lines=47> */
.L_x_2604:
[----:B------:R-:W-:Y:S05]  /*9860*/  BSYNC B0 ;  /* 0x0000000000007941 */ /* 0x000fea0003800000 */
.L_x_2603:
[----:B------:R-:W-:-:S03]  /*9870*/  UMOV UR7, 0xffffffff ;  /* 0xffffffff00077882 */ /* 0x000fc60000000000 */
[----:B------:R-:W-:Y:S05]  /*9880*/  BRA.DIV UR7, `(.L_x_2624) ;  /* 0x0000000a07287947 */ /* 0x000fea000b800000 */
[----:B------:R-:W-:-:S13]  /*9890*/  ELECT P6, URZ, PT ;  /* 0x00000000003f782f */ /* 0x000fda00038c0000 */
.L_x_2659:
[----:B------:R-:W-:Y:S05]  /*98a0*/  @!P6 BRA `(.L_x_2522) ;  /* 0x000000000084e947 */ /* 0x000fea0003800000 */
[----:B------:R-:W-:-:S06]  /*98b0*/  ULOP3.LUT UR7, UR38, 0x2, URZ, 0xfc, !UPT ;  /* 0x0000000226077892 */ /* 0x000fcc000f8efc3f */
[----:B------:R-:W-:-:S05]  /*98c0*/  IMAD.U32 R2, RZ, RZ, UR7 ;  /* 0x00000007ff027e24 */ /* 0x000fca000f8e00ff */
[----:B------:R-:W-:-:S13]  /*98d0*/  ISETP.NE.AND P2, PT, R2, 0x3, PT ;  /* 0x000000030200780c */ /* 0x000fda0003f45270 */
[----:B------:R-:W-:Y:S05]  /*98e0*/  @!P2 BRA `(.L_x_2625) ;  /* 0x000000000004a947 */ /* 0x000fea0003800000 */
[----:B------:R-:W-:Y:S01]  /*98f0*/  BPT.TRAP 0x1 ;  /* 0x000000040000795c */ /* 0x000fe20000300000 */
.L_x_2625:
        /* <DEDUP_REMOVED lines=15> */
.L_x_2660:
[----:B------:R-:W2:Y:S02]  /*99f0*/  SYNCS.PHASECHK.TRANS64.TRYWAIT P0, [R3+URZ], R2 ;  /* 0x00000002030075a7 */ /* 0x000ea4000800017f */
[----:B--2---:R-:W-:Y:S05]  /*9a00*/  @!P0 BRA `(.L_x_2627) ;  /* 0x0000000400fc8947 */ /* 0x004fea0003800000 */
.L_x_2661:
[----:B------:R-:W-:Y:S05]  /*9a10*/  @!P2 BRA `(.L_x_2628) ;  /* 0x000000000004a947 */ /* 0x000fea0003800000 */
[----:B------:R-:W-:Y:S01]  /*9a20*/  BPT.TRAP 0x1 ;  /* 0x000000040000795c */ /* 0x000fe20000300000 */
.L_x_2628:
[----:B--2---:R-:W-:-:S04]  /*9a30*/  VIADD R3, R7, 0x26840 ;  /* 0x0002684007037836 */ /* 0x004fc80000000000 */
[----:B------:R-:W-:-:S04]  /*9a40*/  IMAD R0, R0, 0x8, R3 ;  /* 0x0000000800007824 */ /* 0x000fc800078e0203 */
[----:B------:R-:W2:Y:S02]  /*9a50*/  SYNCS.PHASECHK.TRANS64.TRYWAIT P0, [R0+URZ], R5 ;  /* 0x00000005000075a7 */ /* 0x000ea4000800017f */
[----:B--2---:R-:W-:Y:S05]  /*9a60*/  @!P0 BRA `(.L_x_2629) ;  /* 0x0000000400f88947 */ /* 0x004fea0003800000 */
.L_x_2662:
[----:B------:R-:W-:-:S07]  /*9a70*/  IMAD R3, R4, 0x8, R3 ;  /* 0x0000000804037824 */ /* 0x000fce00078e0203 */
.L_x_2630:
[----:B---3--:R3:W4:Y:S02]  /*9a80*/  SYNCS.PHASECHK.TRANS64.TRYWAIT P0, [R3+URZ], R2 ;  /* 0x00000002030075a7 */ /* 0x008724000800017f */
[----:B----4-:R-:W-:Y:S05]  /*9a90*/  @!P0 NANOSLEEP.SYNCS 0x989680 ;  /* 0x009896800000895d */ /* 0x010fea0003900000 */
[----:B------:R-:W4:Y:S02]  /*9aa0*/  @!P0 SYNCS.PHASECHK.TRANS64 P0, [R3+URZ], R2 ;  /* 0x00000002030085a7 */ /* 0x000f24000800007f */
[----:B----4-:R-:W-:Y:S05]  /*9ab0*/  @!P0 BRA `(.L_x_2630) ;  /* 0xfffffffc00f08947 */ /* 0x010fea000383ffff */
.L_x_2522:
[----:B------:R-:W-:Y:S05]  /*9ac0*/  BSYNC B6 ;  /* 0x0000000000067941 */ /* 0x000fea0003800000 */
.L_x_2517:
[----:B------:R-:W-:Y:S05]  /*9ad0*/  EXIT ;  /* 0x000000000000794d */ /* 0x000fea0003800000 */
.L_x_2528:
[----:B------:R-:W-:Y:S02]  /*9ae0*/  IMAD.MOV.U32 R13, RZ, RZ, R17 ;  /* 0x000000ffff0d7224 */ /* 0x000fe400078e0011 */
[----:B------:R-:W-:Y:S02]  /*9af0*/  IMAD.MOV.U32 R12, RZ, RZ, RZ ;  /* 0x000000ffff0c7224 */ /* 0x000fe400078e00ff */
[----:B------:R-:W-:Y:S02]  /*9b00*/  IMAD.MOV.U32 R11, RZ, RZ, 0x1f ;  /* 0x0000001fff0b7424 */ /* 0x000fe400078e00ff */
[----:B------:R-:W-:-:S07]  /*9b10*/  IMAD.MOV.U32 R15, RZ, RZ, -0x1 ;  /* 0xffffffffff0f7424 */ /* 0x000fce00078e00ff */
[----:B------:R-:W-:Y:S05]  /*9b20*/  WARPSYNC.COLLECTIVE R15, `(.L_x_2631) ;  /* 0x000000000f087348 */ /* 0x000fea0003c00000 */
[----:B------:R1:W2:Y:S02]  /*9b30*/  SHFL.IDX P6, R14, R13, R12, R11 ;  /* 0x0000000c0d0e7389 */ /* 0x0002a400000c000b */
[----:B-12---:R-:W-:Y:S01]  /*9b40*/  ENDCOLLECTIVE ;  /* 0x000000000000791b */ /* 0x006fe20003800000 */
.L_x_2631:
[----:B------:R-:W-:Y:S05]  /*9b50*/  BRA `(.L_x_2632) ;  /* 0xffffff7400b47947 */ /* 0x000fea000383ffff */
.L_x_2530:
[----:B--2---:R2:W3:Y:S02]  /*9b60*/  SYNCS.PHASECHK.TRANS64.TRYWAIT P0, [R235+URZ+0x26800], R4 ;  /* 0x02680004eb0075a7 */ /* 0x0044e4000800017f */
[----:B---3--:R-:W-:Y:S05]  /*9b70*/  @!P0 NANOSLEEP.SYNCS 0x989680 ;  /* 0x009896800000895d */ /* 0x008fea0003900000 */
[----:B------:R-:W3:Y:S02]  /*9b80*/  @!P0 SYNCS.PHASECHK.TRANS64 P0, [R235+URZ+0x26800], R4 ;  /* 0x02680004eb0085a7 */ /* 0x000ee4000800007f */
[----:B---3--:R-:W-:Y:S05]  /*9b90*/  @!P0 BRA `(.L_x_2530) ;  /* 0xfffffffc00f08947 */ /* 0x008fea000383ffff */
[----:B------:R-:W-:Y:S05]  /*9ba0*/  BRA `(.L_x_2529) ;  /* 0xffffff7400dc7947 */ /* 0x000fea000383ffff */
.L_x_2535:
[----:B--2---:R-:W-:-:S04]  /*9bb0*/  IMAD.U32 R5, RZ, RZ, UR9 ;  /* 0x00000009ff057e24 */ /* 0x004fc8000f8e00ff */
[----:B------:R2:W3:Y:S03]  /*9bc0*/  SYNCS.PHASECHK.TRANS64.TRYWAIT P1, [R5+URZ+0x26810], R120 ;  /* 0x02681078050075a7 */ /* 0x0004e6000802017f */
[----:B---3--:R-:W-:Y:S05]  /*9bd0*/  @!P1 NANOSLEEP.SYNCS 0x989680 ;  /* 0x009896800000995d */ /* 0x008fea0003900000 */
[----:B------:R-:W3:Y:S02]  /*9be0*/  @!P1 SYNCS.PHASECHK.TRANS64 P1, [R5+URZ+0x26810], R120 ;  /* 0x02681078050095a7 */ /* 0x000ee4000802007f */
[----:B---3--:R-:W-:Y:S05]  /*9bf0*/  @!P1 BRA `(.L_x_2535) ;  /* 0xfffffffc00ec9947 */ /* 0x008fea000383ffff */
[----:B------:R-:W-:Y:S05]  /*9c00*/  BRA `(.L_x_2534) ;  /* 0xffffff8000387947 */ /* 0x000fea000383ffff */
.L_x_2539:
[----:B------:R-:W-:-:S04]  /*9c10*/  IMAD.U32 R121, RZ, RZ, UR9 ;  /* 0x00000009ff797e24 */ /* 0x000fc8000f8e00ff */
[----:B------:R1:W1:Y:S03]  /*9c20*/  SYNCS.PHASECHK.TRANS64.TRYWAIT P1, [R121+URZ+0x26830], R120 ;  /* 0x02683078790075a7 */ /* 0x000266000802017f */
[----:B-1----:R-:W-:Y:S05]  /*9c30*/  @!P1 NANOSLEEP.SYNCS 0x989680 ;  /* 0x009896800000995d */ /* 0x002fea0003900000 */
[----:B------:R-:W1:Y:S02]  /*9c40*/  @!P1 SYNCS.PHASECHK.TRANS64 P1, [R121+URZ+0x26830], R120 ;  /* 0x02683078790095a7 */ /* 0x000e64000802007f */
[----:B-1----:R-:W-:Y:S05]  /*9c50*/  @!P1 BRA `(.L_x_2539) ;  /* 0xfffffffc00ec9947 */ /* 0x002fea000383ffff */
[----:B------:R-:W-:Y:S05]  /*9c60*/  BRA `(.L_x_2538) ;  /* 0xffffff8400fc7947 */ /* 0x000fea000383ffff */
.L_x_2546:
[----:B------:R-:W-:Y:S01]  /*9c70*/  BSSY B0, `(.L_x_2633) ;  /* 0x0000005000007945 */ /* 0x000fe20003800000 */
[----:B------:R-:W-:-:S07]  /*9c80*/  IMAD.MOV.U32 R15, RZ, RZ, -0x1 ;  /* 0xffffffffff0f7424 */ /* 0x000fce00078e00ff */
[----:B-1----:R-:W-:Y:S05]  /*9c90*/  WARPSYNC.COLLECTIVE R15, `(.L_x_2634) ;  /* 0x000000000f087348 */ /* 0x002fea0003c00000 */
[----:B------:R-:W-:Y:S01]  /*9ca0*/  NOP ;  /* 0x0000000000007918 */ /* 0x000fe20000000000 */
[----:B-1----:R-:W-:Y:S01]  /*9cb0*/  ENDCOLLECTIVE ;  /* 0x000000000000791b */ /* 0x002fe20003800000 */
.L_x_2634:
[----:B------:R-:W-:Y:S05]  /*9cc0*/  BSYNC B0 ;  /* 0x0000000000007941 */ /* 0x000fea0003800000 */
.L_x_2633:
[----:B------:R-:W-:Y:S05]  /*9cd0*/  BRA `(.L_x_2635) ;  /* 0xffffffb400c07947 */ /* 0x000fea000383ffff */
.L_x_2555:
[----:B------:R-:W-:Y:S01]  /*9ce0*/  BSSY B0, `(.L_x_2636) ;  /* 0x0000005000007945 */ /* 0x000fe20003800000 */
[----:B------:R-:W-:-:S07]  /*9cf0*/  IMAD.MOV.U32 R15, RZ, RZ, -0x1 ;  /* 0xffffffffff0f7424 */ /* 0x000fce00078e00ff */
[----:B-12---:R-:W-:Y:S05]  /*9d00*/  WARPSYNC.COLLECTIVE R15, `(.L_x_2637) ;  /* 0x000000000f087348 */ /* 0x006fea0003c00000 */
[----:B------:R-:W-:Y:S01]  /*9d10*/  NOP ;  /* 0x0000000000007918 */ /* 0x000fe20000000000 */
[----:B-12---:R-:W-:Y:S01]  /*9d20*/  ENDCOLLECTIVE ;  /* 0x000000000000791b */ /* 0x006fe20003800000 */
.L_x_2637:
[----:B------:R-:W-:Y:S05]  /*9d30*/  BSYNC B0 ;  /* 0x0000000000007941 */ /* 0x000fea0003800000 */
.L_x_2636:
[----:B------:R-:W-:Y:S05]  /*9d40*/  BRA `(.L_x_2638) ;  /* 0xffffffb800b07947 */ /* 0x000fea000383ffff */
.L_x_2566:
[----:B------:R-:W-:Y:S01]  /*9d50*/  BSSY B0, `(.L_x_2639) ;  /* 0x0000005000007945 */ /* 0x000fe20003800000 */
[----:B------:R-:W-:-:S07]  /*9d60*/  IMAD.MOV.U32 R15, RZ, RZ, -0x1 ;  /* 0xffffffffff0f7424 */ /* 0x000fce00078e00ff */
[----:B------:R-:W-:Y:S05]  /*9d70*/  WARPSYNC.COLLECTIVE R15, `(.L_x_2640) ;  /* 0x000000000f087348 */ /* 0x000fea0003c00000 */
[----:B------:R-:W-:Y:S01]  /*9d80*/  NOP ;  /* 0x0000000000007918 */ /* 0x000fe20000000000 */
[----:B------:R-:W-:Y:S01]  /*9d90*/  ENDCOLLECTIVE ;  /* 0x000000000000791b */ /* 0x000fe20003800000 */
.L_x_2640:
[----:B------:R-:W-:Y:S05]  /*9da0*/  BSYNC B0 ;  /* 0x0000000000007941 */ /* 0x000fea0003800000 */
.L_x_2639:
[----:B------:R-:W-:Y:S05]  /*9db0*/  BRA `(.L_x_2641) ;  /* 0xffffffc400307947 */ /* 0x000fea000383ffff */
.L_x_2579:
[----:B------:R-:W-:Y:S01]  /*9dc0*/  BSSY B0, `(.L_x_2642) ;  /* 0x0000005000007945 */ /* 0x000fe20003800000 */
[----:B------:R-:W-:-:S07]  /*9dd0*/  IMAD.MOV.U32 R15, RZ, RZ, -0x1 ;  /* 0xffffffffff0f7424 */ /* 0x000fce00078e00ff */
[----:B------:R-:W-:Y:S05]  /*9de0*/  WARPSYNC.COLLECTIVE R15, `(.L_x_2643) ;  /* 0x000000000f087348 */ /* 0x000fea0003c00000 */
[----:B------:R-:W-:Y:S01]  /*9df0*/  NOP ;  /* 0x0000000000007918 */ /* 0x000fe20000000000 */
[----:B------:R-:W-:Y:S01]  /*9e00*/  ENDCOLLECTIVE ;  /* 0x000000000000791b */ /* 0x000fe20003800000 */
.L_x_2643:
[----:B------:R-:W-:Y:S05]  /*9e10*/  BSYNC B0 ;  /* 0x0000000000007941 */ /* 0x000fea0003800000 */
.L_x_2642:
[----:B------:R-:W-:Y:S05]  /*9e20*/  BRA `(.L_x_2644) ;  /* 0xffffffc800d07947 */ /* 0x000fea000383ffff */
.L_x_2591:
[----:B------:R-:W-:Y:S01]  /*9e30*/  BSSY B0, `(.L_x_2645) ;  /* 0x0000005000007945 */ /* 0x000fe20003800000 */
[----:B------:R-:W-:-:S07]  /*9e40*/  IMAD.MOV.U32 R15, RZ, RZ, -0x1 ;  /* 0xffffffffff0f7424 */ /* 0x000fce00078e00ff */
[----:B------:R-:W-:Y:S05]  /*9e50*/  WARPSYNC.COLLECTIVE R15, `(.L_x_2646) ;  /* 0x000000000f087348 */ /* 0x000fea0003c00000 */
[----:B------:R-:W-:Y:S01]  /*9e60*/  NOP ;  /* 0x0000000000007918 */ /* 0x000fe20000000000 */
[----:B------:R-:W-:Y:S01]  /*9e70*/  ENDCOLLECTIVE ;  /* 0x000000000000791b */ /* 0x000fe20003800000 */
.L_x_2646:
[----:B------:R-:W-:Y:S05]  /*9e80*/  BSYNC B0 ;  /* 0x0000000000007941 */ /* 0x000fea0003800000 */
.L_x_2645:
[----:B------:R-:W-:Y:S05]  /*9e90*/  BRA `(.L_x_2647) ;  /* 0xffffffd0000c7947 */ /* 0x000fea000383ffff */
.L_x_2605:
[----:B-1----:R1:W2:Y:S02]  /*9ea0*/  SYNCS.PHASECHK.TRANS64.TRYWAIT P0, [R16+URZ+0x26820], R3 ;  /* 0x02682003100075a7 */ /* 0x0022a4000800017f */
[----:B--2---:R-:W-:Y:S05]  /*9eb0*/  @!P0 NANOSLEEP.SYNCS 0x989680 ;  /* 0x009896800000895d */ /* 0x004fea0003900000 */
[----:B------:R-:W2:Y:S02]  /*9ec0*/  @!P0 SYNCS.PHASECHK.TRANS64 P0, [R16+URZ+0x26820], R3 ;  /* 0x02682003100085a7 */ /* 0x000ea4000800007f */
[----:B--2---:R-:W-:Y:S05]  /*9ed0*/  @!P0 BRA `(.L_x_2605) ;  /* 0xfffffffc00f08947 */ /* 0x004fea000383ffff */
[----:B------:R-:W-:Y:S05]  /*9ee0*/  BRA `(.L_x_2648) ;  /* 0xffffffd800887947 */ /* 0x000fea000383ffff */
.L_x_2609:
[----:B-1----:R1:W3:Y:S02]  /*9ef0*/  SYNCS.PHASECHK.TRANS64.TRYWAIT P1, [R16+URZ+0x26840], R21 ;  /* 0x02684015100075a7 */ /* 0x0022e4000802017f */
[----:B---3--:R-:W-:Y:S05]  /*9f00*/  @!P1 NANOSLEEP.SYNCS 0x989680 ;  /* 0x009896800000995d */ /* 0x008fea0003900000 */
[----:B------:R-:W3:Y:S02]  /*9f10*/  @!P1 SYNCS.PHASECHK.TRANS64 P1, [R16+URZ+0x26840], R21 ;  /* 0x02684015100095a7 */ /* 0x000ee4000802007f */
[----:B---3--:R-:W-:Y:S05]  /*9f20*/  @!P1 BRA `(.L_x_2609) ;  /* 0xfffffffc00f09947 */ /* 0x008fea000383ffff */
[----:B------:R-:W-:Y:S05]  /*9f30*/  BRA `(.L_x_2649) ;  /* 0xffffffe000b47947 */ /* 0x000fea000383ffff */
.L_x_2611:
[----:B--2---:R2:W3:Y:S02]  /*9f40*/  SYNCS.PHASECHK.TRANS64.TRYWAIT P1, [R16+URZ+0x26828], R21 ;  /* 0x02682815100075a7 */ /* 0x0044e4000802017f */
[----:B---3--:R-:W-:Y:S05]  /*9f50*/  @!P1 NANOSLEEP.SYNCS 0x989680 ;  /* 0x009896800000995d */ /* 0x008fea0003900000 */
[----:B------:R-:W3:Y:S02]  /*9f60*/  @!P1 SYNCS.PHASECHK.TRANS64 P1, [R16+URZ+0x26828], R21 ;  /* 0x02682815100095a7 */ /* 0x000ee4000802007f */
[----:B---3--:R-:W-:Y:S05]  /*9f70*/  @!P1 BRA `(.L_x_2611) ;  /* 0xfffffffc00f09947 */ /* 0x008fea000383ffff */
[----:B------:R-:W-:Y:S05]  /*9f80*/  BRA `(.L_x_2650) ;  /* 0xffffffe400647947 */ /* 0x000fea000383ffff */
.L_x_2613:
[----:B---3--:R3:W4:Y:S02]  /*9f90*/  SYNCS.PHASECHK.TRANS64.TRYWAIT P1, [R16+URZ+0x26848], R21 ;  /* 0x02684815100075a7 */ /* 0x008724000802017f */
[----:B----4-:R-:W-:Y:S05]  /*9fa0*/  @!P1 NANOSLEEP.SYNCS 0x989680 ;  /* 0x009896800000995d */ /* 0x010fea0003900000 */
[----:B------:R-:W4:Y:S02]  /*9fb0*/  @!P1 SYNCS.PHASECHK.TRANS64 P1, [R16+URZ+0x26848], R21 ;  /* 0x02684815100095a7 */ /* 0x000f24000802007f */
[----:B----4-:R-:W-:Y:S05]  /*9fc0*/  @!P1 BRA `(.L_x_2613) ;  /* 0xfffffffc00f09947 */ /* 0x010fea000383ffff */
[----:B------:R-:W-:Y:S05]  /*9fd0*/  BRA `(.L_x_2651) ;  /* 0xffffffe800147947 */ /* 0x000fea000383ffff */
.L_x_2615:
[----:B------:R-:W-:-:S07]  /*9fe0*/  SHF.L.U32 R5, R11, 0x1f, RZ ;  /* 0x0000001f0b057819 */ /* 0x000fce00000006ff */
.L_x_2652:
[----:B------:R1:W1:Y:S02]  /*9ff0*/  SYNCS.PHASECHK.TRANS64.TRYWAIT P1, [R16+URZ+0x26820], R5 ;  /* 0x02682005100075a7 */ /* 0x000264000802017f */
[----:B-1----:R-:W-:Y:S05]  /*a000*/  @!P1 NANOSLEEP.SYNCS 0x989680 ;  /* 0x009896800000995d */ /* 0x002fea0003900000 */
[----:B------:R-:W1:Y:S02]  /*a010*/  @!P1 SYNCS.PHASECHK.TRANS64 P1, [R16+URZ+0x26820], R5 ;  /* 0x02682005100095a7 */ /* 0x000e64000802007f */
[----:B-1----:R-:W-:Y:S05]  /*a020*/  @!P1 BRA `(.L_x_2652) ;  /* 0xfffffffc00f09947 */ /* 0x002fea000383ffff */
[----:B------:R-:W-:Y:S05]  /*a030*/  BRA `(.L_x_2653) ;  /* 0xffffffe800ac7947 */ /* 0x000fea000383ffff */
.L_x_2618:
[----:B-1----:R1:W2:Y:S02]  /*a040*/  SYNCS.PHASECHK.TRANS64.TRYWAIT P1, [R16+URZ+0x26840], R13 ;  /* 0x0268400d100075a7 */ /* 0x0022a4000802017f */
[----:B--2---:R-:W-:Y:S05]  /*a050*/  @!P1 NANOSLEEP.SYNCS 0x989680 ;  /* 0x009896800000995d */ /* 0x004fea0003900000 */
[----:B------:R-:W2:Y:S02]  /*a060*/  @!P1 SYNCS.PHASECHK.TRANS64 P1, [R16+URZ+0x26840], R13 ;  /* 0x0268400d100095a7 */ /* 0x000ea4000802007f */
[----:B--2---:R-:W-:Y:S05]  /*a070*/  @!P1 BRA `(.L_x_2618) ;  /* 0xfffffffc00f09947 */ /* 0x004fea000383ffff */
[----:B------:R-:W-:Y:S05]  /*a080*/  BRA `(.L_x_2654) ;  /* 0xffffffec00807947 */ /* 0x000fea000383ffff */
.L_x_2620:
[----:B--2---:R2:W1:Y:S02]  /*a090*/  SYNCS.PHASECHK.TRANS64.TRYWAIT P1, [R16+URZ+0x26828], R13 ;  /* 0x0268280d100075a7 */ /* 0x004464000802017f */
[----:B-1----:R-:W-:Y:S05]  /*a0a0*/  @!P1 NANOSLEEP.SYNCS 0x989680 ;  /* 0x009896800000995d */ /* 0x002fea0003900000 */
[----:B------:R-:W1:Y:S02]  /*a0b0*/  @!P1 SYNCS.PHASECHK.TRANS64 P1, [R16+URZ+0x26828], R13 ;  /* 0x0268280d100095a7 */ /* 0x000e64000802007f */
[----:B-1----:R-:W-:Y:S05]  /*a0c0*/  @!P1 BRA `(.L_x_2620) ;  /* 0xfffffffc00f09947 */ /* 0x002fea000383ffff */
[----:B------:R-:W-:Y:S05]  /*a0d0*/  BRA `(.L_x_2655) ;  /* 0xfffffff000247947 */ /* 0x000fea000383ffff */
.L_x_2622:
[----:B------:R1:W1:Y:S02]  /*a0e0*/  SYNCS.PHASECHK.TRANS64.TRYWAIT P0, [R3+URZ+0x26840], R0 ;  /* 0x02684000030075a7 */ /* 0x000264000800017f */
[----:B-1----:R-:W-:Y:S05]  /*a0f0*/  @!P0 NANOSLEEP.SYNCS 0x989680 ;  /* 0x009896800000895d */ /* 0x002fea0003900000 */
[----:B------:R-:W1:Y:S02]  /*a100*/  @!P0 SYNCS.PHASECHK.TRANS64 P0, [R3+URZ+0x26840], R0 ;  /* 0x02684000030085a7 */ /* 0x000e64000800007f */
[----:B-1----:R-:W-:Y:S05]  /*a110*/  @!P0 BRA `(.L_x_2622) ;  /* 0xfffffffc00f08947 */ /* 0x002fea000383ffff */
[----:B------:R-:W-:Y:S05]  /*a120*/  BRA `(.L_x_2656) ;  /* 0xfffffff000f47947 */ /* 0x000fea000383ffff */
.L_x_2624:
[----:B------:R-:W-:Y:S01]  /*a130*/  BSSY B0, `(.L_x_2657) ;  /* 0x0000006000007945 */ /* 0x000fe20003800000 */
[----:B------:R-:W-:-:S07]  /*a140*/  IMAD.MOV.U32 R15, RZ, RZ, -0x1 ;  /* 0xffffffffff0f7424 */ /* 0x000fce00078e00ff */
[----:B------:R-:W-:Y:S05]  /*a150*/  WARPSYNC.COLLECTIVE R15, `(.L_x_2658) ;  /* 0x000000000f0c7348 */ /* 0x000fea0003c00000 */
[----:B------:R-:W-:Y:S02]  /*a160*/  ELECT P6, UR62, PT ;  /* 0x00000000003e782f */ /* 0x000fe400038c0000 */
[----:B------:R-:W-:Y:S01]  /*a170*/  MOV R14, UR62 ;  /* 0x0000003e000e7c02 */ /* 0x000fe20008000f00 */
[----:B------:R-:W-:Y:S10]  /*a180*/  ENDCOLLECTIVE ;  /* 0x000000000000791b */ /* 0x000ff40003800000 */
.L_x_2658:
[----:B------:R-:W-:Y:S05]  /*a190*/  BSYNC B0 ;  /* 0x0000000000007941 */ /* 0x000fea0003800000 */
.L_x_2657:
[----:B------:R-:W-:Y:S05]  /*a1a0*/  BRA `(.L_x_2659) ;  /* 0xfffffff400bc7947 */ /* 0x000fea000383ffff */
.L_x_2626:
[----:B-1----:R1:W2:Y:S02]  /*a1b0*/  SYNCS.PHASECHK.TRANS64.TRYWAIT P0, [R6+URZ], R5 ;  /* 0x00000005060075a7 */ /* 0x0022a4000800017f */
[----:B--2---:R-:W-:Y:S05]  /*a1c0*/  @!P0 NANOSLEEP.SYNCS 0x989680 ;  /* 0x009896800000895d */ /* 0x004fea0003900000 */
[----:B------:R-:W2:Y:S02]  /*a1d0*/  @!P0 SYNCS.PHASECHK.TRANS64 P0, [R6+URZ], R5 ;  /* 0x00000005060085a7 */ /* 0x000ea4000800007f */
[----:B--2---:R-:W-:Y:S05]  /*a1e0*/  @!P0 BRA `(.L_x_2626) ;  /* 0xfffffffc00f08947 */ /* 0x004fea000383ffff */
[----:B------:R-:W-:Y:S05]  /*a1f0*/  BRA `(.L_x_2660) ;  /* 0xfffffff400fc7947 */ /* 0x000fea000383ffff */
.L_x_2627:
[----:B--2---:R2:W3:Y:S02]  /*a200*/  SYNCS.PHASECHK.TRANS64.TRYWAIT P0, [R3+URZ], R2 ;  /* 0x00000002030075a7 */ /* 0x0044e4000800017f */
[----:B---3--:R-:W-:Y:S05]  /*a210*/  @!P0 NANOSLEEP.SYNCS 0x989680 ;  /* 0x009896800000895d */ /* 0x008fea0003900000 */
[----:B------:R-:W3:Y:S02]  /*a220*/  @!P0 SYNCS.PHASECHK.TRANS64 P0, [R3+URZ], R2 ;  /* 0x00000002030085a7 */ /* 0x000ee4000800007f */
[----:B---3--:R-:W-:Y:S05]  /*a230*/  @!P0 BRA `(.L_x_2627) ;  /* 0xfffffffc00f08947 */ /* 0x008fea000383ffff */
[----:B------:R-:W-:Y:S05]  /*a240*/  BRA `(.L_x_2661) ;  /* 0xfffffff400f07947 */ /* 0x000fea000383ffff */
.L_x_2629:
[----:B--2---:R2:W3:Y:S02]  /*a250*/  SYNCS.PHASECHK.TRANS64.TRYWAIT P0, [R0+URZ], R5 ;  /* 0x00000005000075a7 */ /* 0x0044e4000800017f */
[----:B---3--:R-:W-:Y:S05]  /*a260*/  @!P0 NANOSLEEP.SYNCS 0x989680 ;  /* 0x009896800000895d */ /* 0x008fea0003900000 */
[----:B------:R-:W3:Y:S02]  /*a270*/  @!P0 SYNCS.PHASECHK.TRANS64 P0, [R0+URZ], R5 ;  /* 0x00000005000085a7 */ /* 0x000ee4000800007f */
[----:B---3--:R-:W-:Y:S05]  /*a280*/  @!P0 BRA `(.L_x_2629) ;  /* 0xfffffffc00f08947 */ /* 0x008fea000383ffff */
[----:B------:R-:W-:Y:S05]  /*a290*/  BRA `(.L_x_2662) ;  /* 0xfffffff400f47947 */ /* 0x000fea000383ffff */
.L_x_2663:
        /* <DEDUP_REMOVED lines=14> */
.L_x_6572:


//--------------------- .text._ZN7cutlass13device_kernelIN5flash11enable_sm90INS1_16FlashAttnBwdSm90INS1_25CollectiveMainloopBwdSm90ILi2ELi2ELi2EN4cute5tupleIJNS5_1CILi1EEES8_S8_EEENS6_IJNS7_ILi64EEENS7_ILi128EEENS7_ILi96EEEEEENS_6half_tEfNS_4arch4Sm90ELb1ELb0ELb1ELb1ELb0ELb1ELb0ELb0ELi2ELi1ELi2ELi1ELb1EEENS1_21CollectiveEpilogueBwdISD_SE_SG_Li256ELb1ELb0ELi1EEENS1_25SingleTileBwdLPTSchedulerILb1ELi128ELb0EEEEEEEEEvNT_6ParamsE --------------------------
	.section	.text._ZN7cutlass13device_kernelIN5flash11enable_sm90INS1_16FlashAttnBwdSm90INS1_25CollectiveMainloopBwdSm90ILi2ELi2ELi2EN4cute5tupleIJNS5_1CILi1EEES8_S8_EEENS6_IJNS7_ILi64EEENS7_ILi128EEENS7_ILi96EEEEEENS_6half_tEfNS_4arch4Sm90ELb1ELb0ELb1ELb1ELb0ELb1ELb0ELb0ELi2ELi1ELi2ELi1ELb1EEENS1_21CollectiveEpilogueBwdISD_SE_SG_Li256ELb1ELb0ELi1EEENS1_25SingleTileBwdLPTSchedulerILb1ELi128ELb0EEEEEEEEEvNT_6ParamsE,"ax",@progbits
	.align	128
.text._ZN7cutlass13device_kernelIN5flash11enable_sm90INS1_16FlashAttnBwdSm90INS1_25CollectiveMainloopBwdSm90ILi2ELi2ELi2EN4cute5tupleIJNS5_1CILi1EEES8_S8_EEENS6_IJNS7_ILi64EEENS7_ILi128EEENS7_ILi96EEEEEENS_6half_tEfNS_4arch4Sm90ELb1ELb0ELb1ELb1ELb0ELb1ELb0ELb0ELi2ELi1ELi2ELi1ELb1EEENS1_21CollectiveEpilogueBwdISD_SE_SG_Li256ELb1ELb0ELi1EEENS1_25SingleTileBwdLPTSchedulerILb1ELi128ELb0EEEEEEEEEvNT_6ParamsE:
        .type           _ZN7cutlass13device_kernelIN5flash11enable_sm90INS1_16FlashAttnBwdSm90INS1_25CollectiveMainloopBwdSm90ILi2ELi2ELi2EN4cute5tupleIJNS5_1CILi1EEES8_S8_EEENS6_IJNS7_ILi64EEENS7_ILi128EEENS7_ILi96EEEEEENS_6half_tEfNS_4arch4Sm90ELb1ELb0ELb1ELb1ELb0ELb1ELb0ELb0ELi2ELi1ELi2ELi1ELb1EEENS1_21CollectiveEpilogueBwdISD_SE_SG_Li256ELb1ELb0ELi1EEENS1_25SingleTileBwdLPTSchedulerILb1ELi128ELb0EEEEEEEEEvNT_6ParamsE,@function
        .size           _ZN7cutlass13device_kernelIN5flash11enable_sm90INS1_16FlashAttnBwdSm90INS1_25CollectiveMainloopBwdSm90ILi2ELi2ELi2EN4cute5tupleIJNS5_1CILi1EEES8_S8_EEENS6_IJNS7_ILi64EEENS7_ILi128EEENS7_ILi96EEEEEENS_6half_tEfNS_4arch4Sm90ELb1ELb0ELb1ELb1ELb0ELb1ELb0ELb0ELi2ELi1ELi2ELi1ELb1EEENS1_21CollectiveEpilogueBwdISD_SE_SG_Li256ELb1ELb0ELi1EEENS1_25SingleTileBwdLPTSchedulerILb1ELi128ELb0EEEEEEEEEvNT_6ParamsE,(.L_x_6573 - _ZN7cutlass13device_kernelIN5flash11enable_sm90INS1_16FlashAttnBwdSm90INS1_25CollectiveMainloopBwdSm90ILi2ELi2ELi2EN4cute5tupleIJNS5_1CILi1EEES8_S8_EEENS6_IJNS7_ILi64EEENS7_ILi128EEENS7_ILi96EEEEEENS_6half_tEfNS_4arch4Sm90ELb1ELb0ELb1ELb1ELb0ELb1ELb0ELb0ELi2ELi1ELi2ELi1ELb1EEENS1_21CollectiveEpilogueBwdISD_SE_SG_Li256ELb1ELb0ELi1EEENS1_25SingleTileBwdLPTSchedulerILb1ELi128ELb0EEEEEEEEEvNT_6ParamsE)
        .other          _ZN7cutlass13device_kernelIN5flash11enable_sm90INS1_16FlashAttnBwdSm90INS1_25CollectiveMainloopBwdSm90ILi2ELi2ELi2EN4cute5tupleIJNS5_1CILi1EEES8_S8_EEENS6_IJNS7_ILi64EEENS7_ILi128EEENS7_ILi96EEEEEENS_6half_tEfNS_4arch4Sm90ELb1ELb0ELb1ELb1ELb0ELb1ELb0ELb0ELi2ELi1ELi2ELi1ELb1EEENS1_21CollectiveEpilogueBwdISD_SE_SG_Li256ELb1ELb0ELi1EEENS1_25SingleTileBwdLPTSchedulerILb1ELi128ELb0EEEEEEEEEvNT_6ParamsE,@"STO_CUDA_ENTRY STV_DEFAULT"
_ZN7cutlass13device_kernelIN5flash11enable_sm90INS1_16FlashAttnBwdSm90INS1_25CollectiveMainloopBwdSm90ILi2ELi2ELi2EN4cute5tupleIJNS5_1CILi1EEES8_S8_EEENS6_IJNS7_ILi64EEENS7_ILi128EEENS7_ILi96EEEEEENS_6half_tEfNS_4arch4Sm90ELb1ELb0ELb1ELb1ELb0ELb1ELb0ELb0ELi2ELi1ELi2ELi1ELb1EEENS1_21CollectiveEpilogueBwdISD_SE_SG_Li256ELb1ELb0ELi1EEENS1_25SingleTileBwdLPTSchedulerILb1ELi128ELb0EEEEEEEEEvNT_6ParamsE:
        /* <DEDUP_REMOVED lines=24> */
.L_x_2665:
[----:B------:R-:W-:Y:S05]  /*0180*/  BSYNC B0 ;  /* 0x0000000000007941 */ /* 0x000fea0003800000 */
.L_x_2664:
        /* <DEDUP_REMOVED lines=37> */
.L_x_2666:
        /* <DEDUP_REMOVED lines=22> */
.L_x_2667:
[----:B------:R-:W-:Y:S01]  /*0540*/  PLOP3.LUT P0, PT, PT, PT, UP0, 0x80, 0x0 ;  /* 0x000000000000781c */ /* 0x000fe20003f0f008 */
[----:B------:R-:W-:Y:S01]  /*0550*/  NOP ;  /* 0x0000000000007918 */ /* 0x000fe20000000000 */
[----:B------:R-:W-:Y:S01]  /*0560*/  ULDC.64 UR46, c[0x0][0x208] ;  /* 0x00008200002e7ab9 */ /* 0x000fe20000000a00 */
[----:B------:R-:W-:Y:S01]  /*0570*/  BSSY B6, `(.L_x_2668) ;  /* 0x0000ad0000067945 */ /* 0x000fe20003800000 */
[----:B-12-4-:R-:W-:Y:S09]  /*0580*/  BAR.SYNC.DEFER_BLOCKING 0x0 ;  /* 0x0000000000007b1d */ /* 0x016ff20000010000 */
[----:B------:R-:W-:Y:S05]  /*0590*/  @!P0 BRA `(.L_x_2669) ;  /* 0x0000006800408947 */ /* 0x000fea0003800000 */
.L_x_2670:
        /* <DEDUP_REMOVED lines=32> */
.L_x_2671:
[----:B------:R-:W-:Y:S01]  /*07a0*/  ULDC UR7, c[0x0][0x8c4] ;  /* 0x0002310000077ab9 */ /* 0x000fe20000000800 */
[----:B------:R-:W-:Y:S01]  /*07b0*/  UMOV UR36, UR10 ;  /* 0x0000000a00247c82 */ /* 0x000fe20008000000 */
[----:B------:R-:W-:-:S11]  /*07c0*/  UISETP.NE.AND UP0, UPT, UR7, 0x1, UPT ;  /* 0x000000010700788c */ /* 0x000fd6000bf05270 */
[----:B------:R-:W-:Y:S02]  /*07d0*/  @UP0 ULDC.64 UR8, c[0x0][0x8c8] ;  /* 0x0002320000080ab9 */ /* 0x000fe40000000a00 */
[----:B------:R-:W-:-:S04]  /*07e0*/  UIMAD.WIDE.U32 UR4, UR10, UR8, URZ ;  /* 0x000000080a0472a5 */ /* 0x000fc8000f8e003f */
[----:B------:R-:W-:-:S04]  /*07f0*/  @UP0 USHF.R.U32.HI UR36, URZ, UR9, UR5 ;  /* 0x000000093f240299 */ /* 0x000fc80008011605 */
[----:B------:R-:W-:-:S12]  /*0800*/  UIMAD UR4, UR36, UR7, URZ ;  /* 0x00000007240472a4 */ /* 0x000fd8000f8e023f */
.L_x_2672:
        /* <DEDUP_REMOVED lines=9> */
[----:B------:R-:W-:-:S03]  /*08a0*/  @UP0 USHF.R.U32.HI UR39, URZ, UR7, UR5 ;  /* 0x000000073f270299 */ /* 0x000fc60008011605 */
[----:B------:R-:W-:Y:S02]  /*08b0*/  ULDC.64 UR4, c[0x0][0x8f8] ;  /* 0x00023e0000047ab9 */ /* 0x000fe40000000a00 */
[----:B------:R-:W-:Y:S01]  /*08c0*/  ISETP.NE.U32.AND P0, PT, RZ, UR4, PT ;  /* 0x00000004ff007c0c */ /* 0x000fe2000bf05070 */
[----:B------:R-:W-:-:S03]  /*08d0*/  UIADD3 UR4, -UR39, URZ, URZ ;  /* 0x0000003f27047290 */ /* 0x000fc6000fffe13f */
[----:B------:R-:W-:Y:S01]  /*08e0*/  ISETP.NE.AND.EX P0, PT, RZ, UR5, PT, P0 ;  /* 0x00000005ff007c0c */ /* 0x000fe2000bf05300 */
[----:B------:R-:W-:-:S12]  /*08f0*/  UIMAD UR37, UR37, UR4, UR6 ;  /* 0x00000004252572a4 */ /* 0x000fd8000f8e0206 */
        /* <DEDUP_REMOVED lines=8> */
.L_x_2673:
        /* <DEDUP_REMOVED lines=14> */
.L_x_2675:
[----:B------:R-:W-:-:S05]  /*0a60*/  ULDC UR4, c[0x0][0x8ec] ;  /* 0x00023b0000047ab9 */ /* 0x000fca0000000800 */
.L_x_2674:
[----:B------:R-:W-:-:S04]  /*0a70*/  UIADD3 UR4, UR4, 0x7f, URZ ;  /* 0x0000007f04047890 */ /* 0x000fc8000fffe03f */
[----:B------:R-:W-:-:S04]  /*0a80*/  USHF.R.S32.HI UR5, URZ, 0x1f, UR4 ;  /* 0x0000001f3f057899 */ /* 0x000fc80008011404 */
[----:B------:R-:W-:-:S04]  /*0a90*/  ULEA.HI UR5, UR5, UR4, URZ, 0x7 ;  /* 0x0000000405057291 */ /* 0x000fc8000f8f383f */
[----:B------:R-:W-:-:S04]  /*0aa0*/  USHF.R.S32.HI UR5, URZ, 0x7, UR5 ;  /* 0x000000073f057899 */ /* 0x000fc80008011405 */
[----:B------:R-:W-:-:S04]  /*0ab0*/  UISETP.GE.AND UP0, UPT, UR36, UR5, UPT ;  /* 0x000000052400728c */ /* 0x000fc8000bf06270 */
[----:B------:R-:W-:-:S06]  /*0ac0*/  USEL UR39, UR39, 0xffffffff, !UP0 ;  /* 0xffffffff27277887 */ /* 0x000fcc000c000000 */
[----:B------:R-:W-:-:S13]  /*0ad0*/  ISETP.LE.AND P0, PT, RZ, UR39, PT ;  /* 0x00000027ff007c0c */ /* 0x000fda000bf03270 */
[----:B------:R-:W-:Y:S05]  /*0ae0*/  @!P0 BRA `(.L_x_2676) ;  /* 0x000000a400e08947 */ /* 0x000fea0003800000 */
[----:B------:R-:W1:Y:S01]  /*0af0*/  S2R R0, SR_TID.X ;  /* 0x0000000000007919 */ /* 0x000e620000002100 */
[----:B------:R-:W-:Y:S01]  /*0b00*/  ULDC.64 UR4, c[0x0][0x780] ;  /* 0x0001e00000047ab9 */ /* 0x000fe20000000a00 */
[----:B------:R-:W-:Y:S01]  /*0b10*/  USHF.R.S32.HI UR40, URZ, 0x1f, UR37 ;  /* 0x0000001f3f287899 */ /* 0x000fe20008011425 */
[----:B------:R-:W-:Y:S01]  /*0b20*/  ISETP.NE.U32.AND P0, PT, RZ, UR4, PT ;  /* 0x00000004ff007c0c */ /* 0x000fe2000bf05070 */
[----:B------:R-:W-:-:S03]  /*0b30*/  ULDC UR44, c[0x0][0x290] ;  /* 0x0000a400002c7ab9 */ /* 0x000fc60000000800 */
        /* <DEDUP_REMOVED lines=10> */
.L_x_2677:
        /* <DEDUP_REMOVED lines=14> */
.L_x_2678:
        /* <DEDUP_REMOVED lines=11> */
.L_x_2679:
        /* <DEDUP_REMOVED lines=13> */
.L_x_2680:
[----:B------:R-:W-:Y:S01]  /*0e40*/  UIADD3 UR5, UR41, -UR44, URZ ;  /* 0x8000002c29057290 */ /* 0x000fe2000fffe03f */
[----:B------:R-:W-:Y:S01]  /*0e50*/  PLOP3.LUT P0, PT, PT, PT, PT, 0x80, 0x0 ;  /* 0x000000000000781c */ /* 0x000fe20003f0f070 */
[----:B------:R-:W-:Y:S01]  /*0e60*/  ULDC UR6, c[0x0][0x74c] ;  /* 0x0001d30000067ab9 */ /* 0x000fe20000000800 */
[----:B------:R-:W-:Y:S01]  /*0e70*/  UIADD3 UR4, UR41, 0x3f, URZ ;  /* 0x0000003f29047890 */ /* 0x000fe2000fffe03f */
[----:B------:R-:W-:Y:S01]  /*0e80*/  CS2R R70, SRZ ;  /* 0x0000000000467805 */ /* 0x000fe2000001ff00 */
[----:B------:R-:W-:Y:S01]  /*0e90*/  ULEA UR5, UR36, UR5, 0x7 ;  /* 0x0000000524057291 */ /* 0x000fe2000f8e383f */
[----:B------:R-:W-:Y:S02]  /*0ea0*/  CS2R R68, SRZ ;  /* 0x0000000000447805 */ /* 0x000fe4000001ff00 */
[----:B------:R-:W-:Y:S02]  /*0eb0*/  CS2R R66, SRZ ;  /* 0x0000000000427805 */ /* 0x000fe4000001ff00 */
[----:B------:R-:W-:Y:S01]  /*0ec0*/  CS2R R64, SRZ ;  /* 0x0000000000407805 */ /* 0x000fe2000001ff00 */
[----:B------:R-:W-:Y:S01]  /*0ed0*/  UIADD3 UR5, UR5, -UR6, URZ ;  /* 0x8000000605057290 */ /* 0x000fe2000fffe03f */
[----:B------:R-:W-:-:S02]  /*0ee0*/  CS2R R62, SRZ ;  /* 0x00000000003e7805 */ /* 0x000fc4000001ff00 */
[----:B------:R-:W-:Y:S02]  /*0ef0*/  CS2R R60, SRZ ;  /* 0x00000000003c7805 */ /* 0x000fe4000001ff00 */
[----:B------:R-:W-:Y:S01]  /*0f00*/  CS2R R58, SRZ ;  /* 0x00000000003a7805 */ /* 0x000fe2000001ff00 */
[----:B------:R-:W-:Y:S01]  /*0f10*/  USHF.R.S32.HI UR6, URZ, 0x1f, UR5 ;  /* 0x0000001f3f067899 */ /* 0x000fe20008011405 */
[----:B------:R-:W-:Y:S02]  /*0f20*/  CS2R R56, SRZ ;  /* 0x0000000000387805 */ /* 0x000fe4000001ff00 */
        /* <DEDUP_REMOVED lines=69> */
.L_x_2683:
        /* <DEDUP_REMOVED lines=15> */
.L_x_2682:
        /* <DEDUP_REMOVED lines=22> */
.L_x_2685:
        /* <DEDUP_REMOVED lines=15> */
.L_x_2684:
[----:B------:R-:W-:Y:S01]  /*16c0*/  SHF.R.S32.HI R19, RZ, 0x1f, R18 ;  /* 0x0000001fff137819 */ /* 0x000fe20000011412 */
[----:B------:R-:W-:-:S03]  /*16d0*/  UMOV UR4, 0xffffffff ;  /* 0xffffffff00047882 */ /* 0x000fc60000000000 */
[----:B------:R-:W-:-:S04]  /*16e0*/  LEA.HI R0, R19, R18, RZ, 0x7 ;  /* 0x0000001213007211 */ /* 0x000fc800078f38ff */
[----:B------:R-:W-:Y:S01]  /*16f0*/  SHF.R.S32.HI R17, RZ, 0x7, R0 ;  /* 0x00000007ff117819 */ /* 0x000fe20000011400 */
[----:B------:R-:W-:Y:S06]  /*1700*/  BRA.DIV UR4, `(.L_x_2686) ;  /* 0x0000009a04e07947 */ /* 0x000fec000b800000 */
[----:B------:R1:W2:Y:S02]  /*1710*/  SHFL.IDX PT, R14, R17, RZ, 0x1f ;  /* 0x00001fff110e7589 */ /* 0x0002a400000e0000 */
.L_x_2783:
        /* <DEDUP_REMOVED lines=15> */
.L_x_2687:
        /* <DEDUP_REMOVED lines=19> */
.L_x_2689:
        /* <DEDUP_REMOVED lines=35> */
[----:B------:R-:W-:Y:S01]  /*1b70*/  UIMAD UR44, UR36, -0x80, UR44 ;  /* 0xffffff80242c78a4 */ /* 0x000fe2000f8e022c */
[----:B------:R-:W-:Y:S01]  /*1b80*/  LEA.HI R23, R23, R22, RZ, 0x5 ;  /* 0x0000001617177211 */ /* 0x000fe200078f28ff */
[----:B------:R-:W-:Y:S01]  /*1b90*/  IMAD.SHL.U32 R7, R7, 0x10, RZ ;  /* 0x0000001007077824 */ /* 0x000fe200078e00ff */
[----:B------:R-:W-:Y:S01]  /*1ba0*/  LEA.HI R5, R17, R17, RZ, 0x1 ;  /* 0x0000001111057211 */ /* 0x000fe200078f08ff */
[----:B------:R2:W3:Y:S01]  /*1bb0*/  LDSM.16.M88.4 R164, [R6+0x6000] ;  /* 0x0060000006a4783b */ /* 0x0004e20000000200 */
[----:B------:R-:W-:Y:S01]  /*1bc0*/  SHF.R.S32.HI R23, RZ, 0x5, R23 ;  /* 0x00000005ff177819 */ /* 0x000fe20000011417 */
[----:B------:R-:W-:Y:S01]  /*1bd0*/  IMAD.U32 R8, RZ, RZ, UR44 ;  /* 0x0000002cff087e24 */ /* 0x000fe2000f8e00ff */
[----:B------:R-:W-:Y:S01]  /*1be0*/  LOP3.LUT R7, R0, 0x30, R7, 0xf8, !PT ;  /* 0x0000003000077812 */ /* 0x000fe200078ef807 */
[----:B------:R2:W4:Y:S01]  /*1bf0*/  LDSM.16.M88.4 R168, [R6+0x8000] ;  /* 0x0080000006a8783b */ /* 0x0005220000000200 */
[----:B------:R-:W-:Y:S01]  /*1c00*/  SHF.R.S32.HI R3, RZ, 0x2, R24 ;  /* 0x00000002ff037819 */ /* 0x000fe20000011418 */
[----:B------:R-:W-:Y:S01]  /*1c10*/  IMAD R23, R23, -0x10, R8 ;  /* 0xfffffff017177824 */ /* 0x000fe200078e0208 */
[----:B------:R-:W-:Y:S01]  /*1c20*/  SHF.R.U32.HI R8, RZ, 0x3, R0 ;  /* 0x00000003ff087819 */ /* 0x000fe20000011600 */
[----:B------:R2:W2:Y:S01]  /*1c30*/  LDSM.16.M88.4 R172, [R6+0xa000] ;  /* 0x00a0000006ac783b */ /* 0x0004a20000000200 */
[----:B------:R-:W-:Y:S01]  /*1c40*/  LOP3.LUT R0, R5, 0xfffffffe, RZ, 0xc0, !PT ;  /* 0xfffffffe05007812 */ /* 0x000fe200078ec0ff */
[----:B------:R-:W-:Y:S01]  /*1c50*/  IMAD.MOV.U32 R5, RZ, RZ, 0x20 ;  /* 0x00000020ff057424 */ /* 0x000fe200078e00ff */
[----:B------:R-:W-:Y:S01]  /*1c60*/  SHF.R.S32.HI R24, RZ, 0x1f, R24 ;  /* 0x0000001fff187819 */ /* 0x000fe20000011418 */
[----:B------:R-:W-:Y:S01]  /*1c70*/  IMAD R236, R17, 0x8, R4 ;  /* 0x0000000811ec7824 */ /* 0x000fe200078e0204 */
        /* <DEDUP_REMOVED lines=63> */
[----:B------:R-:W-:Y:S01]  /*2070*/  CS2R R72, SRZ ;  /* 0x0000000000487805 */ /* 0x000fe2000001ff00 */
[----:B------:R-:W-:Y:S01]  /*2080*/  IMAD R0, R0, 0x4, R235 ;  /* 0x0000000400007824 */ /* 0x000fe200078e02eb */
[----:B------:R-:W-:Y:S01]  /*2090*/  ULOP3.LUT UR13, UR38, 0x1, URZ, 0xfc, !UPT ;  /* 0x00000001260d7892 */ /* 0x000fe2000f8efc3f */
[----:B------:R-:W-:Y:S01]  /*20a0*/  UMOV UR12, URZ ;  /* 0x0000003f000c7c82 */ /* 0x000fe20008000000 */
[----:B------:R-:W-:Y:S01]  /*20b0*/  UMOV UR4, URZ ;  /* 0x0000003f00047c82 */ /* 0x000fe20008000000 */
[----:B------:R-:W-:Y:S01]  /*20c0*/  ULDC UR5, c[0x0][0x75c] ;  /* 0x0001d70000057ab9 */ /* 0x000fe20000000800 */
[----:B-1234-:R-:W-:-:S08]  /*20d0*/  ULDC UR6, c[0x0][0x744] ;  /* 0x0001d10000067ab9 */ /* 0x01efd00000000800 */
.L_x_2700:
[----:B------:R-:W-:-:S06]  /*20e0*/  UISETP.NE.AND UP0, UPT, UR13, 0x3, UPT ;  /* 0x000000030d00788c */ /* 0x000fcc000bf05270 */
[----:B------:R-:W-:-:S13]  /*20f0*/  PLOP3.LUT P0, PT, PT, PT, UP0, 0x80, 0x0 ;  /* 0x000000000000781c */ /* 0x000fda0003f0f008 */
[----:B-1----:R-:W-:Y:S05]  /*2100*/  @!P0 BRA `(.L_x_2690) ;  /* 0x0000000000048947 */ /* 0x002fea0003800000 */
[----:B------:R-:W-:Y:S01]  /*2110*/  BPT.TRAP 0x1 ;  /* 0x000000040000795c */ /* 0x000fe20000300000 */
.L_x_2690:
[----:B------:R-:W-:Y:S01]  /*2120*/  R2UR UR7, R235 ;  /* 0x00000000eb0772ca */ /* 0x000fe200000e0000 */
[----:B------:R-:W-:-:S05]  /*2130*/  IMAD.U32 R120, RZ, RZ, UR12 ;  /* 0x0000000cff787e24 */ /* 0x000fca000f8e00ff */
[----:B------:R-:W-:-:S07]  /*2140*/  SHF.L.U32 R120, R120, 0x1f, RZ ;  /* 0x0000001f78787819 */ /* 0x000fce00000006ff */
[----:B------:R-:W-:-:S09]  /*2150*/  ULEA UR7, UR4, UR7, 0x3 ;  /* 0x0000000704077291 */ /* 0x000fd2000f8e183f */
[----:B------:R1:W2:Y:S01]  /*2160*/  SYNCS.PHASECHK.TRANS64.TRYWAIT P1, [UR7+0x26810], R120 ;  /* 0x02681078ff0075a7 */ /* 0x0002a20008020147 */
[----:B------:R-:W-:Y:S05]  /*2170*/  @!P0 BRA `(.L_x_2691) ;  /* 0x0000000000048947 */ /* 0x000fea0003800000 */
[----:B------:R-:W-:Y:S01]  /*2180*/  BPT.TRAP 0x1 ;  /* 0x000000040000795c */ /* 0x000fe20000300000 */
.L_x_2691:
[----:B--2---:R-:W-:Y:S05]  /*2190*/  @P1 BRA `(.L_x_2692) ;  /* 0x0000000000081947 */ /* 0x004fea0003800000 */
[----:B------:R-:W2:Y:S02]  /*21a0*/  SYNCS.PHASECHK.TRANS64.TRYWAIT P1, [UR7+0x26810], R120 ;  /* 0x02681078ff0075a7 */ /* 0x000ea40008020147 */
[----:B--2---:R-:W-:Y:S05]  /*21b0*/  @!P1 BRA `(.L_x_2693) ;  /* 0x0000009000689947 */ /* 0x004fea0003800000 */
.L_x_2692:
[----:B------:R-:W-:Y:S01]  /*21c0*/  R2UR UR8, R235 ;  /* 0x00000000eb0872ca */ /* 0x000fe200000e0000 */
[----:B------:R-:W-:Y:S01]  /*21d0*/  IMAD R4, R16, 0x800, R235 ;  /* 0x0000080010047824 */ /* 0x000fe200078e02eb */
[----:B------:R-:W-:Y:S01]  /*21e0*/  WARPGROUP.ARRIVE ;  /* 0x00000000000079c5 */ /* 0x000fe20000000000 */
[----:B------:R-:W-:Y:S01]  /*21f0*/  UMOV UR11, 0x80000020 ;  /* 0x80000020000b7882 */ /* 0x000fe20000000000 */
[----:B--2---:R-:W-:Y:S02]  /*2200*/  IMAD.U32 R5, RZ, RZ, UR4 ;  /* 0x00000004ff057e24 */ /* 0x004fe4000f8e00ff */
[----:B------:R-:W-:Y:S02]  /*2210*/  R2UR UR9, R4 ;  /* 0x00000000040972ca */ /* 0x000fe400000e0000 */
[----:B------:R-:W-:-:S04]  /*2220*/  IMAD R4, R5, 0x40, R2 ;  /* 0x0000004005047824 */ /* 0x000fc800078e0202 */
[----:B------:R-:W-:Y:S01]  /*2230*/  IMAD R4, R4, 0x4, R235 ;  /* 0x0000000404047824 */ /* 0x000fe200078e02eb */
[----:B------:R-:W-:-:S04]  /*2240*/  UIADD3 UR8, UR8, 0x12000, URZ ;  /* 0x0001200008087890 */ /* 0x000fc8000fffe03f */
[----:B------:R-:W-:Y:S02]  /*2250*/  USHF.R.U32.HI UR8, URZ, 0x4, UR8 ;  /* 0x000000043f087899 */ /* 0x000fe40008011608 */
[----:B------:R-:W-:Y:S02]  /*2260*/  USHF.R.U32.HI UR9, URZ, 0x4, UR9 ;  /* 0x000000043f097899 */ /* 0x000fe40008011609 */
[----:B------:R-:W-:Y:S02]  /*2270*/  ULOP3.LUT UR14, UR8, 0x3fff, URZ, 0xc0, !UPT ;  /* 0x00003fff080e7892 */ /* 0x000fe4000f8ec03f */
[----:B------:R-:W-:Y:S02]  /*2280*/  ULOP3.LUT UR9, UR9, 0x3fff, URZ, 0xc0, !UPT ;  /* 0x00003fff09097892 */ /* 0x000fe4000f8ec03f */
[----:B------:R-:W-:Y:S02]  /*2290*/  ULOP3.LUT UR15, UR14, 0x10000, URZ, 0xfc, !UPT ;  /* 0x000100000e0f7892 */ /* 0x000fe4000f8efc3f */
[----:B------:R-:W-:-:S02]  /*22a0*/  ULOP3.LUT UR16, UR9, 0x10000, URZ, 0xfc, !UPT ;  /* 0x0001000009107892 */ /* 0x000fc4000f8efc3f */
[----:B------:R-:W-:Y:S01]  /*22b0*/  UIMAD UR15, UR4, 0x300, UR15 ;  /* 0x00000300040f78a4 */ /* 0x000fe2000f8e020f */
[----:B------:R-:W-:-:S04]  /*22c0*/  UMOV UR9, 0xc0000010 ;  /* 0xc000001000097882 */ /* 0x000fc80000000000 */
        /* <DEDUP_REMOVED lines=49> */
.L_x_2694:
[----:B------:R1:W1:Y:S01]  /*25e0*/  SYNCS.PHASECHK.TRANS64.TRYWAIT P1, [UR7+0x26830], R120 ;  /* 0x02683078ff0075a7 */ /* 0x0002620008020147 */
[----:B------:R-:W-:Y:S05]  /*25f0*/  @!P0 BRA `(.L_x_2695) ;  /* 0x0000000000048947 */ /* 0x000fea0003800000 */
[----:B------:R-:W-:Y:S01]  /*2600*/  BPT.TRAP 0x1 ;  /* 0x000000040000795c */ /* 0x000fe20000300000 */
.L_x_2695:
        /* <DEDUP_REMOVED lines=50> */
.L_x_2696:
        /* <DEDUP_REMOVED lines=555> */
.L_x_2698:
        /* <DEDUP_REMOVED lines=45> */
.L_x_2699:
        /* <DEDUP_REMOVED lines=62> */
.L_x_2681:
[----:B------:R-:W-:Y:S05]  /*5290*/  @P0 BRA `(.L_x_2701) ;  /* 0x00000010007c0947 */ /* 0x000fea0003800000 */
[----:B-1----:R-:W1:Y:S01]  /*52a0*/  S2R R0, SR_TID.X ;  /* 0x0000000000007919 */ /* 0x002e620000002100 */
[----:B------:R-:W2:Y:S01]  /*52b0*/  S2UR UR5, SR_CgaCtaId ;  /* 0x00000000000579c3 */ /* 0x000ea20000008800 */
[----:B------:R-:W-:Y:S01]  /*52c0*/  UMOV UR4, 0x400 ;  /* 0x0000040000047882 */ /* 0x000fe20000000000 */
[----:B------:R-:W-:-:S06]  /*52d0*/  F2FP.F16.F32.PACK_AB R72, R73, R72 ;  /* 0x000000484948723e */ /* 0x000fcc00000000ff */
[----:B------:R-:W-:Y:S01]  /*52e0*/  BAR.SYNC.DEFER_BLOCKING 0x1, 0x100 ;  /* 0x0044000000007b1d */ /* 0x000fe20000010000 */
[----:B------:R-:W-:Y:S02]  /*52f0*/  F2FP.F16.F32.PACK_AB R73, R75, R74 ;  /* 0x0000004a4b49723e */ /* 0x000fe400000000ff */
[----:B------:R-:W-:Y:S02]  /*5300*/  F2FP.F16.F32.PACK_AB R80, R81, R80 ;  /* 0x000000505150723e */ /* 0x000fe400000000ff */
[----:B------:R-:W-:Y:S01]  /*5310*/  F2FP.F16.F32.PACK_AB R74, R77, R76 ;  /* 0x0000004c4d4a723e */ /* 0x000fe200000000ff */
[----:B------:R-:W-:Y:S01]  /*5320*/  ULDC.64 UR8, c[0x0][0x878] ;  /* 0x00021e0000087ab9 */ /* 0x000fe20000000a00 */
[----:B------:R-:W-:Y:S01]  /*5330*/  F2FP.F16.F32.PACK_AB R75, R79, R78 ;  /* 0x0000004e4f4b723e */ /* 0x000fe200000000ff */
[----:B------:R-:W-:Y:S01]  /*5340*/  UISETP.NE.U32.AND UP1, UPT, UR8, URZ, UPT ;  /* 0x0000003f0800728c */ /* 0x000fe2000bf25070 */
[----:B------:R-:W-:Y:S02]  /*5350*/  F2FP.F16.F32.PACK_AB R81, R83, R82 ;  /* 0x000000525351723e */ /* 0x000fe400000000ff */
[----:B------:R-:W-:Y:S01]  /*5360*/  F2FP.F16.F32.PACK_AB R88, R89, R88 ;  /* 0x000000585958723e */ /* 0x000fe200000000ff */
[----:B------:R-:W-:Y:S01]  /*5370*/  UISETP.NE.AND.EX UP1, UPT, UR9, URZ, UPT, UP1 ;  /* 0x0000003f0900728c */ /* 0x000fe2000bf25310 */
[----:B------:R-:W-:-:S02]  /*5380*/  F2FP.F16.F32.PACK_AB R82, R85, R84 ;  /* 0x000000545552723e */ /* 0x000fc400000000ff */
[----:B------:R-:W-:Y:S02]  /*5390*/  F2FP.F16.F32.PACK_AB R83, R87, R86 ;  /* 0x000000565753723e */ /* 0x000fe400000000ff */
[----:B------:R-:W-:Y:S02]  /*53a0*/  F2FP.F16.F32.PACK_AB R89, R91, R90 ;  /* 0x0000005a5b59723e */ /* 0x000fe400000000ff */
[----:B------:R-:W-:Y:S01]  /*53b0*/  F2FP.F16.F32.PACK_AB R96, R97, R96 ;  /* 0x000000606160723e */ /* 0x000fe200000000ff */
[----:B--2---:R-:W-:Y:S01]  /*53c0*/  ULEA UR7, UR5, UR4, 0x18 ;  /* 0x0000000405077291 */ /* 0x004fe2000f8ec03f */
[----:B------:R-:W-:Y:S02]  /*53d0*/  F2FP.F16.F32.PACK_AB R90, R93, R92 ;  /* 0x0000005c5d5a723e */ /* 0x000fe400000000ff */
[----:B------:R-:W-:Y:S01]  /*53e0*/  F2FP.F16.F32.PACK_AB R91, R95, R94 ;  /* 0x0000005e5f5b723e */ /* 0x000fe200000000ff */
[----:B------:R-:W-:Y:S01]  /*53f0*/  ULDC.64 UR4, c[0x0][0x870] ;  /* 0x00021c0000047ab9 */ /* 0x000fe20000000a00 */
[----:B------:R-:W-:Y:S01]  /*5400*/  F2FP.F16.F32.PACK_AB R97, R99, R98 ;  /* 0x000000626361723e */ /* 0x000fe200000000ff */
[----:B------:R-:W-:Y:S01]  /*5410*/  UISETP.NE.U32.AND UP0, UPT, UR4, URZ, UPT ;  /* 0x0000003f0400728c */ /* 0x000fe2000bf05070 */
[----:B-1----:R-:W-:Y:S01]  /*5420*/  VIADD R9, R0, 0xffffff80 ;  /* 0xffffff8000097836 */ /* 0x002fe20000000000 */
        /* <DEDUP_REMOVED lines=15> */
[----:B------:R-:W-:Y:S02]  /*5520*/  LEA.HI R3, R2, R2, RZ, 0x1 ;  /* 0x0000000202037211 */ /* 0x000fe400078f08ff */
[----:B------:R-:W-:-:S02]  /*5530*/  SHF.R.S32.HI R7, RZ, 0x1f, R2 ;  /* 0x0000001fff077819 */ /* 0x000fc40000011402 */
[--C-:B------:R-:W-:Y:S02]  /*5540*/  SHF.R.S32.HI R4, RZ, 0x1, R3.reuse ;  /* 0x00000001ff047819 */ /* 0x100fe40000011403 */
[----:B------:R-:W-:Y:S02]  /*5550*/  SHF.R.S32.HI R5, RZ, 0x1f, R3 ;  /* 0x0000001fff057819 */ /* 0x000fe40000011403 */
[----:B------:R-:W-:Y:S02]  /*5560*/  LEA.HI R7, R7, R2, RZ, 0x3 ;  /* 0x0000000207077211 */ /* 0x000fe400078f18ff */
[----:B------:R-:W-:Y:S02]  /*5570*/  LEA.HI R5, R5, R4, RZ, 0x2 ;  /* 0x0000000405057211 */ /* 0x000fe400078f10ff */
[----:B------:R-:W-:Y:S01]  /*5580*/  F2FP.F16.F32.PACK_AB R106, R109, R108 ;  /* 0x0000006c6d6a723e */ /* 0x000fe200000000ff */
[----:B------:R-:W-:Y:S01]  /*5590*/  IMAD.SHL.U32 R6, R7, 0x20, RZ ;  /* 0x0000002007067824 */ /* 0x000fe200078e00ff */
[----:B------:R-:W-:-:S02]  /*55a0*/  LOP3.LUT R5, R5, 0xfffffffc, RZ, 0xc0, !PT ;  /* 0xfffffffc05057812 */ /* 0x000fc400078ec0ff */
[----:B------:R-:W-:Y:S02]  /*55b0*/  LOP3.LUT R7, R3, 0x3fffffe, RZ, 0xc0, !PT ;  /* 0x03fffffe03077812 */ /* 0x000fe400078ec0ff */
[----:B------:R-:W-:Y:S01]  /*55c0*/  LOP3.LUT R6, R6, 0x7fffff00, RZ, 0xc0, !PT ;  /* 0x7fffff0006067812 */ /* 0x000fe200078ec0ff */
[----:B------:R-:W-:Y:S01]  /*55d0*/  IMAD.IADD R5, R4, 0x1, -R5 ;  /* 0x0000000104057824 */ /* 0x000fe200078e0a05 */
[----:B------:R-:W-:Y:S01]  /*55e0*/  F2FP.F16.F32.PACK_AB R107, R111, R110 ;  /* 0x0000006e6f6b723e */ /* 0x000fe200000000ff */
[----:B------:R-:W-:Y:S01]  /*55f0*/  IMAD.IADD R7, R2, 0x1, -R7 ;  /* 0x0000000102077824 */ /* 0x000fe200078e0a07 */
[----:B------:R-:W-:Y:S01]  /*5600*/  F2FP.F16.F32.PACK_AB R113, R115, R114 ;  /* 0x000000727371723e */ /* 0x000fe200000000ff */
[C---:B------:R-:W-:Y:S01]  /*5610*/  IMAD.SHL.U32 R4, R5.reuse, 0x40, RZ ;  /* 0x0000004005047824 */ /* 0x040fe200078e00ff */
[----:B------:R-:W-:Y:S01]  /*5620*/  LOP3.LUT P0, RZ, R5, 0x2, RZ, 0xc0, !PT ;  /* 0x0000000205ff7812 */ /* 0x000fe2000780c0ff */
[----:B------:R-:W-:Y:S01]  /*5630*/  IMAD R6, R10, 0x200, R6 ;  /* 0x000002000a067824 */ /* 0x000fe200078e0206 */
[----:B------:R-:W-:Y:S01]  /*5640*/  F2FP.F16.F32.PACK_AB R24, R25, R24 ;  /* 0x000000181918723e */ /* 0x000fe200000000ff */
[----:B------:R-:W-:Y:S01]  /*5650*/  IMAD.MOV.U32 R2, RZ, RZ, 0x20 ;  /* 0x00000020ff027424 */ /* 0x000fe200078e00ff */
[----:B------:R-:W-:Y:S01]  /*5660*/  LOP3.LUT R3, R4, 0xc0, RZ, 0xc0, !PT ;  /* 0x000000c004037812 */ /* 0x000fe200078ec0ff */
[----:B------:R-:W-:Y:S01]  /*5670*/  IMAD R7, R7, 0x20, R6 ;  /* 0x0000002007077824 */ /* 0x000fe200078e0206 */
[----:B------:R-:W-:-:S02]  /*5680*/  F2FP.F16.F32.PACK_AB R114, R117, R116 ;  /* 0x000000747572723e */ /* 0x000fc400000000ff */
[----:B------:R-:W-:Y:S02]  /*5690*/  LOP3.LUT R0, R3, 0x8, R0, 0xf8, !PT ;  /* 0x0000000803007812 */ /* 0x000fe400078ef800 */
[----:B------:R-:W-:Y:S02]  /*56a0*/  SHF.R.U32.HI R3, RZ, 0x3, R3 ;  /* 0x00000003ff037819 */ /* 0x000fe40000011603 */
[----:B------:R-:W-:Y:S02]  /*56b0*/  F2FP.F16.F32.PACK_AB R115, R119, R118 ;  /* 0x000000767773723e */ /* 0x000fe400000000ff */
[----:B------:R-:W-:Y:S02]  /*56c0*/  LOP3.LUT R0, R0, R3, RZ, 0x3c, !PT ;  /* 0x0000000300007212 */ /* 0x000fe400078e3cff */
[----:B------:R-:W-:Y:S01]  /*56d0*/  SEL R3, R2, 0xffffffe0, !P0 ;  /* 0xffffffe002037807 */ /* 0x000fe20004000000 */
[----:B------:R-:W-:Y:S01]  /*56e0*/  IMAD.U32 R2, RZ, RZ, UR4 ;  /* 0x00000004ff027e24 */ /* 0x000fe2000f8e00ff */
        /* <DEDUP_REMOVED lines=8> */
[----:B------:R-:W-:Y:S01]  /*5770*/  F2FP.F16.F32.PACK_AB R33, R35, R34 ;  /* 0x000000222321723e */ /* 0x000fe200000000ff */
[----:B------:R-:W-:Y:S01]  /*5780*/  IMAD.U32 R3, RZ, RZ, UR5 ;  /* 0x00000005ff037e24 */ /* 0x000fe2000f8e00ff */
[----:B------:R-:W-:Y:S01]  /*5790*/  F2FP.F16.F32.PACK_AB R40, R41, R40 ;  /* 0x000000282928723e */ /* 0x000fe200000000ff */
[----:B------:R-:W-:Y:S01]  /*57a0*/  STSM.16.M88.4 [R6], R80 ;  /* 0x0000005006007844 */ /* 0x000fe20000000200 */
[----:B------:R-:W-:Y:S01]  /*57b0*/  F2FP.F16.F32.PACK_AB R34, R37, R36 ;  /* 0x000000242522723e */ /* 0x000fe200000000ff */
[----:B------:R-:W-:Y:S01]  /*57c0*/  @UP1 ULDC.64 UR4, c[0x0][0x878] ;  /* 0x00021e0000041ab9 */ /* 0x000fe20000000a00 */
        /* <DEDUP_REMOVED lines=19> */
[----:B------:R-:W-:Y:S01]  /*5900*/  STSM.16.M88.4 [R0+0x2000], R40 ;  /* 0x0020002800007844 */ /* 0x000fe20000000200 */
        /* <DEDUP_REMOVED lines=8> */
[----:B------:R-:W-:Y:S01]  /*5990*/  PLOP3.LUT P1, PT, PT, PT, UP1, 0x80, 0x0 ;  /* 0x000000000000781c */ /* 0x000fe20003f2f018 */
[----:B------:R-:W-:-:S06]  /*59a0*/  @UP1 UIMAD.WIDE UR4, UR39, 0x4, UR4 ;  /* 0x00000004270418a5 */ /* 0x000fcc000f8e0204 */
[----:B------:R-:W-:Y:S01]  /*59b0*/  IMAD.U32 R4, RZ, RZ, UR4 ;  /* 0x00000004ff047e24 */ /* 0x000fe2000f8e00ff */
[----:B------:R-:W3:Y:S01]  /*59c0*/  @P0 LDG.E R11, desc[UR46][R2.64] ;  /* 0x0000002e020b0981 */ /* 0x000ee2000c1e1900 */
[----:B------:R-:W-:-:S05]  /*59d0*/  IMAD.U32 R5, RZ, RZ, UR5 ;  /* 0x00000005ff057e24 */ /* 0x000fca000f8e00ff */
[----:B------:R4:W5:Y:S01]  /*59e0*/  @P1 LDG.E R4, desc[UR46][R4.64] ;  /* 0x0000002e04041981 */ /* 0x000962000c1e1900 */
[CC--:B------:R-:W-:Y:S01]  /*59f0*/  LEA.HI R7, R8.reuse, R9.reuse, RZ, 0x2 ;  /* 0x0000000908077211 */ /* 0x0c0fe200078f10ff */
[----:B------:R-:W-:Y:S01]  /*5a00*/  ULDC UR6, c[0x0][0x808] ;  /* 0x0002020000067ab9 */ /* 0x000fe20000000800 */
[----:B------:R-:W-:Y:S01]  /*5a10*/  LEA.HI R8, R8, R9, RZ, 0x3 ;  /* 0x0000000908087211 */ /* 0x000fe200078f18ff */
[----:B------:R-:W-:Y:S01]  /*5a20*/  UMOV UR4, URZ ;  /* 0x0000003f00047c82 */ /* 0x000fe20008000000 */
[----:B-1----:R-:W-:Y:S01]  /*5a30*/  LOP3.LUT R0, R7, 0x1ffffffc, RZ, 0xc0, !PT ;  /* 0x1ffffffc07007812 */ /* 0x002fe200078ec0ff */
[----:B------:R-:W-:Y:S01]  /*5a40*/  UMOV UR5, URZ ;  /* 0x0000003f00057c82 */ /* 0x000fe20008000000 */
[----:B------:R-:W-:Y:S01]  /*5a50*/  SHF.R.S32.HI R30, RZ, 0x2, R7 ;  /* 0x00000002ff1e7819 */ /* 0x000fe20000011407 */
[----:B--2---:R-:W-:Y:S02]  /*5a60*/  IMAD.SHL.U32 R6, R8, 0x8, RZ ;  /* 0x0000000808067824 */ /* 0x004fe400078e00ff */
[----:B------:R-:W-:Y:S01]  /*5a70*/  IMAD.IADD R0, R9, 0x1, -R0 ;  /* 0x0000000109007824 */ /* 0x000fe200078e0a00 */
[----:B------:R-:W-:-:S02]  /*5a80*/  LEA.HI R8, R7, R30, RZ, 0x1 ;  /* 0x0000001e07087211 */ /* 0x000fc400078f08ff */
[----:B------:R-:W-:Y:S01]  /*5a90*/  LOP3.LUT R7, R6, 0xc0, RZ, 0xc0, !PT ;  /* 0x000000c006077812 */ /* 0x000fe200078ec0ff */
[----:B------:R-:W-:Y:S01]  /*5aa0*/  IMAD.SHL.U32 R40, R0, 0x8, RZ ;  /* 0x0000000800287824 */ /* 0x000fe200078e00ff */
[----:B----4-:R-:W-:Y:S02]  /*5ab0*/  LOP3.LUT R5, R8, 0x3fffffe, RZ, 0xc0, !PT ;  /* 0x03fffffe08057812 */ /* 0x010fe400078ec0ff */
[----:B------:R-:W-:Y:S02]  /*5ac0*/  SHF.R.U32.HI R0, RZ, 0x3, R7 ;  /* 0x00000003ff007819 */ /* 0x000fe40000011607 */
[----:B------:R-:W-:Y:S01]  /*5ad0*/  LOP3.LUT R7, R7, 0x18, R40, 0xf8, !PT ;  /* 0x0000001807077812 */ /* 0x000fe200078ef828 */
[----:B------:R-:W-:-:S03]  /*5ae0*/  IMAD.IADD R5, R30, 0x1, -R5 ;  /* 0x000000011e057824 */ /* 0x000fc600078e0a05 */
[----:B------:R-:W-:Y:S01]  /*5af0*/  LOP3.LUT R0, R7, R0, RZ, 0x3c, !PT ;  /* 0x0000000007007212 */ /* 0x000fe200078e3cff */
[----:B------:R-:W-:-:S04]  /*5b00*/  IMAD R5, R10, 0x8, R5 ;  /* 0x000000080a057824 */ /* 0x000fc800078e0205 */
[----:B------:R-:W-:Y:S01]  /*5b10*/  IMAD.U32 R0, R5, 0x20, R0 ;  /* 0x0000002005007824 */ /* 0x000fe200078e0000 */
[----:B---3--:R-:W-:Y:S02]  /*5b20*/  @P0 R2UR UR8, R11 ;  /* 0x000000000b0802ca */ /* 0x008fe400000e0000 */
[----:B-----5:R-:W-:-:S11]  /*5b30*/  @P1 R2UR UR6, R4 ;  /* 0x00000000040612ca */ /* 0x020fd600000e0000 */
[----:B------:R-:W-:Y:S02]  /*5b40*/  @UP0 USHF.R.S32.HI UR9, URZ, 0x1f, UR8 ;  /* 0x0000001f3f090899 */ /* 0x000fe40008011408 */
[----:B------:R-:W-:-:S05]  /*5b50*/  @UP0 UMOV UR4, UR8 ;  /* 0x0000000800040c82 */ /* 0x000fca0008000000 */
[----:B------:R-:W-:Y:S01]  /*5b60*/  @UP0 UMOV UR5, UR9 ;  /* 0x0000000900050c82 */ /* 0x000fe20008000000 */
[----:B------:R-:W-:Y:S05]  /*5b70*/  @P1 BRA `(.L_x_2702) ;  /* 0x0000000000181947 */ /* 0x000fea0003800000 */
[----:B------:R-:W-:Y:S05]  /*5b80*/  @!P0 BRA `(.L_x_2702) ;  /* 0x0000000000148947 */ /* 0x000fea0003800000 */
[----:B------:R-:W2:Y:S04]  /*5b90*/  LDG.E R5, desc[UR46][R2.64] ;  /* 0x0000002e02057981 */ /* 0x000ea8000c1e1900 */
[----:B------:R-:W3:Y:S01]  /*5ba0*/  LDG.E R4, desc[UR46][R2.64+0x4] ;  /* 0x0000042e02047981 */ /* 0x000ee2000c1e1900 */
[----:B--2---:R-:W-:Y:S02]  /*5bb0*/  R2UR UR8, R5 ;  /* 0x00000000050872ca */ /* 0x004fe400000e0000 */
[----:B---3--:R-:W-:-:S13]  /*5bc0*/  R2UR UR6, R4 ;  /* 0x00000000040672ca */ /* 0x008fda00000e0000 */
[----:B------:R-:W-:-:S12]  /*5bd0*/  UIADD3 UR6, -UR8, UR6, URZ ;  /* 0x0000000608067290 */ /* 0x000fd8000fffe13f */
.L_x_2702:
[----:B------:R-:W-:Y:S01]  /*5be0*/  LEA R0, R0, UR7, 0x1 ;  /* 0x0000000700007c11 */ /* 0x000fe2000f8e08ff */
[----:B------:R-:W-:Y:S01]  /*5bf0*/  UIMAD UR6, UR36, -0x80, UR6 ;  /* 0xffffff80240678a4 */ /* 0x000fe2000f8e0206 */
[----:B------:R-:W-:Y:S01]  /*5c00*/  SHF.R.S32.HI R41, RZ, 0x1f, R40 ;  /* 0x0000001fff297819 */ /* 0x000fe20000011428 */
[----:B------:R-:W-:Y:S01]  /*5c10*/  ULDC.64 UR8, c[0x0][0x850] ;  /* 0x0002140000087ab9 */ /* 0x000fe20000000a00 */
[----:B------:R-:W-:Y:S01]  /*5c20*/  VIADD R28, R30, 0x40 ;  /* 0x000000401e1c7836 */ /* 0x000fe20000000000 */
[----:B------:R1:W2:Y:S01]  /*5c30*/  LDS.128 R16, [R0+0x7000] ;  /* 0x0070000000107984 */ /* 0x0002a20000000c00 */
[----:B------:R-:W-:Y:S02]  /*5c40*/  UIMAD UR7, UR40, UR8, URZ ;  /* 0x00000008280772a4 */ /* 0x000fe4000f8e023f */
[----:B------:R-:W-:Y:S01]  /*5c50*/  IMAD.U32 R3, RZ, RZ, UR8 ;  /* 0x00000008ff037e24 */ /* 0x000fe2000f8e00ff */
[----:B------:R-:W-:Y:S01]  /*5c60*/  UISETP.LT.AND UP1, UPT, UR6, 0x80, UPT ;  /* 0x000000800600788c */ /* 0x000fe2000bf21270 */
[----:B------:R1:W3:Y:S01]  /*5c70*/  LDS.128 R20, [R0+0x9000] ;  /* 0x0090000000147984 */ /* 0x0002e20000000c00 */
[----:B------:R-:W-:-:S02]  /*5c80*/  UIMAD UR7, UR37, UR9, UR7 ;  /* 0x00000009250772a4 */ /* 0x000fc4000f8e0207 */
[----:B------:R-:W-:Y:S01]  /*5c90*/  IMAD.WIDE.U32 R2, R3, UR37, R40 ;  /* 0x0000002503027c25 */ /* 0x000fe2000f8e0028 */
[----:B------:R-:W-:Y:S01]  /*5ca0*/  USEL UR9, UR6, 0x80, UP1 ;  /* 0x0000008006097887 */ /* 0x000fe20008800000 */
[----:B------:R1:W4:Y:S01]  /*5cb0*/  LDS.128 R24, [R0+0xb000] ;  /* 0x00b0000000187984 */ /* 0x0003220000000c00 */
[----:B------:R-:W-:Y:S01]  /*5cc0*/  USHF.R.S32.HI UR6, URZ, 0x1f, UR39 ;  /* 0x0000001f3f067899 */ /* 0x000fe20008011427 */
[----:B------:R-:W-:Y:S01]  /*5cd0*/  IMAD.U32 R45, RZ, RZ, UR36 ;  /* 0x00000024ff2d7e24 */ /* 0x000fe2000f8e00ff */
[----:B------:R-:W-:Y:S01]  /*5ce0*/  USEL UR39, UR39, URZ, !UP0 ;  /* 0x0000003f27277287 */ /* 0x000fe2000c000000 */
[----:B------:R1:W1:Y:S01]  /*5cf0*/  LDS.128 R12, [R0+0x1000] ;  /* 0x00100000000c7984 */ /* 0x0002620000000c00 */
[----:B------:R-:W-:Y:S01]  /*5d00*/  USEL UR8, UR6, URZ, !UP0 ;  /* 0x0000003f06087287 */ /* 0x000fe2000c000000 */
[----:B------:R-:W-:Y:S01]  /*5d10*/  VIADD R29, R3, UR7 ;  /* 0x00000007031d7c36 */ /* 0x000fe20008000000 */
[----:B------:R-:W-:Y:S01]  /*5d20*/  ISETP.GE.AND P0, PT, R28, UR9, PT ;  /* 0x000000091c007c0c */ /* 0x000fe2000bf06270 */
[----:B------:R1:W1:Y:S01]  /*5d30*/  LDS.128 R8, [R0+0x3000] ;  /* 0x0030000000087984 */ /* 0x0002620000000c00 */
[----:B------:R-:W-:Y:S01]  /*5d40*/  IMAD.MOV.U32 R28, RZ, RZ, R2 ;  /* 0x000000ffff1c7224 */ /* 0x000fe200078e0002 */
[----:B------:R-:W-:Y:S01]  /*5d50*/  ULDC.64 UR6, c[0x0][0x858] ;  /* 0x0002160000067ab9 */ /* 0x000fe20000000a00 */
[C---:B------:R-:W-:Y:S01]  /*5d60*/  ISETP.GE.AND P1, PT, R30.reuse, UR9, PT ;  /* 0x000000091e007c0c */ /* 0x040fe2000bf26270 */
[----:B------:R1:W1:Y:S01]  /*5d70*/  LDS.128 R4, [R0+0x5000] ;  /* 0x0050000000047984 */ /* 0x0002620000000c00 */
[----:B------:R-:W-:Y:S01]  /*5d80*/  IADD3 R2, P2, R30, UR4, RZ ;  /* 0x000000041e027c10 */ /* 0x000fe2000ff5e0ff */
[----:B------:R-:W-:-:S02]  /*5d90*/  UIMAD UR4, UR8, UR6, URZ ;  /* 0x00000006080472a4 */ /* 0x000fc4000f8e023f */
[----:B------:R-:W-:Y:S01]  /*5da0*/  IMAD.U32 R47, RZ, RZ, UR6 ;  /* 0x00000006ff2f7e24 */ /* 0x000fe2000f8e00ff */
[----:B------:R-:W-:Y:S01]  /*5db0*/  BSSY B0, `(.L_x_2703) ;  /* 0x000001c000007945 */ /* 0x000fe20003800000 */
[----:B------:R-:W-:Y:S01]  /*5dc0*/  LEA.HI.X.SX32 R3, R30, UR5, 0x1, P2 ;  /* 0x000000051e037c11 */ /* 0x000fe200090f0eff */
[----:B------:R-:W-:Y:S02]  /*5dd0*/  UIMAD UR4, UR39, UR7, UR4 ;  /* 0x00000007270472a4 */ /* 0x000fe4000f8e0204 */
[----:B------:R-:W-:-:S04]  /*5de0*/  IMAD.WIDE.U32 R46, R47, UR39, R28 ;  /* 0x000000272f2e7c25 */ /* 0x000fc8000f8e001c */
[----:B------:R-:W-:-:S04]  /*5df0*/  IMAD.WIDE R44, R45, 0x80, R2 ;  /* 0x000000802d2c7825 */ /* 0x000fc800078e0202 */
[----:B------:R-:W-:Y:S02]  /*5e00*/  VIADD R43, R47, UR4 ;  /* 0x000000042f2b7c36 */ /* 0x000fe40008000000 */
[----:B------:R-:W-:Y:S01]  /*5e10*/  VIADD R50, R40, 0x20 ;  /* 0x0000002028327836 */ /* 0x000fe20000000000 */
[----:B--2---:R-:W-:Y:S06]  /*5e20*/  @P1 BRA `(.L_x_2704) ;  /* 0x0000000000501947 */ /* 0x004fec0003800000 */
[----:B------:R-:W-:Y:S01]  /*5e30*/  ULDC UR4, c[0x0][0x83c] ;  /* 0x00020f0000047ab9 */ /* 0x000fe20000000800 */
[----:B------:R-:W2:Y:S01]  /*5e40*/  LDS.128 R28, [R0+0x8000] ;  /* 0x00800000001c7984 */ /* 0x000ea20000000c00 */
[C---:B------:R-:W-:Y:S01]  /*5e50*/  ISETP.GE.AND P2, PT, R40.reuse, UR4, PT ;  /* 0x0000000428007c0c */ /* 0x040fe2000bf46270 */
[----:B------:R-:W-:Y:S01]  /*5e60*/  ULDC.64 UR6, c[0x0][0x848] ;  /* 0x0002120000067ab9 */ /* 0x000fe20000000a00 */
[----:B------:R-:W-:Y:S01]  /*5e70*/  VIADD R48, R40, 0x40 ;  /* 0x0000004028307836 */ /* 0x000fe20000000000 */
[----:B------:R-:W5:Y:S01]  /*5e80*/  LDS.128 R32, [R0+0xa000] ;  /* 0x00a0000000207984 */ /* 0x000f620000000c00 */
[----:B------:R-:W-:Y:S01]  /*5e90*/  IMAD R49, R45, UR6, RZ ;  /* 0x000000062d317c24 */ /* 0x000fe2000f8e02ff */
[----:B------:R-:W-:Y:S01]  /*5ea0*/  ISETP.GE.AND P3, PT, R50, UR4, PT ;  /* 0x0000000432007c0c */ /* 0x000fe2000bf66270 */
[----:B------:R-:W-:Y:S01]  /*5eb0*/  IMAD.MOV.U32 R42, RZ, RZ, R46 ;  /* 0x000000ffff2a7224 */ /* 0x000fe200078e002e */
[----:B------:R-:W-:Y:S01]  /*5ec0*/  ISETP.GE.AND P4, PT, R48, UR4, PT ;  /* 0x0000000430007c0c */ /* 0x000fe2000bf86270 */
[----:B------:R-:W-:-:S02]  /*5ed0*/  IMAD R49, R44, UR7, R49 ;  /* 0x000000072c317c24 */ /* 0x000fc4000f8e0231 */
[----:B------:R-:W-:Y:S01]  /*5ee0*/  IMAD.WIDE.U32 R2, R44, UR6, R42 ;  /* 0x000000062c027c25 */ /* 0x000fe2000f8e002a */
[----:B------:R-:W-:Y:S02]  /*5ef0*/  ULDC.64 UR6, c[0x0][0x830] ;  /* 0x00020c0000067ab9 */ /* 0x000fe40000000a00 */
[----:B------:R-:W3:Y:S01]  /*5f00*/  @!P2 LDS.128 R36, [R0+0x6000] ;  /* 0x006000000024a984 */ /* 0x000ee20000000c00 */
[----:B------:R-:W-:Y:S01]  /*5f10*/  IMAD.IADD R3, R3, 0x1, R49 ;  /* 0x0000000103037824 */ /* 0x000fe200078e0231 */
[----:B------:R-:W-:-:S04]  /*5f20*/  LEA R48, P5, R2, UR6, 0x1 ;  /* 0x0000000602307c11 */ /* 0x000fc8000f8a08ff */
[----:B------:R-:W-:-:S05]  /*5f30*/  LEA.HI.X R49, R2, UR7, R3, 0x1, P5 ;  /* 0x0000000702317c11 */ /* 0x000fca000a8f0c03 */
[----:B--2---:R2:W-:Y:S04]  /*5f40*/  @!P3 STG.E.128 desc[UR46][R48.64+0x40], R28 ;  /* 0x0000401c3000b986 */ /* 0x0045e8000c101d2e */
[----:B-----5:R2:W-:Y:S04]  /*5f50*/  @!P4 STG.E.128 desc[UR46][R48.64+0x80], R32 ;  /* 0x000080203000c986 */ /* 0x0205e8000c101d2e */
[----:B---3--:R2:W-:Y:S02]  /*5f60*/  @!P2 STG.E.128 desc[UR46][R48.64], R36 ;  /* 0x000000243000a986 */ /* 0x0085e4000c101d2e */
.L_x_2704:
[----:B------:R-:W-:Y:S05]  /*5f70*/  BSYNC B0 ;  /* 0x0000000000007941 */ /* 0x000fea0003800000 */
.L_x_2703:
[----:B------:R-:W-:Y:S04]  /*5f80*/  BSSY B0, `(.L_x_2705) ;  /* 0x0000016000007945 */ /* 0x000fe80003800000 */
[----:B------:R-:W-:Y:S05]  /*5f90*/  @P0 BRA `(.L_x_2706) ;  /* 0x0000000000500947 */ /* 0x000fea0003800000 */
[----:B--2---:R-:W-:Y:S01]  /*5fa0*/  IADD3 R29, P2, R44, 0x40, RZ ;  /* 0x000000402c1d7810 */ /* 0x004fe20007f5e0ff */
[----:B------:R-:W-:Y:S01]  /*5fb0*/  ULDC.64 UR6, c[0x0][0x848] ;  /* 0x0002120000067ab9 */ /* 0x000fe20000000a00 */
[----:B------:R-:W-:Y:S01]  /*5fc0*/  IMAD.MOV.U32 R3, RZ, RZ, R43 ;  /* 0x000000ffff037224 */ /* 0x000fe200078e002b */
[----:B------:R-:W-:Y:S01]  /*5fd0*/  ULDC UR4, c[0x0][0x83c] ;  /* 0x00020f0000047ab9 */ /* 0x000fe20000000800 */
[C---:B------:R-:W-:Y:S01]  /*5fe0*/  VIADD R30, R40.reuse, 0x40 ;  /* 0x00000040281e7836 */ /* 0x040fe20000000000 */
[----:B------:R-:W-:Y:S01]  /*5ff0*/  ISETP.GE.AND P3, PT, R40, UR4, PT ;  /* 0x0000000428007c0c */ /* 0x000fe2000bf66270 */
[----:B------:R-:W-:Y:S01]  /*6000*/  IMAD.X R2, RZ, RZ, R45, P2 ;  /* 0x000000ffff027224 */ /* 0x000fe200010e062d */
[----:B------:R-:W-:Y:S02]  /*6010*/  ISETP.GE.AND P4, PT, R50, UR4, PT ;  /* 0x0000000432007c0c */ /* 0x000fe4000bf86270 */
[----:B------:R-:W-:Y:S01]  /*6020*/  ISETP.GE.AND P5, PT, R30, UR4, PT ;  /* 0x000000041e007c0c */ /* 0x000fe2000bfa6270 */
[----:B------:R-:W-:-:S02]  /*6030*/  IMAD R28, R2, UR6, RZ ;  /* 0x00000006021c7c24 */ /* 0x000fc4000f8e02ff */
[----:B------:R-:W-:-:S04]  /*6040*/  IMAD.MOV.U32 R2, RZ, RZ, R46 ;  /* 0x000000ffff027224 */ /* 0x000fc800078e002e */
[----:B------:R-:W-:-:S04]  /*6050*/  IMAD.WIDE.U32 R2, R29, UR6, R2 ;  /* 0x000000061d027c25 */ /* 0x000fc8000f8e0002 */
[----:B------:R-:W-:Y:S01]  /*6060*/  IMAD R29, R29, UR7, R28 ;  /* 0x000000071d1d7c24 */ /* 0x000fe2000f8e021c */
[----:B------:R-:W-:Y:S02]  /*6070*/  ULDC.64 UR6, c[0x0][0x830] ;  /* 0x00020c0000067ab9 */ /* 0x000fe40000000a00 */
[----:B------:R-:W-:Y:S01]  /*6080*/  LEA R28, P2, R2, UR6, 0x1 ;  /* 0x00000006021c7c11 */ /* 0x000fe2000f8408ff */
[----:B------:R-:W-:-:S05]  /*6090*/  IMAD.IADD R3, R3, 0x1, R29 ;  /* 0x0000000103037824 */ /* 0x000fca00078e021d */
[----:B------:R-:W-:-:S05]  /*60a0*/  LEA.HI.X R29, R2, UR7, R3, 0x1, P2 ;  /* 0x00000007021d7c11 */ /* 0x000fca00090f0c03 */
[----:B------:R2:W-:Y:S04]  /*60b0*/  @!P3 STG.E.128 desc[UR46][R28.64], R16 ;  /* 0x000000101c00b986 */ /* 0x0005e8000c101d2e */
[----:B---3--:R2:W-:Y:S04]  /*60c0*/  @!P4 STG.E.128 desc[UR46][R28.64+0x40], R20 ;  /* 0x000040141c00c986 */ /* 0x0085e8000c101d2e */
[----:B----4-:R2:W-:Y:S02]  /*60d0*/  @!P5 STG.E.128 desc[UR46][R28.64+0x80], R24 ;  /* 0x000080181c00d986 */ /* 0x0105e4000c101d2e */
.L_x_2706:
[----:B------:R-:W-:Y:S05]  /*60e0*/  BSYNC B0 ;  /* 0x0000000000007941 */ /* 0x000fea0003800000 */
.L_x_2705:
[----:B--2---:R2:W1:Y:S01]  /*60f0*/  LDS.128 R16, [R0] ;  /* 0x0000000000107984 */ /* 0x0044620000000c00 */
[----:B------:R-:W-:Y:S01]  /*6100*/  ULDC.64 UR4, c[0x0][0x820] ;  /* 0x0002080000047ab9 */ /* 0x000fe20000000a00 */
[----:B------:R-:W-:Y:S01]  /*6110*/  ULDC.64 UR6, c[0x0][0x828] ;  /* 0x00020a0000067ab9 */ /* 0x000fe20000000a00 */
[----:B------:R-:W-:Y:S01]  /*6120*/  UIMAD UR40, UR40, UR4, URZ ;  /* 0x00000004282872a4 */ /* 0x000fe2000f8e023f */
[----:B---3--:R2:W3:Y:S01]  /*6130*/  LDS.128 R20, [R0+0x2000] ;  /* 0x0020000000147984 */ /* 0x0084e20000000c00 */
[----:B------:R-:W-:Y:S01]  /*6140*/  IMAD.U32 R3, RZ, RZ, UR4 ;  /* 0x00000004ff037e24 */ /* 0x000fe2000f8e00ff */
[----:B------:R-:W-:Y:S02]  /*6150*/  UIMAD UR4, UR8, UR6, URZ ;  /* 0x00000006080472a4 */ /* 0x000fe4000f8e023f */
[----:B------:R-:W-:Y:S01]  /*6160*/  IMAD.U32 R31, RZ, RZ, UR6 ;  /* 0x00000006ff1f7e24 */ /* 0x000fe2000f8e00ff */
[----:B----4-:R2:W4:Y:S01]  /*6170*/  LDS.128 R24, [R0+0x4000] ;  /* 0x0040000000187984 */ /* 0x0105220000000c00 */
[----:B------:R-:W-:-:S02]  /*6180*/  UIMAD UR40, UR37, UR5, UR40 ;  /* 0x00000005252872a4 */ /* 0x000fc4000f8e0228 */
[----:B------:R-:W-:Y:S01]  /*6190*/  IMAD.WIDE.U32 R2, R3, UR37, R40 ;  /* 0x0000002503027c25 */ /* 0x000fe2000f8e0028 */
[----:B------:R-:W-:Y:S01]  /*61a0*/  UIMAD UR4, UR39, UR7, UR4 ;  /* 0x00000007270472a4 */ /* 0x000fe2000f8e0204 */
[----:B------:R-:W-:Y:S02]  /*61b0*/  BSSY B0, `(.L_x_2707) ;  /* 0x0000016000007945 */ /* 0x000fe40003800000 */
[----:B------:R-:W-:Y:S02]  /*61c0*/  VIADD R3, R3, UR40 ;  /* 0x0000002803037c36 */ /* 0x000fe40008000000 */
[----:B------:R-:W-:-:S04]  /*61d0*/  IMAD.WIDE.U32 R30, R31, UR39, R2 ;  /* 0x000000271f1e7c25 */ /* 0x000fc8000f8e0002 */
[----:B------:R-:W-:Y:S01]  /*61e0*/  VIADD R29, R31, UR4 ;  /* 0x000000041f1d7c36 */ /* 0x000fe20008000000 */
[----:B--2---:R-:W-:Y:S06]  /*61f0*/  @P1 BRA `(.L_x_2708) ;  /* 0x0000000000441947 */ /* 0x004fec0003800000 */
[----:B------:R-:W-:Y:S01]  /*6200*/  ULDC.64 UR6, c[0x0][0x818] ;  /* 0x0002060000067ab9 */ /* 0x000fe20000000a00 */
[C---:B-1----:R-:W-:Y:S01]  /*6210*/  VIADD R0, R40.reuse, 0x40 ;  /* 0x0000004028007836 */ /* 0x042fe20000000000 */
        /* <DEDUP_REMOVED lines=12> */
[----:B------:R2:W-:Y:S04]  /*62e0*/  @!P1 STG.E.128 desc[UR46][R32.64], R16 ;  /* 0x0000001020009986 */ /* 0x0005e8000c101d2e */
[----:B---3--:R2:W-:Y:S04]  /*62f0*/  @!P2 STG.E.128 desc[UR46][R32.64+0x40], R20 ;  /* 0x000040142000a986 */ /* 0x0085e8000c101d2e */
[----:B----4-:R2:W-:Y:S02]  /*6300*/  @!P3 STG.E.128 desc[UR46][R32.64+0x80], R24 ;  /* 0x000080182000b986 */ /* 0x0105e4000c101d2e */
.L_x_2708:
[----:B------:R-:W-:Y:S05]  /*6310*/  BSYNC B0 ;  /* 0x0000000000007941 */ /* 0x000fea0003800000 */
.L_x_2707:
[----:B------:R-:W-:Y:S05]  /*6320*/  @P0 BRA `(.L_x_2676) ;  /* 0x0000004c00d00947 */ /* 0x000fea0003800000 */
[----:B-12---:R-:W-:Y:S01]  /*6330*/  IADD3 R17, P0, R44, 0x40, RZ ;  /* 0x000000402c117810 */ /* 0x006fe20007f1e0ff */
        /* <DEDUP_REMOVED lines=17> */
[----:B------:R1:W-:Y:S06]  /*6450*/  @!P2 STG.E.128 desc[UR46][R16.64+0x40], R8 ;  /* 0x000040081000a986 */ /* 0x0003ec000c101d2e */
[----:B------:R-:W-:Y:S05]  /*6460*/  @P0 BRA `(.L_x_2676) ;  /* 0x0000004c00800947 */ /* 0x000fea0003800000 */
[----:B------:R2:W-:Y:S01]  /*6470*/  STG.E.128 desc[UR46][R16.64+0x80], R4 ;  /* 0x0000800410007986 */ /* 0x0005e2000c101d2e */
[----:B------:R-:W-:Y:S05]  /*6480*/  BRA `(.L_x_2676) ;  /* 0x0000004c00787947 */ /* 0x000fea0003800000 */
.L_x_2701:
[----:B------:R-:W-:Y:S01]  /*6490*/  ULDC.64 UR4, c[0x0][0x870] ;  /* 0x00021c0000047ab9 */ /* 0x000fe20000000a00 */
[----:B------:R-:W-:Y:S01]  /*64a0*/  ULDC.64 UR6, c[0x0][0x878] ;  /* 0x00021e0000067ab9 */ /* 0x000fe20000000a00 */
[----:B------:R-:W-:Y:S02]  /*64b0*/  UISETP.NE.U32.AND UP0, UPT, UR4, URZ, UPT ;  /* 0x0000003f0400728c */ /* 0x000fe4000bf05070 */
[----:B------:R-:W-:Y:S02]  /*64c0*/  UISETP.NE.U32.AND UP1, UPT, UR6, URZ, UPT ;  /* 0x0000003f0600728c */ /* 0x000fe4000bf25070 */
[----:B------:R-:W-:Y:S02]  /*64d0*/  UISETP.NE.AND.EX UP0, UPT, UR5, URZ, UPT, UP0 ;  /* 0x0000003f0500728c */ /* 0x000fe4000bf05300 */
[----:B------:R-:W-:Y:S01]  /*64e0*/  UISETP.NE.AND.EX UP1, UPT, UR7, URZ, UPT, UP1 ;  /* 0x0000003f0700728c */ /* 0x000fe2000bf25310 */
[----:B------:R-:W-:-:S03]  /*64f0*/  ULDC.64 UR4, c[0x0][0x870] ;  /* 0x00021c0000047ab9 */ /* 0x000fc60000000a00 */
[----:B------:R-:W-:Y:S01]  /*6500*/  PLOP3.LUT P0, PT, PT, PT, UP0, 0x80, 0x0 ;  /* 0x000000000000781c */ /* 0x000fe20003f0f008 */
[----:B------:R-:W-:-:S06]  /*6510*/  UIMAD.WIDE UR4, UR39, 0x4, UR4 ;  /* 0x00000004270478a5 */ /* 0x000fcc000f8e0204 */
[----:B------:R-:W-:Y:S02]  /*6520*/  IMAD.U32 R2, RZ, RZ, UR4 ;  /* 0x00000004ff027e24 */ /* 0x000fe4000f8e00ff */
[----:B------:R-:W-:Y:S01]  /*6530*/  IMAD.U32 R3, RZ, RZ, UR5 ;  /* 0x00000005ff037e24 */ /* 0x000fe2000f8e00ff */
[----:B------:R-:W-:-:S04]  /*6540*/  @UP1 ULDC.64 UR4, c[0x0][0x878] ;  /* 0x00021e0000041ab9 */ /* 0x000fc80000000a00 */
[----:B------:R-:W2:Y:S01]  /*6550*/  @P0 LDG.E R6, desc[UR46][R2.64] ;  /* 0x0000002e02060981 */ /* 0x000ea2000c1e1900 */
[----:B------:R-:W-:Y:S01]  /*6560*/  PLOP3.LUT P1, PT, PT, PT, UP1, 0x80, 0x0 ;  /* 0x000000000000781c */ /* 0x000fe20003f2f018 */
[----:B------:R-:W-:-:S06]  /*6570*/  @UP1 UIMAD.WIDE UR4, UR39, 0x4, UR4 ;  /* 0x00000004270418a5 */ /* 0x000fcc000f8e0204 */
[----:B-1----:R-:W-:Y:S02]  /*6580*/  IMAD.U32 R4, RZ, RZ, UR4 ;  /* 0x00000004ff047e24 */ /* 0x002fe4000f8e00ff */
[----:B------:R-:W-:-:S05]  /*6590*/  IMAD.U32 R5, RZ, RZ, UR5 ;  /* 0x00000005ff057e24 */ /* 0x000fca000f8e00ff */
[----:B------:R-:W3:Y:S01]  /*65a0*/  @P1 LDG.E R4, desc[UR46][R4.64] ;  /* 0x0000002e04041981 */ /* 0x000ee2000c1e1900 */
[----:B------:R-:W-:Y:S01]  /*65b0*/  ULDC UR6, c[0x0][0x808] ;  /* 0x0002020000067ab9 */ /* 0x000fe20000000800 */
[----:B------:R-:W-:Y:S01]  /*65c0*/  UMOV UR4, URZ ;  /* 0x0000003f00047c82 */ /* 0x000fe20008000000 */
[----:B------:R-:W-:Y:S01]  /*65d0*/  UMOV UR5, URZ ;  /* 0x0000003f00057c82 */ /* 0x000fe20008000000 */
[----:B------:R-:W1:Y:S02]  /*65e0*/  S2R R0, SR_TID.X ;  /* 0x0000000000007919 */ /* 0x000e640000002100 */
[----:B-1----:R-:W-:-:S05]  /*65f0*/  VIADD R0, R0, 0xffffff80 ;  /* 0xffffff8000007836 */ /* 0x002fca0000000000 */
[----:B------:R-:W-:-:S04]  /*6600*/  SHF.R.S32.HI R7, RZ, 0x1f, R0 ;  /* 0x0000001fff077819 */ /* 0x000fc80000011400 */
[----:B------:R-:W-:-:S04]  /*6610*/  LEA.HI R7, R7, R0, RZ, 0x2 ;  /* 0x0000000007077211 */ /* 0x000fc800078f10ff */
[----:B------:R-:W-:Y:S02]  /*6620*/  LOP3.LUT R9, R7, 0x1ffffffc, RZ, 0xc0, !PT ;  /* 0x1ffffffc07097812 */ /* 0x000fe400078ec0ff */
[----:B------:R-:W-:-:S03]  /*6630*/  SHF.R.S32.HI R7, RZ, 0x2, R7 ;  /* 0x00000002ff077819 */ /* 0x000fc60000011407 */
[----:B------:R-:W-:-:S04]  /*6640*/  IMAD.IADD R9, R0, 0x1, -R9 ;  /* 0x0000000100097824 */ /* 0x000fc800078e0a09 */
[----:B------:R-:W-:Y:S01]  /*6650*/  IMAD.SHL.U32 R10, R9, 0x8, RZ ;  /* 0x00000008090a7824 */ /* 0x000fe200078e00ff */
[----:B--2---:R-:W-:-:S13]  /*6660*/  @P0 R2UR UR7, R6 ;  /* 0x00000000060702ca */ /* 0x004fda00000e0000 */
[----:B------:R-:W-:Y:S01]  /*6670*/  @UP0 USHF.R.S32.HI UR8, URZ, 0x1f, UR7 ;  /* 0x0000001f3f080899 */ /* 0x000fe20008011407 */
[----:B---3--:R-:W-:Y:S01]  /*6680*/  @P1 R2UR UR6, R4 ;  /* 0x00000000040612ca */ /* 0x008fe200000e0000 */
[----:B------:R-:W-:-:S05]  /*6690*/  @UP0 UMOV UR4, UR7 ;  /* 0x0000000700040c82 */ /* 0x000fca0008000000 */
[----:B------:R-:W-:Y:S01]  /*66a0*/  @UP0 UMOV UR5, UR8 ;  /* 0x0000000800050c82 */ /* 0x000fe20008000000 */
[----:B------:R-:W-:Y:S08]  /*66b0*/  @P1 BRA `(.L_x_2709) ;  /* 0x0000000000181947 */ /* 0x000ff00003800000 */
[----:B------:R-:W-:Y:S05]  /*66c0*/  @!P0 BRA `(.L_x_2709) ;  /* 0x0000000000148947 */ /* 0x000fea0003800000 */
[----:B------:R-:W2:Y:S04]  /*66d0*/  LDG.E R4, desc[UR46][R2.64] ;  /* 0x0000002e02047981 */ /* 0x000ea8000c1e1900 */
[----:B------:R-:W3:Y:S01]  /*66e0*/  LDG.E R0, desc[UR46][R2.64+0x4] ;  /* 0x0000042e02007981 */ /* 0x000ee2000c1e1900 */
[----:B--2---:R-:W-:Y:S02]  /*66f0*/  R2UR UR7, R4 ;  /* 0x00000000040772ca */ /* 0x004fe400000e0000 */
[----:B---3--:R-:W-:-:S13]  /*6700*/  R2UR UR6, R0 ;  /* 0x00000000000672ca */ /* 0x008fda00000e0000 */
[----:B------:R-:W-:-:S12]  /*6710*/  UIADD3 UR6, -UR7, UR6, URZ ;  /* 0x0000000607067290 */ /* 0x000fd8000fffe13f */
.L_x_2709:
[----:B------:R-:W-:Y:S01]  /*6720*/  ULDC.64 UR8, c[0x0][0x820] ;  /* 0x0002080000087ab9 */ /* 0x000fe20000000a00 */
[----:B------:R-:W-:Y:S01]  /*6730*/  UIMAD UR6, UR36, -0x80, UR6 ;  /* 0xffffff80240678a4 */ /* 0x000fe2000f8e0206 */
[----:B------:R-:W-:Y:S01]  /*6740*/  IMAD.U32 R5, RZ, RZ, UR8 ;  /* 0x00000008ff057e24 */ /* 0x000fe2000f8e00ff */
[----:B------:R-:W-:Y:S01]  /*6750*/  UIMAD UR7, UR40, UR8, URZ ;  /* 0x00000008280772a4 */ /* 0x000fe2000f8e023f */
[--C-:B------:R-:W-:Y:S01]  /*6760*/  SHF.R.S32.HI R11, RZ, 0x1f, R10.reuse ;  /* 0x0000001fff0b7819 */ /* 0x100fe2000001140a */
[----:B------:R-:W-:Y:S01]  /*6770*/  ULDC.64 UR10, c[0x0][0x828] ;  /* 0x00020a00000a7ab9 */ /* 0x000fe20000000a00 */
[C---:B------:R-:W-:Y:S01]  /*6780*/  IADD3 R2, P2, R7.reuse, UR4, RZ ;  /* 0x0000000407027c10 */ /* 0x040fe2000ff5e0ff */
[----:B------:R-:W-:Y:S01]  /*6790*/  UIMAD UR8, UR37, UR9, UR7 ;  /* 0x00000009250872a4 */ /* 0x000fe2000f8e0207 */
[----:B------:R-:W-:Y:S01]  /*67a0*/  ISETP.GE.AND P1, PT, R7, UR6, PT ;  /* 0x0000000607007c0c */ /* 0x000fe2000bf26270 */
[----:B------:R-:W-:Y:S01]  /*67b0*/  USHF.R.S32.HI UR7, URZ, 0x1f, UR39 ;  /* 0x0000001f3f077899 */ /* 0x000fe20008011427 */
[----:B------:R-:W-:Y:S01]  /*67c0*/  IMAD.WIDE.U32 R4, R5, UR37, R10 ;  /* 0x0000002505047c25 */ /* 0x000fe2000f8e000a */
[----:B------:R-:W-:Y:S01]  /*67d0*/  USEL UR39, UR39, URZ, !UP0 ;  /* 0x0000003f27277287 */ /* 0x000fe2000c000000 */
[----:B------:R-:W-:Y:S01]  /*67e0*/  LEA.HI.X.SX32 R3, R7, UR5, 0x1, P2 ;  /* 0x0000000507037c11 */ /* 0x000fe200090f0eff */
[----:B------:R-:W-:Y:S01]  /*67f0*/  USEL UR7, UR7, URZ, !UP0 ;  /* 0x0000003f07077287 */ /* 0x000fe2000c000000 */
[----:B------:R-:W-:Y:S01]  /*6800*/  VIADD R5, R5, UR8 ;  /* 0x0000000805057c36 */ /* 0x000fe20008000000 */
[----:B------:R-:W-:Y:S01]  /*6810*/  BSSY B0, `(.L_x_2710) ;  /* 0x000001d000007945 */ /* 0x000fe20003800000 */
[----:B------:R-:W-:Y:S01]  /*6820*/  IMAD.U32 R9, RZ, RZ, UR10 ;  /* 0x0000000aff097e24 */ /* 0x000fe2000f8e00ff */
[----:B------:R-:W-:Y:S01]  /*6830*/  UIMAD UR4, UR7, UR10, URZ ;  /* 0x0000000a070472a4 */ /* 0x000fe2000f8e023f */
[----:B------:R-:W-:-:S02]  /*6840*/  VIADD R0, R7, 0x40 ;  /* 0x0000004007007836 */ /* 0x000fc40000000000 */
[----:B------:R-:W-:Y:S01]  /*6850*/  IMAD.WIDE.U32 R8, R9, UR39, R4 ;  /* 0x0000002709087c25 */ /* 0x000fe2000f8e0004 */
[----:B------:R-:W-:Y:S02]  /*6860*/  UIMAD UR4, UR39, UR11, UR4 ;  /* 0x0000000b270472a4 */ /* 0x000fe4000f8e0204 */
[----:B------:R-:W-:Y:S01]  /*6870*/  ISETP.GE.AND P0, PT, R0, UR6, PT ;  /* 0x0000000600007c0c */ /* 0x000fe2000bf06270 */
[----:B------:R-:W-:Y:S02]  /*6880*/  IMAD.U32 R7, RZ, RZ, UR36 ;  /* 0x00000024ff077e24 */ /* 0x000fe4000f8e00ff */
[----:B------:R-:W-:Y:S02]  /*6890*/  VIADD R14, R10, 0x20 ;  /* 0x000000200a0e7836 */ /* 0x000fe40000000000 */
[----:B------:R-:W-:Y:S02]  /*68a0*/  VIADD R5, R9, UR4 ;  /* 0x0000000409057c36 */ /* 0x000fe40008000000 */
[----:B------:R-:W-:-:S04]  /*68b0*/  IMAD.WIDE R6, R7, 0x80, R2 ;  /* 0x0000008007067825 */ /* 0x000fc800078e0202 */
        /* <DEDUP_REMOVED lines=18> */
.L_x_2711:
[----:B------:R-:W-:Y:S05]  /*69e0*/  BSYNC B0 ;  /* 0x0000000000007941 */ /* 0x000fea0003800000 */
.L_x_2710:
        /* <DEDUP_REMOVED lines=21> */
.L_x_2713:
[----:B------:R-:W-:Y:S05]  /*6b40*/  BSYNC B0 ;  /* 0x0000000000007941 */ /* 0x000fea0003800000 */
.L_x_2712:
[----:B------:R-:W-:Y:S01]  /*6b50*/  ULDC.64 UR4, c[0x0][0x850] ;  /* 0x0002140000047ab9 */ /* 0x000fe20000000a00 */
[----:B------:R-:W-:Y:S01]  /*6b60*/  ULDC.64 UR8, c[0x0][0x858] ;  /* 0x0002160000087ab9 */ /* 0x000fe20000000a00 */
[----:B------:R-:W-:Y:S02]  /*6b70*/  UIMAD UR40, UR40, UR4, URZ ;  /* 0x00000004282872a4 */ /* 0x000fe4000f8e023f */
[----:B------:R-:W-:Y:S01]  /*6b80*/  IMAD.U32 R3, RZ, RZ, UR4 ;  /* 0x00000004ff037e24 */ /* 0x000fe2000f8e00ff */
[----:B------:R-:W-:Y:S02]  /*6b90*/  UIMAD UR4, UR7, UR8, URZ ;  /* 0x00000008070472a4 */ /* 0x000fe4000f8e023f */
[----:B------:R-:W-:Y:S01]  /*6ba0*/  IMAD.U32 R9, RZ, RZ, UR8 ;  /* 0x00000008ff097e24 */ /* 0x000fe2000f8e00ff */
[----:B------:R-:W-:Y:S02]  /*6bb0*/  UIMAD UR40, UR37, UR5, UR40 ;  /* 0x00000005252872a4 */ /* 0x000fe4000f8e0228 */
[----:B------:R-:W-:Y:S01]  /*6bc0*/  IMAD.WIDE.U32 R2, R3, UR37, R10 ;  /* 0x0000002503027c25 */ /* 0x000fe2000f8e000a */
[----:B------:R-:W-:Y:S01]  /*6bd0*/  UIMAD UR4, UR39, UR9, UR4 ;  /* 0x00000009270472a4 */ /* 0x000fe2000f8e0204 */
[----:B------:R-:W-:Y:S02]  /*6be0*/  BSSY B0, `(.L_x_2714) ;  /* 0x0000015000007945 */ /* 0x000fe40003800000 */
[----:B------:R-:W-:-:S02]  /*6bf0*/  VIADD R3, R3, UR40 ;  /* 0x0000002803037c36 */ /* 0x000fc40008000000 */
[----:B------:R-:W-:-:S04]  /*6c00*/  IMAD.WIDE.U32 R8, R9, UR39, R2 ;  /* 0x0000002709087c25 */ /* 0x000fc8000f8e0002 */
[----:B--2---:R-:W-:Y:S01]  /*6c10*/  VIADD R5, R9, UR4 ;  /* 0x0000000409057c36 */ /* 0x004fe20008000000 */
[----:B------:R-:W-:Y:S06]  /*6c20*/  @P1 BRA `(.L_x_2715) ;  /* 0x0000000000401947 */ /* 0x000fec0003800000 */
[----:B------:R-:W-:Y:S01]  /*6c30*/  ULDC.64 UR6, c[0x0][0x848] ;  /* 0x0002120000067ab9 */ /* 0x000fe20000000a00 */
[----:B------:R-:W-:Y:S01]  /*6c40*/  IMAD.MOV.U32 R4, RZ, RZ, R8 ;  /* 0x000000ffff047224 */ /* 0x000fe200078e0008 */
[----:B------:R-:W-:Y:S01]  /*6c50*/  ULDC UR4, c[0x0][0x83c] ;  /* 0x00020f0000047ab9 */ /* 0x000fe20000000800 */
[----:B-1----:R-:W-:Y:S01]  /*6c60*/  IMAD R13, R7, UR6, RZ ;  /* 0x00000006070d7c24 */ /* 0x002fe2000f8e02ff */
        /* <DEDUP_REMOVED lines=12> */
.L_x_2715:
[----:B------:R-:W-:Y:S05]  /*6d30*/  BSYNC B0 ;  /* 0x0000000000007941 */ /* 0x000fea0003800000 */
.L_x_2714:
        /* <DEDUP_REMOVED lines=22> */
.L_x_2669:
        /* <DEDUP_REMOVED lines=29> */
.L_x_2717:
[----:B------:R-:W-:Y:S01]  /*7070*/  ULDC UR9, c[0x0][0x8c4] ;  /* 0x0002310000097ab9 */ /* 0x000fe20000000800 */
[----:B------:R-:W-:Y:S01]  /*7080*/  UMOV UR7, UR8 ;  /* 0x0000000800077c82 */ /* 0x000fe20008000000 */
[----:B------:R-:W-:-:S11]  /*7090*/  UISETP.NE.AND UP0, UPT, UR9, 0x1, UPT ;  /* 0x000000010900788c */ /* 0x000fd6000bf05270 */
[----:B------:R-:W-:Y:S02]  /*70a0*/  @UP0 ULDC.64 UR10, c[0x0][0x8c8] ;  /* 0x00023200000a0ab9 */ /* 0x000fe40000000a00 */
[----:B------:R-:W-:-:S04]  /*70b0*/  UIMAD.WIDE.U32 UR4, UR8, UR10, URZ ;  /* 0x0000000a080472a5 */ /* 0x000fc8000f8e003f */
[----:B------:R-:W-:-:S04]  /*70c0*/  @UP0 USHF.R.U32.HI UR7, URZ, UR11, UR5 ;  /* 0x0000000b3f070299 */ /* 0x000fc80008011605 */
[----:B------:R-:W-:-:S12]  /*70d0*/  UIMAD UR4, UR7, UR9, URZ ;  /* 0x00000009070472a4 */ /* 0x000fd8000f8e023f */
.L_x_2718:
        /* <DEDUP_REMOVED lines=10> */
[----:B------:R-:W-:Y:S01]  /*7180*/  ULDC.64 UR4, c[0x0][0x8f8] ;  /* 0x00023e0000047ab9 */ /* 0x000fe20000000a00 */
[----:B------:R-:W-:Y:S01]  /*7190*/  UIADD3 UR6, -UR13, URZ, URZ ;  /* 0x0000003f0d067290 */ /* 0x000fe2000fffe13f */
[----:B------:R-:W-:-:S03]  /*71a0*/  ISETP.NE.U32.AND P0, PT, RZ, UR4, PT ;  /* 0x00000004ff007c0c */ /* 0x000fc6000bf05070 */
[----:B------:R-:W-:Y:S01]  /*71b0*/  UIMAD UR6, UR9, UR6, UR8 ;  /* 0x00000006090672a4 */ /* 0x000fe2000f8e0208 */
        /* <DEDUP_REMOVED lines=9> */
.L_x_2719:
        /* <DEDUP_REMOVED lines=11> */
[----:B------:R-:W-:Y:S01]  /*7300*/  R2UR UR4, R0 ;  /* 0x00000000000472ca */ /* 0x000fe200000e0000 */
[----:B------:R-:W-:-:S14]  /*7310*/  BRA `(.L_x_2720) ;  /* 0x0000000000047947 */ /* 0x000fdc0003800000 */
.L_x_2721:
[----:B------:R-:W-:-:S05]  /*7320*/  ULDC UR4, c[0x0][0x8ec] ;  /* 0x00023b0000047ab9 */ /* 0x000fca0000000800 */
.L_x_2720:
        /* <DEDUP_REMOVED lines=8> */
[----:B------:R-:W-:Y:S01]  /*73b0*/  ULDC.64 UR4, c[0x0][0x770] ;  /* 0x0001dc0000047ab9 */ /* 0x000fe20000000a00 */
[----:B------:R-:W-:Y:S01]  /*73c0*/  ULDC.64 UR14, c[0x0][0x788] ;  /* 0x0001e200000e7ab9 */ /* 0x000fe20000000a00 */
        /* <DEDUP_REMOVED lines=19> */
[----:B------:R-:W-:-:S11]  /*7500*/  USHF.R.S32.HI UR11, URZ, 0x1f, UR6 ;  /* 0x0000001f3f0b7899 */ /* 0x000fd60008011406 */
        /* <DEDUP_REMOVED lines=16> */
.L_x_2722:
        /* <DEDUP_REMOVED lines=13> */
.L_x_2723:
        /* <DEDUP_REMOVED lines=12> */
.L_x_2724:
[----:B------:R-:W-:Y:S01]  /*77a0*/  ULEA UR7, UR7, UR10, 0x7 ;  /* 0x0000000a07077291 */ /* 0x000fe2000f8e383f */
[----:B------:R-:W-:Y:S01]  /*77b0*/  ULDC UR9, c[0x0][0x74c] ;  /* 0x0001d30000097ab9 */ /* 0x000fe20000000800 */
[----:B------:R-:W-:Y:S02]  /*77c0*/  UIADD3 UR10, UR10, 0x3f, URZ ;  /* 0x0000003f0a0a7890 */ /* 0x000fe4000fffe03f */
[----:B------:R-:W-:-:S04]  /*77d0*/  UIADD3 UR7, UR7, -UR9, -UR8 ;  /* 0x8000000907077290 */ /* 0x000fc8000fffe808 */
        /* <DEDUP_REMOVED lines=11> */
[----:B------:R-:W-:Y:S01]  /*7890*/  ULDC.64 UR14, c[0x0][0x2d8] ;  /* 0x0000b600000e7ab9 */ /* 0x000fe20000000a00 */
[----:B------:R-:W-:Y:S01]  /*78a0*/  ULDC.64 UR28, c[0x0][0x2e0] ;  /* 0x0000b800001c7ab9 */ /* 0x000fe20000000a00 */
[----:B------:R-:W-:Y:S02]  /*78b0*/  UIMAD UR10, UR11, UR14, URZ ;  /* 0x0000000e0b0a72a4 */ /* 0x000fe4000f8e023f */
[----:B------:R-:W-:Y:S02]  /*78c0*/  UIMAD.WIDE.U32 UR8, UR6, UR14, URZ ;  /* 0x0000000e060872a5 */ /* 0x000fe4000f8e003f */
[----:B------:R-:W-:Y:S02]  /*78d0*/  UIMAD UR15, UR6, UR15, UR10 ;  /* 0x0000000f060f72a4 */ /* 0x000fe4000f8e020a */
[----:B------:R-:W-:Y:S02]  /*78e0*/  UIADD3 UR6, UR7, -UR12, URZ ;  /* 0x8000000c07067290 */ /* 0x000fe4000fffe03f */
[----:B------:R-:W-:-:S02]  /*78f0*/  USHF.R.S32.HI UR11, URZ, 0x1f, UR13 ;  /* 0x0000001f3f0b7899 */ /* 0x000fc4000801140d */
        /* <DEDUP_REMOVED lines=32> */
.L_x_2727:
[----:B------:R-:W-:Y:S05]  /*7b00*/  BSYNC B0 ;  /* 0x0000000000007941 */ /* 0x000fea0003800000 */
.L_x_2726:
        /* <DEDUP_REMOVED lines=19> */
.L_x_2729:
[----:B------:R-:W-:Y:S05]  /*7c40*/  BSYNC B0 ;  /* 0x0000000000007941 */ /* 0x000fea0003800000 */
.L_x_2728:
[----:B------:R-:W-:Y:S06]  /*7c50*/  BAR.ARV 0xa, 0xa0 ;  /* 0x0282800000007b1d */ /* 0x000fec0000002000 */
[----:B------:R-:W-:Y:S04]  /*7c60*/  BSSY B0, `(.L_x_2730) ;  /* 0x0000003000007945 */ /* 0x000fe80003800000 */
[----:B------:R-:W-:Y:S05]  /*7c70*/  @!P0 BRA `(.L_x_2731) ;  /* 0x0000000000048947 */ /* 0x000fea0003800000 */
[----:B------:R-:W-:-:S04]  /*7c80*/  DEPBAR.LE SB0, 0x0 ;  /* 0x000080000000791a */ /* 0x000fc80000000000 */
.L_x_2731:
[----:B------:R-:W-:Y:S05]  /*7c90*/  BSYNC B0 ;  /* 0x0000000000007941 */ /* 0x000fea0003800000 */
.L_x_2730:
[----:B------:R-:W-:Y:S06]  /*7ca0*/  BAR.ARV 0xb, 0xa0 ;  /* 0x02c2800000007b1d */ /* 0x000fec0000002000 */
[----:B------:R-:W-:Y:S01]  /*7cb0*/  UIADD3 UR18, UR12, 0x1, URZ ;  /* 0x000000010c127890 */ /* 0x000fe2000fffe03f */
[----:B------:R-:W-:Y:S11]  /*7cc0*/  BRA `(.L_x_2732) ;  /* 0x0000000000047947 */ /* 0x000ff60003800000 */
.L_x_2725:
[----:B------:R-:W-:-:S05]  /*7cd0*/  UMOV UR18, UR12 ;  /* 0x0000000c00127c82 */ /* 0x000fca0008000000 */
.L_x_2732:
        /* <DEDUP_REMOVED lines=22> */
.L_x_2745:
        /* <DEDUP_REMOVED lines=20> */
.L_x_2734:
[----:B------:R-:W-:Y:S05]  /*7f80*/  BSYNC B0 ;  /* 0x0000000000007941 */ /* 0x000fea0003800000 */
.L_x_2733:
        /* <DEDUP_REMOVED lines=13> */
.L_x_2736:
[----:B------:R-:W-:Y:S05]  /*8060*/  BSYNC B0 ;  /* 0x0000000000007941 */ /* 0x000fea0003800000 */
.L_x_2735:
[----:B------:R-:W-:Y:S06]  /*8070*/  BAR.ARV 0xa, 0xa0 ;  /* 0x0282800000007b1d */ /* 0x000fec0000002000 */
[----:B------:R-:W-:Y:S04]  /*8080*/  BSSY B0, `(.L_x_2737) ;  /* 0x0000003000007945 */ /* 0x000fe80003800000 */
[----:B------:R-:W-:Y:S05]  /*8090*/  @!P0 BRA `(.L_x_2738) ;  /* 0x0000000000048947 */ /* 0x000fea0003800000 */
[----:B------:R-:W-:-:S04]  /*80a0*/  DEPBAR.LE SB0, 0x0 ;  /* 0x000080000000791a */ /* 0x000fc80000000000 */
.L_x_2738:
[----:B------:R-:W-:Y:S05]  /*80b0*/  BSYNC B0 ;  /* 0x0000000000007941 */ /* 0x000fea0003800000 */
.L_x_2737:
        /* <DEDUP_REMOVED lines=13> */
.L_x_2740:
[----:B------:R-:W-:Y:S05]  /*8190*/  BSYNC B0 ;  /* 0x0000000000007941 */ /* 0x000fea0003800000 */
.L_x_2739:
        /* <DEDUP_REMOVED lines=13> */
.L_x_2742:
[----:B------:R-:W-:Y:S05]  /*8270*/  BSYNC B0 ;  /* 0x0000000000007941 */ /* 0x000fea0003800000 */
.L_x_2741:
[----:B------:R-:W-:Y:S01]  /*8280*/  UIADD3 UR18, UR18, 0x2, URZ ;  /* 0x0000000212127890 */ /* 0x000fe2000fffe03f */
[----:B------:R-:W-:Y:S06]  /*8290*/  BAR.ARV 0xa, 0xa0 ;  /* 0x0282800000007b1d */ /* 0x000fec0000002000 */
[----:B------:R-:W-:Y:S01]  /*82a0*/  UISETP.GE.AND UP0, UPT, UR18, UR7, UPT ;  /* 0x000000071200728c */ /* 0x000fe2000bf06270 */
[----:B------:R-:W-:Y:S04]  /*82b0*/  BSSY B0, `(.L_x_2743) ;  /* 0x0000003000007945 */ /* 0x000fe80003800000 */
[----:B------:R-:W-:Y:S06]  /*82c0*/  @!P0 BRA `(.L_x_2744) ;  /* 0x0000000000048947 */ /* 0x000fec0003800000 */
[----:B------:R-:W-:-:S04]  /*82d0*/  DEPBAR.LE SB0, 0x0 ;  /* 0x000080000000791a */ /* 0x000fc80000000000 */
.L_x_2744:
[----:B------:R-:W-:Y:S05]  /*82e0*/  BSYNC B0 ;  /* 0x0000000000007941 */ /* 0x000fea0003800000 */
.L_x_2743:
[----:B------:R-:W-:Y:S06]  /*82f0*/  BAR.ARV 0xb, 0xa0 ;  /* 0x02c2800000007b1d */ /* 0x000fec0000002000 */
[----:B------:R-:W-:Y:S01]  /*8300*/  PLOP3.LUT P1, PT, PT, PT, UP0, 0x80, 0x0 ;  /* 0x000000000000781c */ /* 0x000fe20003f2f008 */
[----:B------:R-:W-:Y:S02]  /*8310*/  UIADD3 UR26, UR26, 0x3000, URZ ;  /* 0x000030001a1a7890 */ /* 0x000fe4000fffe03f */
[----:B------:R-:W-:-:S10]  /*8320*/  UIADD3 UR6, UR6, 0x3000, URZ ;  /* 0x0000300006067890 */ /* 0x000fd4000fffe03f */
[----:B------:R-:W-:Y:S05]  /*8330*/  @!P1 BRA `(.L_x_2745) ;  /* 0xfffffff800c09947 */ /* 0x000fea000383ffff */
[----:B------:R-:W-:Y:S05]  /*8340*/  BRA `(.L_x_2676) ;  /* 0x0000002c00c87947 */ /* 0x000fea0003800000 */
.L_x_2716:
[----:B------:R-:W1:Y:S01]  /*8350*/  S2UR UR7, SR_CTAID.X ;  /* 0x00000000000779c3 */ /* 0x000e620000002500 */
[----:B------:R-:W-:Y:S02]  /*8360*/  ULDC UR8, c[0x0][0x8d0] ;  /* 0x0002340000087ab9 */ /* 0x000fe40000000800 */
[----:B------:R-:W-:-:S11]  /*8370*/  UISETP.NE.AND UP0, UPT, UR8, 0x1, UPT ;  /* 0x000000010800788c */ /* 0x000fd6000bf05270 */
[----:B------:R-:W-:Y:S01]  /*8380*/  @UP0 ULDC UR4, c[0x0][0x8d4] ;  /* 0x0002350000040ab9 */ /* 0x000fe20000000800 */
[----:B------:R-:W-:Y:S01]  /*8390*/  @UP0 ULDC UR9, c[0x0][0x8d8] ;  /* 0x0002360000090ab9 */ /* 0x000fe20000000800 */
[----:B-1----:R-:W-:Y:S02]  /*83a0*/  UIMAD.WIDE.U32 UR4, UR7, UR4, URZ ;  /* 0x00000004070472a5 */ /* 0x002fe4000f8e003f */
[----:B------:R-:W-:Y:S02]  /*83b0*/  UMOV UR6, UR7 ;  /* 0x0000000700067c82 */ /* 0x000fe40008000000 */
[----:B------:R-:W-:-:S03]  /*83c0*/  @UP0 USHF.R.U32.HI UR6, URZ, UR9, UR5 ;  /* 0x000000093f060299 */ /* 0x000fc60008011605 */
[----:B------:R-:W-:Y:S02]  /*83d0*/  ULDC UR4, c[0x0][0x8e8] ;  /* 0x00023a0000047ab9 */ /* 0x000fe40000000800 */
[----:B------:R-:W-:Y:S02]  /*83e0*/  UISETP.GE.AND UP0, UPT, UR6, UR4, UPT ;  /* 0x000000040600728c */ /* 0x000fe4000bf06270 */
[----:B------:R-:W-:-:S04]  /*83f0*/  UIADD3 UR4, -UR6, URZ, URZ ;  /* 0x0000003f06047290 */ /* 0x000fc8000fffe13f */
[----:B------:R-:W-:Y:S01]  /*8400*/  PLOP3.LUT P0, PT, PT, PT, UP0, 0x80, 0x0 ;  /* 0x000000000000781c */ /* 0x000fe20003f0f008 */
[----:B------:R-:W-:-:S12]  /*8410*/  UIMAD UR8, UR8, UR4, UR7 ;  /* 0x00000004080872a4 */ /* 0x000fd8000f8e0207 */
        /* <DEDUP_REMOVED lines=9> */
.L_x_2746:
[----:B------:R-:W-:Y:S01]  /*84b0*/  ULDC UR9, c[0x0][0x8c4] ;  /* 0x0002310000097ab9 */ /* 0x000fe20000000800 */
[----:B------:R-:W-:Y:S01]  /*84c0*/  UMOV UR7, UR8 ;  /* 0x0000000800077c82 */ /* 0x000fe20008000000 */
[----:B------:R-:W-:-:S11]  /*84d0*/  UISETP.NE.AND UP0, UPT, UR9, 0x1, UPT ;  /* 0x000000010900788c */ /* 0x000fd6000bf05270 */
[----:B------:R-:W-:Y:S02]  /*84e0*/  @UP0 ULDC.64 UR10, c[0x0][0x8c8] ;  /* 0x00023200000a0ab9 */ /* 0x000fe40000000a00 */
[----:B------:R-:W-:-:S04]  /*84f0*/  UIMAD.WIDE.U32 UR4, UR8, UR10, URZ ;  /* 0x0000000a080472a5 */ /* 0x000fc8000f8e003f */
[----:B------:R-:W-:-:S04]  /*8500*/  @UP0 USHF.R.U32.HI UR7, URZ, UR11, UR5 ;  /* 0x0000000b3f070299 */ /* 0x000fc80008011605 */
[----:B------:R-:W-:-:S12]  /*8510*/  UIMAD UR4, UR7, UR9, URZ ;  /* 0x00000009070472a4 */ /* 0x000fd8000f8e023f */
.L_x_2747:
        /* <DEDUP_REMOVED lines=23> */
.L_x_2748:
        /* <DEDUP_REMOVED lines=14> */
.L_x_2750:
[----:B------:R-:W-:-:S05]  /*8770*/  ULDC UR4, c[0x0][0x8ec] ;  /* 0x00023b0000047ab9 */ /* 0x000fca0000000800 */
.L_x_2749:
[----:B------:R-:W-:Y:S01]  /*8780*/  UIADD3 UR4, UR4, 0x7f, URZ ;  /* 0x0000007f04047890 */ /* 0x000fe2000fffe03f */
[----:B------:R-:W-:Y:S02]  /*8790*/  IMAD.MOV.U32 R10, RZ, RZ, 0x1 ;  /* 0x00000001ff0a7424 */ /* 0x000fe400078e00ff */
[----:B------:R-:W-:Y:S01]  /*87a0*/  IMAD.MOV.U32 R2, RZ, RZ, RZ ;  /* 0x000000ffff027224 */ /* 0x000fe200078e00ff */
        /* <DEDUP_REMOVED lines=13> */
[----:B------:R-:W1:Y:S02]  /*8880*/  LDC R0, c[0x0][0x280] ;  /* 0x0000a000ff007b82 */ /* 0x000e640000000800 */
[----:B------:R-:W-:Y:S01]  /*8890*/  IMAD.U32 R2, RZ, RZ, UR8 ;  /* 0x00000008ff027e24 */ /* 0x000fe2000f8e00ff */
[----:B------:R-:W-:Y:S01]  /*88a0*/  UISETP.NE.U32.AND UP0, UPT, UR4, URZ, UPT ;  /* 0x0000003f0400728c */ /* 0x000fe2000bf05070 */
[----:B------:R-:W-:Y:S01]  /*88b0*/  PLOP3.LUT P1, PT, PT, PT, UP1, 0x80, 0x0 ;  /* 0x000000000000781c */ /* 0x000fe20003f2f018 */
[----:B------:R-:W-:Y:S01]  /*88c0*/  IMAD.U32 R3, RZ, RZ, UR9 ;  /* 0x00000009ff037e24 */ /* 0x000fe2000f8e00ff */
[----:B------:R-:W-:Y:S01]  /*88d0*/  ULDC.64 UR14, c[0x0][0x778] ;  /* 0x0001de00000e7ab9 */ /* 0x000fe20000000a00 */
[----:B------:R-:W-:Y:S01]  /*88e0*/  UISETP.NE.AND.EX UP0, UPT, UR5, URZ, UPT, UP0 ;  /* 0x0000003f0500728c */ /* 0x000fe2000bf05300 */
[----:B------:R-:W-:-:S02]  /*88f0*/  ULDC.64 UR18, c[0x0][0x788] ;  /* 0x0001e20000127ab9 */ /* 0x000fc40000000a00 */
[----:B------:R-:W-:-:S07]  /*8900*/  ULDC.64 UR4, c[0x0][0x780] ;  /* 0x0001e00000047ab9 */ /* 0x000fce0000000a00 */
[----:B------:R-:W2:Y:S01]  /*8910*/  @P1 LDG.E R6, desc[UR46][R2.64] ;  /* 0x0000002e02061981 */ /* 0x000ea2000c1e1900 */
[----:B------:R-:W-:Y:S01]  /*8920*/  UISETP.NE.U32.AND UP2, UPT, UR4, URZ, UPT ;  /* 0x0000003f0400728c */ /* 0x000fe2000bf45070 */
[----:B------:R-:W-:Y:S01]  /*8930*/  PLOP3.LUT P2, PT, PT, PT, UP0, 0x80, 0x0 ;  /* 0x000000000000781c */ /* 0x000fe20003f4f008 */
[----:B------:R-:W-:Y:S01]  /*8940*/  UIMAD.WIDE UR14, UR13, 0x4, UR14 ;  /* 0x000000040d0e78a5 */ /* 0x000fe2000f8e020e */
[----:B------:R3:W4:Y:S01]  /*8950*/  @P1 LDG.E R4, desc[UR46][R2.64] ;  /* 0x0000002e02041981 */ /* 0x000722000c1e1900 */
[----:B------:R-:W-:-:S06]  /*8960*/  UISETP.NE.AND.EX UP2, UPT, UR5, URZ, UPT, UP2 ;  /* 0x0000003f0500728c */ /* 0x000fcc000bf45320 */
[----:B------:R-:W-:Y:S01]  /*8970*/  PLOP3.LUT P3, PT, PT, PT, UP2, 0x80, 0x0 ;  /* 0x000000000000781c */ /* 0x000fe20003f6f028 */
[----:B---3--:R-:W-:-:S04]  /*8980*/  IMAD.U32 R2, RZ, RZ, UR14 ;  /* 0x0000000eff027e24 */ /* 0x008fc8000f8e00ff */
[----:B------:R-:W-:Y:S01]  /*8990*/  @UP2 ULDC.64 UR4, c[0x0][0x780] ;  /* 0x0001e00000042ab9 */ /* 0x000fe20000000a00 */
[----:B------:R-:W-:Y:S01]  /*89a0*/  IMAD.U32 R3, RZ, RZ, UR15 ;  /* 0x0000000fff037e24 */ /* 0x000fe2000f8e00ff */
[----:B------:R-:W-:-:S04]  /*89b0*/  @UP2 UIMAD.WIDE UR4, UR13, 0x4, UR4 ;  /* 0x000000040d0428a5 */ /* 0x000fc8000f8e0204 */
[----:B------:R3:W4:Y:S02]  /*89c0*/  @P2 LDG.E R5, desc[UR46][R2.64] ;  /* 0x0000002e02052981 */ /* 0x000724000c1e1900 */
[----:B---3--:R-:W-:Y:S02]  /*89d0*/  IMAD.U32 R2, RZ, RZ, UR4 ;  /* 0x00000004ff027e24 */ /* 0x008fe4000f8e00ff */
[----:B------:R-:W-:-:S05]  /*89e0*/  IMAD.U32 R3, RZ, RZ, UR5 ;  /* 0x00000005ff037e24 */ /* 0x000fca000f8e00ff */
[----:B-1----:R1:W5:Y:S01]  /*89f0*/  @P3 LDG.E R0, desc[UR46][R2.64] ;  /* 0x0000002e02003981 */ /* 0x002362000c1e1900 */
        /* <DEDUP_REMOVED lines=10> */
[----:B------:R-:W-:-:S03]  /*8aa0*/  @P2 R2UR UR11, R5 ;  /* 0x00000000050b22ca */ /* 0x000fc600000e0000 */
[----:B------:R-:W-:-:S04]  /*8ab0*/  @UP1 ULOP3.LUT UR10, UR5, 0xffffffc0, URZ, 0xc0, !UPT ;  /* 0xffffffc0050a1892 */ /* 0x000fc8000f8ec03f */
[----:B------:R-:W-:Y:S01]  /*8ac0*/  @UP1 USHF.R.S32.HI UR12, URZ, 0x1f, UR10 ;  /* 0x0000001f3f0c1899 */ /* 0x000fe2000801140a */
[----:B-1----:R-:W-:Y:S11]  /*8ad0*/  @P3 BRA `(.L_x_2752) ;  /* 0x0000000000183947 */ /* 0x002ff60003800000 */
[----:B------:R-:W-:Y:S05]  /*8ae0*/  @!P1 BRA `(.L_x_2752) ;  /* 0x0000000000149947 */ /* 0x000fea0003800000 */
[----:B------:R-:W-:Y:S02]  /*8af0*/  IMAD.U32 R2, RZ, RZ, UR8 ;  /* 0x00000008ff027e24 */ /* 0x000fe4000f8e00ff */
[----:B------:R-:W-:-:S05]  /*8b00*/  IMAD.U32 R3, RZ, RZ, UR9 ;  /* 0x00000009ff037e24 */ /* 0x000fca000f8e00ff */
[----:B------:R-:W2:Y:S04]  /*8b10*/  LDG.E R5, desc[UR46][R2.64] ;  /* 0x0000002e02057981 */ /* 0x000ea8000c1e1900 */
[----:B-----5:R-:W2:Y:S02]  /*8b20*/  LDG.E R0, desc[UR46][R2.64+0x4] ;  /* 0x0000042e02007981 */ /* 0x020ea4000c1e1900 */
[----:B--2---:R-:W-:-:S07]  /*8b30*/  IMAD.IADD R0, R0, 0x1, -R5 ;  /* 0x0000000100007824 */ /* 0x004fce00078e0a05 */
.L_x_2752:
[----:B------:R-:W-:Y:S01]  /*8b40*/  UMOV UR4, URZ ;  /* 0x0000003f00047c82 */ /* 0x000fe20008000000 */
[----:B------:R-:W-:Y:S01]  /*8b50*/  UMOV UR5, URZ ;  /* 0x0000003f00057c82 */ /* 0x000fe20008000000 */
[----:B------:R-:W-:Y:S01]  /*8b60*/  IMAD.U32 R4, RZ, RZ, UR18 ;  /* 0x00000012ff047e24 */ /* 0x000fe2000f8e00ff */
[----:B------:R-:W-:Y:S01]  /*8b70*/  @UP1 UMOV UR4, UR10 ;  /* 0x0000000a00041c82 */ /* 0x000fe20008000000 */
[----:B------:R-:W-:Y:S01]  /*8b80*/  @UP1 UMOV UR5, UR12 ;  /* 0x0000000c00051c82 */ /* 0x000fe20008000000 */
[----:B------:R-:W-:Y:S05]  /*8b90*/  @!P0 BRA `(.L_x_2753) ;  /* 0x0000000000188947 */ /* 0x000fea0003800000 */
[----:B------:R-:W-:Y:S02]  /*8ba0*/  ULDC.64 UR8, c[0x0][0x788] ;  /* 0x0001e20000087ab9 */ /* 0x000fe40000000a00 */
[----:B------:R-:W-:-:S06]  /*8bb0*/  UIMAD.WIDE UR8, UR13, 0x4, UR8 ;  /* 0x000000040d0878a5 */ /* 0x000fcc000f8e0208 */
[----:B------:R-:W-:Y:S02]  /*8bc0*/  IMAD.U32 R2, RZ, RZ, UR8 ;  /* 0x00000008ff027e24 */ /* 0x000fe4000f8e00ff */
[----:B------:R-:W-:-:S05]  /*8bd0*/  IMAD.U32 R3, RZ, RZ, UR9 ;  /* 0x00000009ff037e24 */ /* 0x000fca000f8e00ff */
[----:B------:R1:W5:Y:S01]  /*8be0*/  LDG.E R4, desc[UR46][R2.64] ;  /* 0x0000002e02047981 */ /* 0x000362000c1e1900 */
[----:B------:R-:W-:Y:S05]  /*8bf0*/  BRA `(.L_x_2754) ;  /* 0x0000000000187947 */ /* 0x000fea0003800000 */
.L_x_2753:
[----:B------:R-:W-:Y:S05]  /*8c00*/  @!P2 BRA `(.L_x_2754) ;  /* 0x000000000014a947 */ /* 0x000fea0003800000 */
[----:B------:R-:W-:Y:S02]  /*8c10*/  IMAD.U32 R2, RZ, RZ, UR14 ;  /* 0x0000000eff027e24 */ /* 0x000fe4000f8e00ff */
[----:B------:R-:W-:-:S05]  /*8c20*/  IMAD.U32 R3, RZ, RZ, UR15 ;  /* 0x0000000fff037e24 */ /* 0x000fca000f8e00ff */
[----:B------:R-:W2:Y:S04]  /*8c30*/  LDG.E R5, desc[UR46][R2.64] ;  /* 0x0000002e02057981 */ /* 0x000ea8000c1e1900 */
[----:B------:R-:W2:Y:S02]  /*8c40*/  LDG.E R4, desc[UR46][R2.64+0x4] ;  /* 0x0000042e02047981 */ /* 0x000ea4000c1e1900 */
[----:B--2---:R-:W-:-:S07]  /*8c50*/  IMAD.IADD R4, R4, 0x1, -R5 ;  /* 0x0000000104047824 */ /* 0x004fce00078e0a05 */
.L_x_2754:
[----:B-1----:R-:W-:Y:S01]  /*8c60*/  IMAD.U32 R3, RZ, RZ, UR7 ;  /* 0x00000007ff037e24 */ /* 0x002fe2000f8e00ff */
[----:B------:R-:W-:-:S03]  /*8c70*/  ULDC UR8, c[0x0][0x74c] ;  /* 0x0001d30000087ab9 */ /* 0x000fc60000000800 */
[----:B-----5:R-:W-:Y:S02]  /*8c80*/  IMAD R3, R3, 0x80, R0 ;  /* 0x0000008003037824 */ /* 0x020fe400078e0200 */
[----:B------:R-:W-:-:S03]  /*8c90*/  VIADD R0, R0, 0x3f ;  /* 0x0000003f00007836 */ /* 0x000fc60000000000 */
[----:B------:R-:W-:-:S04]  /*8ca0*/  IADD3 R3, R3, -UR8, -R4 ;  /* 0x8000000803037c10 */ /* 0x000fc8000fffe804 */
[----:B------:R-:W-:-:S04]  /*8cb0*/  SHF.R.S32.HI R2, RZ, 0x1f, R3 ;  /* 0x0000001fff027819 */ /* 0x000fc80000011403 */
[----:B------:R-:W-:Y:S02]  /*8cc0*/  LEA.HI R2, R2, R3, RZ, 0x6 ;  /* 0x0000000302027211 */ /* 0x000fe400078f30ff */
[----:B------:R-:W-:Y:S02]  /*8cd0*/  SHF.R.S32.HI R3, RZ, 0x1f, R0 ;  /* 0x0000001fff037819 */ /* 0x000fe40000011400 */
[----:B------:R-:W-:Y:S02]  /*8ce0*/  SHF.R.S32.HI R2, RZ, 0x6, R2 ;  /* 0x00000006ff027819 */ /* 0x000fe40000011402 */
[----:B------:R-:W-:Y:S02]  /*8cf0*/  LEA.HI R0, R3, R0, RZ, 0x6 ;  /* 0x0000000003007211 */ /* 0x000fe400078f30ff */
[----:B------:R-:W-:Y:S01]  /*8d00*/  VIMNMX R4, RZ, R2, !PT ;  /* 0x00000002ff047248 */ /* 0x000fe20007fe0100 */
[----:B------:R-:W-:Y:S01]  /*8d10*/  IMAD.MOV.U32 R2, RZ, RZ, RZ ;  /* 0x000000ffff027224 */ /* 0x000fe200078e00ff */
[----:B------:R-:W-:-:S04]  /*8d20*/  SHF.R.S32.HI R0, RZ, 0x6, R0 ;  /* 0x00000006ff007819 */ /* 0x000fc80000011400 */
[----:B------:R-:W-:-:S13]  /*8d30*/  ISETP.GT.AND P0, PT, R0, R4, PT ;  /* 0x000000040000720c */ /* 0x000fda0003f04270 */
[----:B------:R-:W-:Y:S05]  /*8d40*/  @!P0 BRA `(.L_x_2751) ;  /* 0x0000002000b48947 */ /* 0x000fea0003800000 */
[----:B------:R-:W-:Y:S01]  /*8d50*/  USHF.R.S32.HI UR10, URZ, 0x1f, UR20 ;  /* 0x0000001f3f0a7899 */ /* 0x000fe20008011414 */
[----:B------:R-:W-:Y:S01]  /*8d60*/  BSSY B0, `(.L_x_2751) ;  /* 0x000022b000007945 */ /* 0x000fe20003800000 */
[----:B------:R-:W-:Y:S01]  /*8d70*/  UISETP.NE.U32.AND UP1, UPT, UR16, URZ, UPT ;  /* 0x0000003f1000728c */ /* 0x000fe2000bf25070 */
[----:B------:R-:W-:Y:S01]  /*8d80*/  IMAD.MOV.U32 R2, RZ, RZ, RZ ;  /* 0x000000ffff027224 */ /* 0x000fe200078e00ff */
[----:B------:R-:W-:Y:S01]  /*8d90*/  ULDC.64 UR14, c[0x0][0x718] ;  /* 0x0001c600000e7ab9 */ /* 0x000fe20000000a00 */
[----:B------:R-:W-:Y:S01]  /*8da0*/  UMOV UR8, UR4 ;  /* 0x0000000400087c82 */ /* 0x000fe20008000000 */
[----:B------:R-:W-:Y:S02]  /*8db0*/  UIMAD UR12, UR10, UR14, URZ ;  /* 0x0000000e0a0c72a4 */ /* 0x000fe4000f8e023f */
[----:B------:R-:W-:Y:S02]  /*8dc0*/  UISETP.NE.AND.EX UP1, UPT, UR17, URZ, UPT, UP1 ;  /* 0x0000003f1100728c */ /* 0x000fe4000bf25310 */
[----:B------:R-:W-:Y:S01]  /*8dd0*/  UIMAD UR12, UR20, UR15, UR12 ;  /* 0x0000000f140c72a4 */ /* 0x000fe2000f8e020c */
[----:B------:R-:W-:-:S02]  /*8de0*/  ULDC.64 UR16, c[0x0][0x730] ;  /* 0x0001cc0000107ab9 */ /* 0x000fc40000000a00 */
[----:B------:R-:W-:Y:S01]  /*8df0*/  ULDC UR15, c[0x0][0x2e8] ;  /* 0x0000ba00000f7ab9 */ /* 0x000fe20000000800 */
[----:B------:R-:W-:Y:S01]  /*8e00*/  UIMAD UR10, UR10, UR16, URZ ;  /* 0x000000100a0a72a4 */ /* 0x000fe2000f8e023f */
[----:B------:R-:W-:Y:S01]  /*8e10*/  UMOV UR9, UR5 ;  /* 0x0000000500097c82 */ /* 0x000fe20008000000 */
[----:B------:R-:W-:Y:S02]  /*8e20*/  UISETP.NE.AND UP2, UPT, UR15, 0x1, UPT ;  /* 0x000000010f00788c */ /* 0x000fe4000bf45270 */
[----:B------:R-:W-:Y:S02]  /*8e30*/  UIMAD.WIDE.U32 UR4, UR20, UR14, UR8 ;  /* 0x0000000e140472a5 */ /* 0x000fe4000f8e0008 */
[----:B------:R-:W-:Y:S02]  /*8e40*/  UIMAD.WIDE.U32 UR8, UR20, UR16, UR8 ;  /* 0x00000010140872a5 */ /* 0x000fe4000f8e0008 */
[----:B------:R-:W-:Y:S02]  /*8e50*/  UIMAD UR14, UR20, UR17, UR10 ;  /* 0x00000011140e72a4 */ /* 0x000fe4000f8e020a */
[----:B------:R-:W-:Y:S01]  /*8e60*/  USHF.R.S32.HI UR10, URZ, 0x1f, UR13 ;  /* 0x0000001f3f0a7899 */ /* 0x000fe2000801140d */
[----:B------:R-:W-:Y:S01]  /*8e70*/  ELECT P0, URZ, PT ;  /* 0x00000000003f782f */ /* 0x000fe20003800000 */
[----:B------:R-:W-:-:S02]  /*8e80*/  USEL UR21, UR13, URZ, !UP1 ;  /* 0x0000003f0d157287 */ /* 0x000fc4000c800000 */
[----:B------:R-:W-:Y:S01]  /*8e90*/  UIADD3 UR9, UR9, UR14, URZ ;  /* 0x0000000e09097290 */ /* 0x000fe2000fffe03f */
[----:B------:R-:W-:Y:S01]  /*8ea0*/  ULDC.64 UR18, c[0x0][0x738] ;  /* 0x0001ce0000127ab9 */ /* 0x000fe20000000a00 */
[----:B------:R-:W-:Y:S01]  /*8eb0*/  USEL UR10, UR10, URZ, !UP1 ;  /* 0x0000003f0a0a7287 */ /* 0x000fe2000c800000 */
[----:B------:R-:W-:Y:S01]  /*8ec0*/  ULDC.64 UR16, c[0x0][0x720] ;  /* 0x0001c80000107ab9 */ /* 0x000fe20000000a00 */
[----:B------:R-:W-:Y:S02]  /*8ed0*/  UIMAD.WIDE.U32 UR14, UR18, UR21, UR8 ;  /* 0x00000015120e72a5 */ /* 0x000fe4000f8e0008 */
[----:B------:R-:W-:Y:S01]  /*8ee0*/  UIADD3 UR23, UR5, UR12, URZ ;  /* 0x0000000c05177290 */ /* 0x000fe2000fffe03f */
[----:B------:R-:W-:Y:S01]  /*8ef0*/  @UP2 ULDC UR8, c[0x0][0x2ec] ;  /* 0x0000bb0000082ab9 */ /* 0x000fe20000000800 */
[----:B------:R-:W-:Y:S02]  /*8f00*/  UIMAD UR5, UR10, UR16, URZ ;  /* 0x000000100a0572a4 */ /* 0x000fe4000f8e023f */
[----:B------:R-:W-:-:S02]  /*8f10*/  UIMAD UR10, UR10, UR18, URZ ;  /* 0x000000120a0a72a4 */ /* 0x000fc4000f8e023f */
[----:B------:R-:W-:Y:S02]  /*8f20*/  UIMAD.WIDE.U32 UR8, UR20, UR8, URZ ;  /* 0x00000008140872a5 */ /* 0x000fe4000f8e003f */
[----:B------:R-:W-:Y:S01]  /*8f30*/  ULEA UR11, UR7, UR11, 0x7 ;  /* 0x0000000b070b7291 */ /* 0x000fe2000f8e383f */
[----:B------:R-:W-:Y:S02]  /*8f40*/  UMOV UR22, UR4 ;  /* 0x0000000400167c82 */ /* 0x000fe40008000000 */
[----:B------:R-:W-:Y:S01]  /*8f50*/  @UP2 ULDC UR7, c[0x0][0x2f0] ;  /* 0x0000bc0000072ab9 */ /* 0x000fe20000000800 */
[----:B------:R-:W-:Y:S01]  /*8f60*/  UMOV UR12, UR20 ;  /* 0x00000014000c7c82 */ /* 0x000fe20008000000 */
[----:B------:R-:W-:Y:S02]  /*8f70*/  UIMAD UR5, UR17, UR21, UR5 ;  /* 0x00000015110572a4 */ /* 0x000fe4000f8e0205 */
[----:B------:R-:W-:Y:S02]  /*8f80*/  UIMAD.WIDE.U32 UR22, UR16, UR21, UR22 ;  /* 0x00000015101672a5 */ /* 0x000fe4000f8e0016 */
[----:B------:R-:W-:-:S02]  /*8f90*/  UIMAD UR4, UR19, UR21, UR10 ;  /* 0x00000015130472a4 */ /* 0x000fc4000f8e020a */
        /* <DEDUP_REMOVED lines=10> */
.L_x_2784:
        /* <DEDUP_REMOVED lines=15> */
.L_x_2757:
[----:B------:R-:W-:Y:S01]  /*9130*/  R2UR UR19, R4 ;  /* 0x00000000041372ca */ /* 0x000fe200000e0000 */
[----:B------:R-:W2:Y:S01]  /*9140*/  LDC.64 R12, c[0x0][0x198] ;  /* 0x00006600ff0c7b82 */ /* 0x000ea20000000a00 */
[----:B------:R-:W-:Y:S01]  /*9150*/  ULDC.64 UR8, c[0x0][0x700] ;  /* 0x0001c00000087ab9 */ /* 0x000fe20000000a00 */
[----:B------:R-:W-:Y:S01]  /*9160*/  UMOV UR50, 0x0 ;  /* 0x0000000000327882 */ /* 0x000fe20000000000 */
[----:B------:R-:W-:Y:S01]  /*9170*/  IMAD.U32 R9, RZ, RZ, UR8 ;  /* 0x00000008ff097e24 */ /* 0x000fe2000f8e00ff */
[----:B------:R-:W-:Y:S01]  /*9180*/  R2UR UR8, R15 ;  /* 0x000000000f0872ca */ /* 0x000fe200000e0000 */
[----:B------:R-:W-:Y:S01]  /*9190*/  IMAD.U32 R8, RZ, RZ, UR9 ;  /* 0x00000009ff087e24 */ /* 0x000fe2000f8e00ff */
[----:B------:R-:W-:Y:S01]  /*91a0*/  UMOV UR51, 0x14f00000 ;  /* 0x14f0000000337882 */ /* 0x000fe20000000000 */
[----:B------:R-:W-:Y:S01]  /*91b0*/  UMOV UR18, URZ ;  /* 0x0000003f00127c82 */ /* 0x000fe20008000000 */
[----:B------:R-:W-:Y:S01]  /*91c0*/  UMOV UR42, 0x20 ;  /* 0x00000020002a7882 */ /* 0x000fe20000000000 */
[----:B------:R-:W-:Y:S01]  /*91d0*/  UMOV UR44, UR20 ;  /* 0x00000014002c7c82 */ /* 0x000fe20008000000 */
[----:B------:R-:W-:Y:S01]  /*91e0*/  UMOV UR45, UR21 ;  /* 0x00000015002d7c82 */ /* 0x000fe20008000000 */
[----:B------:R-:W-:Y:S01]  /*91f0*/  UMOV UR34, 0x40 ;  /* 0x0000004000227882 */ /* 0x000fe20000000000 */
[----:B------:R-:W-:Y:S01]  /*9200*/  USHF.L.U32 UR19, UR19, 0x6, URZ ;  /* 0x0000000613137899 */ /* 0x000fe2000800063f */
[----:B------:R-:W-:Y:S01]  /*9210*/  IMAD.MOV.U32 R16, RZ, RZ, RZ ;  /* 0x000000ffff107224 */ /* 0x000fe200078e00ff */
[----:B------:R-:W-:Y:S01]  /*9220*/  UMOV UR36, UR20 ;  /* 0x0000001400247c82 */ /* 0x000fe20008000000 */
[----:B------:R-:W-:Y:S01]  /*9230*/  UMOV UR37, UR21 ;  /* 0x0000001500257c82 */ /* 0x000fe20008000000 */
[----:B------:R-:W-:-:S02]  /*9240*/  UIADD3 UR7, UP0, UR19, UR22, URZ ;  /* 0x0000001613077290 */ /* 0x000fc4000ff1e03f */
[----:B------:R-:W-:Y:S01]  /*9250*/  IMAD.U32 R3, RZ, RZ, UR19 ;  /* 0x00000013ff037e24 */ /* 0x000fe2000f8e00ff */
[----:B------:R-:W-:Y:S02]  /*9260*/  UIADD3 UR16, UR8, 0x12000, URZ ;  /* 0x0001200008107890 */ /* 0x000fe4000fffe03f */
[----:B------:R-:W-:Y:S01]  /*9270*/  UIADD3 UR17, UR8, 0x26810, URZ ;  /* 0x0002681008117890 */ /* 0x000fe2000fffe03f */
[----:B------:R-:W-:Y:S01]  /*9280*/  PLOP3.LUT P1, PT, PT, PT, UP0, 0x80, 0x0 ;  /* 0x000000000000781c */ /* 0x000fe20003f2f008 */
[----:B-1----:R-:W-:Y:S01]  /*9290*/  IMAD.U32 R2, RZ, RZ, UR7 ;  /* 0x00000007ff027e24 */ /* 0x002fe2000f8e00ff */
[----:B------:R-:W-:Y:S01]  /*92a0*/  UIADD3 UR19, UR19, UR6, URZ ;  /* 0x0000000613137290 */ /* 0x000fe2000fffe03f */
[----:B--2---:R-:W-:Y:S01]  /*92b0*/  IMAD.MOV.U32 R7, RZ, RZ, R12 ;  /* 0x000000ffff077224 */ /* 0x004fe200078e000c */
[----:B------:R-:W-:Y:S01]  /*92c0*/  LEA.HI.X.SX32 R3, R3, R14, 0x1, P1 ;  /* 0x0000000e03037211 */ /* 0x000fe200008f0eff */
[----:B------:R-:W-:Y:S01]  /*92d0*/  IMAD.MOV.U32 R6, RZ, RZ, R13 ;  /* 0x000000ffff067224 */ /* 0x000fe200078e000d */
[C---:B------:R-:W-:Y:S01]  /*92e0*/  LEA R5, P1, R2.reuse, R9, 0x2 ;  /* 0x0000000902057211 */ /* 0x040fe200078210ff */
[----:B------:R-:W-:Y:S01]  /*92f0*/  UIADD3 UR40, UR8, 0x13000, URZ ;  /* 0x0001300008287890 */ /* 0x000fe2000fffe03f */
[----:B------:R-:W-:Y:S01]  /*9300*/  IMAD.MOV.U32 R12, RZ, RZ, 0xc000 ;  /* 0x0000c000ff0c7424 */ /* 0x000fe200078e00ff */
[----:B------:R-:W-:Y:S01]  /*9310*/  UIADD3 UR32, UR8, 0x14000, URZ ;  /* 0x0001400008207890 */ /* 0x000fe2000fffe03f */
[----:B------:R-:W-:Y:S01]  /*9320*/  LEA.HI.X R2, R2, R8, R3, 0x2, P1 ;  /* 0x0000000802027211 */ /* 0x000fe200008f1403 */
[----:B------:R-:W-:Y:S01]  /*9330*/  UIADD3 UR52, UR8, 0x1e000, URZ ;  /* 0x0001e00008347890 */ /* 0x000fe2000fffe03f */
[----:B------:R-:W-:Y:S01]  /*9340*/  R2UR UR24, R5 ;  /* 0x00000000051872ca */ /* 0x000fe200000e0000 */
[----:B------:R-:W-:Y:S01]  /*9350*/  UMOV UR41, UR17 ;  /* 0x0000001100297c82 */ /* 0x000fe20008000000 */
[----:B------:R-:W-:Y:S01]  /*9360*/  R2UR UR25, R2 ;  /* 0x00000000021972ca */ /* 0x000fe200000e0000 */
[----:B------:R-:W-:Y:S01]  /*9370*/  UMOV UR43, UR19 ;  /* 0x00000013002b7c82 */ /* 0x000fe20008000000 */
[C---:B------:R-:W-:Y:S01]  /*9380*/  IADD3 R2, P1, R7.reuse, 0x2f0, RZ ;  /* 0x000002f007027810 */ /* 0x040fe20007f3e0ff */
[----:B------:R-:W-:Y:S01]  /*9390*/  UMOV UR33, UR17 ;  /* 0x0000001100217c82 */ /* 0x000fe20008000000 */
[----:B------:R-:W-:Y:S01]  /*93a0*/  UMOV UR35, UR19 ;  /* 0x0000001300237c82 */ /* 0x000fe20008000000 */
[----:B------:R-:W-:Y:S01]  /*93b0*/  UMOV UR7, 0x10 ;  /* 0x0000001000077882 */ /* 0x000fe20000000000 */
[----:B------:R-:W-:Y:S01]  /*93c0*/  R2UR UR54, R2 ;  /* 0x00000000023672ca */ /* 0x000fe200000e0000 */
[----:B------:R-:W-:Y:S01]  /*93d0*/  UMOV UR53, UR17 ;  /* 0x0000001100357c82 */ /* 0x000fe20008000000 */
[----:B------:R-:W-:Y:S01]  /*93e0*/  IADD3 R2, P2, R7, 0x3f0, RZ ;  /* 0x000003f007027810 */ /* 0x000fe20007f5e0ff */
[----:B------:R-:W-:Y:S01]  /*93f0*/  UIADD3 UR9, UR8, 0x26800, URZ ;  /* 0x0002680008097890 */ /* 0x000fe2000fffe03f */
[----:B------:R-:W-:Y:S01]  /*9400*/  VIADD R5, R0, 0xffffffff ;  /* 0xffffffff00057836 */ /* 0x000fe20000000000 */
[----:B------:R-:W-:Y:S01]  /*9410*/  UMOV UR10, UR18 ;  /* 0x00000012000a7c82 */ /* 0x000fe20008000000 */
[----:B------:R-:W-:Y:S01]  /*9420*/  R2UR UR30, R2 ;  /* 0x00000000021e72ca */ /* 0x000fe200000e0000 */
[--C-:B------:R-:W-:Y:S01]  /*9430*/  IMAD.X R2, RZ, RZ, R6.reuse, P1 ;  /* 0x000000ffff027224 */ /* 0x100fe200008e0606 */
[----:B------:R-:W-:Y:S01]  /*9440*/  UMOV UR26, 0x10 ;  /* 0x00000010001a7882 */ /* 0x000fe20000000000 */
[----:B------:R1:W-:Y:S01]  /*9450*/  STL [R1], R5 ;  /* 0x0000000501007387 */ /* 0x0003e20000100800 */
[----:B------:R-:W-:Y:S01]  /*9460*/  UMOV UR27, UR11 ;  /* 0x0000000b001b7c82 */ /* 0x000fe20008000000 */
[----:B------:R-:W-:Y:S01]  /*9470*/  UMOV UR28, UR12 ;  /* 0x0000000c001c7c82 */ /* 0x000fe20008000000 */
[----:B------:R-:W-:Y:S01]  /*9480*/  R2UR UR55, R2 ;  /* 0x00000000023772ca */ /* 0x000fe200000e0000 */
[----:B------:R-:W-:Y:S01]  /*9490*/  IMAD.X R2, RZ, RZ, R6, P2 ;  /* 0x000000ffff027224 */ /* 0x000fe200010e0606 */
[----:B------:R-:W-:Y:S01]  /*94a0*/  UMOV UR29, UR13 ;  /* 0x0000000d001d7c82 */ /* 0x000fe20008000000 */
[----:B------:R-:W-:Y:S01]  /*94b0*/  UIADD3 UR56, UR8, 0x3000, URZ ;  /* 0x0000300008387890 */ /* 0x000fe2000fffe03f */
[----:B------:R-:W-:-:S02]  /*94c0*/  UMOV UR58, 0x30 ;  /* 0x00000030003a7882 */ /* 0x000fc40000000000 */
        /* <DEDUP_REMOVED lines=8> */
[----:B------:R-:W-:-:S04]  /*9550*/  ISETP.GE.AND P1, PT, R4, R5, PT ;  /* 0x000000050400720c */ /* 0x000fc80003f26270 */
[----:B------:R-:W-:-:S13]  /*9560*/  R2UR UR49, R3 ;  /* 0x00000000033172ca */ /* 0x000fda00000e0000 */
[----:B------:R2:W-:Y:S01]  /*9570*/  UTMALDG.4D [UR16], [UR48], desc[UR50] ;  /* 0x00003210300075b4 */ /* 0x0005e20008019000 */
[----:B------:R3:W-:Y:S01]  /*9580*/  UTMALDG.4D [UR40], [UR48], desc[UR50] ;  /* 0x00003228300075b4 */ /* 0x0007e20008019000 */
[----:B------:R-:W-:Y:S01]  /*9590*/  UTMALDG.4D [UR32], [UR48], desc[UR50] ;  /* 0x00003220300075b4 */ /* 0x000fe20008019000 */
[----:B------:R4:W-:Y:S01]  /*95a0*/  UBLKCP.S.G [UR52], [UR24], UR7 ;  /* 0x00000034180073ba */ /* 0x0009e20008000207 */
[----:B------:R1:W-:Y:S01]  /*95b0*/  SYNCS.ARRIVE.TRANS64 RZ, [R15+URZ+0x26800], R12 ;  /* 0x0268000c0fff79a7 */ /* 0x0003e2000800003f */
[----:B--2---:R-:W-:Y:S01]  /*95c0*/  UMOV UR16, 0x0 ;  /* 0x0000000000107882 */ /* 0x004fe20000000000 */
[----:B------:R-:W-:Y:S02]  /*95d0*/  UMOV UR17, 0x10000000 ;  /* 0x1000000000117882 */ /* 0x000fe40000000000 */
[----:B------:R2:W-:Y:S01]  /*95e0*/  UTMALDG.4D [UR8], [UR54], desc[UR16] ;  /* 0x00001008360075b4 */ /* 0x0005e20008019000 */
[----:B---3--:R-:W-:Y:S01]  /*95f0*/  UIADD3 UR40, UR8, 0x5000, URZ ;  /* 0x0000500008287890 */ /* 0x008fe2000fffe03f */
[----:B------:R-:W-:Y:S01]  /*9600*/  UMOV UR42, 0x50 ;  /* 0x00000050002a7882 */ /* 0x000fe20000000000 */
[----:B------:R-:W-:Y:S01]  /*9610*/  UMOV UR43, UR11 ;  /* 0x0000000b002b7c82 */ /* 0x000fe20008000000 */
[----:B------:R-:W-:Y:S01]  /*9620*/  UMOV UR44, UR12 ;  /* 0x0000000c002c7c82 */ /* 0x000fe20008000000 */
[----:B------:R-:W-:Y:S01]  /*9630*/  UMOV UR45, UR13 ;  /* 0x0000000d002d7c82 */ /* 0x000fe20008000000 */
[----:B----4-:R-:W-:-:S02]  /*9640*/  UIADD3 UR24, UR8, 0x1000, URZ ;  /* 0x0000100008187890 */ /* 0x010fc4000fffe03f */
[----:B------:R-:W-:Y:S01]  /*9650*/  UIADD3 UR32, UR8, 0x2000, URZ ;  /* 0x0000200008207890 */ /* 0x000fe2000fffe03f */
[----:B------:R-:W-:Y:S01]  /*9660*/  UMOV UR25, UR9 ;  /* 0x0000000900197c82 */ /* 0x000fe20008000000 */
[----:B------:R-:W-:Y:S01]  /*9670*/  UMOV UR34, 0x20 ;  /* 0x0000002000227882 */ /* 0x000fe20000000000 */
[----:B------:R-:W-:Y:S01]  /*9680*/  UMOV UR35, UR11 ;  /* 0x0000000b00237c82 */ /* 0x000fe20008000000 */
        /* <DEDUP_REMOVED lines=10> */
[----:B------:R-:W-:Y:S01]  /*9730*/  UMOV UR41, UR9 ;  /* 0x0000000900297c82 */ /* 0x000fe20008000000 */
[----:B--2---:R-:W-:Y:S01]  /*9740*/  UMOV UR10, 0x40 ;  /* 0x00000040000a7882 */ /* 0x004fe20000000000 */
[----:B------:R2:W-:Y:S01]  /*9750*/  UTMALDG.4D [UR32], [UR54], desc[UR16] ;  /* 0x00001020360075b4 */ /* 0x0005e20008019000 */
[----:B------:R1:W-:Y:S01]  /*9760*/  UTMALDG.4D [UR56], [UR54], desc[UR16] ;  /* 0x00001038360075b4 */ /* 0x0003e20008019000 */
[----:B------:R1:W-:Y:S01]  /*9770*/  UTMALDG.4D [UR48], [UR54], desc[UR16] ;  /* 0x00001030360075b4 */ /* 0x0003e20008019000 */
[----:B---3--:R-:W-:Y:S01]  /*9780*/  UIADD3 UR24, UR8, 0x6000, URZ ;  /* 0x0000600008187890 */ /* 0x008fe2000fffe03f */
[----:B------:R-:W-:Y:S01]  /*9790*/  UMOV UR26, UR18 ;  /* 0x00000012001a7c82 */ /* 0x000fe20008000000 */
[----:B------:R1:W-:Y:S01]  /*97a0*/  UTMALDG.4D [UR40], [UR54], desc[UR16] ;  /* 0x00001028360075b4 */ /* 0x0003e20008019000 */
[----:B--2---:R-:W-:-:S02]  /*97b0*/  UIADD3 UR32, UR8, 0x8000, URZ ;  /* 0x0000800008207890 */ /* 0x004fc4000fffe03f */
[----:B------:R-:W-:-:S04]  /*97c0*/  UIADD3 UR8, UR8, 0xa000, URZ ;  /* 0x0000a00008087890 */ /* 0x000fc8000fffe03f */
[----:B------:R1:W-:Y:S03]  /*97d0*/  UTMALDG.4D [UR24], [UR30], desc[UR16] ;  /* 0x000010181e0075b4 */ /* 0x0003e60008019000 */
[----:B------:R1:W-:Y:S02]  /*97e0*/  UTMALDG.4D [UR32], [UR30], desc[UR16] ;  /* 0x000010201e0075b4 */ /* 0x0003e40008019000 */
[----:B------:R1:W-:Y:S02]  /*97f0*/  UTMALDG.4D [UR8], [UR30], desc[UR16] ;  /* 0x000010081e0075b4 */ /* 0x0003e40008019000 */
[----:B-1----:R-:W-:Y:S05]  /*9800*/  @P1 BRA `(.L_x_2758) ;  /* 0x0000001400081947 */ /* 0x002fea0003800000 */
[-C--:B------:R-:W-:Y:S01]  /*9810*/  LOP3.LUT R17, RZ, R4.reuse, RZ, 0x33, !PT ;  /* 0x00000004ff117212 */ /* 0x080fe200078e33ff */
[C---:B------:R-:W-:Y:S02]  /*9820*/  VIADD R5, R0.reuse, 0xfffffffe ;  /* 0xfffffffe00057836 */ /* 0x040fe40000000000 */
[----:B------:R-:W-:Y:S02]  /*9830*/  IMAD.MOV.U32 R10, RZ, RZ, 0x1 ;  /* 0x00000001ff0a7424 */ /* 0x000fe400078e00ff */
[----:B------:R-:W-:Y:S01]  /*9840*/  IMAD.IADD R17, R0, 0x1, R17 ;  /* 0x0000000100117824 */ /* 0x000fe200078e0211 */
[----:B------:R-:W-:Y:S01]  /*9850*/  ISETP.NE.AND P1, PT, R5, R4, PT ;  /* 0x000000040500720c */ /* 0x000fe20003f25270 */
[----:B------:R-:W-:-:S03]  /*9860*/  IMAD.MOV.U32 R0, RZ, RZ, R4 ;  /* 0x000000ffff007224 */ /* 0x000fc600078e0004 */
[----:B------:R-:W-:-:S05]  /*9870*/  LOP3.LUT R5, R17, 0x1, RZ, 0xc0, !PT ;  /* 0x0000000111057812 */ /* 0x000fca00078ec0ff */
[----:B------:R1:W-:Y:S04]  /*9880*/  STL [R1+0x4], R5 ;  /* 0x0000040501007387 */ /* 0x0003e80000100800 */
[----:B------:R-:W-:Y:S05]  /*9890*/  @!P1 BRA `(.L_x_2759) ;  /* 0x0000000c00409947 */ /* 0x000fea0003800000 */
[----:B------:R-:W-:Y:S02]  /*98a0*/  IMAD.IADD R17, R17, 0x1, -R5 ;  /* 0x0000000111117824 */ /* 0x000fe400078e0a05 */
[----:B------:R-:W-:Y:S02]  /*98b0*/  IMAD.MOV.U32 R0, RZ, RZ, R4 ;  /* 0x000000ffff007224 */ /* 0x000fe400078e0004 */
[----:B------:R-:W-:-:S07]  /*98c0*/  IMAD.MOV.U32 R10, RZ, RZ, 0x1 ;  /* 0x00000001ff0a7424 */ /* 0x000fce00078e00ff */
.L_x_2768:
[----:B-123--:R-:W-:-:S04]  /*98d0*/  SHF.L.U32 R18, R10, 0x1f, RZ ;  /* 0x0000001f0a127819 */ /* 0x00efc800000006ff */
[----:B------:R-:W2:Y:S02]  /*98e0*/  SYNCS.PHASECHK.TRANS64.TRYWAIT P1, [R15+URZ+0x26840], R18 ;  /* 0x026840120f0075a7 */ /* 0x000ea4000802017f */
[----:B--2---:R-:W-:Y:S05]  /*98f0*/  @!P1 BRA `(.L_x_2760) ;  /* 0x0000001800dc9947 */ /* 0x004fea0003800000 */
.L_x_2785:
        /* <DEDUP_REMOVED lines=8> */
.L_x_2761:
        /* <DEDUP_REMOVED lines=44> */
.L_x_2786:
        /* <DEDUP_REMOVED lines=8> */
.L_x_2763:
        /* <DEDUP_REMOVED lines=44> */
.L_x_2787:
        /* <DEDUP_REMOVED lines=8> */
.L_x_2765:
        /* <DEDUP_REMOVED lines=38> */
.L_x_2789:
        /* <DEDUP_REMOVED lines=8> */
.L_x_2767:
        /* <DEDUP_REMOVED lines=44> */
.L_x_2759:
[----:B------:R-:W4:Y:S02]  /*a5a0*/  LDL.LU R4, [R1+0x4] ;  /* 0x0000040001047983 */ /* 0x000f240000300800 */
[----:B----4-:R-:W-:Y:S02]  /*a5b0*/  ISETP.NE.AND P1, PT, R4, RZ, PT ;  /* 0x000000ff0400720c */ /* 0x010fe40003f25270 */
[----:B------:R4:W5:Y:S11]  /*a5c0*/  LDL R4, [R1] ;  /* 0x0000000001047983 */ /* 0x0009760000100800 */
[----:B----4-:R-:W-:Y:S05]  /*a5d0*/  @!P1 BRA `(.L_x_2758) ;  /* 0x0000000400949947 */ /* 0x010fea0003800000 */
[----:B------:R-:W-:-:S04]  /*a5e0*/  SHF.L.U32 R12, R10, 0x1f, RZ ;  /* 0x0000001f0a0c7819 */ /* 0x000fc800000006ff */
[----:B------:R-:W4:Y:S02]  /*a5f0*/  SYNCS.PHASECHK.TRANS64.TRYWAIT P1, [R15+URZ+0x26840], R12 ;  /* 0x0268400c0f0075a7 */ /* 0x000f24000802017f */
[----:B----4-:R-:W-:Y:S05]  /*a600*/  @!P1 BRA `(.L_x_2769) ;  /* 0x0000000c00ec9947 */ /* 0x010fea0003800000 */
.L_x_2790:
        /* <DEDUP_REMOVED lines=8> */
.L_x_2770:
        /* <DEDUP_REMOVED lines=41> */
.L_x_2791:
        /* <DEDUP_REMOVED lines=8> */
.L_x_2772:
[----:B------:R2:W5:Y:S01]  /*a9a0*/  LDL.LU R4, [R1] ;  /* 0x0000000001047983 */ /* 0x0005620000300800 */
        /* <DEDUP_REMOVED lines=40> */
.L_x_2758:
[----:B------:R-:W1:Y:S01]  /*ac30*/  S2R R0, SR_TID.X ;  /* 0x0000000000007919 */ /* 0x000e620000002100 */
[----:B------:R-:W-:Y:S01]  /*ac40*/  IMAD R3, R16, 0x8, R15 ;  /* 0x0000000810037824 */ /* 0x000fe200078e020f */
[----:B-1----:R-:W-:Y:S02]  /*ac50*/  LOP3.LUT R2, R0, 0x7f, RZ, 0xc0, !PT ;  /* 0x0000007f00027812 */ /* 0x002fe400078ec0ff */
[----:B------:R-:W-:Y:S02]  /*ac60*/  SHF.L.U32 R0, R10, 0x1f, RZ ;  /* 0x0000001f0a007819 */ /* 0x000fe400000006ff */
[----:B------:R-:W-:Y:S02]  /*ac70*/  ISETP.NE.AND P1, PT, R2, RZ, PT ;  /* 0x000000ff0200720c */ /* 0x000fe40003f25270 */
[----:B------:R-:W1:Y:S02]  /*ac80*/  SYNCS.PHASECHK.TRANS64.TRYWAIT P0, [R3+URZ+0x26840], R0 ;  /* 0x02684000030075a7 */ /* 0x000e64000800017f */
[----:B-1----:R-:W-:Y:S09]  /*ac90*/  @!P0 BRA `(.L_x_2773) ;  /* 0x0000000800708947 */ /* 0x002ff20003800000 */
.L_x_2792:
[----:B------:R-:W-:Y:S05]  /*aca0*/  @P1 BRA `(.L_x_2774) ;  /* 0x0000000000181947 */ /* 0x000fea0003800000 */
[----:B------:R-:W1:Y:S01]  /*acb0*/  S2R R2, SR_TID.X ;  /* 0x0000000000027919 */ /* 0x000e620000002100 */
[----:B------:R-:W-:-:S04]  /*acc0*/  IMAD.MOV.U32 R0, RZ, RZ, 0x3100 ;  /* 0x00003100ff007424 */ /* 0x000fc800078e00ff */
[----:B------:R1:W-:Y:S02]  /*acd0*/  SYNCS.ARRIVE.TRANS64 RZ, [R3+URZ+0x26830], R0 ;  /* 0x0268300003ff79a7 */ /* 0x0003e4000800003f */
[----:B-1----:R-:W-:-:S13]  /*ace0*/  LOP3.LUT P0, RZ, R2, 0x1f, RZ, 0xc0, !PT ;  /* 0x0000001f02ff7812 */ /* 0x002fda000780c0ff */
[----:B------:R-:W-:Y:S05]  /*acf0*/  @!P0 BRA `(.L_x_2774) ;  /* 0x0000000000048947 */ /* 0x000fea0003800000 */
[----:B------:R-:W-:Y:S01]  /*ad00*/  BPT.TRAP 0x1 ;  /* 0x000000040000795c */ /* 0x000fe20000300000 */
.L_x_2774:
        /* <DEDUP_REMOVED lines=48> */
.L_x_2755:
[----:B------:R-:W-:Y:S05]  /*b010*/  BSYNC B0 ;  /* 0x0000000000007941 */ /* 0x000fea0003800000 */
.L_x_2751:
[----:B------:R-:W-:-:S03]  /*b020*/  UMOV UR7, 0xffffffff ;  /* 0xffffffff00077882 */ /* 0x000fc60000000000 */
[----:B------:R-:W-:Y:S05]  /*b030*/  BRA.DIV UR7, `(.L_x_2775) ;  /* 0x00000006079c7947 */ /* 0x000fea000b800000 */
[----:B------:R-:W-:-:S13]  /*b040*/  ELECT P6, URZ, PT ;  /* 0x00000000003f782f */ /* 0x000fda00038c0000 */
.L_x_2795:
[----:B------:R-:W-:Y:S05]  /*b050*/  @!P6 BRA `(.L_x_2676) ;  /* 0x000000000084e947 */ /* 0x000fea0003800000 */
[----:B------:R-:W-:-:S06]  /*b060*/  ULOP3.LUT UR7, UR38, 0x2, URZ, 0xfc, !UPT ;  /* 0x0000000226077892 */ /* 0x000fcc000f8efc3f */
[----:B------:R-:W-:-:S05]  /*b070*/  IMAD.U32 R0, RZ, RZ, UR7 ;  /* 0x00000007ff007e24 */ /* 0x000fca000f8e00ff */
[----:B------:R-:W-:-:S13]  /*b080*/  ISETP.NE.AND P2, PT, R0, 0x3, PT ;  /* 0x000000030000780c */ /* 0x000fda0003f45270 */
[----:B------:R-:W-:Y:S05]  /*b090*/  @!P2 BRA `(.L_x_2776) ;  /* 0x000000000004a947 */ /* 0x000fea0003800000 */
[----:B------:R-:W-:Y:S01]  /*b0a0*/  BPT.TRAP 0x1 ;  /* 0x000000040000795c */ /* 0x000fe20000300000 */
.L_x_2776:
        /* <DEDUP_REMOVED lines=15> */
.L_x_2796:
[----:B------:R-:W2:Y:S02]  /*b1a0*/  SYNCS.PHASECHK.TRANS64.TRYWAIT P0, [R3+URZ], R0 ;  /* 0x00000000030075a7 */ /* 0x000ea4000800017f */
[----:B--2---:R-:W-:Y:S05]  /*b1b0*/  @!P0 BRA `(.L_x_2778) ;  /* 0x0000000400708947 */ /* 0x004fea0003800000 */
.L_x_2797:
[----:B------:R-:W-:Y:S05]  /*b1c0*/  @!P2 BRA `(.L_x_2779) ;  /* 0x000000000004a947 */ /* 0x000fea0003800000 */
[----:B------:R-:W-:Y:S01]  /*b1d0*/  BPT.TRAP 0x1 ;  /* 0x000000040000795c */ /* 0x000fe20000300000 */
.L_x_2779:
[----:B--2---:R-:W-:-:S04]  /*b1e0*/  VIADD R3, R8, 0x26840 ;  /* 0x0002684008037836 */ /* 0x004fc80000000000 */
[----:B------:R-:W-:-:S04]  /*b1f0*/  IMAD R5, R2, 0x8, R3 ;  /* 0x0000000802057824 */ /* 0x000fc800078e0203 */
[----:B------:R-:W2:Y:S02]  /*b200*/  SYNCS.PHASECHK.TRANS64.TRYWAIT P0, [R5+URZ], R4 ;  /* 0x00000004050075a7 */ /* 0x000ea4000800017f */
[----:B--2---:R-:W-:Y:S05]  /*b210*/  @!P0 BRA `(.L_x_2780) ;  /* 0x00000004006c8947 */ /* 0x004fea0003800000 */
.L_x_2798:
[----:B------:R-:W-:-:S07]  /*b220*/  IMAD R3, R6, 0x8, R3 ;  /* 0x0000000806037824 */ /* 0x000fce00078e0203 */
.L_x_2781:
[----:B---3--:R3:W4:Y:S02]  /*b230*/  SYNCS.PHASECHK.TRANS64.TRYWAIT P0, [R3+URZ], R0 ;  /* 0x00000000030075a7 */ /* 0x008724000800017f */
[----:B----4-:R-:W-:Y:S05]  /*b240*/  @!P0 NANOSLEEP.SYNCS 0x989680 ;  /* 0x009896800000895d */ /* 0x010fea0003900000 */
[----:B------:R-:W4:Y:S02]  /*b250*/  @!P0 SYNCS.PHASECHK.TRANS64 P0, [R3+URZ], R0 ;  /* 0x00000000030085a7 */ /* 0x000f24000800007f */
[----:B----4-:R-:W-:Y:S05]  /*b260*/  @!P0 BRA `(.L_x_2781) ;  /* 0xfffffffc00f08947 */ /* 0x010fea000383ffff */
.L_x_2676:
[----:B------:R-:W-:Y:S05]  /*b270*/  BSYNC B6 ;  /* 0x0000000000067941 */ /* 0x000fea0003800000 */
.L_x_2668:
[----:B------:R-:W-:Y:S05]  /*b280*/  EXIT ;  /* 0x000000000000794d */ /* 0x000fea0003800000 */
.L_x_2686:
[----:B------:R-:W-:Y:S02]  /*b290*/  IMAD.MOV.U32 R13, RZ, RZ, R17 ;  /* 0x000000ffff0d7224 */ /* 0x000fe400078e0011 */
[----:B------:R-:W-:Y:S02]  /*b2a0*/  IMAD.MOV.U32 R12, RZ, RZ, RZ ;  /* 0x000000ffff0c7224 */ /* 0x000fe400078e00ff */
[----:B------:R-:W-:Y:S02]  /*b2b0*/  IMAD.MOV.U32 R11, RZ, RZ, 0x1f ;  /* 0x0000001fff0b7424 */ /* 0x000fe400078e00ff */
[----:B------:R-:W-:-:S07]  /*b2c0*/  IMAD.MOV.U32 R15, RZ, RZ, -0x1 ;  /* 0xffffffffff0f7424 */ /* 0x000fce00078e00ff */
[----:B------:R-:W-:Y:S05]  /*b2d0*/  WARPSYNC.COLLECTIVE R15, `(.L_x_2782) ;  /* 0x000000000f087348 */ /* 0x000fea0003c00000 */
[----:B------:R1:W2:Y:S02]  /*b2e0*/  SHFL.IDX P6, R14, R13, R12, R11 ;  /* 0x0000000c0d0e7389 */ /* 0x0002a400000c000b */
[----:B-12---:R-:W-:Y:S01]  /*b2f0*/  ENDCOLLECTIVE ;  /* 0x000000000000791b */ /* 0x006fe20003800000 */
.L_x_2782:
[----:B------:R-:W-:Y:S05]  /*b300*/  BRA `(.L_x_2783) ;  /* 0xffffff6400047947 */ /* 0x000fea000383ffff */
.L_x_2688:
[----:B--2---:R2:W3:Y:S02]  /*b310*/  SYNCS.PHASECHK.TRANS64.TRYWAIT P0, [R235+URZ+0x26800], R4 ;  /* 0x02680004eb0075a7 */ /* 0x0044e4000800017f */
[----:B---3--:R-:W-:Y:S05]  /*b320*/  @!P0 NANOSLEEP.SYNCS 0x989680 ;  /* 0x009896800000895d */ /* 0x008fea0003900000 */
[----:B------:R-:W3:Y:S02]  /*b330*/  @!P0 SYNCS.PHASECHK.TRANS64 P0, [R235+URZ+0x26800], R4 ;  /* 0x02680004eb0085a7 */ /* 0x000ee4000800007f */
[----:B---3--:R-:W-:Y:S05]  /*b340*/  @!P0 BRA `(.L_x_2688) ;  /* 0xfffffffc00f08947 */ /* 0x008fea000383ffff */
[----:B------:R-:W-:Y:S05]  /*b350*/  BRA `(.L_x_2687) ;  /* 0xffffff64002c7947 */ /* 0x000fea000383ffff */
.L_x_2693:
[----:B--2---:R-:W-:-:S04]  /*b360*/  IMAD.U32 R5, RZ, RZ, UR7 ;  /* 0x00000007ff057e24 */ /* 0x004fc8000f8e00ff */
[----:B------:R2:W3:Y:S03]  /*b370*/  SYNCS.PHASECHK.TRANS64.TRYWAIT P1, [R5+URZ+0x26810], R120 ;  /* 0x02681078050075a7 */ /* 0x0004e6000802017f */
[----:B---3--:R-:W-:Y:S05]  /*b380*/  @!P1 NANOSLEEP.SYNCS 0x989680 ;  /* 0x009896800000995d */ /* 0x008fea0003900000 */
[----:B------:R-:W3:Y:S02]  /*b390*/  @!P1 SYNCS.PHASECHK.TRANS64 P1, [R5+URZ+0x26810], R120 ;  /* 0x02681078050095a7 */ /* 0x000ee4000802007f */
[----:B---3--:R-:W-:Y:S05]  /*b3a0*/  @!P1 BRA `(.L_x_2693) ;  /* 0xfffffffc00ec9947 */ /* 0x008fea000383ffff */
[----:B------:R-:W-:Y:S05]  /*b3b0*/  BRA `(.L_x_2692) ;  /* 0xffffff6c00807947 */ /* 0x000fea000383ffff */
.L_x_2697:
[----:B------:R-:W-:-:S04]  /*b3c0*/  IMAD.U32 R121, RZ, RZ, UR7 ;  /* 0x00000007ff797e24 */ /* 0x000fc8000f8e00ff */
[----:B------:R1:W1:Y:S03]  /*b3d0*/  SYNCS.PHASECHK.TRANS64.TRYWAIT P1, [R121+URZ+0x26830], R120 ;  /* 0x02683078790075a7 */ /* 0x000266000802017f */
[----:B-1----:R-:W-:Y:S05]  /*b3e0*/  @!P1 NANOSLEEP.SYNCS 0x989680 ;  /* 0x009896800000995d */ /* 0x002fea0003900000 */
[----:B------:R-:W1:Y:S02]  /*b3f0*/  @!P1 SYNCS.PHASECHK.TRANS64 P1, [R121+URZ+0x26830], R120 ;  /* 0x02683078790095a7 */ /* 0x000e64000802007f */
[----:B-1----:R-:W-:Y:S05]  /*b400*/  @!P1 BRA `(.L_x_2697) ;  /* 0xfffffffc00ec9947 */ /* 0x002fea000383ffff */
[----:B------:R-:W-:Y:S05]  /*b410*/  BRA `(.L_x_2696) ;  /* 0xffffff7400447947 */ /* 0x000fea000383ffff */
.L_x_2756:
[----:B-1----:R1:W2:Y:S02]  /*b420*/  SYNCS.PHASECHK.TRANS64.TRYWAIT P0, [R15+URZ+0x26820], R2 ;  /* 0x026820020f0075a7 */ /* 0x0022a4000800017f */
[----:B--2---:R-:W-:Y:S05]  /*b430*/  @!P0 NANOSLEEP.SYNCS 0x989680 ;  /* 0x009896800000895d */ /* 0x004fea0003900000 */
[----:B------:R-:W2:Y:S02]  /*b440*/  @!P0 SYNCS.PHASECHK.TRANS64 P0, [R15+URZ+0x26820], R2 ;  /* 0x026820020f0085a7 */ /* 0x000ea4000800007f */
[----:B--2---:R-:W-:Y:S05]  /*b450*/  @!P0 BRA `(.L_x_2756) ;  /* 0xfffffffc00f08947 */ /* 0x004fea000383ffff */
[----:B------:R-:W-:Y:S05]  /*b460*/  BRA `(.L_x_2784) ;  /* 0xffffffd800f47947 */ /* 0x000fea000383ffff */
.L_x_2760:
[----:B--2---:R2:W3:Y:S02]  /*b470*/  SYNCS.PHASECHK.TRANS64.TRYWAIT P1, [R15+URZ+0x26840], R18 ;  /* 0x026840120f0075a7 */ /* 0x0044e4000802017f */
[----:B---3--:R-:W-:Y:S05]  /*b480*/  @!P1 NANOSLEEP.SYNCS 0x989680 ;  /* 0x009896800000995d */ /* 0x008fea0003900000 */
[----:B------:R-:W3:Y:S02]  /*b490*/  @!P1 SYNCS.PHASECHK.TRANS64 P1, [R15+URZ+0x26840], R18 ;  /* 0x026840120f0095a7 */ /* 0x000ee4000802007f */
[----:B---3--:R-:W-:Y:S05]  /*b4a0*/  @!P1 BRA `(.L_x_2760) ;  /* 0xfffffffc00f09947 */ /* 0x008fea000383ffff */
[----:B------:R-:W-:Y:S05]  /*b4b0*/  BRA `(.L_x_2785) ;  /* 0xffffffe400107947 */ /* 0x000fea000383ffff */
.L_x_2762:
[----:B-1----:R1:W3:Y:S02]  /*b4c0*/  SYNCS.PHASECHK.TRANS64.TRYWAIT P1, [R15+URZ+0x26828], R18 ;  /* 0x026828120f0075a7 */ /* 0x0022e4000802017f */
[----:B---3--:R-:W-:Y:S05]  /*b4d0*/  @!P1 NANOSLEEP.SYNCS 0x989680 ;  /* 0x009896800000995d */ /* 0x008fea0003900000 */
[----:B------:R-:W3:Y:S02]  /*b4e0*/  @!P1 SYNCS.PHASECHK.TRANS64 P1, [R15+URZ+0x26828], R18 ;  /* 0x026828120f0095a7 */ /* 0x000ee4000802007f */
[----:B---3--:R-:W-:Y:S05]  /*b4f0*/  @!P1 BRA `(.L_x_2762) ;  /* 0xfffffffc00f09947 */ /* 0x008fea000383ffff */
[----:B------:R-:W-:Y:S05]  /*b500*/  BRA `(.L_x_2786) ;  /* 0xffffffe400cc7947 */ /* 0x000fea000383ffff */
.L_x_2764:
[----:B---3--:R3:W4:Y:S02]  /*b510*/  SYNCS.PHASECHK.TRANS64.TRYWAIT P1, [R15+URZ+0x26848], R18 ;  /* 0x026848120f0075a7 */ /* 0x008724000802017f */
[----:B----4-:R-:W-:Y:S05]  /*b520*/  @!P1 NANOSLEEP.SYNCS 0x989680 ;  /* 0x009896800000995d */ /* 0x010fea0003900000 */
[----:B------:R-:W4:Y:S02]  /*b530*/  @!P1 SYNCS.PHASECHK.TRANS64 P1, [R15+URZ+0x26848], R18 ;  /* 0x026848120f0095a7 */ /* 0x000f24000802007f */
[----:B----4-:R-:W-:Y:S05]  /*b540*/  @!P1 BRA `(.L_x_2764) ;  /* 0xfffffffc00f09947 */ /* 0x010fea000383ffff */
[----:B------:R-:W-:Y:S05]  /*b550*/  BRA `(.L_x_2787) ;  /* 0xffffffe800887947 */ /* 0x000fea000383ffff */
.L_x_2766:
[----:B------:R-:W-:-:S07]  /*b560*/  SHF.L.U32 R4, R10, 0x1f, RZ ;  /* 0x0000001f0a047819 */ /* 0x000fce00000006ff */
.L_x_2788:
[----:B----4-:R4:W1:Y:S02]  /*b570*/  SYNCS.PHASECHK.TRANS64.TRYWAIT P1, [R15+URZ+0x26820], R4 ;  /* 0x026820040f0075a7 */ /* 0x010864000802017f */
[----:B-1----:R-:W-:Y:S05]  /*b580*/  @!P1 NANOSLEEP.SYNCS 0x989680 ;  /* 0x009896800000995d */ /* 0x002fea0003900000 */
[----:B------:R-:W1:Y:S02]  /*b590*/  @!P1 SYNCS.PHASECHK.TRANS64 P1, [R15+URZ+0x26820], R4 ;  /* 0x026820040f0095a7 */ /* 0x000e64000802007f */
[----:B-1----:R-:W-:Y:S05]  /*b5a0*/  @!P1 BRA `(.L_x_2788) ;  /* 0xfffffffc00f09947 */ /* 0x002fea000383ffff */
[----:B------:R-:W-:Y:S05]  /*b5b0*/  BRA `(.L_x_2789) ;  /* 0xffffffec00287947 */ /* 0x000fea000383ffff */
.L_x_2769:
[----:B----4-:R4:W1:Y:S02]  /*b5c0*/  SYNCS.PHASECHK.TRANS64.TRYWAIT P1, [R15+URZ+0x26840], R12 ;  /* 0x0268400c0f0075a7 */ /* 0x010864000802017f */
[----:B-1----:R-:W-:Y:S05]  /*b5d0*/  @!P1 NANOSLEEP.SYNCS 0x989680 ;  /* 0x009896800000995d */ /* 0x002fea0003900000 */
[----:B------:R-:W1:Y:S02]  /*b5e0*/  @!P1 SYNCS.PHASECHK.TRANS64 P1, [R15+URZ+0x26840], R12 ;  /* 0x0268400c0f0095a7 */ /* 0x000e64000802007f */
[----:B-1----:R-:W-:Y:S05]  /*b5f0*/  @!P1 BRA `(.L_x_2769) ;  /* 0xfffffffc00f09947 */ /* 0x002fea000383ffff */
[----:B------:R-:W-:Y:S05]  /*b600*/  BRA `(.L_x_2790) ;  /* 0xfffffff000007947 */ /* 0x000fea000383ffff */
.L_x_2771:
[----:B-1----:R1:W2:Y:S02]  /*b610*/  SYNCS.PHASECHK.TRANS64.TRYWAIT P1, [R15+URZ+0x26828], R12 ;  /* 0x0268280c0f0075a7 */ /* 0x0022a4000802017f */
[----:B--2---:R-:W-:Y:S05]  /*b620*/  @!P1 NANOSLEEP.SYNCS 0x989680 ;  /* 0x009896800000995d */ /* 0x004fea0003900000 */
[----:B------:R-:W2:Y:S02]  /*b630*/  @!P1 SYNCS.PHASECHK.TRANS64 P1, [R15+URZ+0x26828], R12 ;  /* 0x0268280c0f0095a7 */ /* 0x000ea4000802007f */
[----:B--2---:R-:W-:Y:S05]  /*b640*/  @!P1 BRA `(.L_x_2771) ;  /* 0xfffffffc00f09947 */ /* 0x004fea000383ffff */
[----:B------:R-:W-:Y:S05]  /*b650*/  BRA `(.L_x_2791) ;  /* 0xfffffff000b07947 */ /* 0x000fea000383ffff */
.L_x_2773:
[----:B------:R1:W1:Y:S02]  /*b660*/  SYNCS.PHASECHK.TRANS64.TRYWAIT P0, [R3+URZ+0x26840], R0 ;  /* 0x02684000030075a7 */ /* 0x000264000800017f */
[----:B-1----:R-:W-:Y:S05]  /*b670*/  @!P0 NANOSLEEP.SYNCS 0x989680 ;  /* 0x009896800000895d */ /* 0x002fea0003900000 */
[----:B------:R-:W1:Y:S02]  /*b680*/  @!P0 SYNCS.PHASECHK.TRANS64 P0, [R3+URZ+0x26840], R0 ;  /* 0x02684000030085a7 */ /* 0x000e64000800007f */
[----:B-1----:R-:W-:Y:S05]  /*b690*/  @!P0 BRA `(.L_x_2773) ;  /* 0xfffffffc00f08947 */ /* 0x002fea000383ffff */
[----:B------:R-:W-:Y:S05]  /*b6a0*/  BRA `(.L_x_2792) ;  /* 0xfffffff4007c7947 */ /* 0x000fea000383ffff */
.L_x_2775:
[----:B------:R-:W-:Y:S01]  /*b6b0*/  BSSY B0, `(.L_x_2793) ;  /* 0x0000006000007945 */ /* 0x000fe20003800000 */
[----:B------:R-:W-:-:S07]  /*b6c0*/  IMAD.MOV.U32 R15, RZ, RZ, -0x1 ;  /* 0xffffffffff0f7424 */ /* 0x000fce00078e00ff */
[----:B------:R-:W-:Y:S05]  /*b6d0*/  WARPSYNC.COLLECTIVE R15, `(.L_x_2794) ;  /* 0x000000000f0c7348 */ /* 0x000fea0003c00000 */
[----:B------:R-:W-:Y:S02]  /*b6e0*/  ELECT P6, UR62, PT ;  /* 0x00000000003e782f */ /* 0x000fe400038c0000 */
[----:B------:R-:W-:Y:S01]  /*b6f0*/  MOV R14, UR62 ;  /* 0x0000003e000e7c02 */ /* 0x000fe20008000f00 */
[----:B------:R-:W-:Y:S10]  /*b700*/  ENDCOLLECTIVE ;  /* 0x000000000000791b */ /* 0x000ff40003800000 */
.L_x_2794:
[----:B------:R-:W-:Y:S05]  /*b710*/  BSYNC B0 ;  /* 0x0000000000007941 */ /* 0x000fea0003800000 */
.L_x_2793:
[----:B------:R-:W-:Y:S05]  /*b720*/  BRA `(.L_x_2795) ;  /* 0xfffffff800487947 */ /* 0x000fea000383ffff */
.L_x_2777:
[----:B-1----:R1:W2:Y:S02]  /*b730*/  SYNCS.PHASECHK.TRANS64.TRYWAIT P0, [R7+URZ], R4 ;  /* 0x00000004070075a7 */ /* 0x0022a4000800017f */
[----:B--2---:R-:W-:Y:S05]  /*b740*/  @!P0 NANOSLEEP.SYNCS 0x989680 ;  /* 0x009896800000895d */ /* 0x004fea0003900000 */
[----:B------:R-:W2:Y:S02]  /*b750*/  @!P0 SYNCS.PHASECHK.TRANS64 P0, [R7+URZ], R4 ;  /* 0x00000004070085a7 */ /* 0x000ea4000800007f */
[----:B--2---:R-:W-:Y:S05]  /*b760*/  @!P0 BRA `(.L_x_2777) ;  /* 0xfffffffc00f08947 */ /* 0x004fea000383ffff */
[----:B------:R-:W-:Y:S05]  /*b770*/  BRA `(.L_x_2796) ;  /* 0xfffffff800887947 */ /* 0x000fea000383ffff */
.L_x_2778:
[----:B--2---:R2:W3:Y:S02]  /*b780*/  SYNCS.PHASECHK.TRANS64.TRYWAIT P0, [R3+URZ], R0 ;  /* 0x00000000030075a7 */ /* 0x0044e4000800017f */
[----:B---3--:R-:W-:Y:S05]  /*b790*/  @!P0 NANOSLEEP.SYNCS 0x989680 ;  /* 0x009896800000895d */ /* 0x008fea0003900000 */
[----:B------:R-:W3:Y:S02]  /*b7a0*/  @!P0 SYNCS.PHASECHK.TRANS64 P0, [R3+URZ], R0 ;  /* 0x00000000030085a7 */ /* 0x000ee4000800007f */
[----:B---3--:R-:W-:Y:S05]  /*b7b0*/  @!P0 BRA `(.L_x_2778) ;  /* 0xfffffffc00f08947 */ /* 0x008fea000383ffff */
[----:B------:R-:W-:Y:S05]  /*b7c0*/  BRA `(.L_x_2797) ;  /* 0xfffffff8007c7947 */ /* 0x000fea000383ffff */
.L_x_2780:
[----:B--2---:R2:W3:Y:S02]  /*b7d0*/  SYNCS.PHASECHK.TRANS64.TRYWAIT P0, [R5+URZ], R4 ;  /* 0x00000004050075a7 */ /* 0x0044e4000800017f */
[----:B---3--:R-:W-:Y:S05]  /*b7e0*/  @!P0 NANOSLEEP.SYNCS 0x989680 ;  /* 0x009896800000895d */ /* 0x008fea0003900000 */
[----:B------:R-:W3:Y:S02]  /*b7f0*/  @!P0 SYNCS.PHASECHK.TRANS64 P0, [R5+URZ], R4 ;  /* 0x00000004050085a7 */ /* 0x000ee4000800007f */
[----:B---3--:R-:W-:Y:S05]  /*b800*/  @!P0 BRA `(.L_x_2780) ;  /* 0xfffffffc00f08947 */ /* 0x008fea000383ffff */
[----:B------:R-:W-:Y:S05]  /*b810*/  BRA `(.L_x_2798) ;  /* 0xfffffff800807947 */ /* 0x000fea000383ffff */
.L_x_2799:
        /* <DEDUP_REMOVED lines=14> */
.L_x_6573:


//--------------------- .text._ZN7cutlass13device_kernelIN5flash11enable_sm90INS1_16FlashAttnBwdSm90INS1_25CollectiveMainloopBwdSm90ILi2ELi2ELi2EN4cute5tupleIJNS5_1CILi1EEES8_S8_EEENS6_IJNS7_ILi64EEENS7_ILi128EEENS7_ILi96EEEEEENS_6half_tEfNS_4arch4Sm90ELb1ELb0ELb1ELb1ELb1ELb1ELb0ELb0ELi2ELi1ELi2ELi1ELb1EEENS1_21CollectiveEpilogueBwdISD_SE_SG_Li256ELb1ELb0ELi1EEENS1_25SingleTileBwdLPTSchedulerILb1ELi128ELb1EEEEEEEEEvNT_6ParamsE --------------------------
	.section	.text._ZN7cutlass13device_kernelIN5flash11enable_sm90INS1_16FlashAttnBwdSm90INS1_25CollectiveMainloopBwdSm90ILi2ELi2ELi2EN4cute5tupleIJNS5_1CILi1EEES8_S8_EEENS6_IJNS7_ILi64EEENS7_ILi128EEENS7_ILi96EEEEEENS_6half_tEfNS_4arch4Sm90ELb1ELb0ELb1ELb1ELb1ELb1ELb0ELb0ELi2ELi1ELi2ELi1ELb1EEENS1_21CollectiveEpilogueBwdISD_SE_SG_Li256ELb1ELb0ELi1EEENS1_25SingleTileBwdLPTSchedulerILb1ELi128ELb1EEEEEEEEEvNT_6ParamsE,"ax",@progbits
	.align	128
.text._ZN7cutlass13device_kernelIN5flash11enable_sm90INS1_16FlashAttnBwdSm90INS1_25CollectiveMainloopBwdSm90ILi2ELi2ELi2EN4cute5tupleIJNS5_1CILi1EEES8_S8_EEENS6_IJNS7_ILi64EEENS7_ILi128EEENS7_ILi96EEEEEENS_6half_tEfNS_4arch4Sm90ELb1ELb0ELb1ELb1ELb1ELb1ELb0ELb0ELi2ELi1ELi2ELi1ELb1EEENS1_21CollectiveEpilogueBwdISD_SE_SG_Li256ELb1ELb0ELi1EEENS1_25SingleTileBwdLPTSchedulerILb1ELi128ELb1EEEEEEEEEvNT_6ParamsE:
        .type           _ZN7cutlass13device_kernelIN5flash11enable_sm90INS1_16FlashAttnBwdSm90INS1_25CollectiveMainloopBwdSm90ILi2ELi2ELi2EN4cute5tupleIJNS5_1CILi1EEES8_S8_EEENS6_IJNS7_ILi64EEENS7_ILi128EEENS7_ILi96EEEEEENS_6half_tEfNS_4arch4Sm90ELb1ELb0ELb1ELb1ELb1ELb1ELb0ELb0ELi2ELi1ELi2ELi1ELb1EEENS1_21CollectiveEpilogueBwdISD_SE_SG_Li256ELb1ELb0ELi1EEENS1_25SingleTileBwdLPTSchedulerILb1ELi128ELb1EEEEEEEEEvNT_6ParamsE,@function
        .size           _ZN7cutlass13device_kernelIN5flash11enable_sm90INS1_16FlashAttnBwdSm90INS1_25CollectiveMainloopBwdSm90ILi2ELi2ELi2EN4cute5tupleIJNS5_1CILi1EEES8_S8_EEENS6_IJNS7_ILi64EEENS7_ILi128EEENS7_ILi96EEEEEENS_6half_tEfNS_4arch4Sm90ELb1ELb0ELb1ELb1ELb1ELb1ELb0ELb0ELi2ELi1ELi2ELi1ELb1EEENS1_21CollectiveEpilogueBwdISD_SE_SG_Li256ELb1ELb0ELi1EEENS1_25SingleTileBwdLPTSchedulerILb1ELi128ELb1EEEEEEEEEvNT_6ParamsE,(.L_x_6574 - _ZN7cutlass13device_kernelIN5flash11enable_sm90INS1_16FlashAttnBwdSm90INS1_25CollectiveMainloopBwdSm90ILi2ELi2ELi2EN4cute5tupleIJNS5_1CILi1EEES8_S8_EEENS6_IJNS7_ILi64EEENS7_ILi128EEENS7_ILi96EEEEEENS_6half_tEfNS_4arch4Sm90ELb1ELb0ELb1ELb1ELb1ELb1ELb0ELb0ELi2ELi1ELi2ELi1ELb1EEENS1_21CollectiveEpilogueBwdISD_SE_SG_Li256ELb1ELb0ELi1EEENS1_25SingleTileBwdLPTSchedulerILb1ELi128ELb1EEEEEEEEEvNT_6ParamsE)
        .other          _ZN7cutlass13device_kernelIN5flash11enable_sm90INS1_16FlashAttnBwdSm90INS1_25CollectiveMainloopBwdSm90ILi2ELi2ELi2EN4cute5tupleIJNS5_1CILi1EEES8_S8_EEENS6_IJNS7_ILi64EEENS7_ILi128EEENS7_ILi96EEEEEENS_6half_tEfNS_4arch4Sm90ELb1ELb0ELb1ELb1ELb1ELb1ELb0ELb0ELi2ELi1ELi2ELi1ELb1EEENS1_21CollectiveEpilogueBwdISD_SE_SG_Li256ELb1ELb0ELi1EEENS1_25SingleTileBwdLPTSchedulerILb1ELi128ELb1EEEEEEEEEvNT_6ParamsE,@"STO_CUDA_ENTRY STV_DEFAULT"
_ZN7cutlass13device_kernelIN5flash11enable_sm90INS1_16FlashAttnBwdSm90INS1_25CollectiveMainloopBwdSm90ILi2ELi2ELi2EN4cute5tupleIJNS5_1CILi1EEES8_S8_EEENS6_IJNS7_ILi64EEENS7_ILi128EEENS7_ILi96EEEEEENS_6half_tEfNS_4arch4Sm90ELb1ELb0ELb1ELb1ELb1ELb1ELb0ELb0ELi2ELi1ELi2ELi1ELb1EEENS1_21CollectiveEpilogueBwdISD_SE_SG_Li256ELb1ELb0ELi1EEENS1_25SingleTileBwdLPTSchedulerILb1ELi128ELb1EEEEEEEEEvNT_6ParamsE:
        /* <DEDUP_REMOVED lines=24> */
.L_x_2801:
[----:B------:R-:W-:Y:S05]  /*0180*/  BSYNC B0 ;  /* 0x0000000000007941 */ /* 0x000fea0003800000 */
.L_x_2800:
        /* <DEDUP_REMOVED lines=37> */
.L_x_2802:
        /* <DEDUP_REMOVED lines=22> */
.L_x_2803:
[----:B------:R-:W-:Y:S01]  /*0540*/  PLOP3.LUT P0, PT, PT, PT, UP0, 0x80, 0x0 ;  /* 0x000000000000781c */ /* 0x000fe20003f0f008 */
[----:B------:R-:W-:Y:S01]  /*0550*/  NOP ;  /* 0x0000000000007918 */ /* 0x000fe20000000000 */
[----:B------:R-:W-:Y:S01]  /*0560*/  ULDC.64 UR46, c[0x0][0x208] ;  /* 0x00008200002e7ab9 */ /* 0x000fe20000000a00 */
[----:B------:R-:W-:Y:S01]  /*0570*/  BSSY B6, `(.L_x_2804) ;  /* 0x0000b61000067945 */ /* 0x000fe20003800000 */
[----:B-12-4-:R-:W-:Y:S09]  /*0580*/  BAR.SYNC.DEFER_BLOCKING 0x0 ;  /* 0x0000000000007b1d */ /* 0x016ff20000010000 */
[----:B------:R-:W-:Y:S05]  /*0590*/  @!P0 BRA `(.L_x_2805) ;  /* 0x0000006800488947 */ /* 0x000fea0003800000 */
.L_x_2806:
        /* <DEDUP_REMOVED lines=32> */
.L_x_2807:
[----:B------:R-:W-:Y:S01]  /*07a0*/  ULDC UR8, c[0x0][0x8c4] ;  /* 0x0002310000087ab9 */ /* 0x000fe20000000800 */
[----:B------:R-:W-:Y:S01]  /*07b0*/  UMOV UR7, UR9 ;  /* 0x0000000900077c82 */ /* 0x000fe20008000000 */
[----:B------:R-:W-:-:S11]  /*07c0*/  UISETP.NE.AND UP0, UPT, UR8, 0x1, UPT ;  /* 0x000000010800788c */ /* 0x000fd6000bf05270 */
[----:B------:R-:W-:Y:S02]  /*07d0*/  @UP0 ULDC.64 UR10, c[0x0][0x8c8] ;  /* 0x00023200000a0ab9 */ /* 0x000fe40000000a00 */
[----:B------:R-:W-:-:S04]  /*07e0*/  UIMAD.WIDE.U32 UR4, UR9, UR10, URZ ;  /* 0x0000000a090472a5 */ /* 0x000fc8000f8e003f */
[----:B------:R-:W-:-:S04]  /*07f0*/  @UP0 USHF.R.U32.HI UR7, URZ, UR11, UR5 ;  /* 0x0000000b3f070299 */ /* 0x000fc80008011605 */
[----:B------:R-:W-:-:S12]  /*0800*/  UIMAD UR4, UR7, UR8, URZ ;  /* 0x00000008070472a4 */ /* 0x000fd8000f8e023f */
.L_x_2808:
        /* <DEDUP_REMOVED lines=23> */
.L_x_2809:
        /* <DEDUP_REMOVED lines=14> */
.L_x_2811:
[----:B------:R-:W-:-:S05]  /*0a60*/  ULDC UR4, c[0x0][0x8ec] ;  /* 0x00023b0000047ab9 */ /* 0x000fca0000000800 */
.L_x_2810:
[----:B------:R-:W-:Y:S02]  /*0a70*/  UIADD3 UR4, UR4, 0x7f, URZ ;  /* 0x0000007f04047890 */ /* 0x000fe4000fffe03f */
[----:B------:R-:W-:Y:S02]  /*0a80*/  ULOP3.LUT UR39, URZ, UR7, URZ, 0x33, !UPT ;  /* 0x000000073f277292 */ /* 0x000fe4000f8e333f */
[----:B------:R-:W-:-:S04]  /*0a90*/  USHF.R.S32.HI UR5, URZ, 0x1f, UR4 ;  /* 0x0000001f3f057899 */ /* 0x000fc80008011404 */
[----:B------:R-:W-:-:S04]  /*0aa0*/  ULEA.HI UR5, UR5, UR4, URZ, 0x7 ;  /* 0x0000000405057291 */ /* 0x000fc8000f8f383f */
[----:B------:R-:W-:-:S04]  /*0ab0*/  USHF.R.S32.HI UR5, URZ, 0x7, UR5 ;  /* 0x000000073f057899 */ /* 0x000fc80008011405 */
[----:B------:R-:W-:Y:S02]  /*0ac0*/  UISETP.GT.AND UP0, UPT, UR5, UR7, UPT ;  /* 0x000000070500728c */ /* 0x000fe4000bf04270 */
[----:B------:R-:W-:Y:S02]  /*0ad0*/  UIADD3 UR39, UR5, UR39, URZ ;  /* 0x0000002705277290 */ /* 0x000fe4000fffe03f */
[----:B------:R-:W-:-:S06]  /*0ae0*/  USEL UR37, UR37, 0xffffffff, UP0 ;  /* 0xffffffff25257887 */ /* 0x000fcc0008000000 */
        /* <DEDUP_REMOVED lines=17> */
.L_x_2813:
        /* <DEDUP_REMOVED lines=14> */
.L_x_2814:
        /* <DEDUP_REMOVED lines=11> */
.L_x_2815:
        /* <DEDUP_REMOVED lines=13> */
.L_x_2816:
        /* <DEDUP_REMOVED lines=84> */
.L_x_2819:
        /* <DEDUP_REMOVED lines=15> */
.L_x_2818:
        /* <DEDUP_REMOVED lines=22> */
.L_x_2821:
        /* <DEDUP_REMOVED lines=15> */
.L_x_2820:
[----:B------:R-:W-:Y:S01]  /*16e0*/  SHF.R.S32.HI R19, RZ, 0x1f, R18 ;  /* 0x0000001fff137819 */ /* 0x000fe20000011412 */
[----:B------:R-:W-:-:S03]  /*16f0*/  UMOV UR4, 0xffffffff ;  /* 0xffffffff00047882 */ /* 0x000fc60000000000 */
[----:B------:R-:W-:-:S04]  /*1700*/  LEA.HI R0, R19, R18, RZ, 0x7 ;  /* 0x0000001213007211 */ /* 0x000fc800078f38ff */
[----:B------:R-:W-:Y:S01]  /*1710*/  SHF.R.S32.HI R17, RZ, 0x7, R0 ;  /* 0x00000007ff117819 */ /* 0x000fe20000011400 */
[----:B------:R-:W-:Y:S06]  /*1720*/  BRA.DIV UR4, `(.L_x_2822) ;  /* 0x000000a6041c7947 */ /* 0x000fec000b800000 */
[----:B------:R1:W2:Y:S02]  /*1730*/  SHFL.IDX PT, R14, R17, RZ, 0x1f ;  /* 0x00001fff110e7589 */ /* 0x0002a400000e0000 */
.L_x_2937:
        /* <DEDUP_REMOVED lines=15> */
.L_x_2823:
        /* <DEDUP_REMOVED lines=19> */
.L_x_2825:
        /* <DEDUP_REMOVED lines=122> */
.L_x_2836:
[----:B------:R-:W-:-:S06]  /*2100*/  UISETP.NE.AND UP0, UPT, UR13, 0x3, UPT ;  /* 0x000000030d00788c */ /* 0x000fcc000bf05270 */
[----:B------:R-:W-:-:S13]  /*2110*/  PLOP3.LUT P0, PT, PT, PT, UP0, 0x80, 0x0 ;  /* 0x000000000000781c */ /* 0x000fda0003f0f008 */
[----:B-1----:R-:W-:Y:S05]  /*2120*/  @!P0 BRA `(.L_x_2826) ;  /* 0x0000000000048947 */ /* 0x002fea0003800000 */
[----:B------:R-:W-:Y:S01]  /*2130*/  BPT.TRAP 0x1 ;  /* 0x000000040000795c */ /* 0x000fe20000300000 */
.L_x_2826:
[----:B------:R-:W-:Y:S01]  /*2140*/  R2UR UR7, R235 ;  /* 0x00000000eb0772ca */ /* 0x000fe200000e0000 */
[----:B------:R-:W-:-:S05]  /*2150*/  IMAD.U32 R120, RZ, RZ, UR12 ;  /* 0x0000000cff787e24 */ /* 0x000fca000f8e00ff */
[----:B------:R-:W-:-:S07]  /*2160*/  SHF.L.U32 R120, R120, 0x1f, RZ ;  /* 0x0000001f78787819 */ /* 0x000fce00000006ff */
[----:B------:R-:W-:-:S09]  /*2170*/  ULEA UR7, UR4, UR7, 0x3 ;  /* 0x0000000704077291 */ /* 0x000fd2000f8e183f */
[----:B------:R1:W2:Y:S01]  /*2180*/  SYNCS.PHASECHK.TRANS64.TRYWAIT P1, [UR7+0x26810], R120 ;  /* 0x02681078ff0075a7 */ /* 0x0002a20008020147 */
[----:B------:R-:W-:Y:S05]  /*2190*/  @!P0 BRA `(.L_x_2827) ;  /* 0x0000000000048947 */ /* 0x000fea0003800000 */
[----:B------:R-:W-:Y:S01]  /*21a0*/  BPT.TRAP 0x1 ;  /* 0x000000040000795c */ /* 0x000fe20000300000 */
.L_x_2827:
[----:B--2---:R-:W-:Y:S05]  /*21b0*/  @P1 BRA `(.L_x_2828) ;  /* 0x0000000000081947 */ /* 0x004fea0003800000 */
[----:B------:R-:W2:Y:S02]  /*21c0*/  SYNCS.PHASECHK.TRANS64.TRYWAIT P1, [UR7+0x26810], R120 ;  /* 0x02681078ff0075a7 */ /* 0x000ea40008020147 */
[----:B--2---:R-:W-:Y:S05]  /*21d0*/  @!P1 BRA `(.L_x_2829) ;  /* 0x0000009800a49947 */ /* 0x004fea0003800000 */
.L_x_2828:
        /* <DEDUP_REMOVED lines=66> */
.L_x_2830:
[----:B------:R1:W1:Y:S01]  /*2600*/  SYNCS.PHASECHK.TRANS64.TRYWAIT P1, [UR7+0x26830], R120 ;  /* 0x02683078ff0075a7 */ /* 0x0002620008020147 */
[----:B------:R-:W-:Y:S05]  /*2610*/  @!P0 BRA `(.L_x_2831) ;  /* 0x0000000000048947 */ /* 0x000fea0003800000 */
[----:B------:R-:W-:Y:S01]  /*2620*/  BPT.TRAP 0x1 ;  /* 0x000000040000795c */ /* 0x000fe20000300000 */
.L_x_2831:
        /* <DEDUP_REMOVED lines=50> */
.L_x_2832:
        /* <DEDUP_REMOVED lines=555> */
.L_x_2834:
        /* <DEDUP_REMOVED lines=45> */
.L_x_2835:
        /* <DEDUP_REMOVED lines=62> */
.L_x_2817:
        /* <DEDUP_REMOVED lines=149> */
.L_x_2838:
        /* <DEDUP_REMOVED lines=57> */
.L_x_2840:
[----:B------:R-:W-:Y:S05]  /*5f90*/  BSYNC B0 ;  /* 0x0000000000007941 */ /* 0x000fea0003800000 */
.L_x_2839:
        /* <DEDUP_REMOVED lines=22> */
.L_x_2842:
[----:B------:R-:W-:Y:S05]  /*6100*/  BSYNC B0 ;  /* 0x0000000000007941 */ /* 0x000fea0003800000 */
.L_x_2841:
        /* <DEDUP_REMOVED lines=34> */
.L_x_2844:
[----:B------:R-:W-:Y:S05]  /*6330*/  BSYNC B0 ;  /* 0x0000000000007941 */ /* 0x000fea0003800000 */
.L_x_2843:
        /* <DEDUP_REMOVED lines=23> */
.L_x_2837:
        /* <DEDUP_REMOVED lines=41> */
.L_x_2845:
        /* <DEDUP_REMOVED lines=44> */
.L_x_2847:
[----:B------:R-:W-:Y:S05]  /*6a00*/  BSYNC B0 ;  /* 0x0000000000007941 */ /* 0x000fea0003800000 */
.L_x_2846:
        /* <DEDUP_REMOVED lines=21> */
.L_x_2849:
[----:B------:R-:W-:Y:S05]  /*6b60*/  BSYNC B0 ;  /* 0x0000000000007941 */ /* 0x000fea0003800000 */
.L_x_2848:
        /* <DEDUP_REMOVED lines=30> */
.L_x_2851:
[----:B------:R-:W-:Y:S05]  /*6d50*/  BSYNC B0 ;  /* 0x0000000000007941 */ /* 0x000fea0003800000 */
.L_x_2850:
        /* <DEDUP_REMOVED lines=22> */
.L_x_2805:
        /* <DEDUP_REMOVED lines=29> */
.L_x_2853:
[----:B------:R-:W-:Y:S01]  /*7090*/  ULDC UR9, c[0x0][0x8c4] ;  /* 0x0002310000097ab9 */ /* 0x000fe20000000800 */
[----:B------:R-:W-:Y:S01]  /*70a0*/  UMOV UR7, UR8 ;  /* 0x0000000800077c82 */ /* 0x000fe20008000000 */
[----:B------:R-:W-:-:S11]  /*70b0*/  UISETP.NE.AND UP0, UPT, UR9, 0x1, UPT ;  /* 0x000000010900788c */ /* 0x000fd6000bf05270 */
[----:B------:R-:W-:Y:S02]  /*70c0*/  @UP0 ULDC.64 UR10, c[0x0][0x8c8] ;  /* 0x00023200000a0ab9 */ /* 0x000fe40000000a00 */
[----:B------:R-:W-:-:S04]  /*70d0*/  UIMAD.WIDE.U32 UR4, UR8, UR10, URZ ;  /* 0x0000000a080472a5 */ /* 0x000fc8000f8e003f */
[----:B------:R-:W-:-:S04]  /*70e0*/  @UP0 USHF.R.U32.HI UR7, URZ, UR11, UR5 ;  /* 0x0000000b3f070299 */ /* 0x000fc80008011605 */
[----:B------:R-:W-:-:S12]  /*70f0*/  UIMAD UR4, UR7, UR9, URZ ;  /* 0x00000009070472a4 */ /* 0x000fd8000f8e023f */
.L_x_2854:
        /* <DEDUP_REMOVED lines=23> */
.L_x_2855:
        /* <DEDUP_REMOVED lines=13> */
.L_x_2857:
[----:B------:R-:W-:-:S05]  /*7340*/  ULDC UR4, c[0x0][0x8ec] ;  /* 0x00023b0000047ab9 */ /* 0x000fca0000000800 */
.L_x_2856:
[----:B------:R-:W-:-:S04]  /*7350*/  UIADD3 UR4, UR4, 0x7f, URZ ;  /* 0x0000007f04047890 */ /* 0x000fc8000fffe03f */
[----:B------:R-:W-:-:S04]  /*7360*/  USHF.R.S32.HI UR5, URZ, 0x1f, UR4 ;  /* 0x0000001f3f057899 */ /* 0x000fc80008011404 */
[----:B------:R-:W-:-:S04]  /*7370*/  ULEA.HI UR5, UR5, UR4, URZ, 0x7 ;  /* 0x0000000405057291 */ /* 0x000fc8000f8f383f */
[----:B------:R-:W-:-:S04]  /*7380*/  USHF.R.S32.HI UR5, URZ, 0x7, UR5 ;  /* 0x000000073f057899 */ /* 0x000fc80008011405 */
[----:B------:R-:W-:Y:S02]  /*7390*/  UISETP.GT.AND UP0, UPT, UR5, UR7, UPT ;  /* 0x000000070500728c */ /* 0x000fe4000bf04270 */
[----:B------:R-:W-:Y:S02]  /*73a0*/  ULOP3.LUT UR7, URZ, UR7, URZ, 0x33, !UPT ;  /* 0x000000073f077292 */ /* 0x000fe4000f8e333f */
[----:B------:R-:W-:Y:S02]  /*73b0*/  USEL UR10, UR10, 0xffffffff, UP0 ;  /* 0xffffffff0a0a7887 */ /* 0x000fe40008000000 */
[----:B------:R-:W-:-:S04]  /*73c0*/  UIADD3 UR7, UR5, UR7, URZ ;  /* 0x0000000705077290 */ /* 0x000fc8000fffe03f */
        /* <DEDUP_REMOVED lines=40> */
.L_x_2858:
        /* <DEDUP_REMOVED lines=13> */
.L_x_2859:
        /* <DEDUP_REMOVED lines=12> */
.L_x_2860:
[----:B------:R-:W-:Y:S01]  /*77e0*/  ULEA UR8, UR7, UR14, 0x7 ;  /* 0x0000000e07087291 */ /* 0x000fe2000f8e383f */
[----:B------:R-:W-:-:S03]  /*77f0*/  ULDC UR9, c[0x0][0x74c] ;  /* 0x0001d30000097ab9 */ /* 0x000fc60000000800 */
[----:B------:R-:W-:Y:S02]  /*7800*/  UIADD3 UR9, UR8, -UR9, -UR11 ;  /* 0x8000000908097290 */ /* 0x000fe4000fffe80b */
        /* <DEDUP_REMOVED lines=13> */
[----:B------:R-:W1:Y:S01]  /*78e0*/  S2R R0, SR_TID.X ;  /* 0x0000000000007919 */ /* 0x000e620000002100 */
[----:B------:R-:W-:Y:S01]  /*78f0*/  UIMAD UR16, UR20, UR18, URZ ;  /* 0x00000012141072a4 */ /* 0x000fe2000f8e023f */
[----:B------:R-:W-:Y:S01]  /*7900*/  LOP3.LUT R8, RZ, UR7, RZ, 0x33, !PT ;  /* 0x00000007ff087c12 */ /* 0x000fe2000f8e33ff */
[----:B------:R-:W-:Y:S02]  /*7910*/  USHF.R.S32.HI UR15, URZ, 0x1f, UR10 ;  /* 0x0000001f3f0f7899 */ /* 0x000fe4000801140a */
[----:B------:R-:W-:Y:S02]  /*7920*/  UIMAD UR17, UR6, UR19, UR16 ;  /* 0x00000013061172a4 */ /* 0x000fe4000f8e0210 */
[----:B------:R-:W-:Y:S02]  /*7930*/  UIADD3 UR19, UR11, 0x7f, URZ ;  /* 0x0000007f0b137890 */ /* 0x000fe4000fffe03f */
[----:B------:R-:W-:Y:S01]  /*7940*/  UIMAD.WIDE.U32 UR8, UR6, UR18, URZ ;  /* 0x00000012060872a5 */ /* 0x000fe2000f8e003f */
[----:B------:R-:W-:Y:S01]  /*7950*/  ULDC UR21, c[0x0][0x288] ;  /* 0x0000a20000157ab9 */ /* 0x000fe20000000800 */
[----:B------:R-:W-:-:S02]  /*7960*/  UIADD3 UR16, UR12, -UR13, URZ ;  /* 0x8000000d0c107290 */ /* 0x000fc4000fffe03f */
[----:B------:R-:W-:Y:S01]  /*7970*/  UIADD3 UR14, UR11, 0xbf, -UR14 ;  /* 0x000000bf0b0e7890 */ /* 0x000fe2000fffe80e */
[----:B------:R-:W-:Y:S01]  /*7980*/  ULDC UR22, c[0x0][0x760] ;  /* 0x0001d80000167ab9 */ /* 0x000fe20000000800 */
[----:B------:R-:W-:Y:S02]  /*7990*/  USEL UR29, UR10, URZ, !UP0 ;  /* 0x0000003f0a1d7287 */ /* 0x000fe4000c000000 */
[----:B------:R-:W-:Y:S02]  /*79a0*/  USEL UR23, UR15, URZ, !UP0 ;  /* 0x0000003f0f177287 */ /* 0x000fe4000c000000 */
[----:B------:R-:W-:Y:S02]  /*79b0*/  UIMAD UR18, UR10, UR21, URZ ;  /* 0x000000150a1272a4 */ /* 0x000fe4000f8e023f */
[----:B------:R-:W-:Y:S02]  /*79c0*/  USHF.R.S32.HI UR11, URZ, 0x1f, UR19 ;  /* 0x0000001f3f0b7899 */ /* 0x000fe40008011413 */
[----:B------:R-:W-:-:S02]  /*79d0*/  UIMAD UR15, UR21, UR22, URZ ;  /* 0x00000016150f72a4 */ /* 0x000fc4000f8e023f */
[----:B------:R-:W-:Y:S02]  /*79e0*/  UIADD3 UR10, UP0, UR4, UR8, URZ ;  /* 0x00000008040a7290 */ /* 0x000fe4000ff1e03f */
[----:B------:R-:W-:Y:S02]  /*79f0*/  UIADD3 UR17, UR9, UR17, URZ ;  /* 0x0000001109117290 */ /* 0x000fe4000fffe03f */
[----:B------:R-:W-:Y:S01]  /*7a00*/  ULOP3.LUT UR21, UR16, 0x1, URZ, 0xc0, !UPT ;  /* 0x0000000110157892 */ /* 0x000fe2000f8ec03f */
[----:B-1----:R-:W-:Y:S01]  /*7a10*/  LOP3.LUT R0, R0, 0x1f, RZ, 0xc0, !PT ;  /* 0x0000001f00007812 */ /* 0x002fe200078ec0ff */
[----:B------:R-:W-:Y:S02]  /*7a20*/  ULEA.HI UR22, UR11, UR19, URZ, 0x7 ;  /* 0x000000130b167291 */ /* 0x000fe4000f8f383f */
[----:B------:R-:W-:Y:S02]  /*7a30*/  UIADD3.X UR11, UR5, UR17, URZ, UP0, !UPT ;  /* 0x00000011050b7290 */ /* 0x000fe400087fe43f */
[----:B------:R-:W-:Y:S01]  /*7a40*/  UISETP.NE.U32.AND UP0, UPT, UR21, 0x1, UPT ;  /* 0x000000011500788c */ /* 0x000fe2000bf05070 */
[----:B------:R-:W-:Y:S01]  /*7a50*/  ULDC.64 UR30, c[0x0][0x2e0] ;  /* 0x0000b800001e7ab9 */ /* 0x000fe20000000a00 */
[----:B------:R-:W-:-:S02]  /*7a60*/  UIADD3 UR16, UP1, UR6, UR18, URZ ;  /* 0x0000001206107290 */ /* 0x000fc4000ff3e03f */
[----:B------:R-:W-:Y:S02]  /*7a70*/  UIMAD UR6, UR23, UR30, URZ ;  /* 0x0000001e170672a4 */ /* 0x000fe4000f8e023f */
[----:B------:R-:W-:Y:S01]  /*7a80*/  PLOP3.LUT P1, PT, PT, PT, UP0, 0x80, 0x0 ;  /* 0x000000000000781c */ /* 0x000fe20003f2f008 */
[----:B------:R-:W-:Y:S02]  /*7a90*/  UIMAD.WIDE.U32 UR10, UR29, UR30, UR10 ;  /* 0x0000001e1d0a72a5 */ /* 0x000fe4000f8e000a */
[----:B------:R-:W-:Y:S01]  /*7aa0*/  UIMAD UR21, UR29, UR31, UR6 ;  /* 0x0000001f1d1572a4 */ /* 0x000fe2000f8e0206 */
[----:B------:R-:W-:Y:S01]  /*7ab0*/  ELECT P0, URZ, PT ;  /* 0x00000000003f782f */ /* 0x000fe20003800000 */
[----:B------:R-:W-:Y:S02]  /*7ac0*/  ULEA.HI.X.SX32 UR20, UR18, UR20, 0x1, UP1 ;  /* 0x0000001412147291 */ /* 0x000fe400088f0e3f */
[----:B------:R-:W-:Y:S02]  /*7ad0*/  USHF.R.S32.HI UR22, URZ, 0x7, UR22 ;  /* 0x000000073f167899 */ /* 0x000fe40008011416 */
[----:B------:R-:W-:-:S04]  /*7ae0*/  UIADD3 UR32, UR11, UR21, URZ ;  /* 0x000000150b207290 */ /* 0x000fc8000fffe03f */
[----:B------:R-:W-:Y:S08]  /*7af0*/  @P1 BRA `(.L_x_2861) ;  /* 0x0000000400881947 */ /* 0x000ff00003800000 */
        /* <DEDUP_REMOVED lines=18> */
.L_x_2864:
[----:B------:R-:W2:Y:S04]  /*7c20*/  LDG.E.STRONG.GPU R4, desc[UR46][R2.64] ;  /* 0x0000002e02047981 */ /* 0x000ea8000c1ef900 */
[----:B--2---:R-:W-:Y:S01]  /*7c30*/  CCTL.IVALL ;  /* 0x00000000ff00798f */ /* 0x004fe20002000000 */
[----:B------:R-:W-:Y:S05]  /*7c40*/  YIELD ;  /* 0x0000000000007946 */ /* 0x000fea0003800000 */
[----:B------:R-:W-:-:S13]  /*7c50*/  ISETP.NE.AND P1, PT, R4, R5, PT ;  /* 0x000000050400720c */ /* 0x000fda0003f25270 */
[----:B------:R-:W-:Y:S05]  /*7c60*/  @P1 BRA `(.L_x_2864) ;  /* 0xfffffffc00ec1947 */ /* 0x000fea000383ffff */
.L_x_2863:
[----:B------:R-:W-:Y:S05]  /*7c70*/  BSYNC B0 ;  /* 0x0000000000007941 */ /* 0x000fea0003800000 */
.L_x_2862:
[----:B------:R-:W-:-:S03]  /*7c80*/  UMOV UR6, 0xffffffff ;  /* 0xffffffff00067882 */ /* 0x000fc60000000000 */
[----:B------:R-:W-:Y:S05]  /*7c90*/  BRA.DIV UR6, `(.L_x_2865) ;  /* 0x0000004206247947 */ /* 0x000fea000b800000 */
[----:B------:R-:W-:Y:S01]  /*7ca0*/  NOP ;  /* 0x0000000000007918 */ /* 0x000fe20000000000 */
.L_x_2940:
        /* <DEDUP_REMOVED lines=22> */
.L_x_2867:
[----:B------:R-:W-:Y:S05]  /*7e10*/  BSYNC B0 ;  /* 0x0000000000007941 */ /* 0x000fea0003800000 */
.L_x_2866:
        /* <DEDUP_REMOVED lines=9> */
[----:B------:R-:W-:Y:S02]  /*7eb0*/  UIADD3 UR24, UP0, UR6, UR10, URZ ;  /* 0x0000000a06187290 */ /* 0x000fe4000ff1e03f */
[----:B-1----:R-:W-:Y:S02]  /*7ec0*/  ULEA UR23, UR23, UR7, 0x18 ;  /* 0x0000000717177291 */ /* 0x002fe4000f8ec03f */
[----:B------:R-:W-:Y:S02]  /*7ed0*/  ULEA.HI.X.SX32 UR7, UR6, UR32, 0x1, UP0 ;  /* 0x0000002006077291 */ /* 0x000fe400080f0e3f */
        /* <DEDUP_REMOVED lines=8> */
.L_x_2869:
[----:B------:R-:W-:Y:S05]  /*7f60*/  BSYNC B0 ;  /* 0x0000000000007941 */ /* 0x000fea0003800000 */
.L_x_2868:
[----:B------:R-:W-:Y:S06]  /*7f70*/  BAR.ARV 0xa, 0xa0 ;  /* 0x0282800000007b1d */ /* 0x000fec0000002000 */
[----:B------:R-:W-:Y:S04]  /*7f80*/  BSSY B0, `(.L_x_2870) ;  /* 0x0000003000007945 */ /* 0x000fe80003800000 */
[----:B------:R-:W-:Y:S05]  /*7f90*/  @!P0 BRA `(.L_x_2871) ;  /* 0x0000000000048947 */ /* 0x000fea0003800000 */
[----:B------:R-:W-:-:S04]  /*7fa0*/  DEPBAR.LE SB0, 0x0 ;  /* 0x000080000000791a */ /* 0x000fc80000000000 */
.L_x_2871:
[----:B------:R-:W-:Y:S05]  /*7fb0*/  BSYNC B0 ;  /* 0x0000000000007941 */ /* 0x000fea0003800000 */
.L_x_2870:
        /* <DEDUP_REMOVED lines=19> */
.L_x_2873:
[----:B------:R-:W-:Y:S05]  /*80f0*/  BSYNC B0 ;  /* 0x0000000000007941 */ /* 0x000fea0003800000 */
.L_x_2872:
[----:B------:R-:W-:Y:S01]  /*8100*/  UIADD3 UR7, UR13, 0x1, URZ ;  /* 0x000000010d077890 */ /* 0x000fe2000fffe03f */
[----:B------:R-:W-:Y:S11]  /*8110*/  BRA `(.L_x_2874) ;  /* 0x0000000000047947 */ /* 0x000ff60003800000 */
.L_x_2861:
[----:B------:R-:W-:-:S05]  /*8120*/  UMOV UR7, UR13 ;  /* 0x0000000d00077c82 */ /* 0x000fca0008000000 */
.L_x_2874:
[----:B------:R-:W-:-:S04]  /*8130*/  UIADD3 UR6, UR13, 0x1, URZ ;  /* 0x000000010d067890 */ /* 0x000fc8000fffe03f */
[----:B------:R-:W-:-:S06]  /*8140*/  UISETP.NE.AND UP0, UPT, UR12, UR6, UPT ;  /* 0x000000060c00728c */ /* 0x000fcc000bf05270 */
[----:B------:R-:W-:-:S13]  /*8150*/  PLOP3.LUT P1, PT, PT, PT, UP0, 0x80, 0x0 ;  /* 0x000000000000781c */ /* 0x000fda0003f2f008 */
[----:B------:R-:W-:Y:S05]  /*8160*/  @!P1 BRA `(.L_x_2812) ;  /* 0x0000003800849947 */ /* 0x000fea0003800000 */
[----:B------:R-:W-:Y:S01]  /*8170*/  UMOV UR18, UR8 ;  /* 0x0000000800127c82 */ /* 0x000fe20008000000 */
[----:B------:R-:W-:Y:S01]  /*8180*/  UMOV UR19, UR17 ;  /* 0x0000001100137c82 */ /* 0x000fe20008000000 */
[----:B------:R-:W-:Y:S01]  /*8190*/  ULDC.64 UR24, c[0x0][0x2c0] ;  /* 0x0000b00000187ab9 */ /* 0x000fe20000000a00 */
[----:B------:R-:W-:Y:S01]  /*81a0*/  UIMAD.WIDE.U32 UR18, UR29, UR30, UR18 ;  /* 0x0000001e1d1272a5 */ /* 0x000fe2000f8e0012 */
[----:B------:R-:W-:Y:S01]  /*81b0*/  UMOV UR23, UR7 ;  /* 0x0000000700177c82 */ /* 0x000fe20008000000 */
[----:B------:R-:W-:Y:S02]  /*81c0*/  UMOV UR6, URZ ;  /* 0x0000003f00067c82 */ /* 0x000fe40008000000 */
[----:B------:R-:W-:-:S04]  /*81d0*/  UIADD3 UR27, UP0, UR4, UR18, URZ ;  /* 0x00000012041b7290 */ /* 0x000fc8000ff1e03f */
[----:B------:R-:W-:Y:S02]  /*81e0*/  UIADD3.X UR18, UR5, UR21, UR19, UP0, !UPT ;  /* 0x0000001505127290 */ /* 0x000fe400087fe413 */
[----:B------:R-:W-:-:S04]  /*81f0*/  ULEA UR26, UP0, UR27, UR24, 0x2 ;  /* 0x000000181b1a7291 */ /* 0x000fc8000f80103f */
[----:B------:R-:W-:Y:S02]  /*8200*/  ULEA.HI.X UR27, UR27, UR25, UR18, 0x2, UP0 ;  /* 0x000000191b1b7291 */ /* 0x000fe400080f1412 */
[----:B------:R-:W-:-:S04]  /*8210*/  UIADD3 UR26, UP0, UR26, 0x3000, URZ ;  /* 0x000030001a1a7890 */ /* 0x000fc8000ff1e03f */
[----:B------:R-:W-:-:S12]  /*8220*/  UIADD3.X UR27, URZ, UR27, URZ, UP0, !UPT ;  /* 0x0000001b3f1b7290 */ /* 0x000fd800087fe43f */
.L_x_2899:
        /* <DEDUP_REMOVED lines=18> */
.L_x_2877:
[----:B------:R-:W2:Y:S04]  /*8350*/  LDG.E.STRONG.GPU R4, desc[UR46][R2.64] ;  /* 0x0000002e02047981 */ /* 0x000ea8000c1ef900 */
[----:B--2---:R-:W-:Y:S01]  /*8360*/  CCTL.IVALL ;  /* 0x00000000ff00798f */ /* 0x004fe20002000000 */
[----:B------:R-:W-:Y:S05]  /*8370*/  YIELD ;  /* 0x0000000000007946 */ /* 0x000fea0003800000 */
[----:B------:R-:W-:-:S13]  /*8380*/  ISETP.NE.AND P1, PT, R4, R5, PT ;  /* 0x000000050400720c */ /* 0x000fda0003f25270 */
[----:B------:R-:W-:Y:S05]  /*8390*/  @P1 BRA `(.L_x_2877) ;  /* 0xfffffffc00ec1947 */ /* 0x000fea000383ffff */
.L_x_2876:
[----:B------:R-:W-:Y:S05]  /*83a0*/  BSYNC B0 ;  /* 0x0000000000007941 */ /* 0x000fea0003800000 */
.L_x_2875:
[----:B------:R-:W-:-:S03]  /*83b0*/  UMOV UR24, 0xffffffff ;  /* 0xffffffff00187882 */ /* 0x000fc60000000000 */
[----:B------:R-:W-:Y:S05]  /*83c0*/  BRA.DIV UR24, `(.L_x_2878) ;  /* 0x0000003a18747947 */ /* 0x000fea000b800000 */
[----:B------:R-:W-:Y:S01]  /*83d0*/  NOP ;  /* 0x0000000000007918 */ /* 0x000fe20000000000 */
.L_x_2943:
        /* <DEDUP_REMOVED lines=19> */
.L_x_2880:
[----:B------:R-:W-:Y:S05]  /*8510*/  BSYNC B0 ;  /* 0x0000000000007941 */ /* 0x000fea0003800000 */
.L_x_2879:
        /* <DEDUP_REMOVED lines=15> */
.L_x_2882:
[----:B------:R-:W-:Y:S05]  /*8610*/  BSYNC B0 ;  /* 0x0000000000007941 */ /* 0x000fea0003800000 */
.L_x_2881:
[----:B------:R-:W-:Y:S06]  /*8620*/  BAR.ARV 0xa, 0xa0 ;  /* 0x0282800000007b1d */ /* 0x000fec0000002000 */
[----:B------:R-:W-:Y:S04]  /*8630*/  BSSY B0, `(.L_x_2883) ;  /* 0x0000003000007945 */ /* 0x000fe80003800000 */
[----:B------:R-:W-:Y:S05]  /*8640*/  @!P0 BRA `(.L_x_2884) ;  /* 0x0000000000048947 */ /* 0x000fea0003800000 */
[----:B------:R-:W-:-:S04]  /*8650*/  DEPBAR.LE SB0, 0x0 ;  /* 0x000080000000791a */ /* 0x000fc80000000000 */
.L_x_2884:
[----:B------:R-:W-:Y:S05]  /*8660*/  BSYNC B0 ;  /* 0x0000000000007941 */ /* 0x000fea0003800000 */
.L_x_2883:
        /* <DEDUP_REMOVED lines=19> */
.L_x_2886:
[----:B------:R-:W-:Y:S05]  /*87a0*/  BSYNC B0 ;  /* 0x0000000000007941 */ /* 0x000fea0003800000 */
.L_x_2885:
        /* <DEDUP_REMOVED lines=16> */
.L_x_2889:
[----:B------:R-:W2:Y:S04]  /*88b0*/  LDG.E.STRONG.GPU R4, desc[UR46][R2.64] ;  /* 0x0000002e02047981 */ /* 0x000ea8000c1ef900 */
[----:B--2---:R-:W-:Y:S01]  /*88c0*/  CCTL.IVALL ;  /* 0x00000000ff00798f */ /* 0x004fe20002000000 */
[----:B------:R-:W-:Y:S05]  /*88d0*/  YIELD ;  /* 0x0000000000007946 */ /* 0x000fea0003800000 */
[----:B------:R-:W-:-:S13]  /*88e0*/  ISETP.NE.AND P1, PT, R4, R5, PT ;  /* 0x000000050400720c */ /* 0x000fda0003f25270 */
[----:B------:R-:W-:Y:S05]  /*88f0*/  @P1 BRA `(.L_x_2889) ;  /* 0xfffffffc00ec1947 */ /* 0x000fea000383ffff */
.L_x_2888:
[----:B------:R-:W-:Y:S05]  /*8900*/  BSYNC B0 ;  /* 0x0000000000007941 */ /* 0x000fea0003800000 */
.L_x_2887:
[----:B------:R-:W-:-:S03]  /*8910*/  UMOV UR18, 0xffffffff ;  /* 0xffffffff00127882 */ /* 0x000fc60000000000 */
[----:B------:R-:W-:Y:S05]  /*8920*/  BRA.DIV UR18, `(.L_x_2890) ;  /* 0x0000003612387947 */ /* 0x000fea000b800000 */
[----:B------:R-:W-:Y:S01]  /*8930*/  NOP ;  /* 0x0000000000007918 */ /* 0x000fe20000000000 */
.L_x_2946:
        /* <DEDUP_REMOVED lines=15> */
.L_x_2892:
[----:B------:R-:W-:Y:S05]  /*8a30*/  BSYNC B0 ;  /* 0x0000000000007941 */ /* 0x000fea0003800000 */
.L_x_2891:
        /* <DEDUP_REMOVED lines=15> */
.L_x_2894:
[----:B------:R-:W-:Y:S05]  /*8b30*/  BSYNC B0 ;  /* 0x0000000000007941 */ /* 0x000fea0003800000 */
.L_x_2893:
[----:B------:R-:W-:Y:S06]  /*8b40*/  BAR.ARV 0xa, 0xa0 ;  /* 0x0282800000007b1d */ /* 0x000fec0000002000 */
[----:B------:R-:W-:Y:S04]  /*8b50*/  BSSY B0, `(.L_x_2895) ;  /* 0x0000003000007945 */ /* 0x000fe80003800000 */
[----:B------:R-:W-:Y:S05]  /*8b60*/  @!P0 BRA `(.L_x_2896) ;  /* 0x0000000000048947 */ /* 0x000fea0003800000 */
[----:B------:R-:W-:-:S04]  /*8b70*/  DEPBAR.LE SB0, 0x0 ;  /* 0x000080000000791a */ /* 0x000fc80000000000 */
.L_x_2896:
[----:B------:R-:W-:Y:S05]  /*8b80*/  BSYNC B0 ;  /* 0x0000000000007941 */ /* 0x000fea0003800000 */
.L_x_2895:
        /* <DEDUP_REMOVED lines=19> */
.L_x_2898:
[----:B------:R-:W-:Y:S05]  /*8cc0*/  BSYNC B0 ;  /* 0x0000000000007941 */ /* 0x000fea0003800000 */
.L_x_2897:
[----:B------:R-:W-:Y:S02]  /*8cd0*/  UIADD3 UR7, UR7, 0x2, URZ ;  /* 0x0000000207077890 */ /* 0x000fe4000fffe03f */
[----:B------:R-:W-:Y:S02]  /*8ce0*/  UIADD3 UR6, UR6, 0x3000, URZ ;  /* 0x0000300006067890 */ /* 0x000fe4000fffe03f */
[----:B------:R-:W-:-:S06]  /*8cf0*/  UISETP.GE.AND UP0, UPT, UR7, UR12, UPT ;  /* 0x0000000c0700728c */ /* 0x000fcc000bf06270 */
[----:B------:R-:W-:-:S13]  /*8d00*/  PLOP3.LUT P1, PT, PT, PT, UP0, 0x80, 0x0 ;  /* 0x000000000000781c */ /* 0x000fda0003f2f008 */
[----:B------:R-:W-:Y:S05]  /*8d10*/  @!P1 BRA `(.L_x_2899) ;  /* 0xfffffff400449947 */ /* 0x000fea000383ffff */
[----:B------:R-:W-:Y:S05]  /*8d20*/  BRA `(.L_x_2812) ;  /* 0x0000002c00947947 */ /* 0x000fea0003800000 */
.L_x_2852:
[----:B------:R-:W1:Y:S01]  /*8d30*/  LDC R5, c[0x0][0x8d0] ;  /* 0x00023400ff057b82 */ /* 0x000e620000000800 */
[----:B------:R-:W2:Y:S01]  /*8d40*/  S2R R3, SR_CTAID.X ;  /* 0x0000000000037919 */ /* 0x000ea20000002500 */
[----:B------:R-:W-:Y:S01]  /*8d50*/  ULDC UR4, c[0x0][0x8e8] ;  /* 0x00023a0000047ab9 */ /* 0x000fe20000000800 */
[----:B-1----:R-:W-:Y:S01]  /*8d60*/  ISETP.NE.AND P0, PT, R5, 0x1, PT ;  /* 0x000000010500780c */ /* 0x002fe20003f05270 */
[----:B--2---:R-:W-:-:S12]  /*8d70*/  IMAD.MOV.U32 R2, RZ, RZ, R3 ;  /* 0x000000ffff027224 */ /* 0x004fd800078e0003 */
[----:B------:R-:W1:Y:S08]  /*8d80*/  @P0 LDC R0, c[0x0][0x8d4] ;  /* 0x00023500ff000b82 */ /* 0x000e700000000800 */
[----:B------:R-:W2:Y:S01]  /*8d90*/  @P0 LDC R7, c[0x0][0x8d8] ;  /* 0x00023600ff070b82 */ /* 0x000ea20000000800 */
[----:B-1----:R-:W-:-:S05]  /*8da0*/  @P0 IMAD.HI.U32 R0, R3, R0, RZ ;  /* 0x0000000003000227 */ /* 0x002fca00078e00ff */
[----:B--2---:R-:W-:-:S04]  /*8db0*/  @P0 SHF.R.U32.HI R2, RZ, R7, R0 ;  /* 0x00000007ff020219 */ /* 0x004fc80000011600 */
[----:B------:R-:W-:Y:S01]  /*8dc0*/  ISETP.GE.AND P0, PT, R2, UR4, PT ;  /* 0x0000000402007c0c */ /* 0x000fe2000bf06270 */
[----:B------:R-:W-:-:S04]  /*8dd0*/  IMAD.MOV R0, RZ, RZ, -R2 ;  /* 0x000000ffff007224 */ /* 0x000fc800078e0a02 */
[----:B------:R-:W-:-:S08]  /*8de0*/  IMAD R5, R5, R0, R3 ;  /* 0x0000000005057224 */ /* 0x000fd000078e0203 */
[----:B------:R-:W-:Y:S05]  /*8df0*/  @!P0 BRA `(.L_x_2900) ;  /* 0x0000000000208947 */ /* 0x000fea0003800000 */
[----:B------:R-:W1:Y:S01]  /*8e00*/  LDC R3, c[0x0][0x8dc] ;  /* 0x00023700ff037b82 */ /* 0x000e620000000800 */
[----:B------:R-:W-:Y:S01]  /*8e10*/  IMAD.MOV.U32 R0, RZ, RZ, R5 ;  /* 0x000000ffff007224 */ /* 0x000fe200078e0005 */
[----:B-1----:R-:W-:-:S13]  /*8e20*/  ISETP.NE.AND P0, PT, R3, 0x1, PT ;  /* 0x000000010300780c */ /* 0x002fda0003f05270 */
[----:B------:R-:W1:Y:S02]  /*8e30*/  @P0 LDC.64 R6, c[0x0][0x8e0] ;  /* 0x00023800ff060b82 */ /* 0x000e640000000a00 */
[----:B-1----:R-:W-:-:S05]  /*8e40*/  @P0 IMAD.HI.U32 R4, R5, R6, RZ ;  /* 0x0000000605040227 */ /* 0x002fca00078e00ff */
[----:B------:R-:W-:-:S05]  /*8e50*/  @P0 SHF.R.U32.HI R0, RZ, R7, R4 ;  /* 0x00000007ff000219 */ /* 0x000fca0000011604 */
[----:B------:R-:W-:Y:S01]  /*8e60*/  IMAD R3, R0, R3, RZ ;  /* 0x0000000300037224 */ /* 0x000fe200078e02ff */
[----:B------:R-:W-:Y:S06]  /*8e70*/  BRA `(.L_x_2901) ;  /* 0x00000000001c7947 */ /* 0x000fec0003800000 */
.L_x_2900:
[----:B------:R-:W1:Y:S01]  /*8e80*/  LDC R3, c[0x0][0x8c4] ;  /* 0x00023100ff037b82 */ /* 0x000e620000000800 */
[----:B------:R-:W-:Y:S01]  /*8e90*/  IMAD.MOV.U32 R0, RZ, RZ, R5 ;  /* 0x000000ffff007224 */ /* 0x000fe200078e0005 */
[----:B-1----:R-:W-:-:S13]  /*8ea0*/  ISETP.NE.AND P0, PT, R3, 0x1, PT ;  /* 0x000000010300780c */ /* 0x002fda0003f05270 */
[----:B------:R-:W1:Y:S02]  /*8eb0*/  @P0 LDC.64 R6, c[0x0][0x8c8] ;  /* 0x00023200ff060b82 */ /* 0x000e640000000a00 */
[----:B-1----:R-:W-:-:S05]  /*8ec0*/  @P0 IMAD.HI.U32 R4, R5, R6, RZ ;  /* 0x0000000605040227 */ /* 0x002fca00078e00ff */
[----:B------:R-:W-:-:S05]  /*8ed0*/  @P0 SHF.R.U32.HI R0, RZ, R7, R4 ;  /* 0x00000007ff000219 */ /* 0x000fca0000011604 */
[----:B------:R-:W-:-:S07]  /*8ee0*/  IMAD R3, R0, R3, RZ ;  /* 0x0000000300037224 */ /* 0x000fce00078e02ff */
.L_x_2901:
[----:B------:R-:W1:Y:S01]  /*8ef0*/  LDC R8, c[0x0][0x8b8] ;  /* 0x00022e00ff087b82 */ /* 0x000e620000000800 */
[----:B------:R-:W-:Y:S01]  /*8f00*/  IMAD.IADD R3, R5, 0x1, -R3 ;  /* 0x0000000105037824 */ /* 0x000fe200078e0a03 */
[----:B------:R-:W-:-:S06]  /*8f10*/  ULDC.64 UR6, c[0x0][0x8f8] ;  /* 0x00023e0000067ab9 */ /* 0x000fcc0000000a00 */
[----:B------:R-:W2:Y:S01]  /*8f20*/  LDC R4, c[0x0][0x8c4] ;  /* 0x00023100ff047b82 */ /* 0x000ea20000000800 */
[C---:B-1----:R-:W-:Y:S02]  /*8f30*/  ISETP.NE.AND P0, PT, R8.reuse, 0x1, PT ;  /* 0x000000010800780c */ /* 0x042fe40003f05270 */
[----:B------:R-:W-:Y:S01]  /*8f40*/  R2UR UR20, R8 ;  /* 0x00000000081472ca */ /* 0x000fe200000e0000 */
[----:B--2---:R-:W-:-:S04]  /*8f50*/  IMAD R3, R2, R4, R3 ;  /* 0x0000000402037224 */ /* 0x004fc800078e0203 */
[----:B------:R-:W-:-:S06]  /*8f60*/  IMAD.MOV.U32 R11, RZ, RZ, R3 ;  /* 0x000000ffff0b7224 */ /* 0x000fcc00078e0003 */
[----:B------:R-:W1:Y:S01]  /*8f70*/  @P0 LDC R6, c[0x0][0x8bc] ;  /* 0x00022f00ff060b82 */ /* 0x000e620000000800 */
[----:B------:R-:W-:-:S07]  /*8f80*/  R2UR UR5, R3 ;  /* 0x00000000030572ca */ /* 0x000fce00000e0000 */
[----:B------:R-:W2:Y:S01]  /*8f90*/  @P0 LDC R7, c[0x0][0x8c0] ;  /* 0x00023000ff070b82 */ /* 0x000ea20000000800 */
[----:B-1----:R-:W-:-:S05]  /*8fa0*/  @P0 IMAD.HI.U32 R2, R3, R6, RZ ;  /* 0x0000000603020227 */ /* 0x002fca00078e00ff */
[----:B--2---:R-:W-:Y:S02]  /*8fb0*/  @P0 SHF.R.U32.HI R11, RZ, R7, R2 ;  /* 0x00000007ff0b0219 */ /* 0x004fe40000011602 */
[----:B------:R-:W-:-:S03]  /*8fc0*/  ISETP.NE.U32.AND P0, PT, RZ, UR6, PT ;  /* 0x00000006ff007c0c */ /* 0x000fc6000bf05070 */
[----:B------:R-:W-:Y:S01]  /*8fd0*/  IMAD.MOV R2, RZ, RZ, -R11 ;  /* 0x000000ffff027224 */ /* 0x000fe200078e0a0b */
[----:B------:R-:W-:-:S04]  /*8fe0*/  ISETP.NE.AND.EX P0, PT, RZ, UR7, PT, P0 ;  /* 0x00000007ff007c0c */ /* 0x000fc8000bf05300 */
[----:B------:R-:W-:-:S13]  /*8ff0*/  R2UR UR4, R2 ;  /* 0x00000000020472ca */ /* 0x000fda00000e0000 */
[----:B------:R-:W-:Y:S01]  /*9000*/  UIMAD UR20, UR20, UR4, UR5 ;  /* 0x00000004141472a4 */ /* 0x000fe2000f8e0205 */
[----:B------:R-:W-:Y:S11]  /*9010*/  @!P0 BRA `(.L_x_2902) ;  /* 0x0000000000108947 */ /* 0x000ff60003800000 */
[----:B------:R-:W1:Y:S02]  /*9020*/  LDC.64 R2, c[0x0][0x8f8] ;  /* 0x00023e00ff027b82 */ /* 0x000e640000000a00 */
[----:B-1----:R-:W-:-:S05]  /*9030*/  IMAD.WIDE R2, R11, 0x4, R2 ;  /* 0x000000040b027825 */ /* 0x002fca00078e0202 */
[----:B------:R2:W5:Y:S01]  /*9040*/  LDG.E R4, desc[UR46][R2.64] ;  /* 0x0000002e02047981 */ /* 0x000562000c1e1900 */
[----:B------:R-:W-:Y:S05]  /*9050*/  BRA `(.L_x_2903) ;  /* 0x00000000002c7947 */ /* 0x000fea0003800000 */
.L_x_2902:
[----:B------:R-:W-:Y:S02]  /*9060*/  ULDC.64 UR4, c[0x0][0x8f0] ;  /* 0x00023c0000047ab9 */ /* 0x000fe40000000a00 */
[----:B------:R-:W-:-:S04]  /*9070*/  ISETP.NE.U32.AND P0, PT, RZ, UR4, PT ;  /* 0x00000004ff007c0c */ /* 0x000fc8000bf05070 */
[----:B------:R-:W-:-:S13]  /*9080*/  ISETP.NE.AND.EX P0, PT, RZ, UR5, PT, P0 ;  /* 0x00000005ff007c0c */ /* 0x000fda000bf05300 */
[----:B------:R-:W-:Y:S05]  /*9090*/  @!P0 BRA `(.L_x_2904) ;  /* 0x0000000000188947 */ /* 0x000fea0003800000 */
[----:B------:R-:W1:Y:S02]  /*90a0*/  LDC.64 R2, c[0x0][0x8f0] ;  /* 0x00023c00ff027b82 */ /* 0x000e640000000a00 */
[----:B-1----:R-:W-:-:S05]  /*90b0*/  IMAD.WIDE R2, R11, 0x4, R2 ;  /* 0x000000040b027825 */ /* 0x002fca00078e0202 */
[----:B------:R-:W2:Y:S04]  /*90c0*/  LDG.E R4, desc[UR46][R2.64] ;  /* 0x0000002e02047981 */ /* 0x000ea8000c1e1900 */
[----:B------:R-:W2:Y:S02]  /*90d0*/  LDG.E R5, desc[UR46][R2.64+0x4] ;  /* 0x0000042e02057981 */ /* 0x000ea4000c1e1900 */
[----:B--2---:R-:W-:Y:S01]  /*90e0*/  IMAD.IADD R4, R5, 0x1, -R4 ;  /* 0x0000000105047824 */ /* 0x004fe200078e0a04 */
[----:B------:R-:W-:Y:S06]  /*90f0*/  BRA `(.L_x_2903) ;  /* 0x0000000000047947 */ /* 0x000fec0003800000 */
.L_x_2904:
[----:B------:R-:W1:Y:S02]  /*9100*/  LDC R4, c[0x0][0x8ec] ;  /* 0x00023b00ff047b82 */ /* 0x000e640000000800 */
.L_x_2903:
[----:B-1---5:R-:W-:Y:S01]  /*9110*/  VIADD R4, R4, 0x7f ;  /* 0x0000007f04047836 */ /* 0x022fe20000000000 */
[----:B------:R-:W-:Y:S01]  /*9120*/  LOP3.LUT R12, R0, 0x1ffffff, RZ, 0x3c, !PT ;  /* 0x01ffffff000c7812 */ /* 0x000fe200078e3cff */
[----:B------:R-:W-:Y:S02]  /*9130*/  IMAD.MOV.U32 R10, RZ, RZ, 0x1 ;  /* 0x00000001ff0a7424 */ /* 0x000fe400078e00ff */
[----:B--2---:R-:W-:Y:S01]  /*9140*/  IMAD.MOV.U32 R2, RZ, RZ, RZ ;  /* 0x000000ffff027224 */ /* 0x004fe200078e00ff */
[----:B------:R-:W-:-:S04]  /*9150*/  SHF.R.S32.HI R3, RZ, 0x1f, R4 ;  /* 0x0000001fff037819 */ /* 0x000fc80000011404 */
[----:B------:R-:W-:-:S04]  /*9160*/  LEA.HI R3, R3, R4, RZ, 0x7 ;  /* 0x0000000403037211 */ /* 0x000fc800078f38ff */
[----:B------:R-:W-:-:S04]  /*9170*/  SHF.R.S32.HI R3, RZ, 0x7, R3 ;  /* 0x00000007ff037819 */ /* 0x000fc80000011403 */
[C---:B------:R-:W-:Y:S01]  /*9180*/  ISETP.GT.AND P0, PT, R3.reuse, R0, PT ;  /* 0x000000000300720c */ /* 0x040fe20003f04270 */
[----:B------:R-:W-:-:S03]  /*9190*/  IMAD.IADD R12, R3, 0x1, R12 ;  /* 0x00000001030c7824 */ /* 0x000fc600078e020c */
[----:B------:R-:W-:-:S04]  /*91a0*/  SEL R11, R11, 0xffffffff, P0 ;  /* 0xffffffff0b0b7807 */ /* 0x000fc80000000000 */
[----:B------:R-:W-:-:S13]  /*91b0*/  ISETP.GE.AND P0, PT, R11, RZ, PT ;  /* 0x000000ff0b00720c */ /* 0x000fda0003f06270 */
[----:B------:R-:W-:Y:S05]  /*91c0*/  @!P0 BRA `(.L_x_2905) ;  /* 0x0000002400d88947 */ /* 0x000fea0003800000 */
[----:B------:R-:W1:Y:S08]  /*91d0*/  LDC.64 R8, c[0x0][0x770] ;  /* 0x0001dc00ff087b82 */ /* 0x000e700000000a00 */
[----:B------:R-:W2:Y:S08]  /*91e0*/  LDC.64 R2, c[0x0][0x780] ;  /* 0x0001e000ff027b82 */ /* 0x000eb00000000a00 */
[----:B------:R-:W3:Y:S01]  /*91f0*/  LDC.64 R6, c[0x0][0x778] ;  /* 0x0001de00ff067b82 */ /* 0x000ee20000000a00 */
[----:B-1----:R-:W-:-:S07]  /*9200*/  ISETP.NE.U32.AND P0, PT, R8, RZ, PT ;  /* 0x000000ff0800720c */ /* 0x002fce0003f05070 */
[----:B------:R-:W1:Y:S01]  /*9210*/  LDC.64 R14, c[0x0][0x778] ;  /* 0x0001de00ff0e7b82 */ /* 0x000e620000000a00 */
[----:B------:R-:W-:Y:S02]  /*9220*/  ISETP.NE.AND.EX P0, PT, R9, RZ, PT, P0 ;  /* 0x000000ff0900720c */ /* 0x000fe40003f05300 */
[----:B--2---:R-:W-:-:S05]  /*9230*/  ISETP.NE.U32.AND P1, PT, R2, RZ, PT ;  /* 0x000000ff0200720c */ /* 0x004fca0003f25070 */
[----:B------:R-:W2:Y:S01]  /*9240*/  LDC.64 R4, c[0x0][0x770] ;  /* 0x0001dc00ff047b82 */ /* 0x000ea20000000a00 */
[----:B------:R-:W-:-:S05]  /*9250*/  ISETP.NE.AND.EX P1, PT, R3, RZ, PT, P1 ;  /* 0x000000ff0300720c */ /* 0x000fca0003f25310 */
[----:B------:R-:W-:Y:S01]  /*9260*/  VOTEU.ANY UP0, P0 ;  /* 0x00000000003f7886 */ /* 0x000fe20000000100 */
[----:B---3--:R-:W-:Y:S02]  /*9270*/  ISETP.NE.U32.AND P0, PT, R6, RZ, PT ;  /* 0x000000ff0600720c */ /* 0x008fe40003f05070 */
[----:B------:R-:W-:Y:S02]  /*9280*/  PLOP3.LUT P2, PT, PT, PT, UP0, 0x80, 0x0 ;  /* 0x000000000000781c */ /* 0x000fe40003f4f008 */
[----:B------:R-:W-:-:S03]  /*9290*/  ISETP.NE.AND.EX P0, PT, R7, RZ, PT, P0 ;  /* 0x000000ff0700720c */ /* 0x000fc60003f05300 */
[----:B------:R-:W3:Y:S01]  /*92a0*/  @P1 LDC.64 R6, c[0x0][0x780] ;  /* 0x0001e000ff061b82 */ /* 0x000ee20000000a00 */
[----:B-1----:R-:W-:-:S07]  /*92b0*/  IMAD.WIDE R2, R11, 0x4, R14 ;  /* 0x000000040b027825 */ /* 0x002fce00078e020e */
[----:B------:R-:W1:Y:S01]  /*92c0*/  LDC R15, c[0x0][0x280] ;  /* 0x0000a000ff0f7b82 */ /* 0x000e620000000800 */
[----:B--2---:R-:W-:-:S05]  /*92d0*/  IMAD.WIDE R4, R11, 0x4, R4 ;  /* 0x000000040b047825 */ /* 0x004fca00078e0204 */
[----:B------:R-:W2:Y:S01]  /*92e0*/  @P2 LDG.E R16, desc[UR46][R4.64] ;  /* 0x0000002e04102981 */ /* 0x000ea2000c1e1900 */
[----:B------:R-:W-:-:S03]  /*92f0*/  IMAD.MOV.U32 R13, RZ, RZ, RZ ;  /* 0x000000ffff0d7224 */ /* 0x000fc600078e00ff */
[----:B------:R4:W5:Y:S04]  /*9300*/  @P2 LDG.E R0, desc[UR46][R4.64] ;  /* 0x0000002e04002981 */ /* 0x000968000c1e1900 */
[----:B------:R4:W5:Y:S01]  /*9310*/  @P0 LDG.E R13, desc[UR46][R2.64] ;  /* 0x0000002e020d0981 */ /* 0x000962000c1e1900 */
[----:B---3--:R-:W-:-:S05]  /*9320*/  @P1 IMAD.WIDE R6, R11, 0x4, R6 ;  /* 0x000000040b061825 */ /* 0x008fca00078e0206 */
[----:B-1----:R4:W5:Y:S01]  /*9330*/  @P1 LDG.E R15, desc[UR46][R6.64] ;  /* 0x0000002e060f1981 */ /* 0x002962000c1e1900 */
[----:B--2---:R-:W-:-:S05]  /*9340*/  @P2 IMAD R16, R11, 0x40, R16 ;  /* 0x000000400b102824 */ /* 0x004fca00078e0210 */
[----:B------:R-:W-:Y:S01]  /*9350*/  @P2 R2UR UR4, R16 ;  /* 0x00000000100422ca */ /* 0x000fe200000e0000 */
[----:B----4-:R-:W-:-:S14]  /*9360*/  @P1 BRA `(.L_x_2906) ;  /* 0x0000000000101947 */ /* 0x010fdc0003800000 */
[----:B------:R-:W-:Y:S05]  /*9370*/  @!P2 BRA `(.L_x_2906) ;  /* 0x00000000000ca947 */ /* 0x000fea0003800000 */
[----:B------:R-:W2:Y:S04]  /*9380*/  LDG.E R6, desc[UR46][R4.64] ;  /* 0x0000002e04067981 */ /* 0x000ea8000c1e1900 */
[----:B-----5:R-:W2:Y:S02]  /*9390*/  LDG.E R15, desc[UR46][R4.64+0x4] ;  /* 0x0000042e040f7981 */ /* 0x020ea4000c1e1900 */
[----:B--2---:R-:W-:-:S07]  /*93a0*/  IMAD.IADD R15, R15, 0x1, -R6 ;  /* 0x000000010f0f7824 */ /* 0x004fce00078e0a06 */
.L_x_2906:
[----:B------:R-:W-:Y:S01]  /*93b0*/  @UP0 USHF.R.S32.HI UR5, URZ, 0x1f, UR4 ;  /* 0x0000001f3f050899 */ /* 0x000fe20008011404 */
[----:B------:R-:W-:Y:S01]  /*93c0*/  ULDC.64 UR8, c[0x0][0x788] ;  /* 0x0001e20000087ab9 */ /* 0x000fe20000000a00 */
[----:B------:R-:W-:Y:S01]  /*93d0*/  UMOV UR6, URZ ;  /* 0x0000003f00067c82 */ /* 0x000fe20008000000 */
[----:B------:R-:W-:Y:S01]  /*93e0*/  ISETP.NE.U32.AND P1, PT, RZ, UR8, PT ;  /* 0x00000008ff007c0c */ /* 0x000fe2000bf25070 */
[----:B------:R-:W-:Y:S01]  /*93f0*/  @UP0 ULEA.HI UR5, UR5, UR4, URZ, 0x6 ;  /* 0x0000000405050291 */ /* 0x000fe2000f8f303f */
[----:B-----5:R-:W-:Y:S02]  /*9400*/  @P2 R2UR UR6, R0 ;  /* 0x00000000000622ca */ /* 0x020fe400000e0000 */
[----:B------:R-:W-:Y:S01]  /*9410*/  ISETP.NE.AND.EX P1, PT, RZ, UR9, PT, P1 ;  /* 0x00000009ff007c0c */ /* 0x000fe2000bf25310 */
[----:B------:R-:W-:Y:S01]  /*9420*/  @UP0 ULOP3.LUT UR7, UR5, 0xffffffc0, URZ, 0xc0, !UPT ;  /* 0xffffffc005070892 */ /* 0x000fe2000f8ec03f */
[----:B------:R-:W-:Y:S01]  /*9430*/  ULDC UR9, c[0x0][0x290] ;  /* 0x0000a40000097ab9 */ /* 0x000fe20000000800 */
[----:B------:R-:W-:-:S02]  /*9440*/  UMOV UR4, URZ ;  /* 0x0000003f00047c82 */ /* 0x000fc40008000000 */
[----:B------:R-:W-:Y:S01]  /*9450*/  @UP0 USHF.R.S32.HI UR8, URZ, 0x1f, UR7 ;  /* 0x0000001f3f080899 */ /* 0x000fe20008011407 */
[----:B------:R-:W-:Y:S01]  /*9460*/  IMAD.U32 R0, RZ, RZ, UR9 ;  /* 0x00000009ff007e24 */ /* 0x000fe2000f8e00ff */
[----:B------:R-:W-:Y:S01]  /*9470*/  UMOV UR5, URZ ;  /* 0x0000003f00057c82 */ /* 0x000fe20008000000 */
[----:B------:R-:W-:-:S04]  /*9480*/  @UP0 UMOV UR4, UR7 ;  /* 0x0000000700040c82 */ /* 0x000fc80008000000 */
[----:B------:R-:W-:Y:S01]  /*9490*/  @UP0 UMOV UR5, UR8 ;  /* 0x0000000800050c82 */ /* 0x000fe20008000000 */
[----:B------:R-:W-:Y:S05]  /*94a0*/  @!P1 BRA `(.L_x_2907) ;  /* 0x0000000000109947 */ /* 0x000fea0003800000 */
[----:B------:R-:W1:Y:S02]  /*94b0*/  LDC.64 R2, c[0x0][0x788] ;  /* 0x0001e200ff027b82 */ /* 0x000e640000000a00 */
[----:B-1----:R-:W-:-:S05]  /*94c0*/  IMAD.WIDE R2, R11, 0x4, R2 ;  /* 0x000000040b027825 */ /* 0x002fca00078e0202 */
[----:B------:R1:W5:Y:S01]  /*94d0*/  LDG.E R0, desc[UR46][R2.64] ;  /* 0x0000002e02007981 */ /* 0x000362000c1e1900 */
[----:B------:R-:W-:Y:S05]  /*94e0*/  BRA `(.L_x_2908) ;  /* 0x0000000000107947 */ /* 0x000fea0003800000 */
.L_x_2907:
[----:B------:R-:W-:Y:S05]  /*94f0*/  @!P0 BRA `(.L_x_2908) ;  /* 0x00000000000c8947 */ /* 0x000fea0003800000 */
[----:B------:R-:W2:Y:S04]  /*9500*/  LDG.E R5, desc[UR46][R2.64] ;  /* 0x0000002e02057981 */ /* 0x000ea8000c1e1900 */
[----:B------:R-:W2:Y:S02]  /*9510*/  LDG.E R0, desc[UR46][R2.64+0x4] ;  /* 0x0000042e02007981 */ /* 0x000ea4000c1e1900 */
[----:B--2---:R-:W-:-:S07]  /*9520*/  IMAD.IADD R0, R0, 0x1, -R5 ;  /* 0x0000000100007824 */ /* 0x004fce00078e0a05 */
.L_x_2908:
[----:B-1----:R-:W-:Y:S01]  /*9530*/  IMAD R3, R12, 0x80, R15 ;  /* 0x000000800c037824 */ /* 0x002fe200078e020f */
[----:B------:R-:W-:Y:S01]  /*9540*/  ULDC UR7, c[0x0][0x74c] ;  /* 0x0001d30000077ab9 */ /* 0x000fe20000000800 */
[----:B------:R-:W-:Y:S02]  /*9550*/  VIADD R15, R15, 0x3f ;  /* 0x0000003f0f0f7836 */ /* 0x000fe40000000000 */
[----:B------:R-:W-:Y:S01]  /*9560*/  IMAD.MOV.U32 R2, RZ, RZ, RZ ;  /* 0x000000ffff027224 */ /* 0x000fe200078e00ff */
[----:B-----5:R-:W-:-:S04]  /*9570*/  IADD3 R0, R3, -UR7, -R0 ;  /* 0x8000000703007c10 */ /* 0x020fc8000fffe800 */
[----:B------:R-:W-:-:S04]  /*9580*/  SHF.R.S32.HI R3, RZ, 0x1f, R0 ;  /* 0x0000001fff037819 */ /* 0x000fc80000011400 */
[----:B------:R-:W-:Y:S02]  /*9590*/  LEA.HI R3, R3, R0, RZ, 0x6 ;  /* 0x0000000003037211 */ /* 0x000fe400078f30ff */
[----:B------:R-:W-:Y:S02]  /*95a0*/  SHF.R.S32.HI R0, RZ, 0x1f, R15 ;  /* 0x0000001fff007819 */ /* 0x000fe4000001140f */
[----:B------:R-:W-:Y:S02]  /*95b0*/  SHF.R.S32.HI R3, RZ, 0x6, R3 ;  /* 0x00000006ff037819 */ /* 0x000fe40000011403 */
[----:B------:R-:W-:Y:S02]  /*95c0*/  LEA.HI R0, R0, R15, RZ, 0x6 ;  /* 0x0000000f00007211 */ /* 0x000fe400078f30ff */
[----:B------:R-:W-:Y:S02]  /*95d0*/  VIMNMX R4, RZ, R3, !PT ;  /* 0x00000003ff047248 */ /* 0x000fe40007fe0100 */
[----:B------:R-:W-:-:S04]  /*95e0*/  SHF.R.S32.HI R0, RZ, 0x6, R0 ;  /* 0x00000006ff007819 */ /* 0x000fc80000011400 */
[----:B------:R-:W-:-:S13]  /*95f0*/  ISETP.GT.AND P1, PT, R0, R4, PT ;  /* 0x000000040000720c */ /* 0x000fda0003f24270 */
[----:B------:R-:W-:Y:S05]  /*9600*/  @!P1 BRA `(.L_x_2905) ;  /* 0x0000002000c89947 */ /* 0x000fea0003800000 */
[----:B------:R-:W-:Y:S01]  /*9610*/  ISETP.NE.U32.AND P1, PT, R8, RZ, PT ;  /* 0x000000ff0800720c */ /* 0x000fe20003f25070 */
[----:B------:R-:W-:Y:S01]  /*9620*/  USHF.R.S32.HI UR7, URZ, 0x1f, UR20 ;  /* 0x0000001f3f077899 */ /* 0x000fe20008011414 */
[----:B------:R-:W-:Y:S01]  /*9630*/  SHF.R.S32.HI R2, RZ, 0x1f, R11 ;  /* 0x0000001fff027819 */ /* 0x000fe2000001140b */
[----:B------:R-:W-:Y:S01]  /*9640*/  ULDC.64 UR10, c[0x0][0x718] ;  /* 0x0001c600000a7ab9 */ /* 0x000fe20000000a00 */
[----:B------:R-:W-:Y:S01]  /*9650*/  ISETP.NE.AND.EX P1, PT, R9, RZ, PT, P1 ;  /* 0x000000ff0900720c */ /* 0x000fe20003f25310 */
[----:B------:R-:W-:Y:S01]  /*9660*/  UMOV UR8, UR4 ;  /* 0x0000000400087c82 */ /* 0x000fe20008000000 */
[----:B------:R-:W-:Y:S01]  /*9670*/  UMOV UR9, UR5 ;  /* 0x0000000500097c82 */ /* 0x000fe20008000000 */
[----:B------:R-:W-:Y:S01]  /*9680*/  R2UR UR21, R11 ;  /* 0x000000000b1572ca */ /* 0x000fe200000e0000 */
[----:B------:R-:W-:Y:S01]  /*9690*/  UIMAD.WIDE.U32 UR4, UR20, UR10, UR8 ;  /* 0x0000000a140472a5 */ /* 0x000fe2000f8e0008 */
[----:B------:R-:W-:Y:S01]  /*96a0*/  SEL R2, R2, RZ, !P1 ;  /* 0x000000ff02027207 */ /* 0x000fe20004800000 */
[----:B------:R-:W-:Y:S01]  /*96b0*/  UIMAD UR10, UR7, UR10, URZ ;  /* 0x0000000a070a72a4 */ /* 0x000fe2000f8e023f */
[----:B------:R-:W-:Y:S01]  /*96c0*/  R2UR UR18, R12 ;  /* 0x000000000c1272ca */ /* 0x000fe200000e0000 */
[----:B------:R-:W-:Y:S01]  /*96d0*/  ULDC.64 UR14, c[0x0][0x730] ;  /* 0x0001cc00000e7ab9 */ /* 0x000fe20000000a00 */
[----:B------:R-:W-:Y:S01]  /*96e0*/  R2UR UR12, R2 ;  /* 0x00000000020c72ca */ /* 0x000fe200000e0000 */
[----:B------:R-:W-:Y:S01]  /*96f0*/  UIMAD UR7, UR7, UR14, URZ ;  /* 0x0000000e070772a4 */ /* 0x000fe2000f8e023f */
[----:B------:R-:W-:Y:S01]  /*9700*/  R2UR UR19, R13 ;  /* 0x000000000d1372ca */ /* 0x000fe200000e0000 */
[----:B------:R-:W-:Y:S01]  /*9710*/  UIMAD UR10, UR20, UR11, UR10 ;  /* 0x0000000b140a72a4 */ /* 0x000fe2000f8e020a */
[----:B------:R-:W-:Y:S01]  /*9720*/  SEL R11, R11, RZ, !P0 ;  /* 0x000000ff0b0b7207 */ /* 0x000fe20004000000 */
[----:B------:R-:W-:Y:S01]  /*9730*/  UIMAD.WIDE.U32 UR8, UR20, UR14, UR8 ;  /* 0x0000000e140872a5 */ /* 0x000fe2000f8e0008 */
[----:B------:R-:W-:Y:S01]  /*9740*/  BSSY B0, `(.L_x_2905) ;  /* 0x000021e000007945 */ /* 0x000fe20003800000 */
[----:B------:R-:W-:Y:S01]  /*9750*/  ULDC UR11, c[0x0][0x2e8] ;  /* 0x0000ba00000b7ab9 */ /* 0x000fe20000000800 */
[----:B------:R-:W-:Y:S01]  /*9760*/  UIMAD UR7, UR20, UR15, UR7 ;  /* 0x0000000f140772a4 */ /* 0x000fe2000f8e0207 */
[----:B------:R-:W-:Y:S01]  /*9770*/  R2UR UR13, R11 ;  /* 0x000000000b0d72ca */ /* 0x000fe200000e0000 */
[----:B------:R-:W-:Y:S01]  /*9780*/  UISETP.NE.AND UP0, UPT, UR11, 0x1, UPT ;  /* 0x000000010b00788c */ /* 0x000fe2000bf05270 */
[----:B------:R-:W-:Y:S01]  /*9790*/  IMAD.MOV.U32 R2, RZ, RZ, RZ ;  /* 0x000000ffff027224 */ /* 0x000fe200078e00ff */
[----:B------:R-:W-:Y:S01]  /*97a0*/  ULDC.64 UR14, c[0x0][0x720] ;  /* 0x0001c800000e7ab9 */ /* 0x000fe20000000a00 */
[----:B------:R-:W-:Y:S01]  /*97b0*/  VOTEU.ANY UP1, P1 ;  /* 0x00000000003f7886 */ /* 0x000fe20000820100 */
[----:B------:R-:W-:-:S02]  /*97c0*/  UIADD3 UR5, UR5, UR10, URZ ;  /* 0x0000000a05057290 */ /* 0x000fc4000fffe03f */
[----:B------:R-:W-:Y:S02]  /*97d0*/  UIADD3 UR9, UR9, UR7, URZ ;  /* 0x0000000709097290 */ /* 0x000fe4000fffe03f */
[----:B------:R-:W-:Y:S02]  /*97e0*/  USEL UR21, UR21, URZ, !UP1 ;  /* 0x0000003f15157287 */ /* 0x000fe4000c800000 */
[----:B------:R-:W-:Y:S01]  /*97f0*/  UIMAD UR7, UR12, UR14, URZ ;  /* 0x0000000e0c0772a4 */ /* 0x000fe2000f8e023f */
[----:B------:R-:W-:Y:S01]  /*9800*/  ELECT P0, URZ, PT ;  /* 0x00000000003f782f */ /* 0x000fe20003800000 */
[----:B------:R-:W-:Y:S01]  /*9810*/  ULDC.64 UR16, c[0x0][0x738] ;  /* 0x0001ce0000107ab9 */ /* 0x000fe20000000a00 */
[----:B------:R-:W-:Y:S02]  /*9820*/  UIMAD.WIDE.U32 UR22, UR14, UR21, UR4 ;  /* 0x000000150e1672a5 */ /* 0x000fe4000f8e0004 */
[----:B------:R-:W-:Y:S02]  /*9830*/  UIMAD UR5, UR15, UR21, UR7 ;  /* 0x000000150f0572a4 */ /* 0x000fe4000f8e0207 */
[----:B------:R-:W-:-:S02]  /*9840*/  UIMAD.WIDE.U32 UR14, UR16, UR21, UR8 ;  /* 0x00000015100e72a5 */ /* 0x000fc4000f8e0008 */
[----:B------:R-:W-:Y:S01]  /*9850*/  UIMAD UR10, UR12, UR16, URZ ;  /* 0x000000100c0a72a4 */ /* 0x000fe2000f8e023f */
[----:B------:R-:W-:Y:S01]  /*9860*/  @UP0 ULDC UR8, c[0x0][0x2ec] ;  /* 0x0000bb0000080ab9 */ /* 0x000fe20000000800 */
[----:B------:R-:W-:Y:S01]  /*9870*/  @UP0 ULDC UR7, c[0x0][0x2f0] ;  /* 0x0000bc0000070ab9 */ /* 0x000fe20000000800 */
[----:B------:R-:W-:Y:S02]  /*9880*/  UIMAD.WIDE.U32 UR8, UR20, UR8, URZ ;  /* 0x00000008140872a5 */ /* 0x000fe4000f8e003f */
[----:B------:R-:W-:Y:S01]  /*9890*/  UMOV UR12, UR20 ;  /* 0x00000014000c7c82 */ /* 0x000fe20008000000 */
[----:B------:R-:W-:Y:S02]  /*98a0*/  UIMAD UR4, UR17, UR21, UR10 ;  /* 0x00000015110472a4 */ /* 0x000fe4000f8e020a */
[----:B------:R-:W-:Y:S02]  /*98b0*/  ULEA UR11, UR18, UR19, 0x7 ;  /* 0x00000013120b7291 */ /* 0x000fe4000f8e383f */
        /* <DEDUP_REMOVED lines=9> */
.L_x_2947:
        /* <DEDUP_REMOVED lines=15> */
.L_x_2911:
        /* <DEDUP_REMOVED lines=122> */
.L_x_2922:
[----:B-123--:R-:W-:-:S04]  /*a1e0*/  SHF.L.U32 R18, R10, 0x1f, RZ ;  /* 0x0000001f0a127819 */ /* 0x00efc800000006ff */
[----:B------:R-:W2:Y:S02]  /*a1f0*/  SYNCS.PHASECHK.TRANS64.TRYWAIT P1, [R15+URZ+0x26840], R18 ;  /* 0x026840120f0075a7 */ /* 0x000ea4000802017f */
[----:B--2---:R-:W-:Y:S05]  /*a200*/  @!P1 BRA `(.L_x_2914) ;  /* 0x0000001c00309947 */ /* 0x004fea0003800000 */
.L_x_2948:
        /* <DEDUP_REMOVED lines=8> */
.L_x_2915:
        /* <DEDUP_REMOVED lines=44> */
.L_x_2949:
        /* <DEDUP_REMOVED lines=8> */
.L_x_2917:
        /* <DEDUP_REMOVED lines=44> */
.L_x_2950:
        /* <DEDUP_REMOVED lines=8> */
.L_x_2919:
        /* <DEDUP_REMOVED lines=38> */
.L_x_2952:
        /* <DEDUP_REMOVED lines=8> */
.L_x_2921:
        /* <DEDUP_REMOVED lines=44> */
.L_x_2913:
[----:B------:R-:W4:Y:S02]  /*aeb0*/  LDL.LU R4, [R1+0x4] ;  /* 0x0000040001047983 */ /* 0x000f240000300800 */
[----:B----4-:R-:W-:Y:S02]  /*aec0*/  ISETP.NE.AND P1, PT, R4, RZ, PT ;  /* 0x000000ff0400720c */ /* 0x010fe40003f25270 */
[----:B------:R4:W5:Y:S11]  /*aed0*/  LDL R4, [R1] ;  /* 0x0000000001047983 */ /* 0x0009760000100800 */
[----:B----4-:R-:W-:Y:S05]  /*aee0*/  @!P1 BRA `(.L_x_2912) ;  /* 0x0000000400949947 */ /* 0x010fea0003800000 */
[----:B------:R-:W-:-:S04]  /*aef0*/  SHF.L.U32 R12, R10, 0x1f, RZ ;  /* 0x0000001f0a0c7819 */ /* 0x000fc800000006ff */
[----:B------:R-:W4:Y:S02]  /*af00*/  SYNCS.PHASECHK.TRANS64.TRYWAIT P1, [R15+URZ+0x26840], R12 ;  /* 0x0268400c0f0075a7 */ /* 0x000f24000802017f */
[----:B----4-:R-:W-:Y:S05]  /*af10*/  @!P1 BRA `(.L_x_2923) ;  /* 0x0000001000409947 */ /* 0x010fea0003800000 */
.L_x_2953:
        /* <DEDUP_REMOVED lines=8> */
.L_x_2924:
        /* <DEDUP_REMOVED lines=41> */
.L_x_2954:
        /* <DEDUP_REMOVED lines=8> */
.L_x_2926:
        /* <DEDUP_REMOVED lines=41> */
.L_x_2912:
[----:B------:R-:W1:Y:S01]  /*b540*/  S2R R0, SR_TID.X ;  /* 0x0000000000007919 */ /* 0x000e620000002100 */
[----:B------:R-:W-:Y:S01]  /*b550*/  IMAD R3, R16, 0x8, R15 ;  /* 0x0000000810037824 */ /* 0x000fe200078e020f */
[----:B-1----:R-:W-:Y:S02]  /*b560*/  LOP3.LUT R2, R0, 0x7f, RZ, 0xc0, !PT ;  /* 0x0000007f00027812 */ /* 0x002fe400078ec0ff */
[----:B------:R-:W-:Y:S02]  /*b570*/  SHF.L.U32 R0, R10, 0x1f, RZ ;  /* 0x0000001f0a007819 */ /* 0x000fe400000006ff */
[----:B------:R-:W-:Y:S02]  /*b580*/  ISETP.NE.AND P1, PT, R2, RZ, PT ;  /* 0x000000ff0200720c */ /* 0x000fe40003f25270 */
[----:B------:R-:W1:Y:S02]  /*b590*/  SYNCS.PHASECHK.TRANS64.TRYWAIT P0, [R3+URZ+0x26840], R0 ;  /* 0x02684000030075a7 */ /* 0x000e64000800017f */
[----:B-1----:R-:W-:Y:S09]  /*b5a0*/  @!P0 BRA `(.L_x_2927) ;  /* 0x0000000800c48947 */ /* 0x002ff20003800000 */
.L_x_2955:
[----:B------:R-:W-:Y:S05]  /*b5b0*/  @P1 BRA `(.L_x_2928) ;  /* 0x0000000000181947 */ /* 0x000fea0003800000 */
[----:B------:R-:W1:Y:S01]  /*b5c0*/  S2R R2, SR_TID.X ;  /* 0x0000000000027919 */ /* 0x000e620000002100 */
[----:B------:R-:W-:-:S04]  /*b5d0*/  IMAD.MOV.U32 R0, RZ, RZ, 0x3100 ;  /* 0x00003100ff007424 */ /* 0x000fc800078e00ff */
[----:B------:R1:W-:Y:S02]  /*b5e0*/  SYNCS.ARRIVE.TRANS64 RZ, [R3+URZ+0x26830], R0 ;  /* 0x0268300003ff79a7 */ /* 0x0003e4000800003f */
[----:B-1----:R-:W-:-:S13]  /*b5f0*/  LOP3.LUT P0, RZ, R2, 0x1f, RZ, 0xc0, !PT ;  /* 0x0000001f02ff7812 */ /* 0x002fda000780c0ff */
[----:B------:R-:W-:Y:S05]  /*b600*/  @!P0 BRA `(.L_x_2928) ;  /* 0x0000000000048947 */ /* 0x000fea0003800000 */
[----:B------:R-:W-:Y:S01]  /*b610*/  BPT.TRAP 0x1 ;  /* 0x000000040000795c */ /* 0x000fe20000300000 */
.L_x_2928:
        /* <DEDUP_REMOVED lines=48> */
.L_x_2909:
[----:B------:R-:W-:Y:S05]  /*b920*/  BSYNC B0 ;  /* 0x0000000000007941 */ /* 0x000fea0003800000 */
.L_x_2905:
[----:B------:R-:W-:-:S03]  /*b930*/  UMOV UR7, 0xffffffff ;  /* 0xffffffff00077882 */ /* 0x000fc60000000000 */
[----:B------:R-:W-:Y:S05]  /*b940*/  BRA.DIV UR7, `(.L_x_2929) ;  /* 0x0000000607f07947 */ /* 0x000fea000b800000 */
[----:B------:R-:W-:-:S13]  /*b950*/  ELECT P6, URZ, PT ;  /* 0x00000000003f782f */ /* 0x000fda00038c0000 */
.L_x_2958:
[----:B------:R-:W-:Y:S05]  /*b960*/  @!P6 BRA `(.L_x_2812) ;  /* 0x000000000084e947 */ /* 0x000fea0003800000 */
[----:B------:R-:W-:-:S06]  /*b970*/  ULOP3.LUT UR7, UR38, 0x2, URZ, 0xfc, !UPT ;  /* 0x0000000226077892 */ /* 0x000fcc000f8efc3f */
[----:B------:R-:W-:-:S05]  /*b980*/  IMAD.U32 R0, RZ, RZ, UR7 ;  /* 0x00000007ff007e24 */ /* 0x000fca000f8e00ff */
[----:B------:R-:W-:-:S13]  /*b990*/  ISETP.NE.AND P2, PT, R0, 0x3, PT ;  /* 0x000000030000780c */ /* 0x000fda0003f45270 */
[----:B------:R-:W-:Y:S05]  /*b9a0*/  @!P2 BRA `(.L_x_2930) ;  /* 0x000000000004a947 */ /* 0x000fea0003800000 */
[----:B------:R-:W-:Y:S01]  /*b9b0*/  BPT.TRAP 0x1 ;  /* 0x000000040000795c */ /* 0x000fe20000300000 */
.L_x_2930:
        /* <DEDUP_REMOVED lines=15> */
.L_x_2959:
[----:B------:R-:W2:Y:S02]  /*bab0*/  SYNCS.PHASECHK.TRANS64.TRYWAIT P0, [R3+URZ], R0 ;  /* 0x00000000030075a7 */ /* 0x000ea4000800017f */
[----:B--2---:R-:W-:Y:S05]  /*bac0*/  @!P0 BRA `(.L_x_2932) ;  /* 0x0000000400c48947 */ /* 0x004fea0003800000 */
.L_x_2960:
[----:B------:R-:W-:Y:S05]  /*bad0*/  @!P2 BRA `(.L_x_2933) ;  /* 0x000000000004a947 */ /* 0x000fea0003800000 */
[----:B------:R-:W-:Y:S01]  /*bae0*/  BPT.TRAP 0x1 ;  /* 0x000000040000795c */ /* 0x000fe20000300000 */
.L_x_2933:
[----:B--2---:R-:W-:-:S04]  /*baf0*/  VIADD R3, R8, 0x26840 ;  /* 0x0002684008037836 */ /* 0x004fc80000000000 */
[----:B------:R-:W-:-:S04]  /*bb00*/  IMAD R5, R2, 0x8, R3 ;  /* 0x0000000802057824 */ /* 0x000fc800078e0203 */
[----:B------:R-:W2:Y:S02]  /*bb10*/  SYNCS.PHASECHK.TRANS64.TRYWAIT P0, [R5+URZ], R4 ;  /* 0x00000004050075a7 */ /* 0x000ea4000800017f */
[----:B--2---:R-:W-:Y:S05]  /*bb20*/  @!P0 BRA `(.L_x_2934) ;  /* 0x0000000400c08947 */ /* 0x004fea0003800000 */
.L_x_2961:
[----:B------:R-:W-:-:S07]  /*bb30*/  IMAD R3, R6, 0x8, R3 ;  /* 0x0000000806037824 */ /* 0x000fce00078e0203 */
.L_x_2935:
[----:B---3--:R3:W4:Y:S02]  /*bb40*/  SYNCS.PHASECHK.TRANS64.TRYWAIT P0, [R3+URZ], R0 ;  /* 0x00000000030075a7 */ /* 0x008724000800017f */
[----:B----4-:R-:W-:Y:S05]  /*bb50*/  @!P0 NANOSLEEP.SYNCS 0x989680 ;  /* 0x009896800000895d */ /* 0x010fea0003900000 */
[----:B------:R-:W4:Y:S02]  /*bb60*/  @!P0 SYNCS.PHASECHK.TRANS64 P0, [R3+URZ], R0 ;  /* 0x00000000030085a7 */ /* 0x000f24000800007f */
[----:B----4-:R-:W-:Y:S05]  /*bb70*/  @!P0 BRA `(.L_x_2935) ;  /* 0xfffffffc00f08947 */ /* 0x010fea000383ffff */
.L_x_2812:
[----:B------:R-:W-:Y:S05]  /*bb80*/  BSYNC B6 ;  /* 0x0000000000067941 */ /* 0x000fea0003800000 */
.L_x_2804:
[----:B------:R-:W-:Y:S05]  /*bb90*/  EXIT ;  /* 0x000000000000794d */ /* 0x000fea0003800000 */
.L_x_2822:
[----:B------:R-:W-:Y:S02]  /*bba0*/  IMAD.MOV.U32 R13, RZ, RZ, R17 ;  /* 0x000000ffff0d7224 */ /* 0x000fe400078e0011 */
[----:B------:R-:W-:Y:S02]  /*bbb0*/  IMAD.MOV.U32 R12, RZ, RZ, RZ ;  /* 0x000000ffff0c7224 */ /* 0x000fe400078e00ff */
[----:B------:R-:W-:Y:S02]  /*bbc0*/  IMAD.MOV.U32 R11, RZ, RZ, 0x1f ;  /* 0x0000001fff0b7424 */ /* 0x000fe400078e00ff */
[----:B------:R-:W-:-:S07]  /*bbd0*/  IMAD.MOV.U32 R15, RZ, RZ, -0x1 ;  /* 0xffffffffff0f7424 */ /* 0x000fce00078e00ff */
[----:B------:R-:W-:Y:S05]  /*bbe0*/  WARPSYNC.COLLECTIVE R15, `(.L_x_2936) ;  /* 0x000000000f087348 */ /* 0x000fea0003c00000 */
[----:B------:R1:W2:Y:S02]  /*bbf0*/  SHFL.IDX P6, R14, R13, R12, R11 ;  /* 0x0000000c0d0e7389 */ /* 0x0002a400000c000b */
[----:B-12---:R-:W-:Y:S01]  /*bc00*/  ENDCOLLECTIVE ;  /* 0x000000000000791b */ /* 0x006fe20003800000 */
.L_x_2936:
[----:B------:R-:W-:Y:S05]  /*bc10*/  BRA `(.L_x_2937) ;  /* 0xffffff5800c87947 */ /* 0x000fea000383ffff */
.L_x_2824:
[----:B--2---:R2:W3:Y:S02]  /*bc20*/  SYNCS.PHASECHK.TRANS64.TRYWAIT P0, [R235+URZ+0x26800], R4 ;  /* 0x02680004eb0075a7 */ /* 0x0044e4000800017f */
[----:B---3--:R-:W-:Y:S05]  /*bc30*/  @!P0 NANOSLEEP.SYNCS 0x989680 ;  /* 0x009896800000895d */ /* 0x008fea0003900000 */
[----:B------:R-:W3:Y:S02]  /*bc40*/  @!P0 SYNCS.PHASECHK.TRANS64 P0, [R235+URZ+0x26800], R4 ;  /* 0x02680004eb0085a7 */ /* 0x000ee4000800007f */
[----:B---3--:R-:W-:Y:S05]  /*bc50*/  @!P0 BRA `(.L_x_2824) ;  /* 0xfffffffc00f08947 */ /* 0x008fea000383ffff */
[----:B------:R-:W-:Y:S05]  /*bc60*/  BRA `(.L_x_2823) ;  /* 0xffffff5800f07947 */ /* 0x000fea000383ffff */
.L_x_2829:
[----:B--2---:R-:W-:-:S04]  /*bc70*/  IMAD.U32 R5, RZ, RZ, UR7 ;  /* 0x00000007ff057e24 */ /* 0x004fc8000f8e00ff */
[----:B------:R2:W3:Y:S03]  /*bc80*/  SYNCS.PHASECHK.TRANS64.TRYWAIT P1, [R5+URZ+0x26810], R120 ;  /* 0x02681078050075a7 */ /* 0x0004e6000802017f */
[----:B---3--:R-:W-:Y:S05]  /*bc90*/  @!P1 NANOSLEEP.SYNCS 0x989680 ;  /* 0x009896800000995d */ /* 0x008fea0003900000 */
[----:B------:R-:W3:Y:S02]  /*bca0*/  @!P1 SYNCS.PHASECHK.TRANS64 P1, [R5+URZ+0x26810], R120 ;  /* 0x02681078050095a7 */ /* 0x000ee4000802007f */
[----:B---3--:R-:W-:Y:S05]  /*bcb0*/  @!P1 BRA `(.L_x_2829) ;  /* 0xfffffffc00ec9947 */ /* 0x008fea000383ffff */
[----:B------:R-:W-:Y:S05]  /*bcc0*/  BRA `(.L_x_2828) ;  /* 0xffffff6400447947 */ /* 0x000fea000383ffff */
.L_x_2833:
[----:B------:R-:W-:-:S04]  /*bcd0*/  IMAD.U32 R121, RZ, RZ, UR7 ;  /* 0x00000007ff797e24 */ /* 0x000fc8000f8e00ff */
[----:B------:R1:W1:Y:S03]  /*bce0*/  SYNCS.PHASECHK.TRANS64.TRYWAIT P1, [R121+URZ+0x26830], R120 ;  /* 0x02683078790075a7 */ /* 0x000266000802017f */
[----:B-1----:R-:W-:Y:S05]  /*bcf0*/  @!P1 NANOSLEEP.SYNCS 0x989680 ;  /* 0x009896800000995d */ /* 0x002fea0003900000 */
[----:B------:R-:W1:Y:S02]  /*bd00*/  @!P1 SYNCS.PHASECHK.TRANS64 P1, [R121+URZ+0x26830], R120 ;  /* 0x02683078790095a7 */ /* 0x000e64000802007f */
[----:B-1----:R-:W-:Y:S05]  /*bd10*/  @!P1 BRA `(.L_x_2833) ;  /* 0xfffffffc00ec9947 */ /* 0x002fea000383ffff */
[----:B------:R-:W-:Y:S05]  /*bd20*/  BRA `(.L_x_2832) ;  /* 0xffffff6c00087947 */ /* 0x000fea000383ffff */
.L_x_2865:
[----:B------:R-:W-:Y:S01]  /*bd30*/  BSSY B0, `(.L_x_2938) ;  /* 0x0000005000007945 */ /* 0x000fe20003800000 */
[----:B------:R-:W-:-:S07]  /*bd40*/  IMAD.MOV.U32 R15, RZ, RZ, -0x1 ;  /* 0xffffffffff0f7424 */ /* 0x000fce00078e00ff */
[----:B------:R-:W-:Y:S05]  /*bd50*/  WARPSYNC.COLLECTIVE R15, `(.L_x_2939) ;  /* 0x000000000f087348 */ /* 0x000fea0003c00000 */
[----:B------:R-:W-:Y:S01]  /*bd60*/  NOP ;  /* 0x0000000000007918 */ /* 0x000fe20000000000 */
[----:B------:R-:W-:Y:S01]  /*bd70*/  ENDCOLLECTIVE ;  /* 0x000000000000791b */ /* 0x000fe20003800000 */
.L_x_2939:
[----:B------:R-:W-:Y:S05]  /*bd80*/  BSYNC B0 ;  /* 0x0000000000007941 */ /* 0x000fea0003800000 */
.L_x_2938:
[----:B------:R-:W-:Y:S05]  /*bd90*/  BRA `(.L_x_2940) ;  /* 0xffffffbc00c47947 */ /* 0x000fea000383ffff */
.L_x_2878:
[----:B------:R-:W-:Y:S01]  /*bda0*/  BSSY B0, `(.L_x_2941) ;  /* 0x0000005000007945 */ /* 0x000fe20003800000 */
[----:B------:R-:W-:-:S07]  /*bdb0*/  IMAD.MOV.U32 R15, RZ, RZ, -0x1 ;  /* 0xffffffffff0f7424 */ /* 0x000fce00078e00ff */
[----:B------:R-:W-:Y:S05]  /*bdc0*/  WARPSYNC.COLLECTIVE R15, `(.L_x_2942) ;  /* 0x000000000f087348 */ /* 0x000fea0003c00000 */
[----:B------:R-:W-:Y:S01]  /*bdd0*/  NOP ;  /* 0x0000000000007918 */ /* 0x000fe20000000000 */
[----:B------:R-:W-:Y:S01]  /*bde0*/  ENDCOLLECTIVE ;  /* 0x000000000000791b */ /* 0x000fe20003800000 */
.L_x_2942:
[----:B------:R-:W-:Y:S05]  /*bdf0*/  BSYNC B0 ;  /* 0x0000000000007941 */ /* 0x000fea0003800000 */
.L_x_2941:
[----:B------:R-:W-:Y:S05]  /*be00*/  BRA `(.L_x_2943) ;  /* 0xffffffc400747947 */ /* 0x000fea000383ffff */
.L_x_2890:
[----:B------:R-:W-:Y:S01]  /*be10*/  BSSY B0, `(.L_x_2944) ;  /* 0x0000005000007945 */ /* 0x000fe20003800000 */
[----:B------:R-:W-:-:S07]  /*be20*/  IMAD.MOV.U32 R15, RZ, RZ, -0x1 ;  /* 0xffffffffff0f7424 */ /* 0x000fce00078e00ff */
[----:B------:R-:W-:Y:S05]  /*be30*/  WARPSYNC.COLLECTIVE R15, `(.L_x_2945) ;  /* 0x000000000f087348 */ /* 0x000fea0003c00000 */
[----:B------:R-:W-:Y:S01]  /*be40*/  NOP ;  /* 0x0000000000007918 */ /* 0x000fe20000000000 */
[----:B------:R-:W-:Y:S01]  /*be50*/  ENDCOLLECTIVE ;  /* 0x000000000000791b */ /* 0x000fe20003800000 */
.L_x_2945:
[----:B------:R-:W-:Y:S05]  /*be60*/  BSYNC B0 ;  /* 0x0000000000007941 */ /* 0x000fea0003800000 */
.L_x_2944:
[----:B------:R-:W-:Y:S05]  /*be70*/  BRA `(.L_x_2946) ;  /* 0xffffffc800b07947 */ /* 0x000fea000383ffff */
.L_x_2910:
[----:B-1----:R1:W2:Y:S02]  /*be80*/  SYNCS.PHASECHK.TRANS64.TRYWAIT P0, [R15+URZ+0x26820], R2 ;  /* 0x026820020f0075a7 */ /* 0x0022a4000800017f */
[----:B--2---:R-:W-:Y:S05]  /*be90*/  @!P0 NANOSLEEP.SYNCS 0x989680 ;  /* 0x009896800000895d */ /* 0x004fea0003900000 */
[----:B------:R-:W2:Y:S02]  /*bea0*/  @!P0 SYNCS.PHASECHK.TRANS64 P0, [R15+URZ+0x26820], R2 ;  /* 0x026820020f0085a7 */ /* 0x000ea4000800007f */
[----:B--2---:R-:W-:Y:S05]  /*beb0*/  @!P0 BRA `(.L_x_2910) ;  /* 0xfffffffc00f08947 */ /* 0x004fea000383ffff */
[----:B------:R-:W-:Y:S05]  /*bec0*/  BRA `(.L_x_2947) ;  /* 0xffffffd800a07947 */ /* 0x000fea000383ffff */
.L_x_2914:
[----:B--2---:R2:W3:Y:S02]  /*bed0*/  SYNCS.PHASECHK.TRANS64.TRYWAIT P1, [R15+URZ+0x26840], R18 ;  /* 0x026840120f0075a7 */ /* 0x0044e4000802017f */
[----:B---3--:R-:W-:Y:S05]  /*bee0*/  @!P1 NANOSLEEP.SYNCS 0x989680 ;  /* 0x009896800000995d */ /* 0x008fea0003900000 */
[----:B------:R-:W3:Y:S02]  /*bef0*/  @!P1 SYNCS.PHASECHK.TRANS64 P1, [R15+URZ+0x26840], R18 ;  /* 0x026840120f0095a7 */ /* 0x000ee4000802007f */
[----:B---3--:R-:W-:Y:S05]  /*bf00*/  @!P1 BRA `(.L_x_2914) ;  /* 0xfffffffc00f09947 */ /* 0x008fea000383ffff */
[----:B------:R-:W-:Y:S05]  /*bf10*/  BRA `(.L_x_2948) ;  /* 0xffffffe000bc7947 */ /* 0x000fea000383ffff */
.L_x_2916:
[----:B-1----:R1:W3:Y:S02]  /*bf20*/  SYNCS.PHASECHK.TRANS64.TRYWAIT P1, [R15+URZ+0x26828], R18 ;  /* 0x026828120f0075a7 */ /* 0x0022e4000802017f */
[----:B---3--:R-:W-:Y:S05]  /*bf30*/  @!P1 NANOSLEEP.SYNCS 0x989680 ;  /* 0x009896800000995d */ /* 0x008fea0003900000 */
[----:B------:R-:W3:Y:S02]  /*bf40*/  @!P1 SYNCS.PHASECHK.TRANS64 P1, [R15+URZ+0x26828], R18 ;  /* 0x026828120f0095a7 */ /* 0x000ee4000802007f */
[----:B---3--:R-:W-:Y:S05]  /*bf50*/  @!P1 BRA `(.L_x_2916) ;  /* 0xfffffffc00f09947 */ /* 0x008fea000383ffff */
[----:B------:R-:W-:Y:S05]  /*bf60*/  BRA `(.L_x_2949) ;  /* 0xffffffe400787947 */ /* 0x000fea000383ffff */
.L_x_2918:
[----:B---3--:R3:W4:Y:S02]  /*bf70*/  SYNCS.PHASECHK.TRANS64.TRYWAIT P1, [R15+URZ+0x26848], R18 ;  /* 0x026848120f0075a7 */ /* 0x008724000802017f */
[----:B----4-:R-:W-:Y:S05]  /*bf80*/  @!P1 NANOSLEEP.SYNCS 0x989680 ;  /* 0x009896800000995d */ /* 0x010fea0003900000 */
[----:B------:R-:W4:Y:S02]  /*bf90*/  @!P1 SYNCS.PHASECHK.TRANS64 P1, [R15+URZ+0x26848], R18 ;  /* 0x026848120f0095a7 */ /* 0x000f24000802007f */
[----:B----4-:R-:W-:Y:S05]  /*bfa0*/  @!P1 BRA `(.L_x_2918) ;  /* 0xfffffffc00f09947 */ /* 0x010fea000383ffff */
[----:B------:R-:W-:Y:S05]  /*bfb0*/  BRA `(.L_x_2950) ;  /* 0xffffffe800347947 */ /* 0x000fea000383ffff */
.L_x_2920:
[----:B------:R-:W-:-:S07]  /*bfc0*/  SHF.L.U32 R4, R10, 0x1f, RZ ;  /* 0x0000001f0a047819 */ /* 0x000fce00000006ff */
.L_x_2951:
[----:B----4-:R4:W1:Y:S02]  /*bfd0*/  SYNCS.PHASECHK.TRANS64.TRYWAIT P1, [R15+URZ+0x26820], R4 ;  /* 0x026820040f0075a7 */ /* 0x010864000802017f */
[----:B-1----:R-:W-:Y:S05]  /*bfe0*/  @!P1 NANOSLEEP.SYNCS 0x989680 ;  /* 0x009896800000995d */ /* 0x002fea0003900000 */
[----:B------:R-:W1:Y:S02]  /*bff0*/  @!P1 SYNCS.PHASECHK.TRANS64 P1, [R15+URZ+0x26820], R4 ;  /* 0x026820040f0095a7 */ /* 0x000e64000802007f */
[----:B-1----:R-:W-:Y:S05]  /*c000*/  @!P1 BRA `(.L_x_2951) ;  /* 0xfffffffc00f09947 */ /* 0x002fea000383ffff */
[----:B------:R-:W-:Y:S05]  /*c010*/  BRA `(.L_x_2952) ;  /* 0xffffffe800d47947 */ /* 0x000fea000383ffff */
.L_x_2923:
[----:B----4-:R4:W1:Y:S02]  /*c020*/  SYNCS.PHASECHK.TRANS64.TRYWAIT P1, [R15+URZ+0x26840], R12 ;  /* 0x0268400c0f0075a7 */ /* 0x010864000802017f */
[----:B-1----:R-:W-:Y:S05]  /*c030*/  @!P1 NANOSLEEP.SYNCS 0x989680 ;  /* 0x009896800000995d */ /* 0x002fea0003900000 */
[----:B------:R-:W1:Y:S02]  /*c040*/  @!P1 SYNCS.PHASECHK.TRANS64 P1, [R15+URZ+0x26840], R12 ;  /* 0x0268400c0f0095a7 */ /* 0x000e64000802007f */
[----:B-1----:R-:W-:Y:S05]  /*c050*/  @!P1 BRA `(.L_x_2923) ;  /* 0xfffffffc00f09947 */ /* 0x002fea000383ffff */
[----:B------:R-:W-:Y:S05]  /*c060*/  BRA `(.L_x_2953) ;  /* 0xffffffec00ac7947 */ /* 0x000fea000383ffff */
.L_x_2925:
[----:B-1----:R1:W2:Y:S02]  /*c070*/  SYNCS.PHASECHK.TRANS64.TRYWAIT P1, [R15+URZ+0x26828], R12 ;  /* 0x0268280c0f0075a7 */ /* 0x0022a4000802017f */
[----:B--2---:R-:W-:Y:S05]  /*c080*/  @!P1 NANOSLEEP.SYNCS 0x989680 ;  /* 0x009896800000995d */ /* 0x004fea0003900000 */
[----:B------:R-:W2:Y:S02]  /*c090*/  @!P1 SYNCS.PHASECHK.TRANS64 P1, [R15+URZ+0x26828], R12 ;  /* 0x0268280c0f0095a7 */ /* 0x000ea4000802007f */
[----:B--2---:R-:W-:Y:S05]  /*c0a0*/  @!P1 BRA `(.L_x_2925) ;  /* 0xfffffffc00f09947 */ /* 0x004fea000383ffff */
[----:B------:R-:W-:Y:S05]  /*c0b0*/  BRA `(.L_x_2954) ;  /* 0xfffffff0005c7947 */ /* 0x000fea000383ffff */
.L_x_2927:
[----:B------:R1:W1:Y:S02]  /*c0c0*/  SYNCS.PHASECHK.TRANS64.TRYWAIT P0, [R3+URZ+0x26840], R0 ;  /* 0x02684000030075a7 */ /* 0x000264000800017f */
[----:B-1----:R-:W-:Y:S05]  /*c0d0*/  @!P0 NANOSLEEP.SYNCS 0x989680 ;  /* 0x009896800000895d */ /* 0x002fea0003900000 */
[----:B------:R-:W1:Y:S02]  /*c0e0*/  @!P0 SYNCS.PHASECHK.TRANS64 P0, [R3+URZ+0x26840], R0 ;  /* 0x02684000030085a7 */ /* 0x000e64000800007f */
[----:B-1----:R-:W-:Y:S05]  /*c0f0*/  @!P0 BRA `(.L_x_2927) ;  /* 0xfffffffc00f08947 */ /* 0x002fea000383ffff */
[----:B------:R-:W-:Y:S05]  /*c100*/  BRA `(.L_x_2955) ;  /* 0xfffffff400287947 */ /* 0x000fea000383ffff */
.L_x_2929:
[----:B------:R-:W-:Y:S01]  /*c110*/  BSSY B0, `(.L_x_2956) ;  /* 0x0000006000007945 */ /* 0x000fe20003800000 */
[----:B------:R-:W-:-:S07]  /*c120*/  IMAD.MOV.U32 R15, RZ, RZ, -0x1 ;  /* 0xffffffffff0f7424 */ /* 0x000fce00078e00ff */
[----:B------:R-:W-:Y:S05]  /*c130*/  WARPSYNC.COLLECTIVE R15, `(.L_x_2957) ;  /* 0x000000000f0c7348 */ /* 0x000fea0003c00000 */
[----:B------:R-:W-:Y:S02]  /*c140*/  ELECT P6, UR62, PT ;  /* 0x00000000003e782f */ /* 0x000fe400038c0000 */
[----:B------:R-:W-:Y:S01]  /*c150*/  MOV R14, UR62 ;  /* 0x0000003e000e7c02 */ /* 0x000fe20008000f00 */
[----:B------:R-:W-:Y:S10]  /*c160*/  ENDCOLLECTIVE ;  /* 0x000000000000791b */ /* 0x000ff40003800000 */
.L_x_2957:
[----:B------:R-:W-:Y:S05]  /*c170*/  BSYNC B0 ;  /* 0x0000000000007941 */ /* 0x000fea0003800000 */
.L_x_2956:
[----:B------:R-:W-:Y:S05]  /*c180*/  BRA `(.L_x_2958) ;  /* 0xfffffff400f47947 */ /* 0x000fea000383ffff */
.L_x_2931:
[----:B-1----:R1:W2:Y:S02]  /*c190*/  SYNCS.PHASECHK.TRANS64.TRYWAIT P0, [R7+URZ], R4 ;  /* 0x00000004070075a7 */ /* 0x0022a4000800017f */
[----:B--2---:R-:W-:Y:S05]  /*c1a0*/  @!P0 NANOSLEEP.SYNCS 0x989680 ;  /* 0x009896800000895d */ /* 0x004fea0003900000 */
[----:B------:R-:W2:Y:S02]  /*c1b0*/  @!P0 SYNCS.PHASECHK.TRANS64 P0, [R7+URZ], R4 ;  /* 0x00000004070085a7 */ /* 0x000ea4000800007f */
[----:B--2---:R-:W-:Y:S05]  /*c1c0*/  @!P0 BRA `(.L_x_2931) ;  /* 0xfffffffc00f08947 */ /* 0x004fea000383ffff */
[----:B------:R-:W-:Y:S05]  /*c1d0*/  BRA `(.L_x_2959) ;  /* 0xfffffff800347947 */ /* 0x000fea000383ffff */
.L_x_2932:
[----:B--2---:R2:W3:Y:S02]  /*c1e0*/  SYNCS.PHASECHK.TRANS64.TRYWAIT P0, [R3+URZ], R0 ;  /* 0x00000000030075a7 */ /* 0x0044e4000800017f */
[----:B---3--:R-:W-:Y:S05]  /*c1f0*/  @!P0 NANOSLEEP.SYNCS 0x989680 ;  /* 0x009896800000895d */ /* 0x008fea0003900000 */
[----:B------:R-:W3:Y:S02]  /*c200*/  @!P0 SYNCS.PHASECHK.TRANS64 P0, [R3+URZ], R0 ;  /* 0x00000000030085a7 */ /* 0x000ee4000800007f */
[----:B---3--:R-:W-:Y:S05]  /*c210*/  @!P0 BRA `(.L_x_2932) ;  /* 0xfffffffc00f08947 */ /* 0x008fea000383ffff */
[----:B------:R-:W-:Y:S05]  /*c220*/  BRA `(.L_x_2960) ;  /* 0xfffffff800287947 */ /* 0x000fea000383ffff */
.L_x_2934:
[----:B--2---:R2:W3:Y:S02]  /*c230*/  SYNCS.PHASECHK.TRANS64.TRYWAIT P0, [R5+URZ], R4 ;  /* 0x00000004050075a7 */ /* 0x0044e4000800017f */
[----:B---3--:R-:W-:Y:S05]  /*c240*/  @!P0 NANOSLEEP.SYNCS 0x989680 ;  /* 0x009896800000895d */ /* 0x008fea0003900000 */
[----:B------:R-:W3:Y:S02]  /*c250*/  @!P0 SYNCS.PHASECHK.TRANS64 P0, [R5+URZ], R4 ;  /* 0x00000004050085a7 */ /* 0x000ee4000800007f */
[----:B---3--:R-:W-:Y:S05]  /*c260*/  @!P0 BRA `(.L_x_2934) ;  /* 0xfffffffc00f08947 */ /* 0x008fea000383ffff */
[----:B------:R-:W-:Y:S05]  /*c270*/  BRA `(.L_x_2961) ;  /* 0xfffffff8002c7947 */ /* 0x000fea000383ffff */
.L_x_2962:
        /* <DEDUP_REMOVED lines=16> */
.L_x_6574:


//--------------------- .text._ZN7cutlass13device_kernelIN5flash11enable_sm90INS1_16FlashAttnBwdSm90INS1_25CollectiveMainloopBwdSm90ILi2ELi2ELi2EN4cute5tupleIJNS5_1CILi1EEES8_S8_EEENS6_IJNS7_ILi64EEENS7_ILi128EEENS7_ILi96EEEEEENS_6half_tEfNS_4arch4Sm90ELb1ELb0ELb1ELb1ELb0ELb1ELb0ELb0ELi2ELi1ELi2ELi1ELb1EEENS1_24CollectiveEpilogueBwdGQAISD_fSG_Li256ELb1ELb0EEENS1_25SingleTileBwdLPTSchedulerILb1ELi128ELb0EEEEEEEEEvNT_6ParamsE --------------------------
	.section	.text._ZN7cutlass13device_kernelIN5flash11enable_sm90INS1_16FlashAttnBwdSm90INS1_25CollectiveMainloopBwdSm90ILi2ELi2ELi2EN4cute5tupleIJNS5_1CILi1EEES8_S8_EEENS6_IJNS7_ILi64EEENS7_ILi128EEENS7_ILi96EEEEEENS_6half_tEfNS_4arch4Sm90ELb1ELb0ELb1ELb1ELb0ELb1ELb0ELb0ELi2ELi1ELi2ELi1ELb1EEENS1_24CollectiveEpilogueBwdGQAISD_fSG_Li256ELb1ELb0EEENS1_25SingleTileBwdLPTSchedulerILb1ELi128ELb0EEEEEEEEEvNT_6ParamsE,"ax",@progbits
	.align	128
.text._ZN7cutlass13device_kernelIN5flash11enable_sm90INS1_16FlashAttnBwdSm90INS1_25CollectiveMainloopBwdSm90ILi2ELi2ELi2EN4cute5tupleIJNS5_1CILi1EEES8_S8_EEENS6_IJNS7_ILi64EEENS7_ILi128EEENS7_ILi96EEEEEENS_6half_tEfNS_4arch4Sm90ELb1ELb0ELb1ELb1ELb0ELb1ELb0ELb0ELi2ELi1ELi2ELi1ELb1EEENS1_24CollectiveEpilogueBwdGQAISD_fSG_Li256ELb1ELb0EEENS1_25SingleTileBwdLPTSchedulerILb1ELi128ELb0EEEEEEEEEvNT_6ParamsE:
        .type           _ZN7cutlass13device_kernelIN5flash11enable_sm90INS1_16FlashAttnBwdSm90INS1_25CollectiveMainloopBwdSm90ILi2ELi2ELi2EN4cute5tupleIJNS5_1CILi1EEES8_S8_EEENS6_IJNS7_ILi64EEENS7_ILi128EEENS7_ILi96EEEEEENS_6half_tEfNS_4arch4Sm90ELb1ELb0ELb1ELb1ELb0ELb1ELb0ELb0ELi2ELi1ELi2ELi1ELb1EEENS1_24CollectiveEpilogueBwdGQAISD_fSG_Li256ELb1ELb0EEENS1_25SingleTileBwdLPTSchedulerILb1ELi128ELb0EEEEEEEEEvNT_6ParamsE,@function
        .size           _ZN7cutlass13device_kernelIN5flash11enable_sm90INS1_16FlashAttnBwdSm90INS1_25CollectiveMainloopBwdSm90ILi2ELi2ELi2EN4cute5tupleIJNS5_1CILi1EEES8_S8_EEENS6_IJNS7_ILi64EEENS7_ILi128EEENS7_ILi96EEEEEENS_6half_tEfNS_4arch4Sm90ELb1ELb0ELb1ELb1ELb0ELb1ELb0ELb0ELi2ELi1ELi2ELi1ELb1EEENS1_24CollectiveEpilogueBwdGQAISD_fSG_Li256ELb1ELb0EEENS1_25SingleTileBwdLPTSchedulerILb1ELi128ELb0EEEEEEEEEvNT_6ParamsE,(.L_x_6575 - _ZN7cutlass13device_kernelIN5flash11enable_sm90INS1_16FlashAttnBwdSm90INS1_25CollectiveMainloopBwdSm90ILi2ELi2ELi2EN4cute5tupleIJNS5_1CILi1EEES8_S8_EEENS6_IJNS7_ILi64EEENS7_ILi128EEENS7_ILi96EEEEEENS_6half_tEfNS_4arch4Sm90ELb1ELb0ELb1ELb1ELb0ELb1ELb0ELb0ELi2ELi1ELi2ELi1ELb1EEENS1_24CollectiveEpilogueBwdGQAISD_fSG_Li256ELb1ELb0EEENS1_25SingleTileBwdLPTSchedulerILb1ELi128ELb0EEEEEEEEEvNT_6ParamsE)
        .other          _ZN7cutlass13device_kernelIN5flash11enable_sm90INS1_16FlashAttnBwdSm90INS1_25CollectiveMainloopBwdSm90ILi2ELi2ELi2EN4cute5tupleIJNS5_1CILi1EEES8_S8_EEENS6_IJNS7_ILi64EEENS7_ILi128EEENS7_ILi96EEEEEENS_6half_tEfNS_4arch4Sm90ELb1ELb0ELb1ELb1ELb0ELb1ELb0ELb0ELi2ELi1ELi2ELi1ELb1EEENS1_24CollectiveEpilogueBwdGQAISD_fSG_Li256ELb1ELb0EEENS1_25SingleTileBwdLPTSchedulerILb1ELi128ELb0EEEEEEEEEvNT_6ParamsE,@"STO_CUDA_ENTRY STV_DEFAULT"
_ZN7cutlass13device_kernelIN5flash11enable_sm90INS1_16FlashAttnBwdSm90INS1_25CollectiveMainloopBwdSm90ILi2ELi2ELi2EN4cute5tupleIJNS5_1CILi1EEES8_S8_EEENS6_IJNS7_ILi64EEENS7_ILi128EEENS7_ILi96EEEEEENS_6half_tEfNS_4arch4Sm90ELb1ELb0ELb1ELb1ELb0ELb1ELb0ELb0ELi2ELi1ELi2ELi1ELb1EEENS1_24CollectiveEpilogueBwdGQAISD_fSG_Li256ELb1ELb0EEENS1_25SingleTileBwdLPTSchedulerILb1ELi128ELb0EEEEEEEEEvNT_6ParamsE:
        /* <DEDUP_REMOVED lines=24> */
.L_x_2964:
[----:B------:R-:W-:Y:S05]  /*0180*/  BSYNC B0 ;  /* 0x0000000000007941 */ /* 0x000fea0003800000 */
.L_x_2963:
        /* <DEDUP_REMOVED lines=37> */
.L_x_2965:
        /* <DEDUP_REMOVED lines=22> */
.L_x_2966:
[----:B------:R-:W-:Y:S01]  /*0540*/  PLOP3.LUT P0, PT, PT, PT, UP0, 0x80, 0x0 ;  /* 0x000000000000781c */ /* 0x000fe20003f0f008 */
[----:B------:R-:W-:Y:S01]  /*0550*/  NOP ;  /* 0x0000000000007918 */ /* 0x000fe20000000000 */
[----:B------:R-:W-:Y:S01]  /*0560*/  ULDC.64 UR46, c[0x0][0x208] ;  /* 0x00008200002e7ab9 */ /* 0x000fe20000000a00 */
[----:B------:R-:W-:Y:S01]  /*0570*/  BSSY B6, `(.L_x_2967) ;  /* 0x000099d000067945 */ /* 0x000fe20003800000 */
[----:B-12-4-:R-:W-:Y:S09]  /*0580*/  BAR.SYNC.DEFER_BLOCKING 0x0 ;  /* 0x0000000000007b1d */ /* 0x016ff20000010000 */
[----:B------:R-:W-:Y:S05]  /*0590*/  @!P0 BRA `(.L_x_2968) ;  /* 0x0000005400748947 */ /* 0x000fea0003800000 */
.L_x_2969:
        /* <DEDUP_REMOVED lines=32> */
.L_x_2970:
[----:B------:R-:W-:Y:S01]  /*07a0*/  ULDC UR7, c[0x0][0x8cc] ;  /* 0x0002330000077ab9 */ /* 0x000fe20000000800 */
[----:B------:R-:W-:Y:S01]  /*07b0*/  UMOV UR36, UR10 ;  /* 0x0000000a00247c82 */ /* 0x000fe20008000000 */
[----:B------:R-:W-:-:S11]  /*07c0*/  UISETP.NE.AND UP0, UPT, UR7, 0x1, UPT ;  /* 0x000000010700788c */ /* 0x000fd6000bf05270 */
[----:B------:R-:W-:Y:S02]  /*07d0*/  @UP0 ULDC.64 UR8, c[0x0][0x8d0] ;  /* 0x0002340000080ab9 */ /* 0x000fe40000000a00 */
[----:B------:R-:W-:-:S04]  /*07e0*/  UIMAD.WIDE.U32 UR4, UR10, UR8, URZ ;  /* 0x000000080a0472a5 */ /* 0x000fc8000f8e003f */
[----:B------:R-:W-:-:S04]  /*07f0*/  @UP0 USHF.R.U32.HI UR36, URZ, UR9, UR5 ;  /* 0x000000093f240299 */ /* 0x000fc80008011605 */
[----:B------:R-:W-:-:S12]  /*0800*/  UIMAD UR4, UR36, UR7, URZ ;  /* 0x00000007240472a4 */ /* 0x000fd8000f8e023f */
.L_x_2971:
        /* <DEDUP_REMOVED lines=23> */
.L_x_2972:
        /* <DEDUP_REMOVED lines=14> */
.L_x_2974:
[----:B------:R-:W-:-:S05]  /*0a60*/  ULDC UR4, c[0x0][0x8f4] ;  /* 0x00023d0000047ab9 */ /* 0x000fca0000000800 */
.L_x_2973:
        /* <DEDUP_REMOVED lines=22> */
.L_x_2976:
        /* <DEDUP_REMOVED lines=14> */
.L_x_2977:
        /* <DEDUP_REMOVED lines=11> */
.L_x_2978:
        /* <DEDUP_REMOVED lines=13> */
.L_x_2979:
        /* <DEDUP_REMOVED lines=84> */
.L_x_2982:
        /* <DEDUP_REMOVED lines=15> */
.L_x_2981:
        /* <DEDUP_REMOVED lines=22> */
.L_x_2984:
        /* <DEDUP_REMOVED lines=15> */
.L_x_2983:
[----:B------:R-:W-:Y:S01]  /*16b0*/  SHF.R.S32.HI R19, RZ, 0x1f, R18 ;  /* 0x0000001fff137819 */ /* 0x000fe20000011412 */
[----:B------:R-:W-:-:S03]  /*16c0*/  UMOV UR4, 0xffffffff ;  /* 0xffffffff00047882 */ /* 0x000fc60000000000 */
[----:B------:R-:W-:-:S04]  /*16d0*/  LEA.HI R0, R19, R18, RZ, 0x7 ;  /* 0x0000001213007211 */ /* 0x000fc800078f38ff */
[----:B------:R-:W-:Y:S01]  /*16e0*/  SHF.R.S32.HI R17, RZ, 0x7, R0 ;  /* 0x00000007ff117819 */ /* 0x000fe20000011400 */
[----:B------:R-:W-:Y:S06]  /*16f0*/  BRA.DIV UR4, `(.L_x_2985) ;  /* 0x0000008a04187947 */ /* 0x000fec000b800000 */
[----:B------:R1:W2:Y:S02]  /*1700*/  SHFL.IDX PT, R14, R17, RZ, 0x1f ;  /* 0x00001fff110e7589 */ /* 0x0002a400000e0000 */
.L_x_3071:
        /* <DEDUP_REMOVED lines=15> */
.L_x_2986:
        /* <DEDUP_REMOVED lines=19> */
.L_x_2988:
        /* <DEDUP_REMOVED lines=122> */
.L_x_2999:
[----:B------:R-:W-:-:S06]  /*20d0*/  UISETP.NE.AND UP0, UPT, UR9, 0x3, UPT ;  /* 0x000000030900788c */ /* 0x000fcc000bf05270 */
[----:B------:R-:W-:-:S13]  /*20e0*/  PLOP3.LUT P0, PT, PT, PT, UP0, 0x80, 0x0 ;  /* 0x000000000000781c */ /* 0x000fda0003f0f008 */
[----:B-1----:R-:W-:Y:S05]  /*20f0*/  @!P0 BRA `(.L_x_2989) ;  /* 0x0000000000048947 */ /* 0x002fea0003800000 */
[----:B------:R-:W-:Y:S01]  /*2100*/  BPT.TRAP 0x1 ;  /* 0x000000040000795c */ /* 0x000fe20000300000 */
.L_x_2989:
[----:B------:R-:W-:Y:S01]  /*2110*/  R2UR UR8, R235 ;  /* 0x00000000eb0872ca */ /* 0x000fe200000e0000 */
[----:B------:R-:W-:-:S05]  /*2120*/  IMAD.U32 R120, RZ, RZ, UR4 ;  /* 0x00000004ff787e24 */ /* 0x000fca000f8e00ff */
[----:B------:R-:W-:-:S07]  /*2130*/  SHF.L.U32 R120, R120, 0x1f, RZ ;  /* 0x0000001f78787819 */ /* 0x000fce00000006ff */
[----:B------:R-:W-:-:S09]  /*2140*/  ULEA UR8, UR5, UR8, 0x3 ;  /* 0x0000000805087291 */ /* 0x000fd2000f8e183f */
[----:B------:R1:W2:Y:S01]  /*2150*/  SYNCS.PHASECHK.TRANS64.TRYWAIT P1, [UR8+0x26810], R120 ;  /* 0x02681078ff0075a7 */ /* 0x0002a20008020148 */
[----:B------:R-:W-:Y:S05]  /*2160*/  @!P0 BRA `(.L_x_2990) ;  /* 0x0000000000048947 */ /* 0x000fea0003800000 */
[----:B------:R-:W-:Y:S01]  /*2170*/  BPT.TRAP 0x1 ;  /* 0x000000040000795c */ /* 0x000fe20000300000 */
.L_x_2990:
[----:B--2---:R-:W-:Y:S05]  /*2180*/  @P1 BRA `(.L_x_2991) ;  /* 0x0000000000081947 */ /* 0x004fea0003800000 */
[----:B------:R-:W2:Y:S02]  /*2190*/  SYNCS.PHASECHK.TRANS64.TRYWAIT P1, [UR8+0x26810], R120 ;  /* 0x02681078ff0075a7 */ /* 0x000ea40008020148 */
[----:B--2---:R-:W-:Y:S05]  /*21a0*/  @!P1 BRA `(.L_x_2992) ;  /* 0x0000007c00a09947 */ /* 0x004fea0003800000 */
.L_x_2991:
        /* <DEDUP_REMOVED lines=66> */
.L_x_2993:
[----:B------:R1:W1:Y:S01]  /*25d0*/  SYNCS.PHASECHK.TRANS64.TRYWAIT P1, [UR8+0x26830], R120 ;  /* 0x02683078ff0075a7 */ /* 0x0002620008020148 */
[----:B------:R-:W-:Y:S05]  /*25e0*/  @!P0 BRA `(.L_x_2994) ;  /* 0x0000000000048947 */ /* 0x000fea0003800000 */
[----:B------:R-:W-:Y:S01]  /*25f0*/  BPT.TRAP 0x1 ;  /* 0x000000040000795c */ /* 0x000fe20000300000 */
.L_x_2994:
        /* <DEDUP_REMOVED lines=50> */
.L_x_2995:
        /* <DEDUP_REMOVED lines=555> */
.L_x_2997:
        /* <DEDUP_REMOVED lines=45> */
.L_x_2998:
        /* <DEDUP_REMOVED lines=62> */
.L_x_2980:
[----:B------:R-:W-:Y:S05]  /*5280*/  @P0 BRA `(.L_x_2975) ;  /* 0x0000004c002c0947 */ /* 0x000fea0003800000 */
[----:B------:R-:W-:Y:S01]  /*5290*/  ULDC.64 UR4, c[0x0][0x878] ;  /* 0x00021e0000047ab9 */ /* 0x000fe20000000a00 */
[----:B-1----:R-:W1:Y:S01]  /*52a0*/  S2R R4, SR_TID.X ;  /* 0x0000000000047919 */ /* 0x002e620000002100 */
[----:B------:R-:W-:Y:S01]  /*52b0*/  UISETP.NE.U32.AND UP0, UPT, UR4, URZ, UPT ;  /* 0x0000003f0400728c */ /* 0x000fe2000bf05070 */
[----:B------:R-:W2:Y:S01]  /*52c0*/  S2UR UR9, SR_CgaCtaId ;  /* 0x00000000000979c3 */ /* 0x000ea20000008800 */
[----:B------:R-:W-:Y:S01]  /*52d0*/  UMOV UR8, 0x400 ;  /* 0x0000040000087882 */ /* 0x000fe20000000000 */
[----:B------:R-:W-:Y:S02]  /*52e0*/  UIMAD UR36, UR36, 0x3000, URZ ;  /* 0x00003000242478a4 */ /* 0x000fe4000f8e023f */
[----:B------:R-:W-:Y:S01]  /*52f0*/  UISETP.NE.AND.EX UP0, UPT, UR5, URZ, UPT, UP0 ;  /* 0x0000003f0500728c */ /* 0x000fe2000bf05300 */
[----:B------:R-:W-:Y:S01]  /*5300*/  ULDC.64 UR12, c[0x0][0x818] ;  /* 0x00020600000c7ab9 */ /* 0x000fe20000000a00 */
[----:B------:R-:W-:Y:S01]  /*5310*/  ULDC.64 UR14, c[0x0][0x840] ;  /* 0x00021000000e7ab9 */ /* 0x000fe20000000a00 */
[----:B------:R-:W-:-:S03]  /*5320*/  ULDC.64 UR16, c[0x0][0x848] ;  /* 0x0002120000107ab9 */ /* 0x000fc60000000a00 */
[----:B------:R-:W-:-:S05]  /*5330*/  PLOP3.LUT P0, PT, PT, PT, UP0, 0x80, 0x0 ;  /* 0x000000000000781c */ /* 0x000fca0003f0f008 */
[----:B------:R-:W-:Y:S02]  /*5340*/  @UP0 ULDC.64 UR4, c[0x0][0x878] ;  /* 0x00021e0000040ab9 */ /* 0x000fe40000000a00 */
[----:B------:R-:W-:-:S06]  /*5350*/  @UP0 UIMAD.WIDE UR4, UR39, 0x4, UR4 ;  /* 0x00000004270408a5 */ /* 0x000fcc000f8e0204 */
[----:B------:R-:W-:Y:S02]  /*5360*/  IMAD.U32 R2, RZ, RZ, UR4 ;  /* 0x00000004ff027e24 */ /* 0x000fe4000f8e00ff */
[----:B------:R-:W-:Y:S01]  /*5370*/  IMAD.U32 R3, RZ, RZ, UR5 ;  /* 0x00000005ff037e24 */ /* 0x000fe2000f8e00ff */
[----:B------:R-:W-:-:S04]  /*5380*/  ULDC UR5, c[0x0][0x850] ;  /* 0x0002140000057ab9 */ /* 0x000fc80000000800 */
[----:B------:R-:W3:Y:S01]  /*5390*/  @P0 LDG.E R2, desc[UR46][R2.64] ;  /* 0x0000002e02020981 */ /* 0x000ee2000c1e1900 */
[----:B-1----:R-:W-:Y:S01]  /*53a0*/  VIADD R5, R4, 0xffffff80 ;  /* 0xffffff8004057836 */ /* 0x002fe20000000000 */
[----:B------:R-:W-:Y:S01]  /*53b0*/  UISETP.NE.AND UP1, UPT, UR5, 0x1, UPT ;  /* 0x000000010500788c */ /* 0x000fe2000bf25270 */
[----:B------:R-:W-:Y:S03]  /*53c0*/  BSSY B0, `(.L_x_3000) ;  /* 0x0000056000007945 */ /* 0x000fe60003800000 */
[----:B------:R-:W-:-:S07]  /*53d0*/  SHF.R.S32.HI R0, RZ, 0x1f, R5 ;  /* 0x0000001fff007819 */ /* 0x000fce0000011405 */
[----:B------:R-:W-:Y:S01]  /*53e0*/  @UP1 ULDC UR10, c[0x0][0x858] ;  /* 0x00021600000a1ab9 */ /* 0x000fe20000000800 */
[----:B------:R-:W-:Y:S01]  /*53f0*/  BAR.SYNC.DEFER_BLOCKING 0x1, 0x100 ;  /* 0x0044000000007b1d */ /* 0x000fe20000010000 */
[----:B---3--:R-:W-:Y:S02]  /*5400*/  @P0 R2UR UR4, R2 ;  /* 0x00000000020402ca */ /* 0x008fe400000e0000 */
        /* <DEDUP_REMOVED lines=9> */
[----:B------:R-:W-:-:S03]  /*54a0*/  @UP0 ULEA.HI UR5, UR5, UR4, URZ, 0x7 ;  /* 0x0000000405050291 */ /* 0x000fc6000f8f383f */
[----:B------:R-:W-:Y:S01]  /*54b0*/  @UP1 ULDC UR4, c[0x0][0x854] ;  /* 0x0002150000041ab9 */ /* 0x000fe20000000800 */
[----:B------:R-:W-:Y:S02]  /*54c0*/  @UP0 USHF.R.S32.HI UR6, URZ, 0x7, UR5 ;  /* 0x000000073f060899 */ /* 0x000fe40008011405 */
[----:B------:R-:W-:Y:S02]  /*54d0*/  UIMAD.WIDE.U32 UR4, UR37, UR4, URZ ;  /* 0x00000004250472a5 */ /* 0x000fe4000f8e003f */
[----:B------:R-:W-:Y:S02]  /*54e0*/  @UP0 UIMAD UR6, UR6, 0x3000, URZ ;  /* 0x00003000060608a4 */ /* 0x000fe4000f8e023f */
[----:B------:R-:W-:Y:S02]  /*54f0*/  @UP1 USHF.R.U32.HI UR37, URZ, UR10, UR5 ;  /* 0x0000000a3f251299 */ /* 0x000fe40008011605 */
[----:B------:R-:W-:Y:S02]  /*5500*/  @UP0 USHF.R.S32.HI UR7, URZ, 0x1f, UR6 ;  /* 0x0000001f3f070899 */ /* 0x000fe40008011406 */
[----:B--2---:R-:W-:Y:S01]  /*5510*/  ULEA UR4, UR9, UR8, 0x18 ;  /* 0x0000000809047291 */ /* 0x004fe2000f8ec03f */
[----:B------:R-:W-:Y:S01]  /*5520*/  @!UP0 UMOV UR6, URZ ;  /* 0x0000003f00068c82 */ /* 0x000fe20008000000 */
[----:B------:R-:W-:-:S02]  /*5530*/  USHF.R.S32.HI UR5, URZ, 0x1f, UR37 ;  /* 0x0000001f3f057899 */ /* 0x000fc40008011425 */
[----:B------:R-:W-:Y:S02]  /*5540*/  UIADD3 UR8, UP1, UR36, UR6, URZ ;  /* 0x0000000624087290 */ /* 0x000fe4000ff3e03f */
[----:B------:R-:W-:Y:S01]  /*5550*/  LEA R0, R0, UR4, 0x2 ;  /* 0x0000000400007c11 */ /* 0x000fe2000f8e10ff */
[----:B------:R-:W-:Y:S01]  /*5560*/  @!UP0 UMOV UR7, URZ ;  /* 0x0000003f00078c82 */ /* 0x000fe20008000000 */
[----:B------:R-:W-:Y:S02]  /*5570*/  UIMAD UR6, UR5, UR12, URZ ;  /* 0x0000000c050672a4 */ /* 0x000fe4000f8e023f */
[----:B------:R-:W-:Y:S01]  /*5580*/  ULEA.HI.X.SX32 UR9, UR36, UR7, 0x1, UP1 ;  /* 0x0000000724097291 */ /* 0x000fe200088f0e3f */
[----:B------:R1:W-:Y:S01]  /*5590*/  STS.128 [R0], R24 ;  /* 0x0000001800007388 */ /* 0x0003e20000000c00 */
[----:B------:R-:W-:Y:S02]  /*55a0*/  UIMAD UR5, UR5, UR14, URZ ;  /* 0x0000000e050572a4 */ /* 0x000fe4000f8e023f */
[----:B------:R-:W-:Y:S01]  /*55b0*/  UIMAD UR10, UR37, UR13, UR6 ;  /* 0x0000000d250a72a4 */ /* 0x000fe2000f8e0206 */
[----:B------:R1:W-:Y:S01]  /*55c0*/  STS.128 [R0+0x800], R28 ;  /* 0x0008001c00007388 */ /* 0x0003e20000000c00 */
[----:B------:R-:W-:-:S02]  /*55d0*/  UIMAD.WIDE.U32 UR6, UR37, UR12, UR8 ;  /* 0x0000000c250672a5 */ /* 0x000fc4000f8e0008 */
[----:B------:R-:W-:Y:S01]  /*55e0*/  UIMAD UR12, UR37, UR15, UR5 ;  /* 0x0000000f250c72a4 */ /* 0x000fe2000f8e0205 */
[----:B------:R1:W-:Y:S01]  /*55f0*/  STS.128 [R0+0x1000], R32 ;  /* 0x0010002000007388 */ /* 0x0003e20000000c00 */
[----:B------:R-:W-:Y:S02]  /*5600*/  USHF.R.S32.HI UR5, URZ, 0x1f, UR39 ;  /* 0x0000001f3f057899 */ /* 0x000fe40008011427 */
[----:B------:R-:W-:Y:S01]  /*5610*/  UIMAD.WIDE.U32 UR8, UR37, UR14, UR8 ;  /* 0x0000000e250872a5 */ /* 0x000fe2000f8e0008 */
[----:B------:R1:W-:Y:S01]  /*5620*/  STS.128 [R0+0x1800], R36 ;  /* 0x0018002400007388 */ /* 0x0003e20000000c00 */
[----:B------:R-:W-:Y:S01]  /*5630*/  USEL UR5, UR5, URZ, !UP0 ;  /* 0x0000003f05057287 */ /* 0x000fe2000c000000 */
[----:B------:R-:W-:Y:S02]  /*5640*/  ULDC.64 UR14, c[0x0][0x820] ;  /* 0x00020800000e7ab9 */ /* 0x000fe40000000a00 */
[----:B------:R1:W-:Y:S01]  /*5650*/  STS.128 [R0+0x2000], R40 ;  /* 0x0020002800007388 */ /* 0x0003e20000000c00 */
[----:B------:R-:W-:-:S02]  /*5660*/  USEL UR39, UR39, URZ, !UP0 ;  /* 0x0000003f27277287 */ /* 0x000fc4000c000000 */
[----:B------:R-:W-:Y:S01]  /*5670*/  UIMAD UR11, UR5, UR14, URZ ;  /* 0x0000000e050b72a4 */ /* 0x000fe2000f8e023f */
[----:B------:R1:W-:Y:S01]  /*5680*/  STS.128 [R0+0x2800], R44 ;  /* 0x0028002c00007388 */ /* 0x0003e20000000c00 */
[----:B------:R-:W-:Y:S02]  /*5690*/  UIADD3 UR7, UR7, UR10, URZ ;  /* 0x0000000a07077290 */ /* 0x000fe4000fffe03f */
[----:B------:R-:W-:Y:S01]  /*56a0*/  UIMAD UR5, UR5, UR16, URZ ;  /* 0x00000010050572a4 */ /* 0x000fe2000f8e023f */
[----:B------:R1:W-:Y:S01]  /*56b0*/  STS.128 [R0+0x3000], R48 ;  /* 0x0030003000007388 */ /* 0x0003e20000000c00 */
[----:B------:R-:W-:Y:S02]  /*56c0*/  UIADD3 UR9, UR9, UR12, URZ ;  /* 0x0000000c09097290 */ /* 0x000fe4000fffe03f */
        /* <DEDUP_REMOVED lines=16> */
[----:B------:R-:W-:Y:S01]  /*57d0*/  @!PT LDS RZ, [RZ] ;  /* 0x00000000fffff984 */ /* 0x000fe20000000800 */
[----:B------:R-:W-:Y:S01]  /*57e0*/  @!PT LDS RZ, [RZ] ;  /* 0x00000000fffff984 */ /* 0x000fe20000000800 */
[----:B------:R-:W-:Y:S01]  /*57f0*/  @!PT LDS RZ, [RZ] ;  /* 0x00000000fffff984 */ /* 0x000fe20000000800 */
[----:B------:R-:W-:Y:S01]  /*5800*/  @!PT LDS RZ, [RZ] ;  /* 0x00000000fffff984 */ /* 0x000fe20000000800 */
[----:B------:R2:W-:Y:S06]  /*5810*/  MEMBAR.ALL.CTA ;  /* 0x0000000000007992 */ /* 0x0005ec0000008000 */
[----:B--2---:R-:W2:Y:S01]  /*5820*/  FENCE.VIEW.ASYNC.S ;  /* 0x00000000000073c6 */ /* 0x004ea20000000000 */
        /* <DEDUP_REMOVED lines=8> */
.L_x_3002:
[----:B------:R-:W-:Y:S01]  /*58b0*/  @P0 ELECT P1, URZ, PT ;  /* 0x00000000003f082f */ /* 0x000fe20003820000 */
[----:B------:R2:W-:-:S12]  /*58c0*/  UBLKRED.G.S.ADD.F32.RN [UR6], [UR4], UR5, desc[UR8] ;  /* 0x00000806040073bb */ /* 0x0005d800080a1405 */
[----:B------:R-:W-:Y:S02]  /*58d0*/  @P1 PLOP3.LUT P0, PT, P1, PT, PT, 0x8, 0x0 ;  /* 0x000000000000181c */ /* 0x000fe40000f0e170 */
[----:B------:R-:W-:-:S11]  /*58e0*/  PLOP3.LUT P1, PT, PT, PT, PT, 0x8, 0x0 ;  /* 0x000000000000781c */ /* 0x000fd60003f2e170 */
[----:B--2---:R-:W-:Y:S05]  /*58f0*/  @P0 BRA.U.ANY `(.L_x_3002) ;  /* 0xfffffffd00ec0947 */ /* 0x004fea000393ffff */
[----:B------:R0:W-:Y:S01]  /*5900*/  UTMACMDFLUSH ;  /* 0x00000000000079b7 */ /* 0x0001e20000000000 */
[----:B------:R-:W-:-:S04]  /*5910*/  DEPBAR.LE SB0, 0x0 ;  /* 0x000080000000791a */ /* 0x000fc80000000000 */
.L_x_3001:
[----:B------:R-:W-:Y:S05]  /*5920*/  BSYNC B0 ;  /* 0x0000000000007941 */ /* 0x000fea0003800000 */
.L_x_3000:
        /* <DEDUP_REMOVED lines=28> */
.L_x_3003:
        /* <DEDUP_REMOVED lines=8> */
.L_x_2968:
        /* <DEDUP_REMOVED lines=29> */
.L_x_3005:
[----:B------:R-:W-:Y:S01]  /*5d40*/  ULDC UR9, c[0x0][0x8cc] ;  /* 0x0002330000097ab9 */ /* 0x000fe20000000800 */
[----:B------:R-:W-:Y:S01]  /*5d50*/  UMOV UR7, UR8 ;  /* 0x0000000800077c82 */ /* 0x000fe20008000000 */
[----:B------:R-:W-:-:S11]  /*5d60*/  UISETP.NE.AND UP0, UPT, UR9, 0x1, UPT ;  /* 0x000000010900788c */ /* 0x000fd6000bf05270 */
[----:B------:R-:W-:Y:S02]  /*5d70*/  @UP0 ULDC.64 UR10, c[0x0][0x8d0] ;  /* 0x00023400000a0ab9 */ /* 0x000fe40000000a00 */
[----:B------:R-:W-:-:S04]  /*5d80*/  UIMAD.WIDE.U32 UR4, UR8, UR10, URZ ;  /* 0x0000000a080472a5 */ /* 0x000fc8000f8e003f */
[----:B------:R-:W-:-:S04]  /*5d90*/  @UP0 USHF.R.U32.HI UR7, URZ, UR11, UR5 ;  /* 0x0000000b3f070299 */ /* 0x000fc80008011605 */
[----:B------:R-:W-:-:S12]  /*5da0*/  UIMAD UR4, UR7, UR9, URZ ;  /* 0x00000009070472a4 */ /* 0x000fd8000f8e023f */
.L_x_3006:
        /* <DEDUP_REMOVED lines=23> */
.L_x_3007:
        /* <DEDUP_REMOVED lines=13> */
.L_x_3009:
[----:B------:R-:W-:-:S05]  /*5ff0*/  ULDC UR4, c[0x0][0x8f4] ;  /* 0x00023d0000047ab9 */ /* 0x000fca0000000800 */
.L_x_3008:
        /* <DEDUP_REMOVED lines=46> */
.L_x_3010:
        /* <DEDUP_REMOVED lines=13> */
.L_x_3011:
        /* <DEDUP_REMOVED lines=12> */
.L_x_3012:
        /* <DEDUP_REMOVED lines=54> */
.L_x_3015:
[----:B------:R-:W-:Y:S05]  /*67d0*/  BSYNC B0 ;  /* 0x0000000000007941 */ /* 0x000fea0003800000 */
.L_x_3014:
        /* <DEDUP_REMOVED lines=19> */
.L_x_3017:
[----:B------:R-:W-:Y:S05]  /*6910*/  BSYNC B0 ;  /* 0x0000000000007941 */ /* 0x000fea0003800000 */
.L_x_3016:
[----:B------:R-:W-:Y:S06]  /*6920*/  BAR.ARV 0xa, 0xa0 ;  /* 0x0282800000007b1d */ /* 0x000fec0000002000 */
[----:B------:R-:W-:Y:S04]  /*6930*/  BSSY B0, `(.L_x_3018) ;  /* 0x0000003000007945 */ /* 0x000fe80003800000 */
[----:B------:R-:W-:Y:S05]  /*6940*/  @!P0 BRA `(.L_x_3019) ;  /* 0x0000000000048947 */ /* 0x000fea0003800000 */
[----:B------:R-:W-:-:S04]  /*6950*/  DEPBAR.LE SB0, 0x0 ;  /* 0x000080000000791a */ /* 0x000fc80000000000 */
.L_x_3019:
[----:B------:R-:W-:Y:S05]  /*6960*/  BSYNC B0 ;  /* 0x0000000000007941 */ /* 0x000fea0003800000 */
.L_x_3018:
[----:B------:R-:W-:Y:S06]  /*6970*/  BAR.ARV 0xb, 0xa0 ;  /* 0x02c2800000007b1d */ /* 0x000fec0000002000 */
[----:B------:R-:W-:Y:S01]  /*6980*/  UIADD3 UR18, UR12, 0x1, URZ ;  /* 0x000000010c127890 */ /* 0x000fe2000fffe03f */
[----:B------:R-:W-:Y:S11]  /*6990*/  BRA `(.L_x_3020) ;  /* 0x0000000000047947 */ /* 0x000ff60003800000 */
.L_x_3013:
[----:B------:R-:W-:-:S05]  /*69a0*/  UMOV UR18, UR12 ;  /* 0x0000000c00127c82 */ /* 0x000fca0008000000 */
.L_x_3020:
        /* <DEDUP_REMOVED lines=22> */
.L_x_3033:
        /* <DEDUP_REMOVED lines=20> */
.L_x_3022:
[----:B------:R-:W-:Y:S05]  /*6c50*/  BSYNC B0 ;  /* 0x0000000000007941 */ /* 0x000fea0003800000 */
.L_x_3021:
        /* <DEDUP_REMOVED lines=13> */
.L_x_3024:
[----:B------:R-:W-:Y:S05]  /*6d30*/  BSYNC B0 ;  /* 0x0000000000007941 */ /* 0x000fea0003800000 */
.L_x_3023:
[----:B------:R-:W-:Y:S06]  /*6d40*/  BAR.ARV 0xa, 0xa0 ;  /* 0x0282800000007b1d */ /* 0x000fec0000002000 */
[----:B------:R-:W-:Y:S04]  /*6d50*/  BSSY B0, `(.L_x_3025) ;  /* 0x0000003000007945 */ /* 0x000fe80003800000 */
[----:B------:R-:W-:Y:S05]  /*6d60*/  @!P0 BRA `(.L_x_3026) ;  /* 0x0000000000048947 */ /* 0x000fea0003800000 */
[----:B------:R-:W-:-:S04]  /*6d70*/  DEPBAR.LE SB0, 0x0 ;  /* 0x000080000000791a */ /* 0x000fc80000000000 */
.L_x_3026:
[----:B------:R-:W-:Y:S05]  /*6d80*/  BSYNC B0 ;  /* 0x0000000000007941 */ /* 0x000fea0003800000 */
.L_x_3025:
        /* <DEDUP_REMOVED lines=13> */
.L_x_3028:
[----:B------:R-:W-:Y:S05]  /*6e60*/  BSYNC B0 ;  /* 0x0000000000007941 */ /* 0x000fea0003800000 */
.L_x_3027:
        /* <DEDUP_REMOVED lines=13> */
.L_x_3030:
[----:B------:R-:W-:Y:S05]  /*6f40*/  BSYNC B0 ;  /* 0x0000000000007941 */ /* 0x000fea0003800000 */
.L_x_3029:
[----:B------:R-:W-:Y:S01]  /*6f50*/  UIADD3 UR18, UR18, 0x2, URZ ;  /* 0x0000000212127890 */ /* 0x000fe2000fffe03f */
[----:B------:R-:W-:Y:S06]  /*6f60*/  BAR.ARV 0xa, 0xa0 ;  /* 0x0282800000007b1d */ /* 0x000fec0000002000 */
[----:B------:R-:W-:Y:S01]  /*6f70*/  UISETP.GE.AND UP0, UPT, UR18, UR7, UPT ;  /* 0x000000071200728c */ /* 0x000fe2000bf06270 */
[----:B------:R-:W-:Y:S04]  /*6f80*/  BSSY B0, `(.L_x_3031) ;  /* 0x0000003000007945 */ /* 0x000fe80003800000 */
[----:B------:R-:W-:Y:S06]  /*6f90*/  @!P0 BRA `(.L_x_3032) ;  /* 0x0000000000048947 */ /* 0x000fec0003800000 */
[----:B------:R-:W-:-:S04]  /*6fa0*/  DEPBAR.LE SB0, 0x0 ;  /* 0x000080000000791a */ /* 0x000fc80000000000 */
.L_x_3032:
[----:B------:R-:W-:Y:S05]  /*6fb0*/  BSYNC B0 ;  /* 0x0000000000007941 */ /* 0x000fea0003800000 */
.L_x_3031:
[----:B------:R-:W-:Y:S06]  /*6fc0*/  BAR.ARV 0xb, 0xa0 ;  /* 0x02c2800000007b1d */ /* 0x000fec0000002000 */
[----:B------:R-:W-:Y:S01]  /*6fd0*/  PLOP3.LUT P1, PT, PT, PT, UP0, 0x80, 0x0 ;  /* 0x000000000000781c */ /* 0x000fe20003f2f008 */
[----:B------:R-:W-:Y:S02]  /*6fe0*/  UIADD3 UR26, UR26, 0x3000, URZ ;  /* 0x000030001a1a7890 */ /* 0x000fe4000fffe03f */
[----:B------:R-:W-:-:S10]  /*6ff0*/  UIADD3 UR6, UR6, 0x3000, URZ ;  /* 0x0000300006067890 */ /* 0x000fd4000fffe03f */
[----:B------:R-:W-:Y:S05]  /*7000*/  @!P1 BRA `(.L_x_3033) ;  /* 0xfffffff800c09947 */ /* 0x000fea000383ffff */
[----:B------:R-:W-:Y:S05]  /*7010*/  BRA `(.L_x_2975) ;  /* 0x0000002c00c87947 */ /* 0x000fea0003800000 */
.L_x_3004:
        /* <DEDUP_REMOVED lines=22> */
.L_x_3034:
[----:B------:R-:W-:Y:S01]  /*7180*/  ULDC UR9, c[0x0][0x8cc] ;  /* 0x0002330000097ab9 */ /* 0x000fe20000000800 */
[----:B------:R-:W-:Y:S01]  /*7190*/  UMOV UR7, UR8 ;  /* 0x0000000800077c82 */ /* 0x000fe20008000000 */
[----:B------:R-:W-:-:S11]  /*71a0*/  UISETP.NE.AND UP0, UPT, UR9, 0x1, UPT ;  /* 0x000000010900788c */ /* 0x000fd6000bf05270 */
[----:B------:R-:W-:Y:S02]  /*71b0*/  @UP0 ULDC.64 UR10, c[0x0][0x8d0] ;  /* 0x00023400000a0ab9 */ /* 0x000fe40000000a00 */
[----:B------:R-:W-:-:S04]  /*71c0*/  UIMAD.WIDE.U32 UR4, UR8, UR10, URZ ;  /* 0x0000000a080472a5 */ /* 0x000fc8000f8e003f */
[----:B------:R-:W-:-:S04]  /*71d0*/  @UP0 USHF.R.U32.HI UR7, URZ, UR11, UR5 ;  /* 0x0000000b3f070299 */ /* 0x000fc80008011605 */
[----:B------:R-:W-:-:S12]  /*71e0*/  UIMAD UR4, UR7, UR9, URZ ;  /* 0x00000009070472a4 */ /* 0x000fd8000f8e023f */
.L_x_3035:
        /* <DEDUP_REMOVED lines=23> */
.L_x_3036:
        /* <DEDUP_REMOVED lines=14> */
.L_x_3038:
[----:B------:R-:W-:-:S05]  /*7440*/  ULDC UR4, c[0x0][0x8f4] ;  /* 0x00023d0000047ab9 */ /* 0x000fca0000000800 */
.L_x_3037:
        /* <DEDUP_REMOVED lines=60> */
.L_x_3040:
        /* <DEDUP_REMOVED lines=12> */
.L_x_3041:
[----:B------:R-:W-:Y:S05]  /*78d0*/  @!P2 BRA `(.L_x_3042) ;  /* 0x000000000014a947 */ /* 0x000fea0003800000 */
[----:B------:R-:W-:Y:S02]  /*78e0*/  IMAD.U32 R2, RZ, RZ, UR14 ;  /* 0x0000000eff027e24 */ /* 0x000fe4000f8e00ff */
[----:B------:R-:W-:-:S05]  /*78f0*/  IMAD.U32 R3, RZ, RZ, UR15 ;  /* 0x0000000fff037e24 */ /* 0x000fca000f8e00ff */
[----:B------:R-:W2:Y:S04]  /*7900*/  LDG.E R5, desc[UR46][R2.64] ;  /* 0x0000002e02057981 */ /* 0x000ea8000c1e1900 */
[----:B------:R-:W2:Y:S02]  /*7910*/  LDG.E R4, desc[UR46][R2.64+0x4] ;  /* 0x0000042e02047981 */ /* 0x000ea4000c1e1900 */
[----:B--2---:R-:W-:-:S07]  /*7920*/  IMAD.IADD R4, R4, 0x1, -R5 ;  /* 0x0000000104047824 */ /* 0x004fce00078e0a05 */
.L_x_3042:
        /* <DEDUP_REMOVED lines=62> */
.L_x_3072:
        /* <DEDUP_REMOVED lines=15> */
.L_x_3045:
        /* <DEDUP_REMOVED lines=122> */
.L_x_3056:
[----:B-123--:R-:W-:-:S04]  /*85a0*/  SHF.L.U32 R18, R10, 0x1f, RZ ;  /* 0x0000001f0a127819 */ /* 0x00efc800000006ff */
[----:B------:R-:W2:Y:S02]  /*85b0*/  SYNCS.PHASECHK.TRANS64.TRYWAIT P1, [R15+URZ+0x26840], R18 ;  /* 0x026840120f0075a7 */ /* 0x000ea4000802017f */
[----:B--2---:R-:W-:Y:S05]  /*85c0*/  @!P1 BRA `(.L_x_3048) ;  /* 0x0000001800dc9947 */ /* 0x004fea0003800000 */
.L_x_3073:
        /* <DEDUP_REMOVED lines=8> */
.L_x_3049:
        /* <DEDUP_REMOVED lines=44> */
.L_x_3074:
        /* <DEDUP_REMOVED lines=8> */
.L_x_3051:
        /* <DEDUP_REMOVED lines=44> */
.L_x_3075:
        /* <DEDUP_REMOVED lines=8> */
.L_x_3053:
        /* <DEDUP_REMOVED lines=38> */
.L_x_3077:
        /* <DEDUP_REMOVED lines=8> */
.L_x_3055:
        /* <DEDUP_REMOVED lines=44> */
.L_x_3047:
[----:B------:R-:W4:Y:S02]  /*9270*/  LDL.LU R4, [R1+0x4] ;  /* 0x0000040001047983 */ /* 0x000f240000300800 */
[----:B----4-:R-:W-:Y:S02]  /*9280*/  ISETP.NE.AND P1, PT, R4, RZ, PT ;  /* 0x000000ff0400720c */ /* 0x010fe40003f25270 */
[----:B------:R4:W5:Y:S11]  /*9290*/  LDL R4, [R1] ;  /* 0x0000000001047983 */ /* 0x0009760000100800 */
[----:B----4-:R-:W-:Y:S05]  /*92a0*/  @!P1 BRA `(.L_x_3046) ;  /* 0x0000000400949947 */ /* 0x010fea0003800000 */
[----:B------:R-:W-:-:S04]  /*92b0*/  SHF.L.U32 R12, R10, 0x1f, RZ ;  /* 0x0000001f0a0c7819 */ /* 0x000fc800000006ff */
[----:B------:R-:W4:Y:S02]  /*92c0*/  SYNCS.PHASECHK.TRANS64.TRYWAIT P1, [R15+URZ+0x26840], R12 ;  /* 0x0268400c0f0075a7 */ /* 0x000f24000802017f */
[----:B----4-:R-:W-:Y:S05]  /*92d0*/  @!P1 BRA `(.L_x_3057) ;  /* 0x0000000c00ec9947 */ /* 0x010fea0003800000 */
.L_x_3078:
        /* <DEDUP_REMOVED lines=8> */
.L_x_3058:
        /* <DEDUP_REMOVED lines=41> */
.L_x_3079:
        /* <DEDUP_REMOVED lines=8> */
.L_x_3060:
        /* <DEDUP_REMOVED lines=41> */
.L_x_3046:
[----:B------:R-:W1:Y:S01]  /*9900*/  S2R R0, SR_TID.X ;  /* 0x0000000000007919 */ /* 0x000e620000002100 */
[----:B------:R-:W-:Y:S01]  /*9910*/  IMAD R3, R16, 0x8, R15 ;  /* 0x0000000810037824 */ /* 0x000fe200078e020f */
[----:B-1----:R-:W-:Y:S02]  /*9920*/  LOP3.LUT R2, R0, 0x7f, RZ, 0xc0, !PT ;  /* 0x0000007f00027812 */ /* 0x002fe400078ec0ff */
[----:B------:R-:W-:Y:S02]  /*9930*/  SHF.L.U32 R0, R10, 0x1f, RZ ;  /* 0x0000001f0a007819 */ /* 0x000fe400000006ff */
[----:B------:R-:W-:Y:S02]  /*9940*/  ISETP.NE.AND P1, PT, R2, RZ, PT ;  /* 0x000000ff0200720c */ /* 0x000fe40003f25270 */
[----:B------:R-:W1:Y:S02]  /*9950*/  SYNCS.PHASECHK.TRANS64.TRYWAIT P0, [R3+URZ+0x26840], R0 ;  /* 0x02684000030075a7 */ /* 0x000e64000800017f */
[----:B-1----:R-:W-:Y:S09]  /*9960*/  @!P0 BRA `(.L_x_3061) ;  /* 0x0000000800708947 */ /* 0x002ff20003800000 */
.L_x_3080:
[----:B------:R-:W-:Y:S05]  /*9970*/  @P1 BRA `(.L_x_3062) ;  /* 0x0000000000181947 */ /* 0x000fea0003800000 */
[----:B------:R-:W1:Y:S01]  /*9980*/  S2R R2, SR_TID.X ;  /* 0x0000000000027919 */ /* 0x000e620000002100 */
[----:B------:R-:W-:-:S04]  /*9990*/  IMAD.MOV.U32 R0, RZ, RZ, 0x3100 ;  /* 0x00003100ff007424 */ /* 0x000fc800078e00ff */
[----:B------:R1:W-:Y:S02]  /*99a0*/  SYNCS.ARRIVE.TRANS64 RZ, [R3+URZ+0x26830], R0 ;  /* 0x0268300003ff79a7 */ /* 0x0003e4000800003f */
[----:B-1----:R-:W-:-:S13]  /*99b0*/  LOP3.LUT P0, RZ, R2, 0x1f, RZ, 0xc0, !PT ;  /* 0x0000001f02ff7812 */ /* 0x002fda000780c0ff */
[----:B------:R-:W-:Y:S05]  /*99c0*/  @!P0 BRA `(.L_x_3062) ;  /* 0x0000000000048947 */ /* 0x000fea0003800000 */
[----:B------:R-:W-:Y:S01]  /*99d0*/  BPT.TRAP 0x1 ;  /* 0x000000040000795c */ /* 0x000fe20000300000 */
.L_x_3062:
        /* <DEDUP_REMOVED lines=48> */
.L_x_3043:
[----:B------:R-:W-:Y:S05]  /*9ce0*/  BSYNC B0 ;  /* 0x0000000000007941 */ /* 0x000fea0003800000 */
.L_x_3039:
[----:B------:R-:W-:-:S03]  /*9cf0*/  UMOV UR7, 0xffffffff ;  /* 0xffffffff00077882 */ /* 0x000fc60000000000 */
[----:B------:R-:W-:Y:S05]  /*9d00*/  BRA.DIV UR7, `(.L_x_3063) ;  /* 0x00000006079c7947 */ /* 0x000fea000b800000 */
[----:B------:R-:W-:-:S13]  /*9d10*/  ELECT P6, URZ, PT ;  /* 0x00000000003f782f */ /* 0x000fda00038c0000 */
.L_x_3083:
[----:B------:R-:W-:Y:S05]  /*9d20*/  @!P6 BRA `(.L_x_2975) ;  /* 0x000000000084e947 */ /* 0x000fea0003800000 */
[----:B------:R-:W-:-:S06]  /*9d30*/  ULOP3.LUT UR7, UR38, 0x2, URZ, 0xfc, !UPT ;  /* 0x0000000226077892 */ /* 0x000fcc000f8efc3f */
[----:B------:R-:W-:-:S05]  /*9d40*/  IMAD.U32 R0, RZ, RZ, UR7 ;  /* 0x00000007ff007e24 */ /* 0x000fca000f8e00ff */
[----:B------:R-:W-:-:S13]  /*9d50*/  ISETP.NE.AND P2, PT, R0, 0x3, PT ;  /* 0x000000030000780c */ /* 0x000fda0003f45270 */
[----:B------:R-:W-:Y:S05]  /*9d60*/  @!P2 BRA `(.L_x_3064) ;  /* 0x000000000004a947 */ /* 0x000fea0003800000 */
[----:B------:R-:W-:Y:S01]  /*9d70*/  BPT.TRAP 0x1 ;  /* 0x000000040000795c */ /* 0x000fe20000300000 */
.L_x_3064:
        /* <DEDUP_REMOVED lines=15> */
.L_x_3084:
[----:B------:R-:W2:Y:S02]  /*9e70*/  SYNCS.PHASECHK.TRANS64.TRYWAIT P0, [R3+URZ], R0 ;  /* 0x00000000030075a7 */ /* 0x000ea4000800017f */
[----:B--2---:R-:W-:Y:S05]  /*9e80*/  @!P0 BRA `(.L_x_3066) ;  /* 0x0000000400708947 */ /* 0x004fea0003800000 */
.L_x_3085:
[----:B------:R-:W-:Y:S05]  /*9e90*/  @!P2 BRA `(.L_x_3067) ;  /* 0x000000000004a947 */ /* 0x000fea0003800000 */
[----:B------:R-:W-:Y:S01]  /*9ea0*/  BPT.TRAP 0x1 ;  /* 0x000000040000795c */ /* 0x000fe20000300000 */
.L_x_3067:
[----:B--2---:R-:W-:-:S04]  /*9eb0*/  VIADD R3, R8, 0x26840 ;  /* 0x0002684008037836 */ /* 0x004fc80000000000 */
[----:B------:R-:W-:-:S04]  /*9ec0*/  IMAD R5, R2, 0x8, R3 ;  /* 0x0000000802057824 */ /* 0x000fc800078e0203 */
[----:B------:R-:W2:Y:S02]  /*9ed0*/  SYNCS.PHASECHK.TRANS64.TRYWAIT P0, [R5+URZ], R4 ;  /* 0x00000004050075a7 */ /* 0x000ea4000800017f */
[----:B--2---:R-:W-:Y:S05]  /*9ee0*/  @!P0 BRA `(.L_x_3068) ;  /* 0x00000004006c8947 */ /* 0x004fea0003800000 */
.L_x_3086:
[----:B------:R-:W-:-:S07]  /*9ef0*/  IMAD R3, R6, 0x8, R3 ;  /* 0x0000000806037824 */ /* 0x000fce00078e0203 */
.L_x_3069:
[----:B---3--:R3:W4:Y:S02]  /*9f00*/  SYNCS.PHASECHK.TRANS64.TRYWAIT P0, [R3+URZ], R0 ;  /* 0x00000000030075a7 */ /* 0x008724000800017f */
[----:B----4-:R-:W-:Y:S05]  /*9f10*/  @!P0 NANOSLEEP.SYNCS 0x989680 ;  /* 0x009896800000895d */ /* 0x010fea0003900000 */
[----:B------:R-:W4:Y:S02]  /*9f20*/  @!P0 SYNCS.PHASECHK.TRANS64 P0, [R3+URZ], R0 ;  /* 0x00000000030085a7 */ /* 0x000f24000800007f */
[----:B----4-:R-:W-:Y:S05]  /*9f30*/  @!P0 BRA `(.L_x_3069) ;  /* 0xfffffffc00f08947 */ /* 0x010fea000383ffff */
.L_x_2975:
[----:B------:R-:W-:Y:S05]  /*9f40*/  BSYNC B6 ;  /* 0x0000000000067941 */ /* 0x000fea0003800000 */
.L_x_2967:
[----:B------:R-:W-:Y:S05]  /*9f50*/  EXIT ;  /* 0x000000000000794d */ /* 0x000fea0003800000 */
.L_x_2985:
[----:B------:R-:W-:Y:S02]  /*9f60*/  IMAD.MOV.U32 R13, RZ, RZ, R17 ;  /* 0x000000ffff0d7224 */ /* 0x000fe400078e0011 */
[----:B------:R-:W-:Y:S02]  /*9f70*/  IMAD.MOV.U32 R12, RZ, RZ, RZ ;  /* 0x000000ffff0c7224 */ /* 0x000fe400078e00ff */
[----:B------:R-:W-:Y:S02]  /*9f80*/  IMAD.MOV.U32 R11, RZ, RZ, 0x1f ;  /* 0x0000001fff0b7424 */ /* 0x000fe400078e00ff */
[----:B------:R-:W-:-:S07]  /*9f90*/  IMAD.MOV.U32 R15, RZ, RZ, -0x1 ;  /* 0xffffffffff0f7424 */ /* 0x000fce00078e00ff */
[----:B------:R-:W-:Y:S05]  /*9fa0*/  WARPSYNC.COLLECTIVE R15, `(.L_x_3070) ;  /* 0x000000000f087348 */ /* 0x000fea0003c00000 */
[----:B------:R1:W2:Y:S02]  /*9fb0*/  SHFL.IDX P6, R14, R13, R12, R11 ;  /* 0x0000000c0d0e7389 */ /* 0x0002a400000c000b */
[----:B-12---:R-:W-:Y:S01]  /*9fc0*/  ENDCOLLECTIVE ;  /* 0x000000000000791b */ /* 0x006fe20003800000 */
.L_x_3070:
[----:B------:R-:W-:Y:S05]  /*9fd0*/  BRA `(.L_x_3071) ;  /* 0xffffff7400cc7947 */ /* 0x000fea000383ffff */
.L_x_2987:
[----:B--2---:R2:W3:Y:S02]  /*9fe0*/  SYNCS.PHASECHK.TRANS64.TRYWAIT P0, [R235+URZ+0x26800], R4 ;  /* 0x02680004eb0075a7 */ /* 0x0044e4000800017f */
[----:B---3--:R-:W-:Y:S05]  /*9ff0*/  @!P0 NANOSLEEP.SYNCS 0x989680 ;  /* 0x009896800000895d */ /* 0x008fea0003900000 */
[----:B------:R-:W3:Y:S02]  /*a000*/  @!P0 SYNCS.PHASECHK.TRANS64 P0, [R235+URZ+0x26800], R4 ;  /* 0x02680004eb0085a7 */ /* 0x000ee4000800007f */
[----:B---3--:R-:W-:Y:S05]  /*a010*/  @!P0 BRA `(.L_x_2987) ;  /* 0xfffffffc00f08947 */ /* 0x008fea000383ffff */
[----:B------:R-:W-:Y:S05]  /*a020*/  BRA `(.L_x_2986) ;  /* 0xffffff7400f47947 */ /* 0x000fea000383ffff */
.L_x_2992:
[----:B--2---:R-:W-:-:S04]  /*a030*/  IMAD.U32 R5, RZ, RZ, UR8 ;  /* 0x00000008ff057e24 */ /* 0x004fc8000f8e00ff */
[----:B------:R2:W3:Y:S03]  /*a040*/  SYNCS.PHASECHK.TRANS64.TRYWAIT P1, [R5+URZ+0x26810], R120 ;  /* 0x02681078050075a7 */ /* 0x0004e6000802017f */
[----:B---3--:R-:W-:Y:S05]  /*a050*/  @!P1 NANOSLEEP.SYNCS 0x989680 ;  /* 0x009896800000995d */ /* 0x008fea0003900000 */
[----:B------:R-:W3:Y:S02]  /*a060*/  @!P1 SYNCS.PHASECHK.TRANS64 P1, [R5+URZ+0x26810], R120 ;  /* 0x02681078050095a7 */ /* 0x000ee4000802007f */
[----:B---3--:R-:W-:Y:S05]  /*a070*/  @!P1 BRA `(.L_x_2992) ;  /* 0xfffffffc00ec9947 */ /* 0x008fea000383ffff */
[----:B------:R-:W-:Y:S05]  /*a080*/  BRA `(.L_x_2991) ;  /* 0xffffff8000487947 */ /* 0x000fea000383ffff */
.L_x_2996:
[----:B------:R-:W-:-:S04]  /*a090*/  IMAD.U32 R121, RZ, RZ, UR8 ;  /* 0x00000008ff797e24 */ /* 0x000fc8000f8e00ff */
[----:B------:R1:W1:Y:S03]  /*a0a0*/  SYNCS.PHASECHK.TRANS64.TRYWAIT P1, [R121+URZ+0x26830], R120 ;  /* 0x02683078790075a7 */ /* 0x000266000802017f */
[----:B-1----:R-:W-:Y:S05]  /*a0b0*/  @!P1 NANOSLEEP.SYNCS 0x989680 ;  /* 0x009896800000995d */ /* 0x002fea0003900000 */
[----:B------:R-:W1:Y:S02]  /*a0c0*/  @!P1 SYNCS.PHASECHK.TRANS64 P1, [R121+URZ+0x26830], R120 ;  /* 0x02683078790095a7 */ /* 0x000e64000802007f */
[----:B-1----:R-:W-:Y:S05]  /*a0d0*/  @!P1 BRA `(.L_x_2996) ;  /* 0xfffffffc00ec9947 */ /* 0x002fea000383ffff */
[----:B------:R-:W-:Y:S05]  /*a0e0*/  BRA `(.L_x_2995) ;  /* 0xffffff88000c7947 */ /* 0x000fea000383ffff */
.L_x_3044:
[----:B-1----:R1:W2:Y:S02]  /*a0f0*/  SYNCS.PHASECHK.TRANS64.TRYWAIT P0, [R15+URZ+0x26820], R2 ;  /* 0x026820020f0075a7 */ /* 0x0022a4000800017f */
[----:B--2---:R-:W-:Y:S05]  /*a100*/  @!P0 NANOSLEEP.SYNCS 0x989680 ;  /* 0x009896800000895d */ /* 0x004fea0003900000 */
[----:B------:R-:W2:Y:S02]  /*a110*/  @!P0 SYNCS.PHASECHK.TRANS64 P0, [R15+URZ+0x26820], R2 ;  /* 0x026820020f0085a7 */ /* 0x000ea4000800007f */
[----:B--2---:R-:W-:Y:S05]  /*a120*/  @!P0 BRA `(.L_x_3044) ;  /* 0xfffffffc00f08947 */ /* 0x004fea000383ffff */
[----:B------:R-:W-:Y:S05]  /*a130*/  BRA `(.L_x_3072) ;  /* 0xffffffd800f47947 */ /* 0x000fea000383ffff */
.L_x_3048:
[----:B--2---:R2:W3:Y:S02]  /*a140*/  SYNCS.PHASECHK.TRANS64.TRYWAIT P1, [R15+URZ+0x26840], R18 ;  /* 0x026840120f0075a7 */ /* 0x0044e4000802017f */
[----:B---3--:R-:W-:Y:S05]  /*a150*/  @!P1 NANOSLEEP.SYNCS 0x989680 ;  /* 0x009896800000995d */ /* 0x008fea0003900000 */
[----:B------:R-:W3:Y:S02]  /*a160*/  @!P1 SYNCS.PHASECHK.TRANS64 P1, [R15+URZ+0x26840], R18 ;  /* 0x026840120f0095a7 */ /* 0x000ee4000802007f */
[----:B---3--:R-:W-:Y:S05]  /*a170*/  @!P1 BRA `(.L_x_3048) ;  /* 0xfffffffc00f09947 */ /* 0x008fea000383ffff */
[----:B------:R-:W-:Y:S05]  /*a180*/  BRA `(.L_x_3073) ;  /* 0xffffffe400107947 */ /* 0x000fea000383ffff */
.L_x_3050:
[----:B-1----:R1:W3:Y:S02]  /*a190*/  SYNCS.PHASECHK.TRANS64.TRYWAIT P1, [R15+URZ+0x26828], R18 ;  /* 0x026828120f0075a7 */ /* 0x0022e4000802017f */
[----:B---3--:R-:W-:Y:S05]  /*a1a0*/  @!P1 NANOSLEEP.SYNCS 0x989680 ;  /* 0x009896800000995d */ /* 0x008fea0003900000 */
[----:B------:R-:W3:Y:S02]  /*a1b0*/  @!P1 SYNCS.PHASECHK.TRANS64 P1, [R15+URZ+0x26828], R18 ;  /* 0x026828120f0095a7 */ /* 0x000ee4000802007f */
[----:B---3--:R-:W-:Y:S05]  /*a1c0*/  @!P1 BRA `(.L_x_3050) ;  /* 0xfffffffc00f09947 */ /* 0x008fea000383ffff */
[----:B------:R-:W-:Y:S05]  /*a1d0*/  BRA `(.L_x_3074) ;  /* 0xffffffe400cc7947 */ /* 0x000fea000383ffff */
.L_x_3052:
[----:B---3--:R3:W4:Y:S02]  /*a1e0*/  SYNCS.PHASECHK.TRANS64.TRYWAIT P1, [R15+URZ+0x26848], R18 ;  /* 0x026848120f0075a7 */ /* 0x008724000802017f */
[----:B----4-:R-:W-:Y:S05]  /*a1f0*/  @!P1 NANOSLEEP.SYNCS 0x989680 ;  /* 0x009896800000995d */ /* 0x010fea0003900000 */
[----:B------:R-:W4:Y:S02]  /*a200*/  @!P1 SYNCS.PHASECHK.TRANS64 P1, [R15+URZ+0x26848], R18 ;  /* 0x026848120f0095a7 */ /* 0x000f24000802007f */
[----:B----4-:R-:W-:Y:S05]  /*a210*/  @!P1 BRA `(.L_x_3052) ;  /* 0xfffffffc00f09947 */ /* 0x010fea000383ffff */
[----:B------:R-:W-:Y:S05]  /*a220*/  BRA `(.L_x_3075) ;  /* 0xffffffe800887947 */ /* 0x000fea000383ffff */
.L_x_3054:
[----:B------:R-:W-:-:S07]  /*a230*/  SHF.L.U32 R4, R10, 0x1f, RZ ;  /* 0x0000001f0a047819 */ /* 0x000fce00000006ff */
.L_x_3076:
[----:B----4-:R4:W1:Y:S02]  /*a240*/  SYNCS.PHASECHK.TRANS64.TRYWAIT P1, [R15+URZ+0x26820], R4 ;  /* 0x026820040f0075a7 */ /* 0x010864000802017f */
[----:B-1----:R-:W-:Y:S05]  /*a250*/  @!P1 NANOSLEEP.SYNCS 0x989680 ;  /* 0x009896800000995d */ /* 0x002fea0003900000 */
[----:B------:R-:W1:Y:S02]  /*a260*/  @!P1 SYNCS.PHASECHK.TRANS64 P1, [R15+URZ+0x26820], R4 ;  /* 0x026820040f0095a7 */ /* 0x000e64000802007f */
[----:B-1----:R-:W-:Y:S05]  /*a270*/  @!P1 BRA `(.L_x_3076) ;  /* 0xfffffffc00f09947 */ /* 0x002fea000383ffff */
[----:B------:R-:W-:Y:S05]  /*a280*/  BRA `(.L_x_3077) ;  /* 0xffffffec00287947 */ /* 0x000fea000383ffff */
.L_x_3057:
[----:B----4-:R4:W1:Y:S02]  /*a290*/  SYNCS.PHASECHK.TRANS64.TRYWAIT P1, [R15+URZ+0x26840], R12 ;  /* 0x0268400c0f0075a7 */ /* 0x010864000802017f */
[----:B-1----:R-:W-:Y:S05]  /*a2a0*/  @!P1 NANOSLEEP.SYNCS 0x989680 ;  /* 0x009896800000995d */ /* 0x002fea0003900000 */
[----:B------:R-:W1:Y:S02]  /*a2b0*/  @!P1 SYNCS.PHASECHK.TRANS64 P1, [R15+URZ+0x26840], R12 ;  /* 0x0268400c0f0095a7 */ /* 0x000e64000802007f */
[----:B-1----:R-:W-:Y:S05]  /*a2c0*/  @!P1 BRA `(.L_x_3057) ;  /* 0xfffffffc00f09947 */ /* 0x002fea000383ffff */
[----:B------:R-:W-:Y:S05]  /*a2d0*/  BRA `(.L_x_3078) ;  /* 0xfffffff000007947 */ /* 0x000fea000383ffff */
.L_x_3059:
[----:B-1----:R1:W2:Y:S02]  /*a2e0*/  SYNCS.PHASECHK.TRANS64.TRYWAIT P1, [R15+URZ+0x26828], R12 ;  /* 0x0268280c0f0075a7 */ /* 0x0022a4000802017f */
[----:B--2---:R-:W-:Y:S05]  /*a2f0*/  @!P1 NANOSLEEP.SYNCS 0x989680 ;  /* 0x009896800000995d */ /* 0x004fea0003900000 */
[----:B------:R-:W2:Y:S02]  /*a300*/  @!P1 SYNCS.PHASECHK.TRANS64 P1, [R15+URZ+0x26828], R12 ;  /* 0x0268280c0f0095a7 */ /* 0x000ea4000802007f */
[----:B--2---:R-:W-:Y:S05]  /*a310*/  @!P1 BRA `(.L_x_3059) ;  /* 0xfffffffc00f09947 */ /* 0x004fea000383ffff */
[----:B------:R-:W-:Y:S05]  /*a320*/  BRA `(.L_x_3079) ;  /* 0xfffffff000b07947 */ /* 0x000fea000383ffff */
.L_x_3061:
[----:B------:R1:W1:Y:S02]  /*a330*/  SYNCS.PHASECHK.TRANS64.TRYWAIT P0, [R3+URZ+0x26840], R0 ;  /* 0x02684000030075a7 */ /* 0x000264000800017f */
[----:B-1----:R-:W-:Y:S05]  /*a340*/  @!P0 NANOSLEEP.SYNCS 0x989680 ;  /* 0x009896800000895d */ /* 0x002fea0003900000 */
[----:B------:R-:W1:Y:S02]  /*a350*/  @!P0 SYNCS.PHASECHK.TRANS64 P0, [R3+URZ+0x26840], R0 ;  /* 0x02684000030085a7 */ /* 0x000e64000800007f */
[----:B-1----:R-:W-:Y:S05]  /*a360*/  @!P0 BRA `(.L_x_3061) ;  /* 0xfffffffc00f08947 */ /* 0x002fea000383ffff */
[----:B------:R-:W-:Y:S05]  /*a370*/  BRA `(.L_x_3080) ;  /* 0xfffffff4007c7947 */ /* 0x000fea000383ffff */
.L_x_3063:
[----:B------:R-:W-:Y:S01]  /*a380*/  BSSY B0, `(.L_x_3081) ;  /* 0x0000006000007945 */ /* 0x000fe20003800000 */
[----:B------:R-:W-:-:S07]  /*a390*/  IMAD.MOV.U32 R15, RZ, RZ, -0x1 ;  /* 0xffffffffff0f7424 */ /* 0x000fce00078e00ff */
[----:B------:R-:W-:Y:S05]  /*a3a0*/  WARPSYNC.COLLECTIVE R15, `(.L_x_3082) ;  /* 0x000000000f0c7348 */ /* 0x000fea0003c00000 */
[----:B------:R-:W-:Y:S02]  /*a3b0*/  ELECT P6, UR62, PT ;  /* 0x00000000003e782f */ /* 0x000fe400038c0000 */
[----:B------:R-:W-:Y:S01]  /*a3c0*/  MOV R14, UR62 ;  /* 0x0000003e000e7c02 */ /* 0x000fe20008000f00 */
[----:B------:R-:W-:Y:S10]  /*a3d0*/  ENDCOLLECTIVE ;  /* 0x000000000000791b */ /* 0x000ff40003800000 */
.L_x_3082:
[----:B------:R-:W-:Y:S05]  /*a3e0*/  BSYNC B0 ;  /* 0x0000000000007941 */ /* 0x000fea0003800000 */
.L_x_3081:
[----:B------:R-:W-:Y:S05]  /*a3f0*/  BRA `(.L_x_3083) ;  /* 0xfffffff800487947 */ /* 0x000fea000383ffff */
.L_x_3065:
[----:B-1----:R1:W2:Y:S02]  /*a400*/  SYNCS.PHASECHK.TRANS64.TRYWAIT P0, [R7+URZ], R4 ;  /* 0x00000004070075a7 */ /* 0x0022a4000800017f */
[----:B--2---:R-:W-:Y:S05]  /*a410*/  @!P0 NANOSLEEP.SYNCS 0x989680 ;  /* 0x009896800000895d */ /* 0x004fea0003900000 */
[----:B------:R-:W2:Y:S02]  /*a420*/  @!P0 SYNCS.PHASECHK.TRANS64 P0, [R7+URZ], R4 ;  /* 0x00000004070085a7 */ /* 0x000ea4000800007f */
[----:B--2---:R-:W-:Y:S05]  /*a430*/  @!P0 BRA `(.L_x_3065) ;  /* 0xfffffffc00f08947 */ /* 0x004fea000383ffff */
[----:B------:R-:W-:Y:S05]  /*a440*/  BRA `(.L_x_3084) ;  /* 0xfffffff800887947 */ /* 0x000fea000383ffff */
.L_x_3066:
[----:B--2---:R2:W3:Y:S02]  /*a450*/  SYNCS.PHASECHK.TRANS64.TRYWAIT P0, [R3+URZ], R0 ;  /* 0x00000000030075a7 */ /* 0x0044e4000800017f */
[----:B---3--:R-:W-:Y:S05]  /*a460*/  @!P0 NANOSLEEP.SYNCS 0x989680 ;  /* 0x009896800000895d */ /* 0x008fea0003900000 */
[----:B------:R-:W3:Y:S02]  /*a470*/  @!P0 SYNCS.PHASECHK.TRANS64 P0, [R3+URZ], R0 ;  /* 0x00000000030085a7 */ /* 0x000ee4000800007f */
[----:B---3--:R-:W-:Y:S05]  /*a480*/  @!P0 BRA `(.L_x_3066) ;  /* 0xfffffffc00f08947 */ /* 0x008fea000383ffff */
[----:B------:R-:W-:Y:S05]  /*a490*/  BRA `(.L_x_3085) ;  /* 0xfffffff8007c7947 */ /* 0x000fea000383ffff */
.L_x_3068:
[----:B--2---:R2:W3:Y:S02]  /*a4a0*/  SYNCS.PHASECHK.TRANS64.TRYWAIT P0, [R5+URZ], R4 ;  /* 0x00000004050075a7 */ /* 0x0044e4000800017f */
[----:B---3--:R-:W-:Y:S05]  /*a4b0*/  @!P0 NANOSLEEP.SYNCS 0x989680 ;  /* 0x009896800000895d */ /* 0x008fea0003900000 */
[----:B------:R-:W3:Y:S02]  /*a4c0*/  @!P0 SYNCS.PHASECHK.TRANS64 P0, [R5+URZ], R4 ;  /* 0x00000004050085a7 */ /* 0x000ee4000800007f */
[----:B---3--:R-:W-:Y:S05]  /*a4d0*/  @!P0 BRA `(.L_x_3068) ;  /* 0xfffffffc00f08947 */ /* 0x008fea000383ffff */
[----:B------:R-:W-:Y:S05]  /*a4e0*/  BRA `(.L_x_3086) ;  /* 0xfffffff800807947 */ /* 0x000fea000383ffff */
.L_x_3087:
        /* <DEDUP_REMOVED lines=9> */
.L_x_6575:


//--------------------- .text._ZN7cutlass13device_kernelIN5flash11enable_sm90INS1_16FlashAttnBwdSm90INS1_25CollectiveMainloopBwdSm90ILi2ELi2ELi2EN4cute5tupleIJNS5_1CILi1EEES8_S8_EEENS6_IJNS7_ILi64EEENS7_ILi128EEENS7_ILi96EEEEEENS_6half_tEfNS_4arch4Sm90ELb1ELb0ELb1ELb1ELb1ELb1ELb0ELb0ELi2ELi1ELi2ELi1ELb1EEENS1_24CollectiveEpilogueBwdGQAISD_fSG_Li256ELb1ELb1EEENS1_25SingleTileBwdLPTSchedulerILb1ELi128ELb1EEEEEEEEEvNT_6ParamsE --------------------------
	.section	.text._ZN7cutlass13device_kernelIN5flash11enable_sm90INS1_16FlashAttnBwdSm90INS1_25CollectiveMainloopBwdSm90ILi2ELi2ELi2EN4cute5tupleIJNS5_1CILi1EEES8_S8_EEENS6_IJNS7_ILi64EEENS7_ILi128EEENS7_ILi96EEEEEENS_6half_tEfNS_4arch4Sm90ELb1ELb0ELb1ELb1ELb1ELb1ELb0ELb0ELi2ELi1ELi2ELi1ELb1EEENS1_24CollectiveEpilogueBwdGQAISD_fSG_Li256ELb1ELb1EEENS1_25SingleTileBwdLPTSchedulerILb1ELi128ELb1EEEEEEEEEvNT_6ParamsE,"ax",@progbits
	.align	128
.text._ZN7cutlass13device_kernelIN5flash11enable_sm90INS1_16FlashAttnBwdSm90INS1_25CollectiveMainloopBwdSm90ILi2ELi2ELi2EN4cute5tupleIJNS5_1CILi1EEES8_S8_EEENS6_IJNS7_ILi64EEENS7_ILi128EEENS7_ILi96EEEEEENS_6half_tEfNS_4arch4Sm90ELb1ELb0ELb1ELb1ELb1ELb1ELb0ELb0ELi2ELi1ELi2ELi1ELb1EEENS1_24CollectiveEpilogueBwdGQAISD_fSG_Li256ELb1ELb1EEENS1_25SingleTileBwdLPTSchedulerILb1ELi128ELb1EEEEEEEEEvNT_6ParamsE:
        .type           _ZN7cutlass13device_kernelIN5flash11enable_sm90INS1_16FlashAttnBwdSm90INS1_25CollectiveMainloopBwdSm90ILi2ELi2ELi2EN4cute5tupleIJNS5_1CILi1EEES8_S8_EEENS6_IJNS7_ILi64EEENS7_ILi128EEENS7_ILi96EEEEEENS_6half_tEfNS_4arch4Sm90ELb1ELb0ELb1ELb1ELb1ELb1ELb0ELb0ELi2ELi1ELi2ELi1ELb1EEENS1_24CollectiveEpilogueBwdGQAISD_fSG_Li256ELb1ELb1EEENS1_25SingleTileBwdLPTSchedulerILb1ELi128ELb1EEEEEEEEEvNT_6ParamsE,@function
        .size           _ZN7cutlass13device_kernelIN5flash11enable_sm90INS1_16FlashAttnBwdSm90INS1_25CollectiveMainloopBwdSm90ILi2ELi2ELi2EN4cute5tupleIJNS5_1CILi1EEES8_S8_EEENS6_IJNS7_ILi64EEENS7_ILi128EEENS7_ILi96EEEEEENS_6half_tEfNS_4arch4Sm90ELb1ELb0ELb1ELb1ELb1ELb1ELb0ELb0ELi2ELi1ELi2ELi1ELb1EEENS1_24CollectiveEpilogueBwdGQAISD_fSG_Li256ELb1ELb1EEENS1_25SingleTileBwdLPTSchedulerILb1ELi128ELb1EEEEEEEEEvNT_6ParamsE,(.L_x_6576 - _ZN7cutlass13device_kernelIN5flash11enable_sm90INS1_16FlashAttnBwdSm90INS1_25CollectiveMainloopBwdSm90ILi2ELi2ELi2EN4cute5tupleIJNS5_1CILi1EEES8_S8_EEENS6_IJNS7_ILi64EEENS7_ILi128EEENS7_ILi96EEEEEENS_6half_tEfNS_4arch4Sm90ELb1ELb0ELb1ELb1ELb1ELb1ELb0ELb0ELi2ELi1ELi2ELi1ELb1EEENS1_24CollectiveEpilogueBwdGQAISD_fSG_Li256ELb1ELb1EEENS1_25SingleTileBwdLPTSchedulerILb1ELi128ELb1EEEEEEEEEvNT_6ParamsE)
        .other          _ZN7cutlass13device_kernelIN5flash11enable_sm90INS1_16FlashAttnBwdSm90INS1_25CollectiveMainloopBwdSm90ILi2ELi2ELi2EN4cute5tupleIJNS5_1CILi1EEES8_S8_EEENS6_IJNS7_ILi64EEENS7_ILi128EEENS7_ILi96EEEEEENS_6half_tEfNS_4arch4Sm90ELb1ELb0ELb1ELb1ELb1ELb1ELb0ELb0ELi2ELi1ELi2ELi1ELb1EEENS1_24CollectiveEpilogueBwdGQAISD_fSG_Li256ELb1ELb1EEENS1_25SingleTileBwdLPTSchedulerILb1ELi128ELb1EEEEEEEEEvNT_6ParamsE,@"STO_CUDA_ENTRY STV_DEFAULT"
_ZN7cutlass13device_kernelIN5flash11enable_sm90INS1_16FlashAttnBwdSm90INS1_25CollectiveMainloopBwdSm90ILi2ELi2ELi2EN4cute5tupleIJNS5_1CILi1EEES8_S8_EEENS6_IJNS7_ILi64EEENS7_ILi128EEENS7_ILi96EEEEEENS_6half_tEfNS_4arch4Sm90ELb1ELb0ELb1ELb1ELb1ELb1ELb0ELb0ELi2ELi1ELi2ELi1ELb1EEENS1_24CollectiveEpilogueBwdGQAISD_fSG_Li256ELb1ELb1EEENS1_25SingleTileBwdLPTSchedulerILb1ELi128ELb1EEEEEEEEEvNT_6ParamsE:
        /* <DEDUP_REMOVED lines=24> */
.L_x_3089:
[----:B------:R-:W-:Y:S05]  /*0180*/  BSYNC B0 ;  /* 0x0000000000007941 */ /* 0x000fea0003800000 */
.L_x_3088:
        /* <DEDUP_REMOVED lines=37> */
.L_x_3090:
        /* <DEDUP_REMOVED lines=22> */
.L_x_3091:
[----:B------:R-:W-:Y:S01]  /*0540*/  PLOP3.LUT P0, PT, PT, PT, UP0, 0x80, 0x0 ;  /* 0x000000000000781c */ /* 0x000fe20003f0f008 */
[----:B------:R-:W-:Y:S01]  /*0550*/  NOP ;  /* 0x0000000000007918 */ /* 0x000fe20000000000 */
[----:B------:R-:W-:Y:S01]  /*0560*/  ULDC.64 UR46, c[0x0][0x208] ;  /* 0x00008200002e7ab9 */ /* 0x000fe20000000a00 */
[----:B------:R-:W-:Y:S01]  /*0570*/  BSSY B6, `(.L_x_3092) ;  /* 0x0000a7c000067945 */ /* 0x000fe20003800000 */
[----:B-12-4-:R-:W-:Y:S09]  /*0580*/  BAR.SYNC.DEFER_BLOCKING 0x0 ;  /* 0x0000000000007b1d */ /* 0x016ff20000010000 */
[----:B------:R-:W-:Y:S05]  /*0590*/  @!P0 BRA `(.L_x_3093) ;  /* 0x0000005800b48947 */ /* 0x000fea0003800000 */
.L_x_3094:
        /* <DEDUP_REMOVED lines=32> */
.L_x_3095:
[----:B------:R-:W-:Y:S01]  /*07a0*/  ULDC UR8, c[0x0][0x8cc] ;  /* 0x0002330000087ab9 */ /* 0x000fe20000000800 */
[----:B------:R-:W-:Y:S01]  /*07b0*/  UMOV UR7, UR9 ;  /* 0x0000000900077c82 */ /* 0x000fe20008000000 */
[----:B------:R-:W-:-:S11]  /*07c0*/  UISETP.NE.AND UP0, UPT, UR8, 0x1, UPT ;  /* 0x000000010800788c */ /* 0x000fd6000bf05270 */
[----:B------:R-:W-:Y:S02]  /*07d0*/  @UP0 ULDC.64 UR10, c[0x0][0x8d0] ;  /* 0x00023400000a0ab9 */ /* 0x000fe40000000a00 */
[----:B------:R-:W-:-:S04]  /*07e0*/  UIMAD.WIDE.U32 UR4, UR9, UR10, URZ ;  /* 0x0000000a090472a5 */ /* 0x000fc8000f8e003f */
[----:B------:R-:W-:-:S04]  /*07f0*/  @UP0 USHF.R.U32.HI UR7, URZ, UR11, UR5 ;  /* 0x0000000b3f070299 */ /* 0x000fc80008011605 */
[----:B------:R-:W-:-:S12]  /*0800*/  UIMAD UR4, UR7, UR8, URZ ;  /* 0x00000008070472a4 */ /* 0x000fd8000f8e023f */
.L_x_3096:
        /* <DEDUP_REMOVED lines=23> */
.L_x_3097:
        /* <DEDUP_REMOVED lines=14> */
.L_x_3099:
[----:B------:R-:W-:-:S05]  /*0a60*/  ULDC UR4, c[0x0][0x8f4] ;  /* 0x00023d0000047ab9 */ /* 0x000fca0000000800 */
.L_x_3098:
        /* <DEDUP_REMOVED lines=24> */
.L_x_3101:
        /* <DEDUP_REMOVED lines=14> */
.L_x_3102:
        /* <DEDUP_REMOVED lines=11> */
.L_x_3103:
        /* <DEDUP_REMOVED lines=13> */
.L_x_3104:
        /* <DEDUP_REMOVED lines=84> */
.L_x_3107:
        /* <DEDUP_REMOVED lines=15> */
.L_x_3106:
        /* <DEDUP_REMOVED lines=22> */
.L_x_3109:
        /* <DEDUP_REMOVED lines=15> */
.L_x_3108:
[----:B------:R-:W-:Y:S01]  /*16d0*/  SHF.R.S32.HI R19, RZ, 0x1f, R18 ;  /* 0x0000001fff137819 */ /* 0x000fe20000011412 */
[----:B------:R-:W-:-:S03]  /*16e0*/  UMOV UR4, 0xffffffff ;  /* 0xffffffff00047882 */ /* 0x000fc60000000000 */
[----:B------:R-:W-:-:S04]  /*16f0*/  LEA.HI R0, R19, R18, RZ, 0x7 ;  /* 0x0000001213007211 */ /* 0x000fc800078f38ff */
[----:B------:R-:W-:Y:S01]  /*1700*/  SHF.R.S32.HI R17, RZ, 0x7, R0 ;  /* 0x00000007ff117819 */ /* 0x000fe20000011400 */
[----:B------:R-:W-:Y:S06]  /*1710*/  BRA.DIV UR4, `(.L_x_3110) ;  /* 0x00000096048c7947 */ /* 0x000fec000b800000 */
[----:B------:R1:W2:Y:S02]  /*1720*/  SHFL.IDX PT, R14, R17, RZ, 0x1f ;  /* 0x00001fff110e7589 */ /* 0x0002a400000e0000 */
.L_x_3226:
        /* <DEDUP_REMOVED lines=15> */
.L_x_3111:
        /* <DEDUP_REMOVED lines=19> */
.L_x_3113:
        /* <DEDUP_REMOVED lines=122> */
.L_x_3124:
[----:B------:R-:W-:-:S06]  /*20f0*/  UISETP.NE.AND UP0, UPT, UR9, 0x3, UPT ;  /* 0x000000030900788c */ /* 0x000fcc000bf05270 */
[----:B------:R-:W-:-:S13]  /*2100*/  PLOP3.LUT P0, PT, PT, PT, UP0, 0x80, 0x0 ;  /* 0x000000000000781c */ /* 0x000fda0003f0f008 */
[----:B-1----:R-:W-:Y:S05]  /*2110*/  @!P0 BRA `(.L_x_3114) ;  /* 0x0000000000048947 */ /* 0x002fea0003800000 */
[----:B------:R-:W-:Y:S01]  /*2120*/  BPT.TRAP 0x1 ;  /* 0x000000040000795c */ /* 0x000fe20000300000 */
.L_x_3114:
[----:B------:R-:W-:Y:S01]  /*2130*/  R2UR UR8, R235 ;  /* 0x00000000eb0872ca */ /* 0x000fe200000e0000 */
[----:B------:R-:W-:-:S05]  /*2140*/  IMAD.U32 R120, RZ, RZ, UR4 ;  /* 0x00000004ff787e24 */ /* 0x000fca000f8e00ff */
[----:B------:R-:W-:-:S07]  /*2150*/  SHF.L.U32 R120, R120, 0x1f, RZ ;  /* 0x0000001f78787819 */ /* 0x000fce00000006ff */
[----:B------:R-:W-:-:S09]  /*2160*/  ULEA UR8, UR5, UR8, 0x3 ;  /* 0x0000000805087291 */ /* 0x000fd2000f8e183f */
[----:B------:R1:W2:Y:S01]  /*2170*/  SYNCS.PHASECHK.TRANS64.TRYWAIT P1, [UR8+0x26810], R120 ;  /* 0x02681078ff0075a7 */ /* 0x0002a20008020148 */
[----:B------:R-:W-:Y:S05]  /*2180*/  @!P0 BRA `(.L_x_3115) ;  /* 0x0000000000048947 */ /* 0x000fea0003800000 */
[----:B------:R-:W-:Y:S01]  /*2190*/  BPT.TRAP 0x1 ;  /* 0x000000040000795c */ /* 0x000fe20000300000 */
.L_x_3115:
[----:B--2---:R-:W-:Y:S05]  /*21a0*/  @P1 BRA `(.L_x_3116) ;  /* 0x0000000000081947 */ /* 0x004fea0003800000 */
[----:B------:R-:W2:Y:S02]  /*21b0*/  SYNCS.PHASECHK.TRANS64.TRYWAIT P1, [UR8+0x26810], R120 ;  /* 0x02681078ff0075a7 */ /* 0x000ea40008020148 */
[----:B--2---:R-:W-:Y:S05]  /*21c0*/  @!P1 BRA `(.L_x_3117) ;  /* 0x0000008c00149947 */ /* 0x004fea0003800000 */
.L_x_3116:
        /* <DEDUP_REMOVED lines=66> */
.L_x_3118:
[----:B------:R1:W1:Y:S01]  /*25f0*/  SYNCS.PHASECHK.TRANS64.TRYWAIT P1, [UR8+0x26830], R120 ;  /* 0x02683078ff0075a7 */ /* 0x0002620008020148 */
[----:B------:R-:W-:Y:S05]  /*2600*/  @!P0 BRA `(.L_x_3119) ;  /* 0x0000000000048947 */ /* 0x000fea0003800000 */
[----:B------:R-:W-:Y:S01]  /*2610*/  BPT.TRAP 0x1 ;  /* 0x000000040000795c */ /* 0x000fe20000300000 */
.L_x_3119:
        /* <DEDUP_REMOVED lines=50> */
.L_x_3120:
        /* <DEDUP_REMOVED lines=555> */
.L_x_3122:
        /* <DEDUP_REMOVED lines=45> */
.L_x_3123:
        /* <DEDUP_REMOVED lines=62> */
.L_x_3105:
[----:B------:R-:W-:Y:S05]  /*52a0*/  @P0 BRA `(.L_x_3100) ;  /* 0x0000005800a00947 */ /* 0x000fea0003800000 */
[----:B------:R-:W-:Y:S01]  /*52b0*/  ULDC.64 UR4, c[0x0][0x878] ;  /* 0x00021e0000047ab9 */ /* 0x000fe20000000a00 */
[----:B-1----:R-:W1:Y:S01]  /*52c0*/  S2R R4, SR_TID.X ;  /* 0x0000000000047919 */ /* 0x002e620000002100 */
[----:B------:R-:W-:Y:S01]  /*52d0*/  UISETP.NE.U32.AND UP0, UPT, UR4, URZ, UPT ;  /* 0x0000003f0400728c */ /* 0x000fe2000bf05070 */
[----:B------:R-:W2:Y:S01]  /*52e0*/  S2UR UR15, SR_CgaCtaId ;  /* 0x00000000000f79c3 */ /* 0x000ea20000008800 */
[----:B------:R-:W-:Y:S01]  /*52f0*/  ULDC UR12, c[0x0][0x870] ;  /* 0x00021c00000c7ab9 */ /* 0x000fe20000000800 */
[----:B------:R-:W-:Y:S01]  /*5300*/  ULDC UR13, c[0x0][0x80c] ;  /* 0x00020300000d7ab9 */ /* 0x000fe20000000800 */
[----:B------:R-:W-:Y:S01]  /*5310*/  UISETP.NE.AND.EX UP0, UPT, UR5, URZ, UPT, UP0 ;  /* 0x0000003f0500728c */ /* 0x000fe2000bf05300 */
[----:B------:R-:W-:Y:S01]  /*5320*/  ULDC.64 UR10, c[0x0][0x868] ;  /* 0x00021a00000a7ab9 */ /* 0x000fe20000000a00 */
[----:B------:R-:W-:Y:S01]  /*5330*/  ULDC.64 UR18, c[0x0][0x818] ;  /* 0x0002060000127ab9 */ /* 0x000fe20000000a00 */
[----:B------:R-:W-:Y:S01]  /*5340*/  ULDC.64 UR20, c[0x0][0x840] ;  /* 0x0002100000147ab9 */ /* 0x000fe20000000a00 */
[----:B------:R-:W-:-:S02]  /*5350*/  ULDC.64 UR22, c[0x0][0x848] ;  /* 0x0002120000167ab9 */ /* 0x000fc40000000a00 */
[----:B------:R-:W-:-:S05]  /*5360*/  PLOP3.LUT P0, PT, PT, PT, UP0, 0x80, 0x0 ;  /* 0x000000000000781c */ /* 0x000fca0003f0f008 */
[----:B------:R-:W-:Y:S02]  /*5370*/  @UP0 ULDC.64 UR4, c[0x0][0x878] ;  /* 0x00021e0000040ab9 */ /* 0x000fe40000000a00 */
[----:B------:R-:W-:-:S06]  /*5380*/  @UP0 UIMAD.WIDE UR4, UR37, 0x4, UR4 ;  /* 0x00000004250408a5 */ /* 0x000fcc000f8e0204 */
[----:B------:R-:W-:Y:S01]  /*5390*/  IMAD.U32 R2, RZ, RZ, UR4 ;  /* 0x00000004ff027e24 */ /* 0x000fe2000f8e00ff */
[----:B------:R-:W-:Y:S01]  /*53a0*/  ULDC UR4, c[0x0][0x850] ;  /* 0x0002140000047ab9 */ /* 0x000fe20000000800 */
[----:B------:R-:W-:-:S05]  /*53b0*/  IMAD.U32 R3, RZ, RZ, UR5 ;  /* 0x00000005ff037e24 */ /* 0x000fca000f8e00ff */
[----:B------:R3:W4:Y:S01]  /*53c0*/  @P0 LDG.E R2, desc[UR46][R2.64] ;  /* 0x0000002e02020981 */ /* 0x000722000c1e1900 */
[----:B------:R-:W-:Y:S01]  /*53d0*/  UISETP.NE.AND UP1, UPT, UR4, 0x1, UPT ;  /* 0x000000010400788c */ /* 0x000fe2000bf25270 */
[----:B------:R-:W-:Y:S01]  /*53e0*/  BSSY B0, `(.L_x_3125) ;  /* 0x000005c000007945 */ /* 0x000fe20003800000 */
[----:B------:R-:W-:Y:S01]  /*53f0*/  UIMAD UR12, UR39, UR12, URZ ;  /* 0x0000000c270c72a4 */ /* 0x000fe2000f8e023f */
[C---:B-1----:R-:W-:Y:S01]  /*5400*/  ISETP.NE.AND P1, PT, R4.reuse, 0x80, PT ;  /* 0x000000800400780c */ /* 0x042fe20003f25270 */
[----:B------:R-:W-:Y:S01]  /*5410*/  UMOV UR5, UR36 ;  /* 0x0000002400057c82 */ /* 0x000fe20008000000 */
[----:B------:R-:W-:Y:S02]  /*5420*/  UIMAD UR9, UR37, UR13, URZ ;  /* 0x0000000d250972a4 */ /* 0x000fe4000f8e023f */
[----:B------:R-:W-:Y:S01]  /*5430*/  UIMAD UR12, UR12, UR13, URZ ;  /* 0x0000000d0c0c72a4 */ /* 0x000fe2000f8e023f */
[----:B---3--:R-:W-:Y:S01]  /*5440*/  VIADD R3, R4, 0xffffff80 ;  /* 0xffffff8004037836 */ /* 0x008fe20000000000 */
[----:B------:R-:W-:-:S02]  /*5450*/  UIMAD UR39, UR39, 0x3000, URZ ;  /* 0x00003000272778a4 */ /* 0x000fc4000f8e023f */
[----:B------:R-:W-:Y:S01]  /*5460*/  @UP1 ULDC UR6, c[0x0][0x854] ;  /* 0x0002150000061ab9 */ /* 0x000fe20000000800 */
[----:B------:R-:W-:Y:S01]  /*5470*/  @UP1 ULDC UR14, c[0x0][0x858] ;  /* 0x00021600000e1ab9 */ /* 0x000fe20000000800 */
[----:B------:R-:W-:Y:S01]  /*5480*/  SHF.R.S32.HI R0, RZ, 0x1f, R3 ;  /* 0x0000001fff007819 */ /* 0x000fe20000011403 */
[----:B------:R-:W-:Y:S02]  /*5490*/  UIMAD.WIDE.U32 UR6, UR36, UR6, URZ ;  /* 0x00000006240672a5 */ /* 0x000fe4000f8e003f */
[----:B------:R-:W-:Y:S02]  /*54a0*/  USHF.R.S32.HI UR13, URZ, 0x1f, UR12 ;  /* 0x0000001f3f0d7899 */ /* 0x000fe4000801140c */
[----:B------:R-:W-:Y:S02]  /*54b0*/  @UP1 USHF.R.U32.HI UR5, URZ, UR14, UR7 ;  /* 0x0000000e3f051299 */ /* 0x000fe40008011607 */
[----:B------:R-:W-:Y:S02]  /*54c0*/  USHF.R.S32.HI UR7, URZ, 0x1f, UR9 ;  /* 0x0000001f3f077899 */ /* 0x000fe40008011409 */
[----:B------:R-:W-:-:S02]  /*54d0*/  USHF.R.S32.HI UR16, URZ, 0x1f, UR5 ;  /* 0x0000001f3f107899 */ /* 0x000fc40008011405 */
[----:B------:R-:W-:Y:S02]  /*54e0*/  UIADD3 UR9, UP1, UP2, UR12, UR9, UR5 ;  /* 0x000000090c097290 */ /* 0x000fe4000fa3e005 */
[----:B------:R-:W-:Y:S02]  /*54f0*/  UIMAD UR17, UR16, UR20, URZ ;  /* 0x00000014101172a4 */ /* 0x000fe4000f8e023f */
[----:B------:R-:W-:-:S04]  /*5500*/  UIADD3.X UR7, UR13, UR7, UR16, UP1, UP2 ;  /* 0x000000070d077290 */ /* 0x000fc80008fe4410 */
[----:B------:R-:W-:Y:S01]  /*5510*/  USHF.L.U64.HI UR7, UR9, 0x2, UR7 ;  /* 0x0000000209077899 */ /* 0x000fe20008010207 */
        /* <DEDUP_REMOVED lines=14> */
[----:B------:R-:W-:Y:S02]  /*5600*/  UIADD3 UR9, UP1, UR6, UR10, URZ ;  /* 0x0000000a06097290 */ /* 0x000fe4000ff3e03f */
[----:B------:R-:W-:Y:S02]  /*5610*/  @UP0 UIMAD UR12, UR8, 0x3000, URZ ;  /* 0x00003000080c08a4 */ /* 0x000fe4000f8e023f */
[----:B------:R-:W-:Y:S01]  /*5620*/  UIADD3.X UR11, UR7, UR11, URZ, UP1, !UPT ;  /* 0x0000000b070b7290 */ /* 0x000fe20008ffe43f */
[----:B------:R-:W-:Y:S01]  /*5630*/  UMOV UR8, 0x400 ;  /* 0x0000040000087882 */ /* 0x000fe20000000000 */
[----:B------:R-:W-:Y:S01]  /*5640*/  @UP0 USHF.R.S32.HI UR13, URZ, 0x1f, UR12 ;  /* 0x0000001f3f0d0899 */ /* 0x000fe2000801140c */
[----:B------:R-:W-:Y:S01]  /*5650*/  IMAD.U32 R2, RZ, RZ, UR9 ;  /* 0x00000009ff027e24 */ /* 0x000fe2000f8e00ff */
[----:B--2---:R-:W-:-:S02]  /*5660*/  ULEA UR8, UR15, UR8, 0x18 ;  /* 0x000000080f087291 */ /* 0x004fc4000f8ec03f */
[----:B------:R-:W-:Y:S01]  /*5670*/  IMAD.U32 R3, RZ, RZ, UR11 ;  /* 0x0000000bff037e24 */ /* 0x000fe2000f8e00ff */
[----:B------:R-:W-:Y:S01]  /*5680*/  @!UP0 UMOV UR12, URZ ;  /* 0x0000003f000c8c82 */ /* 0x000fe20008000000 */
[----:B------:R-:W-:Y:S02]  /*5690*/  UIMAD UR10, UR16, UR18, URZ ;  /* 0x00000012100a72a4 */ /* 0x000fe4000f8e023f */
[----:B------:R-:W-:Y:S01]  /*56a0*/  UIADD3 UR14, UP1, UR39, UR12, URZ ;  /* 0x0000000c270e7290 */ /* 0x000fe2000ff3e03f */
[----:B------:R-:W-:Y:S01]  /*56b0*/  LEA R0, R0, UR8, 0x2 ;  /* 0x0000000800007c11 */ /* 0x000fe2000f8e10ff */
[----:B------:R-:W-:Y:S01]  /*56c0*/  @!UP0 UMOV UR13, URZ ;  /* 0x0000003f000d8c82 */ /* 0x000fe20008000000 */
[----:B------:R-:W-:Y:S02]  /*56d0*/  UIMAD UR16, UR5, UR19, UR10 ;  /* 0x00000013051072a4 */ /* 0x000fe4000f8e020a */
[----:B------:R-:W-:Y:S01]  /*56e0*/  ULEA.HI.X.SX32 UR15, UR39, UR13, 0x1, UP1 ;  /* 0x0000000d270f7291 */ /* 0x000fe200088f0e3f */
[----:B------:R1:W-:Y:S01]  /*56f0*/  STS.128 [R0], R24 ;  /* 0x0000001800007388 */ /* 0x0003e20000000c00 */
[----:B------:R-:W-:-:S02]  /*5700*/  USHF.R.S32.HI UR10, URZ, 0x1f, UR37 ;  /* 0x0000001f3f0a7899 */ /* 0x000fc40008011425 */
[----:B------:R-:W-:Y:S01]  /*5710*/  UIMAD.WIDE.U32 UR12, UR5, UR18, UR14 ;  /* 0x00000012050c72a5 */ /* 0x000fe2000f8e000e */
[----:B------:R1:W-:Y:S01]  /*5720*/  STS.128 [R0+0x800], R28 ;  /* 0x0008001c00007388 */ /* 0x0003e20000000c00 */
[----:B------:R-:W-:Y:S02]  /*5730*/  UIMAD UR18, UR5, UR21, UR17 ;  /* 0x00000015051272a4 */ /* 0x000fe4000f8e0211 */
[----:B------:R-:W-:Y:S01]  /*5740*/  UIMAD.WIDE.U32 UR14, UR5, UR20, UR14 ;  /* 0x00000014050e72a5 */ /* 0x000fe2000f8e000e */
[----:B------:R1:W-:Y:S01]  /*5750*/  STS.128 [R0+0x1000], R32 ;  /* 0x0010002000007388 */ /* 0x0003e20000000c00 */
[----:B------:R-:W-:Y:S01]  /*5760*/  USEL UR10, UR10, URZ, !UP0 ;  /* 0x0000003f0a0a7287 */ /* 0x000fe2000c000000 */
[----:B------:R-:W-:Y:S02]  /*5770*/  ULDC.64 UR20, c[0x0][0x820] ;  /* 0x0002080000147ab9 */ /* 0x000fe40000000a00 */
[----:B------:R1:W-:Y:S01]  /*5780*/  STS.128 [R0+0x1800], R36 ;  /* 0x0018002400007388 */ /* 0x0003e20000000c00 */
[----:B------:R-:W-:-:S02]  /*5790*/  UIADD3 UR13, UR13, UR16, URZ ;  /* 0x000000100d0d7290 */ /* 0x000fc4000fffe03f */
[----:B------:R-:W-:Y:S01]  /*57a0*/  USEL UR37, UR37, URZ, !UP0 ;  /* 0x0000003f25257287 */ /* 0x000fe2000c000000 */
[----:B------:R1:W-:Y:S01]  /*57b0*/  STS.128 [R0+0x2000], R40 ;  /* 0x0020002800007388 */ /* 0x0003e20000000c00 */
[----:B------:R-:W-:Y:S02]  /*57c0*/  UIMAD UR17, UR10, UR20, URZ ;  /* 0x000000140a1172a4 */ /* 0x000fe4000f8e023f */
        /* <DEDUP_REMOVED lines=15> */
[----:B------:R-:W-:Y:S01]  /*58c0*/  UIADD3 UR5, UR15, UR16, URZ ;  /* 0x000000100f057290 */ /* 0x000fe2000fffe03f */
[----:B------:R1:W-:Y:S01]  /*58d0*/  STS.128 [R0+0x5000], R64 ;  /* 0x0050004000007388 */ /* 0x0003e20000000c00 */
[----:B------:R-:W-:Y:S02]  /*58e0*/  ULEA UR18, UP0, UR12, UR18, 0x2 ;  /* 0x000000120c127291 */ /* 0x000fe4000f80103f */
[----:B------:R-:W-:Y:S01]  /*58f0*/  ULEA UR20, UP1, UR14, UR20, 0x2 ;  /* 0x000000140e147291 */ /* 0x000fe2000f82103f */
[----:B------:R1:W-:Y:S01]  /*5900*/  STS.128 [R0+0x5800], R68 ;  /* 0x0058004400007388 */ /* 0x0003e20000000c00 */
[----:B------:R-:W-:Y:S02]  /*5910*/  ULEA.HI.X UR19, UR12, UR19, UR10, 0x2, UP0 ;  /* 0x000000130c137291 */ /* 0x000fe400080f140a */
[----:B------:R-:W-:Y:S02]  /*5920*/  ULEA.HI.X UR5, UR14, UR21, UR5, 0x2, UP1 ;  /* 0x000000150e057291 */ /* 0x000fe400088f1405 */
[----:B------:R-:W-:Y:S01]  /*5930*/  UIMAD UR17, UR4, UR17, UR36 ;  /* 0x00000011041172a4 */ /* 0x000fe2000f8e0224 */
[----:B------:R-:W-:Y:S11]  /*5940*/  @P0 BRA `(.L_x_3126) ;  /* 0x0000000000140947 */ /* 0x000ff60003800000 */
.L_x_3127:
[----:B------:R-:W2:Y:S04]  /*5950*/  LDG.E.STRONG.GPU R4, desc[UR46][R2.64] ;  /* 0x0000002e02047981 */ /* 0x000ea8000c1ef900 */
[----:B--2---:R-:W-:Y:S01]  /*5960*/  CCTL.IVALL ;  /* 0x00000000ff00798f */ /* 0x004fe20002000000 */
[----:B------:R-:W-:Y:S05]  /*5970*/  YIELD ;  /* 0x0000000000007946 */ /* 0x000fea0003800000 */
[----:B------:R-:W-:-:S13]  /*5980*/  ISETP.NE.AND P0, PT, R4, UR17, PT ;  /* 0x0000001104007c0c */ /* 0x000fda000bf05270 */
[----:B------:R-:W-:Y:S05]  /*5990*/  @P0 BRA `(.L_x_3127) ;  /* 0xfffffffc00ec0947 */ /* 0x000fea000383ffff */
.L_x_3126:
[----:B------:R-:W-:Y:S05]  /*59a0*/  BSYNC B0 ;  /* 0x0000000000007941 */ /* 0x000fea0003800000 */
.L_x_3125:
[----:B------:R-:W-:-:S03]  /*59b0*/  UMOV UR4, 0xffffffff ;  /* 0xffffffff00047882 */ /* 0x000fc60000000000 */
[----:B------:R-:W-:Y:S05]  /*59c0*/  BRA.DIV UR4, `(.L_x_3128) ;  /* 0x0000005604447947 */ /* 0x000fea000b800000 */
[----:B------:R-:W-:Y:S01]  /*59d0*/  NOP ;  /* 0x0000000000007918 */ /* 0x000fe20000000000 */
.L_x_3229:
        /* <DEDUP_REMOVED lines=15> */
.L_x_3131:
[----:B------:R-:W-:Y:S01]  /*5ad0*/  @P0 ELECT P2, URZ, PT ;  /* 0x00000000003f082f */ /* 0x000fe20003840000 */
[----:B------:R2:W-:-:S12]  /*5ae0*/  UBLKRED.G.S.ADD.F32.RN [UR4], [UR8], UR9, desc[UR10] ;  /* 0x00000a04080073bb */ /* 0x0005d800080a1409 */
[----:B------:R-:W-:Y:S02]  /*5af0*/  @P2 PLOP3.LUT P0, PT, P2, PT, PT, 0x8, 0x0 ;  /* 0x000000000000281c */ /* 0x000fe4000170e170 */
[----:B------:R-:W-:-:S11]  /*5b00*/  PLOP3.LUT P2, PT, PT, PT, PT, 0x8, 0x0 ;  /* 0x000000000000781c */ /* 0x000fd60003f4e170 */
[----:B--2---:R-:W-:Y:S05]  /*5b10*/  @P0 BRA.U.ANY `(.L_x_3131) ;  /* 0xfffffffd00ec0947 */ /* 0x004fea000393ffff */
[----:B------:R0:W-:Y:S01]  /*5b20*/  UTMACMDFLUSH ;  /* 0x00000000000079b7 */ /* 0x0001e20000000000 */
[----:B------:R-:W-:-:S04]  /*5b30*/  DEPBAR.LE SB0, 0x0 ;  /* 0x000080000000791a */ /* 0x000fc80000000000 */
.L_x_3130:
[----:B------:R-:W-:Y:S05]  /*5b40*/  BSYNC B0 ;  /* 0x0000000000007941 */ /* 0x000fea0003800000 */
.L_x_3129:
        /* <DEDUP_REMOVED lines=14> */
.L_x_3133:
[----:B------:R-:W-:Y:S05]  /*5c30*/  BSYNC B0 ;  /* 0x0000000000007941 */ /* 0x000fea0003800000 */
.L_x_3132:
        /* <DEDUP_REMOVED lines=20> */
.L_x_3136:
[----:B-12---:R-:W2:Y:S04]  /*5d80*/  LDG.E.STRONG.GPU R0, desc[UR46][R2.64] ;  /* 0x0000002e02007981 */ /* 0x006ea8000c1ef900 */
[----:B--2---:R-:W-:Y:S01]  /*5d90*/  CCTL.IVALL ;  /* 0x00000000ff00798f */ /* 0x004fe20002000000 */
[----:B------:R-:W-:Y:S05]  /*5da0*/  YIELD ;  /* 0x0000000000007946 */ /* 0x000fea0003800000 */
[----:B------:R-:W-:-:S13]  /*5db0*/  ISETP.NE.AND P0, PT, R0, UR17, PT ;  /* 0x0000001100007c0c */ /* 0x000fda000bf05270 */
[----:B------:R-:W-:Y:S05]  /*5dc0*/  @P0 BRA `(.L_x_3136) ;  /* 0xfffffffc00ec0947 */ /* 0x000fea000383ffff */
.L_x_3135:
[----:B------:R-:W-:Y:S05]  /*5dd0*/  BSYNC B0 ;  /* 0x0000000000007941 */ /* 0x000fea0003800000 */
.L_x_3134:
[----:B------:R-:W-:-:S03]  /*5de0*/  UMOV UR4, 0xffffffff ;  /* 0xffffffff00047882 */ /* 0x000fc60000000000 */
[----:B------:R-:W-:Y:S05]  /*5df0*/  BRA.DIV UR4, `(.L_x_3137) ;  /* 0x0000005204547947 */ /* 0x000fea000b800000 */
[----:B------:R-:W-:Y:S01]  /*5e00*/  NOP ;  /* 0x0000000000007918 */ /* 0x000fe20000000000 */
.L_x_3232:
        /* <DEDUP_REMOVED lines=16> */
.L_x_3140:
[----:B------:R-:W-:Y:S01]  /*5f10*/  @P0 ELECT P2, URZ, PT ;  /* 0x00000000003f082f */ /* 0x000fe20003840000 */
[----:B------:R3:W-:-:S12]  /*5f20*/  UBLKRED.G.S.ADD.F32.RN [UR4], [UR8], UR6, desc[UR10] ;  /* 0x00000a04080073bb */ /* 0x0007d800080a1406 */
[----:B------:R-:W-:Y:S02]  /*5f30*/  @P2 PLOP3.LUT P0, PT, P2, PT, PT, 0x8, 0x0 ;  /* 0x000000000000281c */ /* 0x000fe4000170e170 */
[----:B------:R-:W-:-:S11]  /*5f40*/  PLOP3.LUT P2, PT, PT, PT, PT, 0x8, 0x0 ;  /* 0x000000000000781c */ /* 0x000fd60003f4e170 */
[----:B---3--:R-:W-:Y:S05]  /*5f50*/  @P0 BRA.U.ANY `(.L_x_3140) ;  /* 0xfffffffd00ec0947 */ /* 0x008fea000393ffff */
[----:B------:R0:W-:Y:S01]  /*5f60*/  UTMACMDFLUSH ;  /* 0x00000000000079b7 */ /* 0x0001e20000000000 */
[----:B------:R-:W-:-:S04]  /*5f70*/  DEPBAR.LE SB0, 0x0 ;  /* 0x000080000000791a */ /* 0x000fc80000000000 */
.L_x_3139:
[----:B------:R-:W-:Y:S05]  /*5f80*/  BSYNC B0 ;  /* 0x0000000000007941 */ /* 0x000fea0003800000 */
.L_x_3138:
        /* <DEDUP_REMOVED lines=14> */
.L_x_3093:
        /* <DEDUP_REMOVED lines=29> */
.L_x_3142:
[----:B------:R-:W-:Y:S01]  /*6240*/  ULDC UR9, c[0x0][0x8cc] ;  /* 0x0002330000097ab9 */ /* 0x000fe20000000800 */
[----:B------:R-:W-:Y:S01]  /*6250*/  UMOV UR7, UR8 ;  /* 0x0000000800077c82 */ /* 0x000fe20008000000 */
[----:B------:R-:W-:-:S11]  /*6260*/  UISETP.NE.AND UP0, UPT, UR9, 0x1, UPT ;  /* 0x000000010900788c */ /* 0x000fd6000bf05270 */
[----:B------:R-:W-:Y:S02]  /*6270*/  @UP0 ULDC.64 UR10, c[0x0][0x8d0] ;  /* 0x00023400000a0ab9 */ /* 0x000fe40000000a00 */
[----:B------:R-:W-:-:S04]  /*6280*/  UIMAD.WIDE.U32 UR4, UR8, UR10, URZ ;  /* 0x0000000a080472a5 */ /* 0x000fc8000f8e003f */
[----:B------:R-:W-:-:S04]  /*6290*/  @UP0 USHF.R.U32.HI UR7, URZ, UR11, UR5 ;  /* 0x0000000b3f070299 */ /* 0x000fc80008011605 */
[----:B------:R-:W-:-:S12]  /*62a0*/  UIMAD UR4, UR7, UR9, URZ ;  /* 0x00000009070472a4 */ /* 0x000fd8000f8e023f */
.L_x_3143:
        /* <DEDUP_REMOVED lines=23> */
.L_x_3144:
        /* <DEDUP_REMOVED lines=13> */
.L_x_3146:
[----:B------:R-:W-:-:S05]  /*64f0*/  ULDC UR4, c[0x0][0x8f4] ;  /* 0x00023d0000047ab9 */ /* 0x000fca0000000800 */
.L_x_3145:
        /* <DEDUP_REMOVED lines=48> */
.L_x_3147:
        /* <DEDUP_REMOVED lines=13> */
.L_x_3148:
        /* <DEDUP_REMOVED lines=12> */
.L_x_3149:
        /* <DEDUP_REMOVED lines=68> */
.L_x_3153:
[----:B------:R-:W2:Y:S04]  /*6dd0*/  LDG.E.STRONG.GPU R4, desc[UR46][R2.64] ;  /* 0x0000002e02047981 */ /* 0x000ea8000c1ef900 */
[----:B--2---:R-:W-:Y:S01]  /*6de0*/  CCTL.IVALL ;  /* 0x00000000ff00798f */ /* 0x004fe20002000000 */
[----:B------:R-:W-:Y:S05]  /*6df0*/  YIELD ;  /* 0x0000000000007946 */ /* 0x000fea0003800000 */
[----:B------:R-:W-:-:S13]  /*6e00*/  ISETP.NE.AND P1, PT, R4, R5, PT ;  /* 0x000000050400720c */ /* 0x000fda0003f25270 */
[----:B------:R-:W-:Y:S05]  /*6e10*/  @P1 BRA `(.L_x_3153) ;  /* 0xfffffffc00ec1947 */ /* 0x000fea000383ffff */
.L_x_3152:
[----:B------:R-:W-:Y:S05]  /*6e20*/  BSYNC B0 ;  /* 0x0000000000007941 */ /* 0x000fea0003800000 */
.L_x_3151:
[----:B------:R-:W-:-:S03]  /*6e30*/  UMOV UR6, 0xffffffff ;  /* 0xffffffff00067882 */ /* 0x000fc60000000000 */
[----:B------:R-:W-:Y:S05]  /*6e40*/  BRA.DIV UR6, `(.L_x_3154) ;  /* 0x00000042065c7947 */ /* 0x000fea000b800000 */
[----:B------:R-:W-:Y:S01]  /*6e50*/  NOP ;  /* 0x0000000000007918 */ /* 0x000fe20000000000 */
.L_x_3235:
        /* <DEDUP_REMOVED lines=22> */
.L_x_3156:
[----:B------:R-:W-:Y:S05]  /*6fc0*/  BSYNC B0 ;  /* 0x0000000000007941 */ /* 0x000fea0003800000 */
.L_x_3155:
        /* <DEDUP_REMOVED lines=20> */
.L_x_3158:
[----:B------:R-:W-:Y:S05]  /*7110*/  BSYNC B0 ;  /* 0x0000000000007941 */ /* 0x000fea0003800000 */
.L_x_3157:
[----:B------:R-:W-:Y:S06]  /*7120*/  BAR.ARV 0xa, 0xa0 ;  /* 0x0282800000007b1d */ /* 0x000fec0000002000 */
[----:B------:R-:W-:Y:S04]  /*7130*/  BSSY B0, `(.L_x_3159) ;  /* 0x0000003000007945 */ /* 0x000fe80003800000 */
[----:B------:R-:W-:Y:S05]  /*7140*/  @!P0 BRA `(.L_x_3160) ;  /* 0x0000000000048947 */ /* 0x000fea0003800000 */
[----:B------:R-:W-:-:S04]  /*7150*/  DEPBAR.LE SB0, 0x0 ;  /* 0x000080000000791a */ /* 0x000fc80000000000 */
.L_x_3160:
[----:B------:R-:W-:Y:S05]  /*7160*/  BSYNC B0 ;  /* 0x0000000000007941 */ /* 0x000fea0003800000 */
.L_x_3159:
        /* <DEDUP_REMOVED lines=19> */
.L_x_3162:
[----:B------:R-:W-:Y:S05]  /*72a0*/  BSYNC B0 ;  /* 0x0000000000007941 */ /* 0x000fea0003800000 */
.L_x_3161:
[----:B------:R-:W-:Y:S01]  /*72b0*/  UIADD3 UR7, UR13, 0x1, URZ ;  /* 0x000000010d077890 */ /* 0x000fe2000fffe03f */
[----:B------:R-:W-:Y:S11]  /*72c0*/  BRA `(.L_x_3163) ;  /* 0x0000000000047947 */ /* 0x000ff60003800000 */
.L_x_3150:
[----:B------:R-:W-:-:S05]  /*72d0*/  UMOV UR7, UR13 ;  /* 0x0000000d00077c82 */ /* 0x000fca0008000000 */
.L_x_3163:
        /* <DEDUP_REMOVED lines=16> */
.L_x_3188:
        /* <DEDUP_REMOVED lines=18> */
.L_x_3166:
[----:B------:R-:W2:Y:S04]  /*7500*/  LDG.E.STRONG.GPU R4, desc[UR46][R2.64] ;  /* 0x0000002e02047981 */ /* 0x000ea8000c1ef900 */
[----:B--2---:R-:W-:Y:S01]  /*7510*/  CCTL.IVALL ;  /* 0x00000000ff00798f */ /* 0x004fe20002000000 */
[----:B------:R-:W-:Y:S05]  /*7520*/  YIELD ;  /* 0x0000000000007946 */ /* 0x000fea0003800000 */
[----:B------:R-:W-:-:S13]  /*7530*/  ISETP.NE.AND P1, PT, R4, R5, PT ;  /* 0x000000050400720c */ /* 0x000fda0003f25270 */
[----:B------:R-:W-:Y:S05]  /*7540*/  @P1 BRA `(.L_x_3166) ;  /* 0xfffffffc00ec1947 */ /* 0x000fea000383ffff */
.L_x_3165:
[----:B------:R-:W-:Y:S05]  /*7550*/  BSYNC B0 ;  /* 0x0000000000007941 */ /* 0x000fea0003800000 */
.L_x_3164:
[----:B------:R-:W-:-:S03]  /*7560*/  UMOV UR24, 0xffffffff ;  /* 0xffffffff00187882 */ /* 0x000fc60000000000 */
[----:B------:R-:W-:Y:S05]  /*7570*/  BRA.DIV UR24, `(.L_x_3167) ;  /* 0x0000003a18ac7947 */ /* 0x000fea000b800000 */
[----:B------:R-:W-:Y:S01]  /*7580*/  NOP ;  /* 0x0000000000007918 */ /* 0x000fe20000000000 */
.L_x_3238:
        /* <DEDUP_REMOVED lines=19> */
.L_x_3169:
[----:B------:R-:W-:Y:S05]  /*76c0*/  BSYNC B0 ;  /* 0x0000000000007941 */ /* 0x000fea0003800000 */
.L_x_3168:
        /* <DEDUP_REMOVED lines=15> */
.L_x_3171:
[----:B------:R-:W-:Y:S05]  /*77c0*/  BSYNC B0 ;  /* 0x0000000000007941 */ /* 0x000fea0003800000 */
.L_x_3170:
[----:B------:R-:W-:Y:S06]  /*77d0*/  BAR.ARV 0xa, 0xa0 ;  /* 0x0282800000007b1d */ /* 0x000fec0000002000 */
[----:B------:R-:W-:Y:S04]  /*77e0*/  BSSY B0, `(.L_x_3172) ;  /* 0x0000003000007945 */ /* 0x000fe80003800000 */
[----:B------:R-:W-:Y:S05]  /*77f0*/  @!P0 BRA `(.L_x_3173) ;  /* 0x0000000000048947 */ /* 0x000fea0003800000 */
[----:B------:R-:W-:-:S04]  /*7800*/  DEPBAR.LE SB0, 0x0 ;  /* 0x000080000000791a */ /* 0x000fc80000000000 */
.L_x_3173:
[----:B------:R-:W-:Y:S05]  /*7810*/  BSYNC B0 ;  /* 0x0000000000007941 */ /* 0x000fea0003800000 */
.L_x_3172:
        /* <DEDUP_REMOVED lines=19> */
.L_x_3175:
[----:B------:R-:W-:Y:S05]  /*7950*/  BSYNC B0 ;  /* 0x0000000000007941 */ /* 0x000fea0003800000 */
.L_x_3174:
        /* <DEDUP_REMOVED lines=16> */
.L_x_3178:
[----:B------:R-:W2:Y:S04]  /*7a60*/  LDG.E.STRONG.GPU R4, desc[UR46][R2.64] ;  /* 0x0000002e02047981 */ /* 0x000ea8000c1ef900 */
[----:B--2---:R-:W-:Y:S01]  /*7a70*/  CCTL.IVALL ;  /* 0x00000000ff00798f */ /* 0x004fe20002000000 */
[----:B------:R-:W-:Y:S05]  /*7a80*/  YIELD ;  /* 0x0000000000007946 */ /* 0x000fea0003800000 */
[----:B------:R-:W-:-:S13]  /*7a90*/  ISETP.NE.AND P1, PT, R4, R5, PT ;  /* 0x000000050400720c */ /* 0x000fda0003f25270 */
[----:B------:R-:W-:Y:S05]  /*7aa0*/  @P1 BRA `(.L_x_3178) ;  /* 0xfffffffc00ec1947 */ /* 0x000fea000383ffff */
.L_x_3177:
[----:B------:R-:W-:Y:S05]  /*7ab0*/  BSYNC B0 ;  /* 0x0000000000007941 */ /* 0x000fea0003800000 */
.L_x_3176:
[----:B------:R-:W-:-:S03]  /*7ac0*/  UMOV UR18, 0xffffffff ;  /* 0xffffffff00127882 */ /* 0x000fc60000000000 */
[----:B------:R-:W-:Y:S05]  /*7ad0*/  BRA.DIV UR18, `(.L_x_3179) ;  /* 0x0000003612707947 */ /* 0x000fea000b800000 */
[----:B------:R-:W-:Y:S01]  /*7ae0*/  NOP ;  /* 0x0000000000007918 */ /* 0x000fe20000000000 */
.L_x_3241:
        /* <DEDUP_REMOVED lines=15> */
.L_x_3181:
[----:B------:R-:W-:Y:S05]  /*7be0*/  BSYNC B0 ;  /* 0x0000000000007941 */ /* 0x000fea0003800000 */
.L_x_3180:
        /* <DEDUP_REMOVED lines=15> */
.L_x_3183:
[----:B------:R-:W-:Y:S05]  /*7ce0*/  BSYNC B0 ;  /* 0x0000000000007941 */ /* 0x000fea0003800000 */
.L_x_3182:
[----:B------:R-:W-:Y:S06]  /*7cf0*/  BAR.ARV 0xa, 0xa0 ;  /* 0x0282800000007b1d */ /* 0x000fec0000002000 */
[----:B------:R-:W-:Y:S04]  /*7d00*/  BSSY B0, `(.L_x_3184) ;  /* 0x0000003000007945 */ /* 0x000fe80003800000 */
[----:B------:R-:W-:Y:S05]  /*7d10*/  @!P0 BRA `(.L_x_3185) ;  /* 0x0000000000048947 */ /* 0x000fea0003800000 */
[----:B------:R-:W-:-:S04]  /*7d20*/  DEPBAR.LE SB0, 0x0 ;  /* 0x000080000000791a */ /* 0x000fc80000000000 */
.L_x_3185:
[----:B------:R-:W-:Y:S05]  /*7d30*/  BSYNC B0 ;  /* 0x0000000000007941 */ /* 0x000fea0003800000 */
.L_x_3184:
        /* <DEDUP_REMOVED lines=19> */
.L_x_3187:
[----:B------:R-:W-:Y:S05]  /*7e70*/  BSYNC B0 ;  /* 0x0000000000007941 */ /* 0x000fea0003800000 */
.L_x_3186:
[----:B------:R-:W-:Y:S02]  /*7e80*/  UIADD3 UR7, UR7, 0x2, URZ ;  /* 0x0000000207077890 */ /* 0x000fe4000fffe03f */
[----:B------:R-:W-:Y:S02]  /*7e90*/  UIADD3 UR6, UR6, 0x3000, URZ ;  /* 0x0000300006067890 */ /* 0x000fe4000fffe03f */
[----:B------:R-:W-:-:S06]  /*7ea0*/  UISETP.GE.AND UP0, UPT, UR7, UR12, UPT ;  /* 0x0000000c0700728c */ /* 0x000fcc000bf06270 */
[----:B------:R-:W-:-:S13]  /*7eb0*/  PLOP3.LUT P1, PT, PT, PT, UP0, 0x80, 0x0 ;  /* 0x000000000000781c */ /* 0x000fda0003f2f008 */
[----:B------:R-:W-:Y:S05]  /*7ec0*/  @!P1 BRA `(.L_x_3188) ;  /* 0xfffffff400449947 */ /* 0x000fea000383ffff */
[----:B------:R-:W-:Y:S05]  /*7ed0*/  BRA `(.L_x_3100) ;  /* 0x0000002c00947947 */ /* 0x000fea0003800000 */
.L_x_3141:
        /* <DEDUP_REMOVED lines=21> */
.L_x_3189:
[----:B------:R-:W1:Y:S01]  /*8030*/  LDC R3, c[0x0][0x8cc] ;  /* 0x00023300ff037b82 */ /* 0x000e620000000800 */
[----:B------:R-:W-:Y:S01]  /*8040*/  IMAD.MOV.U32 R0, RZ, RZ, R5 ;  /* 0x000000ffff007224 */ /* 0x000fe200078e0005 */
[----:B-1----:R-:W-:-:S13]  /*8050*/  ISETP.NE.AND P0, PT, R3, 0x1, PT ;  /* 0x000000010300780c */ /* 0x002fda0003f05270 */
[----:B------:R-:W1:Y:S02]  /*8060*/  @P0 LDC.64 R6, c[0x0][0x8d0] ;  /* 0x00023400ff060b82 */ /* 0x000e640000000a00 */
[----:B-1----:R-:W-:-:S05]  /*8070*/  @P0 IMAD.HI.U32 R4, R5, R6, RZ ;  /* 0x0000000605040227 */ /* 0x002fca00078e00ff */
[----:B------:R-:W-:-:S05]  /*8080*/  @P0 SHF.R.U32.HI R0, RZ, R7, R4 ;  /* 0x00000007ff000219 */ /* 0x000fca0000011604 */
[----:B------:R-:W-:-:S07]  /*8090*/  IMAD R3, R0, R3, RZ ;  /* 0x0000000300037224 */ /* 0x000fce00078e02ff */
.L_x_3190:
        /* <DEDUP_REMOVED lines=23> */
.L_x_3191:
        /* <DEDUP_REMOVED lines=10> */
.L_x_3193:
[----:B------:R-:W2:Y:S02]  /*82b0*/  LDC R4, c[0x0][0x8f4] ;  /* 0x00023d00ff047b82 */ /* 0x000ea40000000800 */
.L_x_3192:
[----:B--2--5:R-:W-:Y:S01]  /*82c0*/  VIADD R4, R4, 0x7f ;  /* 0x0000007f04047836 */ /* 0x024fe20000000000 */
[----:B------:R-:W-:Y:S01]  /*82d0*/  LOP3.LUT R12, R0, 0x1ffffff, RZ, 0x3c, !PT ;  /* 0x01ffffff000c7812 */ /* 0x000fe200078e3cff */
[----:B------:R-:W-:Y:S02]  /*82e0*/  IMAD.MOV.U32 R10, RZ, RZ, 0x1 ;  /* 0x00000001ff0a7424 */ /* 0x000fe400078e00ff */
[----:B-1----:R-:W-:Y:S01]  /*82f0*/  IMAD.MOV.U32 R2, RZ, RZ, RZ ;  /* 0x000000ffff027224 */ /* 0x002fe200078e00ff */
        /* <DEDUP_REMOVED lines=38> */
.L_x_3195:
        /* <DEDUP_REMOVED lines=20> */
.L_x_3196:
[----:B------:R-:W-:Y:S05]  /*86a0*/  @!P0 BRA `(.L_x_3197) ;  /* 0x00000000000c8947 */ /* 0x000fea0003800000 */
[----:B------:R-:W2:Y:S04]  /*86b0*/  LDG.E R5, desc[UR46][R2.64] ;  /* 0x0000002e02057981 */ /* 0x000ea8000c1e1900 */
[----:B------:R-:W2:Y:S02]  /*86c0*/  LDG.E R0, desc[UR46][R2.64+0x4] ;  /* 0x0000042e02007981 */ /* 0x000ea4000c1e1900 */
[----:B--2---:R-:W-:-:S07]  /*86d0*/  IMAD.IADD R0, R0, 0x1, -R5 ;  /* 0x0000000100007824 */ /* 0x004fce00078e0a05 */
.L_x_3197:
        /* <DEDUP_REMOVED lines=66> */
.L_x_3242:
        /* <DEDUP_REMOVED lines=15> */
.L_x_3200:
        /* <DEDUP_REMOVED lines=122> */
.L_x_3211:
[----:B-123--:R-:W-:-:S04]  /*9390*/  SHF.L.U32 R18, R10, 0x1f, RZ ;  /* 0x0000001f0a127819 */ /* 0x00efc800000006ff */
[----:B------:R-:W2:Y:S02]  /*93a0*/  SYNCS.PHASECHK.TRANS64.TRYWAIT P1, [R15+URZ+0x26840], R18 ;  /* 0x026840120f0075a7 */ /* 0x000ea4000802017f */
[----:B--2---:R-:W-:Y:S05]  /*93b0*/  @!P1 BRA `(.L_x_3203) ;  /* 0x0000001c00689947 */ /* 0x004fea0003800000 */
.L_x_3243:
        /* <DEDUP_REMOVED lines=8> */
.L_x_3204:
        /* <DEDUP_REMOVED lines=44> */
.L_x_3244:
        /* <DEDUP_REMOVED lines=8> */
.L_x_3206:
        /* <DEDUP_REMOVED lines=44> */
.L_x_3245:
        /* <DEDUP_REMOVED lines=8> */
.L_x_3208:
        /* <DEDUP_REMOVED lines=38> */
.L_x_3247:
        /* <DEDUP_REMOVED lines=8> */
.L_x_3210:
        /* <DEDUP_REMOVED lines=44> */
.L_x_3202:
[----:B------:R-:W4:Y:S02]  /*a060*/  LDL.LU R4, [R1+0x4] ;  /* 0x0000040001047983 */ /* 0x000f240000300800 */
[----:B----4-:R-:W-:Y:S02]  /*a070*/  ISETP.NE.AND P1, PT, R4, RZ, PT ;  /* 0x000000ff0400720c */ /* 0x010fe40003f25270 */
[----:B------:R4:W5:Y:S11]  /*a080*/  LDL R4, [R1] ;  /* 0x0000000001047983 */ /* 0x0009760000100800 */
[----:B----4-:R-:W-:Y:S05]  /*a090*/  @!P1 BRA `(.L_x_3201) ;  /* 0x0000000400949947 */ /* 0x010fea0003800000 */
[----:B------:R-:W-:-:S04]  /*a0a0*/  SHF.L.U32 R12, R10, 0x1f, RZ ;  /* 0x0000001f0a0c7819 */ /* 0x000fc800000006ff */
[----:B------:R-:W4:Y:S02]  /*a0b0*/  SYNCS.PHASECHK.TRANS64.TRYWAIT P1, [R15+URZ+0x26840], R12 ;  /* 0x0268400c0f0075a7 */ /* 0x000f24000802017f */
[----:B----4-:R-:W-:Y:S05]  /*a0c0*/  @!P1 BRA `(.L_x_3212) ;  /* 0x0000001000789947 */ /* 0x010fea0003800000 */
.L_x_3248:
        /* <DEDUP_REMOVED lines=8> */
.L_x_3213:
        /* <DEDUP_REMOVED lines=41> */
.L_x_3249:
        /* <DEDUP_REMOVED lines=8> */
.L_x_3215:
        /* <DEDUP_REMOVED lines=41> */
.L_x_3201:
[----:B------:R-:W1:Y:S01]  /*a6f0*/  S2R R0, SR_TID.X ;  /* 0x0000000000007919 */ /* 0x000e620000002100 */
[----:B------:R-:W-:Y:S01]  /*a700*/  IMAD R3, R16, 0x8, R15 ;  /* 0x0000000810037824 */ /* 0x000fe200078e020f */
[----:B-1----:R-:W-:Y:S02]  /*a710*/  LOP3.LUT R2, R0, 0x7f, RZ, 0xc0, !PT ;  /* 0x0000007f00027812 */ /* 0x002fe400078ec0ff */
[----:B------:R-:W-:Y:S02]  /*a720*/  SHF.L.U32 R0, R10, 0x1f, RZ ;  /* 0x0000001f0a007819 */ /* 0x000fe400000006ff */
[----:B------:R-:W-:Y:S02]  /*a730*/  ISETP.NE.AND P1, PT, R2, RZ, PT ;  /* 0x000000ff0200720c */ /* 0x000fe40003f25270 */
[----:B------:R-:W1:Y:S02]  /*a740*/  SYNCS.PHASECHK.TRANS64.TRYWAIT P0, [R3+URZ+0x26840], R0 ;  /* 0x02684000030075a7 */ /* 0x000e64000800017f */
[----:B-1----:R-:W-:Y:S09]  /*a750*/  @!P0 BRA `(.L_x_3216) ;  /* 0x0000000800fc8947 */ /* 0x002ff20003800000 */
.L_x_3250:
[----:B------:R-:W-:Y:S05]  /*a760*/  @P1 BRA `(.L_x_3217) ;  /* 0x0000000000181947 */ /* 0x000fea0003800000 */
[----:B------:R-:W1:Y:S01]  /*a770*/  S2R R2, SR_TID.X ;  /* 0x0000000000027919 */ /* 0x000e620000002100 */
[----:B------:R-:W-:-:S04]  /*a780*/  IMAD.MOV.U32 R0, RZ, RZ, 0x3100 ;  /* 0x00003100ff007424 */ /* 0x000fc800078e00ff */
[----:B------:R1:W-:Y:S02]  /*a790*/  SYNCS.ARRIVE.TRANS64 RZ, [R3+URZ+0x26830], R0 ;  /* 0x0268300003ff79a7 */ /* 0x0003e4000800003f */
[----:B-1----:R-:W-:-:S13]  /*a7a0*/  LOP3.LUT P0, RZ, R2, 0x1f, RZ, 0xc0, !PT ;  /* 0x0000001f02ff7812 */ /* 0x002fda000780c0ff */
[----:B------:R-:W-:Y:S05]  /*a7b0*/  @!P0 BRA `(.L_x_3217) ;  /* 0x0000000000048947 */ /* 0x000fea0003800000 */
[----:B------:R-:W-:Y:S01]  /*a7c0*/  BPT.TRAP 0x1 ;  /* 0x000000040000795c */ /* 0x000fe20000300000 */
.L_x_3217:
        /* <DEDUP_REMOVED lines=48> */
.L_x_3198:
[----:B------:R-:W-:Y:S05]  /*aad0*/  BSYNC B0 ;  /* 0x0000000000007941 */ /* 0x000fea0003800000 */
.L_x_3194:
[----:B------:R-:W-:-:S03]  /*aae0*/  UMOV UR7, 0xffffffff ;  /* 0xffffffff00077882 */ /* 0x000fc60000000000 */
[----:B------:R-:W-:Y:S05]  /*aaf0*/  BRA.DIV UR7, `(.L_x_3218) ;  /* 0x0000000a07287947 */ /* 0x000fea000b800000 */
[----:B------:R-:W-:-:S13]  /*ab00*/  ELECT P6, URZ, PT ;  /* 0x00000000003f782f */ /* 0x000fda00038c0000 */
.L_x_3253:
[----:B------:R-:W-:Y:S05]  /*ab10*/  @!P6 BRA `(.L_x_3100) ;  /* 0x000000000084e947 */ /* 0x000fea0003800000 */
[----:B------:R-:W-:-:S06]  /*ab20*/  ULOP3.LUT UR7, UR38, 0x2, URZ, 0xfc, !UPT ;  /* 0x0000000226077892 */ /* 0x000fcc000f8efc3f */
[----:B------:R-:W-:-:S05]  /*ab30*/  IMAD.U32 R0, RZ, RZ, UR7 ;  /* 0x00000007ff007e24 */ /* 0x000fca000f8e00ff */
[----:B------:R-:W-:-:S13]  /*ab40*/  ISETP.NE.AND P2, PT, R0, 0x3, PT ;  /* 0x000000030000780c */ /* 0x000fda0003f45270 */
[----:B------:R-:W-:Y:S05]  /*ab50*/  @!P2 BRA `(.L_x_3219) ;  /* 0x000000000004a947 */ /* 0x000fea0003800000 */
[----:B------:R-:W-:Y:S01]  /*ab60*/  BPT.TRAP 0x1 ;  /* 0x000000040000795c */ /* 0x000fe20000300000 */
.L_x_3219:
        /* <DEDUP_REMOVED lines=15> */
.L_x_3254:
[----:B------:R-:W2:Y:S02]  /*ac60*/  SYNCS.PHASECHK.TRANS64.TRYWAIT P0, [R3+URZ], R0 ;  /* 0x00000000030075a7 */ /* 0x000ea4000800017f */
[----:B--2---:R-:W-:Y:S05]  /*ac70*/  @!P0 BRA `(.L_x_3221) ;  /* 0x0000000400fc8947 */ /* 0x004fea0003800000 */
.L_x_3255:
[----:B------:R-:W-:Y:S05]  /*ac80*/  @!P2 BRA `(.L_x_3222) ;  /* 0x000000000004a947 */ /* 0x000fea0003800000 */
[----:B------:R-:W-:Y:S01]  /*ac90*/  BPT.TRAP 0x1 ;  /* 0x000000040000795c */ /* 0x000fe20000300000 */
.L_x_3222:
[----:B--2---:R-:W-:-:S04]  /*aca0*/  VIADD R3, R8, 0x26840 ;  /* 0x0002684008037836 */ /* 0x004fc80000000000 */
[----:B------:R-:W-:-:S04]  /*acb0*/  IMAD R5, R2, 0x8, R3 ;  /* 0x0000000802057824 */ /* 0x000fc800078e0203 */
[----:B------:R-:W2:Y:S02]  /*acc0*/  SYNCS.PHASECHK.TRANS64.TRYWAIT P0, [R5+URZ], R4 ;  /* 0x00000004050075a7 */ /* 0x000ea4000800017f */
[----:B--2---:R-:W-:Y:S05]  /*acd0*/  @!P0 BRA `(.L_x_3223) ;  /* 0x0000000400f88947 */ /* 0x004fea0003800000 */
.L_x_3256:
[----:B------:R-:W-:-:S07]  /*ace0*/  IMAD R3, R6, 0x8, R3 ;  /* 0x0000000806037824 */ /* 0x000fce00078e0203 */
.L_x_3224:
[----:B---3--:R3:W4:Y:S02]  /*acf0*/  SYNCS.PHASECHK.TRANS64.TRYWAIT P0, [R3+URZ], R0 ;  /* 0x00000000030075a7 */ /* 0x008724000800017f */
[----:B----4-:R-:W-:Y:S05]  /*ad00*/  @!P0 NANOSLEEP.SYNCS 0x989680 ;  /* 0x009896800000895d */ /* 0x010fea0003900000 */
[----:B------:R-:W4:Y:S02]  /*ad10*/  @!P0 SYNCS.PHASECHK.TRANS64 P0, [R3+URZ], R0 ;  /* 0x00000000030085a7 */ /* 0x000f24000800007f */
[----:B----4-:R-:W-:Y:S05]  /*ad20*/  @!P0 BRA `(.L_x_3224) ;  /* 0xfffffffc00f08947 */ /* 0x010fea000383ffff */
.L_x_3100:
[----:B------:R-:W-:Y:S05]  /*ad30*/  BSYNC B6 ;  /* 0x0000000000067941 */ /* 0x000fea0003800000 */
.L_x_3092:
[----:B------:R-:W-:Y:S05]  /*ad40*/  EXIT ;  /* 0x000000000000794d */ /* 0x000fea0003800000 */
.L_x_3110:
[----:B------:R-:W-:Y:S02]  /*ad50*/  IMAD.MOV.U32 R13, RZ, RZ, R17 ;  /* 0x000000ffff0d7224 */ /* 0x000fe400078e0011 */
[----:B------:R-:W-:Y:S02]  /*ad60*/  IMAD.MOV.U32 R12, RZ, RZ, RZ ;  /* 0x000000ffff0c7224 */ /* 0x000fe400078e00ff */
[----:B------:R-:W-:Y:S02]  /*ad70*/  IMAD.MOV.U32 R11, RZ, RZ, 0x1f ;  /* 0x0000001fff0b7424 */ /* 0x000fe400078e00ff */
[----:B------:R-:W-:-:S07]  /*ad80*/  IMAD.MOV.U32 R15, RZ, RZ, -0x1 ;  /* 0xffffffffff0f7424 */ /* 0x000fce00078e00ff */
[----:B------:R-:W-:Y:S05]  /*ad90*/  WARPSYNC.COLLECTIVE R15, `(.L_x_3225) ;  /* 0x000000000f087348 */ /* 0x000fea0003c00000 */
[----:B------:R1:W2:Y:S02]  /*ada0*/  SHFL.IDX P6, R14, R13, R12, R11 ;  /* 0x0000000c0d0e7389 */ /* 0x0002a400000c000b */
[----:B-12---:R-:W-:Y:S01]  /*adb0*/  ENDCOLLECTIVE ;  /* 0x000000000000791b */ /* 0x006fe20003800000 */
.L_x_3225:
[----:B------:R-:W-:Y:S05]  /*adc0*/  BRA `(.L_x_3226) ;  /* 0xffffff6800587947 */ /* 0x000fea000383ffff */
.L_x_3112:
[----:B--2---:R2:W3:Y:S02]  /*add0*/  SYNCS.PHASECHK.TRANS64.TRYWAIT P0, [R235+URZ+0x26800], R4 ;  /* 0x02680004eb0075a7 */ /* 0x0044e4000800017f */
[----:B---3--:R-:W-:Y:S05]  /*ade0*/  @!P0 NANOSLEEP.SYNCS 0x989680 ;  /* 0x009896800000895d */ /* 0x008fea0003900000 */
[----:B------:R-:W3:Y:S02]  /*adf0*/  @!P0 SYNCS.PHASECHK.TRANS64 P0, [R235+URZ+0x26800], R4 ;  /* 0x02680004eb0085a7 */ /* 0x000ee4000800007f */
[----:B---3--:R-:W-:Y:S05]  /*ae00*/  @!P0 BRA `(.L_x_3112) ;  /* 0xfffffffc00f08947 */ /* 0x008fea000383ffff */
[----:B------:R-:W-:Y:S05]  /*ae10*/  BRA `(.L_x_3111) ;  /* 0xffffff6800807947 */ /* 0x000fea000383ffff */
.L_x_3117:
[----:B--2---:R-:W-:-:S04]  /*ae20*/  IMAD.U32 R5, RZ, RZ, UR8 ;  /* 0x00000008ff057e24 */ /* 0x004fc8000f8e00ff */
[----:B------:R2:W3:Y:S03]  /*ae30*/  SYNCS.PHASECHK.TRANS64.TRYWAIT P1, [R5+URZ+0x26810], R120 ;  /* 0x02681078050075a7 */ /* 0x0004e6000802017f */
[----:B---3--:R-:W-:Y:S05]  /*ae40*/  @!P1 NANOSLEEP.SYNCS 0x989680 ;  /* 0x009896800000995d */ /* 0x008fea0003900000 */
[----:B------:R-:W3:Y:S02]  /*ae50*/  @!P1 SYNCS.PHASECHK.TRANS64 P1, [R5+URZ+0x26810], R120 ;  /* 0x02681078050095a7 */ /* 0x000ee4000802007f */
[----:B---3--:R-:W-:Y:S05]  /*ae60*/  @!P1 BRA `(.L_x_3117) ;  /* 0xfffffffc00ec9947 */ /* 0x008fea000383ffff */
[----:B------:R-:W-:Y:S05]  /*ae70*/  BRA `(.L_x_3116) ;  /* 0xffffff7000d47947 */ /* 0x000fea000383ffff */
.L_x_3121:
[----:B------:R-:W-:-:S04]  /*ae80*/  IMAD.U32 R121, RZ, RZ, UR8 ;  /* 0x00000008ff797e24 */ /* 0x000fc8000f8e00ff */
[----:B------:R1:W1:Y:S03]  /*ae90*/  SYNCS.PHASECHK.TRANS64.TRYWAIT P1, [R121+URZ+0x26830], R120 ;  /* 0x02683078790075a7 */ /* 0x000266000802017f */
[----:B-1----:R-:W-:Y:S05]  /*aea0*/  @!P1 NANOSLEEP.SYNCS 0x989680 ;  /* 0x009896800000995d */ /* 0x002fea0003900000 */
[----:B------:R-:W1:Y:S02]  /*aeb0*/  @!P1 SYNCS.PHASECHK.TRANS64 P1, [R121+URZ+0x26830], R120 ;  /* 0x02683078790095a7 */ /* 0x000e64000802007f */
[----:B-1----:R-:W-:Y:S05]  /*aec0*/  @!P1 BRA `(.L_x_3121) ;  /* 0xfffffffc00ec9947 */ /* 0x002fea000383ffff */
[----:B------:R-:W-:Y:S05]  /*aed0*/  BRA `(.L_x_3120) ;  /* 0xffffff7800987947 */ /* 0x000fea000383ffff */
.L_x_3128:
[----:B------:R-:W-:Y:S01]  /*aee0*/  BSSY B0, `(.L_x_3227) ;  /* 0x0000005000007945 */ /* 0x000fe20003800000 */
[----:B------:R-:W-:-:S07]  /*aef0*/  IMAD.MOV.U32 R15, RZ, RZ, -0x1 ;  /* 0xffffffffff0f7424 */ /* 0x000fce00078e00ff */
[----:B-1----:R-:W-:Y:S05]  /*af00*/  WARPSYNC.COLLECTIVE R15, `(.L_x_3228) ;  /* 0x000000000f087348 */ /* 0x002fea0003c00000 */
[----:B------:R-:W-:Y:S01]  /*af10*/  NOP ;  /* 0x0000000000007918 */ /* 0x000fe20000000000 */
[----:B-1----:R-:W-:Y:S01]  /*af20*/  ENDCOLLECTIVE ;  /* 0x000000000000791b */ /* 0x002fe20003800000 */
.L_x_3228:
[----:B------:R-:W-:Y:S05]  /*af30*/  BSYNC B0 ;  /* 0x0000000000007941 */ /* 0x000fea0003800000 */
.L_x_3227:
[----:B------:R-:W-:Y:S05]  /*af40*/  BRA `(.L_x_3229) ;  /* 0xffffffa800a47947 */ /* 0x000fea000383ffff */
.L_x_3137:
[----:B------:R-:W-:Y:S01]  /*af50*/  BSSY B0, `(.L_x_3230) ;  /* 0x0000005000007945 */ /* 0x000fe20003800000 */
[----:B------:R-:W-:-:S07]  /*af60*/  IMAD.MOV.U32 R15, RZ, RZ, -0x1 ;  /* 0xffffffffff0f7424 */ /* 0x000fce00078e00ff */
[----:B-12---:R-:W-:Y:S05]  /*af70*/  WARPSYNC.COLLECTIVE R15, `(.L_x_3231) ;  /* 0x000000000f087348 */ /* 0x006fea0003c00000 */
[----:B------:R-:W-:Y:S01]  /*af80*/  NOP ;  /* 0x0000000000007918 */ /* 0x000fe20000000000 */
[----:B-12---:R-:W-:Y:S01]  /*af90*/  ENDCOLLECTIVE ;  /* 0x000000000000791b */ /* 0x006fe20003800000 */
.L_x_3231:
[----:B------:R-:W-:Y:S05]  /*afa0*/  BSYNC B0 ;  /* 0x0000000000007941 */ /* 0x000fea0003800000 */
.L_x_3230:
[----:B------:R-:W-:Y:S05]  /*afb0*/  BRA `(.L_x_3232) ;  /* 0xffffffac00947947 */ /* 0x000fea000383ffff */
.L_x_3154:
[----:B------:R-:W-:Y:S01]  /*afc0*/  BSSY B0, `(.L_x_3233) ;  /* 0x0000005000007945 */ /* 0x000fe20003800000 */
[----:B------:R-:W-:-:S07]  /*afd0*/  IMAD.MOV.U32 R15, RZ, RZ, -0x1 ;  /* 0xffffffffff0f7424 */ /* 0x000fce00078e00ff */
[----:B------:R-:W-:Y:S05]  /*afe0*/  WARPSYNC.COLLECTIVE R15, `(.L_x_3234) ;  /* 0x000000000f087348 */ /* 0x000fea0003c00000 */
[----:B------:R-:W-:Y:S01]  /*aff0*/  NOP ;  /* 0x0000000000007918 */ /* 0x000fe20000000000 */
[----:B------:R-:W-:Y:S01]  /*b000*/  ENDCOLLECTIVE ;  /* 0x000000000000791b */ /* 0x000fe20003800000 */
.L_x_3234:
[----:B------:R-:W-:Y:S05]  /*b010*/  BSYNC B0 ;  /* 0x0000000000007941 */ /* 0x000fea0003800000 */
.L_x_3233:
[----:B------:R-:W-:Y:S05]  /*b020*/  BRA `(.L_x_3235) ;  /* 0xffffffbc008c7947 */ /* 0x000fea000383ffff */
.L_x_3167:
[----:B------:R-:W-:Y:S01]  /*b030*/  BSSY B0, `(.L_x_3236) ;  /* 0x0000005000007945 */ /* 0x000fe20003800000 */
[----:B------:R-:W-:-:S07]  /*b040*/  IMAD.MOV.U32 R15, RZ, RZ, -0x1 ;  /* 0xffffffffff0f7424 */ /* 0x000fce00078e00ff */
[----:B------:R-:W-:Y:S05]  /*b050*/  WARPSYNC.COLLECTIVE R15, `(.L_x_3237) ;  /* 0x000000000f087348 */ /* 0x000fea0003c00000 */
[----:B------:R-:W-:Y:S01]  /*b060*/  NOP ;  /* 0x0000000000007918 */ /* 0x000fe20000000000 */
[----:B------:R-:W-:Y:S01]  /*b070*/  ENDCOLLECTIVE ;  /* 0x000000000000791b */ /* 0x000fe20003800000 */
.L_x_3237:
[----:B------:R-:W-:Y:S05]  /*b080*/  BSYNC B0 ;  /* 0x0000000000007941 */ /* 0x000fea0003800000 */
.L_x_3236:
[----:B------:R-:W-:Y:S05]  /*b090*/  BRA `(.L_x_3238) ;  /* 0xffffffc4003c7947 */ /* 0x000fea000383ffff */
.L_x_3179:
[----:B------:R-:W-:Y:S01]  /*b0a0*/  BSSY B0, `(.L_x_3239) ;  /* 0x0000005000007945 */ /* 0x000fe20003800000 */
[----:B------:R-:W-:-:S07]  /*b0b0*/  IMAD.MOV.U32 R15, RZ, RZ, -0x1 ;  /* 0xffffffffff0f7424 */ /* 0x000fce00078e00ff */
[----:B------:R-:W-:Y:S05]  /*b0c0*/  WARPSYNC.COLLECTIVE R15, `(.L_x_3240) ;  /* 0x000000000f087348 */ /* 0x000fea0003c00000 */
[----:B------:R-:W-:Y:S01]  /*b0d0*/  NOP ;  /* 0x0000000000007918 */ /* 0x000fe20000000000 */
[----:B------:R-:W-:Y:S01]  /*b0e0*/  ENDCOLLECTIVE ;  /* 0x000000000000791b */ /* 0x000fe20003800000 */
.L_x_3240:
[----:B------:R-:W-:Y:S05]  /*b0f0*/  BSYNC B0 ;  /* 0x0000000000007941 */ /* 0x000fea0003800000 */
.L_x_3239:
[----:B------:R-:W-:Y:S05]  /*b100*/  BRA `(.L_x_3241) ;  /* 0xffffffc800787947 */ /* 0x000fea000383ffff */
.L_x_3199:
[----:B-1----:R1:W2:Y:S02]  /*b110*/  SYNCS.PHASECHK.TRANS64.TRYWAIT P0, [R15+URZ+0x26820], R2 ;  /* 0x026820020f0075a7 */ /* 0x0022a4000800017f */
[----:B--2---:R-:W-:Y:S05]  /*b120*/  @!P0 NANOSLEEP.SYNCS 0x989680 ;  /* 0x009896800000895d */ /* 0x004fea0003900000 */
[----:B------:R-:W2:Y:S02]  /*b130*/  @!P0 SYNCS.PHASECHK.TRANS64 P0, [R15+URZ+0x26820], R2 ;  /* 0x026820020f0085a7 */ /* 0x000ea4000800007f */
[----:B--2---:R-:W-:Y:S05]  /*b140*/  @!P0 BRA `(.L_x_3199) ;  /* 0xfffffffc00f08947 */ /* 0x004fea000383ffff */
[----:B------:R-:W-:Y:S05]  /*b150*/  BRA `(.L_x_3242) ;  /* 0xffffffd800687947 */ /* 0x000fea000383ffff */
.L_x_3203:
[----:B--2---:R2:W3:Y:S02]  /*b160*/  SYNCS.PHASECHK.TRANS64.TRYWAIT P1, [R15+URZ+0x26840], R18 ;  /* 0x026840120f0075a7 */ /* 0x0044e4000802017f */
[----:B---3--:R-:W-:Y:S05]  /*b170*/  @!P1 NANOSLEEP.SYNCS 0x989680 ;  /* 0x009896800000995d */ /* 0x008fea0003900000 */
[----:B------:R-:W3:Y:S02]  /*b180*/  @!P1 SYNCS.PHASECHK.TRANS64 P1, [R15+URZ+0x26840], R18 ;  /* 0x026840120f0095a7 */ /* 0x000ee4000802007f */
[----:B---3--:R-:W-:Y:S05]  /*b190*/  @!P1 BRA `(.L_x_3203) ;  /* 0xfffffffc00f09947 */ /* 0x008fea000383ffff */
[----:B------:R-:W-:Y:S05]  /*b1a0*/  BRA `(.L_x_3243) ;  /* 0xffffffe000847947 */ /* 0x000fea000383ffff */
.L_x_3205:
[----:B-1----:R1:W3:Y:S02]  /*b1b0*/  SYNCS.PHASECHK.TRANS64.TRYWAIT P1, [R15+URZ+0x26828], R18 ;  /* 0x026828120f0075a7 */ /* 0x0022e4000802017f */
[----:B---3--:R-:W-:Y:S05]  /*b1c0*/  @!P1 NANOSLEEP.SYNCS 0x989680 ;  /* 0x009896800000995d */ /* 0x008fea0003900000 */
[----:B------:R-:W3:Y:S02]  /*b1d0*/  @!P1 SYNCS.PHASECHK.TRANS64 P1, [R15+URZ+0x26828], R18 ;  /* 0x026828120f0095a7 */ /* 0x000ee4000802007f */
[----:B---3--:R-:W-:Y:S05]  /*b1e0*/  @!P1 BRA `(.L_x_3205) ;  /* 0xfffffffc00f09947 */ /* 0x008fea000383ffff */
[----:B------:R-:W-:Y:S05]  /*b1f0*/  BRA `(.L_x_3244) ;  /* 0xffffffe400407947 */ /* 0x000fea000383ffff */
.L_x_3207:
[----:B---3--:R3:W4:Y:S02]  /*b200*/  SYNCS.PHASECHK.TRANS64.TRYWAIT P1, [R15+URZ+0x26848], R18 ;  /* 0x026848120f0075a7 */ /* 0x008724000802017f */
[----:B----4-:R-:W-:Y:S05]  /*b210*/  @!P1 NANOSLEEP.SYNCS 0x989680 ;  /* 0x009896800000995d */ /* 0x010fea0003900000 */
[----:B------:R-:W4:Y:S02]  /*b220*/  @!P1 SYNCS.PHASECHK.TRANS64 P1, [R15+URZ+0x26848], R18 ;  /* 0x026848120f0095a7 */ /* 0x000f24000802007f */
[----:B----4-:R-:W-:Y:S05]  /*b230*/  @!P1 BRA `(.L_x_3207) ;  /* 0xfffffffc00f09947 */ /* 0x010fea000383ffff */
[----:B------:R-:W-:Y:S05]  /*b240*/  BRA `(.L_x_3245) ;  /* 0xffffffe400fc7947 */ /* 0x000fea000383ffff */
.L_x_3209:
[----:B------:R-:W-:-:S07]  /*b250*/  SHF.L.U32 R4, R10, 0x1f, RZ ;  /* 0x0000001f0a047819 */ /* 0x000fce00000006ff */
.L_x_3246:
[----:B----4-:R4:W1:Y:S02]  /*b260*/  SYNCS.PHASECHK.TRANS64.TRYWAIT P1, [R15+URZ+0x26820], R4 ;  /* 0x026820040f0075a7 */ /* 0x010864000802017f */
[----:B-1----:R-:W-:Y:S05]  /*b270*/  @!P1 NANOSLEEP.SYNCS 0x989680 ;  /* 0x009896800000995d */ /* 0x002fea0003900000 */
[----:B------:R-:W1:Y:S02]  /*b280*/  @!P1 SYNCS.PHASECHK.TRANS64 P1, [R15+URZ+0x26820], R4 ;  /* 0x026820040f0095a7 */ /* 0x000e64000802007f */
[----:B-1----:R-:W-:Y:S05]  /*b290*/  @!P1 BRA `(.L_x_3246) ;  /* 0xfffffffc00f09947 */ /* 0x002fea000383ffff */
[----:B------:R-:W-:Y:S05]  /*b2a0*/  BRA `(.L_x_3247) ;  /* 0xffffffe8009c7947 */ /* 0x000fea000383ffff */
.L_x_3212:
[----:B----4-:R4:W1:Y:S02]  /*b2b0*/  SYNCS.PHASECHK.TRANS64.TRYWAIT P1, [R15+URZ+0x26840], R12 ;  /* 0x0268400c0f0075a7 */ /* 0x010864000802017f */
[----:B-1----:R-:W-:Y:S05]  /*b2c0*/  @!P1 NANOSLEEP.SYNCS 0x989680 ;  /* 0x009896800000995d */ /* 0x002fea0003900000 */
[----:B------:R-:W1:Y:S02]  /*b2d0*/  @!P1 SYNCS.PHASECHK.TRANS64 P1, [R15+URZ+0x26840], R12 ;  /* 0x0268400c0f0095a7 */ /* 0x000e64000802007f */
[----:B-1----:R-:W-:Y:S05]  /*b2e0*/  @!P1 BRA `(.L_x_3212) ;  /* 0xfffffffc00f09947 */ /* 0x002fea000383ffff */
[----:B------:R-:W-:Y:S05]  /*b2f0*/  BRA `(.L_x_3248) ;  /* 0xffffffec00747947 */ /* 0x000fea000383ffff */
.L_x_3214:
[----:B-1----:R1:W2:Y:S02]  /*b300*/  SYNCS.PHASECHK.TRANS64.TRYWAIT P1, [R15+URZ+0x26828], R12 ;  /* 0x0268280c0f0075a7 */ /* 0x0022a4000802017f */
[----:B--2---:R-:W-:Y:S05]  /*b310*/  @!P1 NANOSLEEP.SYNCS 0x989680 ;  /* 0x009896800000995d */ /* 0x004fea0003900000 */
[----:B------:R-:W2:Y:S02]  /*b320*/  @!P1 SYNCS.PHASECHK.TRANS64 P1, [R15+URZ+0x26828], R12 ;  /* 0x0268280c0f0095a7 */ /* 0x000ea4000802007f */
[----:B--2---:R-:W-:Y:S05]  /*b330*/  @!P1 BRA `(.L_x_3214) ;  /* 0xfffffffc00f09947 */ /* 0x004fea000383ffff */
[----:B------:R-:W-:Y:S05]  /*b340*/  BRA `(.L_x_3249) ;  /* 0xfffffff000247947 */ /* 0x000fea000383ffff */
.L_x_3216:
[----:B------:R1:W1:Y:S02]  /*b350*/  SYNCS.PHASECHK.TRANS64.TRYWAIT P0, [R3+URZ+0x26840], R0 ;  /* 0x02684000030075a7 */ /* 0x000264000800017f */
[----:B-1----:R-:W-:Y:S05]  /*b360*/  @!P0 NANOSLEEP.SYNCS 0x989680 ;  /* 0x009896800000895d */ /* 0x002fea0003900000 */
[----:B------:R-:W1:Y:S02]  /*b370*/  @!P0 SYNCS.PHASECHK.TRANS64 P0, [R3+URZ+0x26840], R0 ;  /* 0x02684000030085a7 */ /* 0x000e64000800007f */
[----:B-1----:R-:W-:Y:S05]  /*b380*/  @!P0 BRA `(.L_x_3216) ;  /* 0xfffffffc00f08947 */ /* 0x002fea000383ffff */
[----:B------:R-:W-:Y:S05]  /*b390*/  BRA `(.L_x_3250) ;  /* 0xfffffff000f07947 */ /* 0x000fea000383ffff */
.L_x_3218:
[----:B------:R-:W-:Y:S01]  /*b3a0*/  BSSY B0, `(.L_x_3251) ;  /* 0x0000006000007945 */ /* 0x000fe20003800000 */
[----:B------:R-:W-:-:S07]  /*b3b0*/  IMAD.MOV.U32 R15, RZ, RZ, -0x1 ;  /* 0xffffffffff0f7424 */ /* 0x000fce00078e00ff */
[----:B------:R-:W-:Y:S05]  /*b3c0*/  WARPSYNC.COLLECTIVE R15, `(.L_x_3252) ;  /* 0x000000000f0c7348 */ /* 0x000fea0003c00000 */
[----:B------:R-:W-:Y:S02]  /*b3d0*/  ELECT P6, UR62, PT ;  /* 0x00000000003e782f */ /* 0x000fe400038c0000 */
[----:B------:R-:W-:Y:S01]  /*b3e0*/  MOV R14, UR62 ;  /* 0x0000003e000e7c02 */ /* 0x000fe20008000f00 */
[----:B------:R-:W-:Y:S10]  /*b3f0*/  ENDCOLLECTIVE ;  /* 0x000000000000791b */ /* 0x000ff40003800000 */
.L_x_3252:
[----:B------:R-:W-:Y:S05]  /*b400*/  BSYNC B0 ;  /* 0x0000000000007941 */ /* 0x000fea0003800000 */
.L_x_3251:
[----:B------:R-:W-:Y:S05]  /*b410*/  BRA `(.L_x_3253) ;  /* 0xfffffff400bc7947 */ /* 0x000fea000383ffff */
.L_x_3220:
[----:B-1----:R1:W2:Y:S02]  /*b420*/  SYNCS.PHASECHK.TRANS64.TRYWAIT P0, [R7+URZ], R4 ;  /* 0x00000004070075a7 */ /* 0x0022a4000800017f */
[----:B--2---:R-:W-:Y:S05]  /*b430*/  @!P0 NANOSLEEP.SYNCS 0x989680 ;  /* 0x009896800000895d */ /* 0x004fea0003900000 */
[----:B------:R-:W2:Y:S02]  /*b440*/  @!P0 SYNCS.PHASECHK.TRANS64 P0, [R7+URZ], R4 ;  /* 0x00000004070085a7 */ /* 0x000ea4000800007f */
[----:B--2---:R-:W-:Y:S05]  /*b450*/  @!P0 BRA `(.L_x_3220) ;  /* 0xfffffffc00f08947 */ /* 0x004fea000383ffff */
[----:B------:R-:W-:Y:S05]  /*b460*/  BRA `(.L_x_3254) ;  /* 0xfffffff400fc7947 */ /* 0x000fea000383ffff */
.L_x_3221:
[----:B--2---:R2:W3:Y:S02]  /*b470*/  SYNCS.PHASECHK.TRANS64.TRYWAIT P0, [R3+URZ], R0 ;  /* 0x00000000030075a7 */ /* 0x0044e4000800017f */
[----:B---3--:R-:W-:Y:S05]  /*b480*/  @!P0 NANOSLEEP.SYNCS 0x989680 ;  /* 0x009896800000895d */ /* 0x008fea0003900000 */
[----:B------:R-:W3:Y:S02]  /*b490*/  @!P0 SYNCS.PHASECHK.TRANS64 P0, [R3+URZ], R0 ;  /* 0x00000000030085a7 */ /* 0x000ee4000800007f */
[----:B---3--:R-:W-:Y:S05]  /*b4a0*/  @!P0 BRA `(.L_x_3221) ;  /* 0xfffffffc00f08947 */ /* 0x008fea000383ffff */
[----:B------:R-:W-:Y:S05]  /*b4b0*/  BRA `(.L_x_3255) ;  /* 0xfffffff400f07947 */ /* 0x000fea000383ffff */
.L_x_3223:
[----:B--2---:R2:W3:Y:S02]  /*b4c0*/  SYNCS.PHASECHK.TRANS64.TRYWAIT P0, [R5+URZ], R4 ;  /* 0x00000004050075a7 */ /* 0x0044e4000800017f */
[----:B---3--:R-:W-:Y:S05]  /*b4d0*/  @!P0 NANOSLEEP.SYNCS 0x989680 ;  /* 0x009896800000895d */ /* 0x008fea0003900000 */
[----:B------:R-:W3:Y:S02]  /*b4e0*/  @!P0 SYNCS.PHASECHK.TRANS64 P0, [R5+URZ], R4 ;  /* 0x00000004050085a7 */ /* 0x000ee4000800007f */
[----:B---3--:R-:W-:Y:S05]  /*b4f0*/  @!P0 BRA `(.L_x_3223) ;  /* 0xfffffffc00f08947 */ /* 0x008fea000383ffff */
[----:B------:R-:W-:Y:S05]  /*b500*/  BRA `(.L_x_3256) ;  /* 0xfffffff400f47947 */ /* 0x000fea000383ffff */
.L_x_3257:
        /* <DEDUP_REMOVED lines=15> */
.L_x_6576:


//--------------------- .text._ZN7cutlass13device_kernelIN5flash11enable_sm90INS1_16FlashAttnBwdSm90INS1_25CollectiveMainloopBwdSm90ILi2ELi2ELi2EN4cute5tupleIJNS5_1CILi1EEES8_S8_EEENS6_IJNS7_ILi64EEENS7_ILi128EEENS7_ILi96EEEEEENS_6half_tEfNS_4arch4Sm90ELb0ELb0ELb0ELb0ELb0ELb1ELb0ELb0ELi2ELi1ELi2ELi1ELb1EEENS1_21CollectiveEpilogueBwdISD_SE_SG_Li256ELb0ELb0ELi1EEENS1_19SingleTileSchedulerILb0ELb0ELb0ELi128EEEEEEEEEvNT_6ParamsE --------------------------
	.section	.text._ZN7cutlass13device_kernelIN5flash11enable_sm90INS1_16FlashAttnBwdSm90INS1_25CollectiveMainloopBwdSm90ILi2ELi2ELi2EN4cute5tupleIJNS5_1CILi1EEES8_S8_EEENS6_IJNS7_ILi64EEENS7_ILi128EEENS7_ILi96EEEEEENS_6half_tEfNS_4arch4Sm90ELb0ELb0ELb0ELb0ELb0ELb1ELb0ELb0ELi2ELi1ELi2ELi1ELb1EEENS1_21CollectiveEpilogueBwdISD_SE_SG_Li256ELb0ELb0ELi1EEENS1_19SingleTileSchedulerILb0ELb0ELb0ELi128EEEEEEEEEvNT_6ParamsE,"ax",@progbits
	.align	128
.text._ZN7cutlass13device_kernelIN5flash11enable_sm90INS1_16FlashAttnBwdSm90INS1_25CollectiveMainloopBwdSm90ILi2ELi2ELi2EN4cute5tupleIJNS5_1CILi1EEES8_S8_EEENS6_IJNS7_ILi64EEENS7_ILi128EEENS7_ILi96EEEEEENS_6half_tEfNS_4arch4Sm90ELb0ELb0ELb0ELb0ELb0ELb1ELb0ELb0ELi2ELi1ELi2ELi1ELb1EEENS1_21CollectiveEpilogueBwdISD_SE_SG_Li256ELb0ELb0ELi1EEENS1_19SingleTileSchedulerILb0ELb0ELb0ELi128EEEEEEEEEvNT_6ParamsE:
        .type           _ZN7cutlass13device_kernelIN5flash11enable_sm90INS1_16FlashAttnBwdSm90INS1_25CollectiveMainloopBwdSm90ILi2ELi2ELi2EN4cute5tupleIJNS5_1CILi1EEES8_S8_EEENS6_IJNS7_ILi64EEENS7_ILi128EEENS7_ILi96EEEEEENS_6half_tEfNS_4arch4Sm90ELb0ELb0ELb0ELb0ELb0ELb1ELb0ELb0ELi2ELi1ELi2ELi1ELb1EEENS1_21CollectiveEpilogueBwdISD_SE_SG_Li256ELb0ELb0ELi1EEENS1_19SingleTileSchedulerILb0ELb0ELb0ELi128EEEEEEEEEvNT_6ParamsE,@function
        .size           _ZN7cutlass13device_kernelIN5flash11enable_sm90INS1_16FlashAttnBwdSm90INS1_25CollectiveMainloopBwdSm90ILi2ELi2ELi2EN4cute5tupleIJNS5_1CILi1EEES8_S8_EEENS6_IJNS7_ILi64EEENS7_ILi128EEENS7_ILi96EEEEEENS_6half_tEfNS_4arch4Sm90ELb0ELb0ELb0ELb0ELb0ELb1ELb0ELb0ELi2ELi1ELi2ELi1ELb1EEENS1_21CollectiveEpilogueBwdISD_SE_SG_Li256ELb0ELb0ELi1EEENS1_19SingleTileSchedulerILb0ELb0ELb0ELi128EEEEEEEEEvNT_6ParamsE,(.L_x_6577 - _ZN7cutlass13device_kernelIN5flash11enable_sm90INS1_16FlashAttnBwdSm90INS1_25CollectiveMainloopBwdSm90ILi2ELi2ELi2EN4cute5tupleIJNS5_1CILi1EEES8_S8_EEENS6_IJNS7_ILi64EEENS7_ILi128EEENS7_ILi96EEEEEENS_6half_tEfNS_4arch4Sm90ELb0ELb0ELb0ELb0ELb0ELb1ELb0ELb0ELi2ELi1ELi2ELi1ELb1EEENS1_21CollectiveEpilogueBwdISD_SE_SG_Li256ELb0ELb0ELi1EEENS1_19SingleTileSchedulerILb0ELb0ELb0ELi128EEEEEEEEEvNT_6ParamsE)
        .other          _ZN7cutlass13device_kernelIN5flash11enable_sm90INS1_16FlashAttnBwdSm90INS1_25CollectiveMainloopBwdSm90ILi2ELi2ELi2EN4cute5tupleIJNS5_1CILi1EEES8_S8_EEENS6_IJNS7_ILi64EEENS7_ILi128EEENS7_ILi96EEEEEENS_6half_tEfNS_4arch4Sm90ELb0ELb0ELb0ELb0ELb0ELb1ELb0ELb0ELi2ELi1ELi2ELi1ELb1EEENS1_21CollectiveEpilogueBwdISD_SE_SG_Li256ELb0ELb0ELi1EEENS1_19SingleTileSchedulerILb0ELb0ELb0ELi128EEEEEEEEEvNT_6ParamsE,@"STO_CUDA_ENTRY STV_DEFAULT"
_ZN7cutlass13device_kernelIN5flash11enable_sm90INS1_16FlashAttnBwdSm90INS1_25CollectiveMainloopBwdSm90ILi2ELi2ELi2EN4cute5tupleIJNS5_1CILi1EEES8_S8_EEENS6_IJNS7_ILi64EEENS7_ILi128EEENS7_ILi96EEEEEENS_6half_tEfNS_4arch4Sm90ELb0ELb0ELb0ELb0ELb0ELb1ELb0ELb0ELi2ELi1ELi2ELi1ELb1EEENS1_21CollectiveEpilogueBwdISD_SE_SG_Li256ELb0ELb0ELi1EEENS1_19SingleTileSchedulerILb0ELb0ELb0ELi128EEEEEEEEEvNT_6ParamsE:
[----:B------:R-:W1:Y:S01]  /*0000*/  LDC R1, c[0x0][0x28] ;  /* 0x00000a00ff017b82 */ /* 0x000e620000000800 */
[----:B------:R-:W2:Y:S01]  /*0010*/  S2R R3, SR_TID.X ;  /* 0x0000000000037919 */ /* 0x000ea20000002100 */
[----:B------:R-:W-:Y:S01]  /*0020*/  ELECT P0, URZ, PT ;  /* 0x00000000003f782f */ /* 0x000fe20003800000 */
[----:B------:R-:W-:Y:S01]  /*0030*/  BSSY B0, `(.L_x_3258) ;  /* 0x000001a000007945 */ /* 0x000fe20003800000 */
[--C-:B--2---:R-:W-:Y:S02]  /*0040*/  SHF.R.U32.HI R0, RZ, 0x5, R3.reuse ;  /* 0x00000005ff007819 */ /* 0x104fe40000011603 */
[----:B------:R-:W-:-:S03]  /*0050*/  SHF.R.U32.HI R3, RZ, 0x7, R3 ;  /* 0x00000007ff037819 */ /* 0x000fc60000011603 */
[----:B------:R-:W2:Y:S02]  /*0060*/  SHFL.IDX PT, R2, R0, RZ, 0x1f ;  /* 0x00001fff00027589 */ /* 0x000ea400000e0000 */
[----:B--2---:R-:W-:-:S13]  /*0070*/  ISETP.EQ.AND P0, PT, R2, RZ, P0 ;  /* 0x000000ff0200720c */ /* 0x004fda0000702270 */
        /* <DEDUP_REMOVED lines=21> */
.L_x_3259:
[----:B------:R-:W-:Y:S05]  /*01d0*/  BSYNC B0 ;  /* 0x0000000000007941 */ /* 0x000fea0003800000 */
.L_x_3258:
        /* <DEDUP_REMOVED lines=37> */
.L_x_3260:
        /* <DEDUP_REMOVED lines=22> */
.L_x_3261:
[----:B------:R-:W-:Y:S01]  /*0590*/  PLOP3.LUT P0, PT, PT, PT, UP0, 0x80, 0x0 ;  /* 0x000000000000781c */ /* 0x000fe20003f0f008 */
[----:B------:R-:W-:Y:S01]  /*05a0*/  NOP ;  /* 0x0000000000007918 */ /* 0x000fe20000000000 */
[----:B-12-45:R-:W-:Y:S11]  /*05b0*/  BAR.SYNC.DEFER_BLOCKING 0x0 ;  /* 0x0000000000007b1d */ /* 0x036ff60000010000 */
[----:B------:R-:W-:Y:S05]  /*05c0*/  @!P0 BRA `(.L_x_3262) ;  /* 0x00000044000c8947 */ /* 0x000fea0003800000 */
.L_x_3263:
        /* <DEDUP_REMOVED lines=35> */
.L_x_3265:
        /* <DEDUP_REMOVED lines=15> */
.L_x_3264:
        /* <DEDUP_REMOVED lines=22> */
.L_x_3267:
[----:B------:R1:W2:Y:S01]  /*0a50*/  LDC.64 R14, c[0x4][R17] ;  /* 0x01000000110e7b82 */ /* 0x0002a20000000a00 */
        /* <DEDUP_REMOVED lines=14> */
.L_x_3266:
[----:B------:R-:W-:Y:S01]  /*0b40*/  SHF.R.S32.HI R121, RZ, 0x1f, R120 ;  /* 0x0000001fff797819 */ /* 0x000fe20000011478 */
[----:B------:R-:W-:-:S03]  /*0b50*/  UMOV UR4, 0xffffffff ;  /* 0xffffffff00047882 */ /* 0x000fc60000000000 */
[----:B------:R-:W-:-:S04]  /*0b60*/  LEA.HI R0, R121, R120, RZ, 0x7 ;  /* 0x0000007879007211 */ /* 0x000fc800078f38ff */
[----:B------:R-:W-:Y:S01]  /*0b70*/  SHF.R.S32.HI R23, RZ, 0x7, R0 ;  /* 0x00000007ff177819 */ /* 0x000fe20000011400 */
[----:B------:R-:W-:Y:S06]  /*0b80*/  BRA.DIV UR4, `(.L_x_3268) ;  /* 0x0000006e04307947 */ /* 0x000fec000b800000 */
[----:B------:R1:W2:Y:S02]  /*0b90*/  SHFL.IDX PT, R14, R23, RZ, 0x1f ;  /* 0x00001fff170e7589 */ /* 0x0002a400000e0000 */
.L_x_3342:
[----:B------:R-:W-:Y:S01]  /*0ba0*/  SHF.L.U32 R5, RZ, 0x1f, RZ ;  /* 0x0000001fff057819 */ /* 0x000fe200000006ff */
[----:B------:R-:W-:Y:S01]  /*0bb0*/  VIADD R222, R2, 0x6000 ;  /* 0x0000600002de7836 */ /* 0x000fe20000000000 */
[----:B------:R-:W-:Y:S02]  /*0bc0*/  LEA.HI R19, R121, R120, RZ, 0x4 ;  /* 0x0000007879137211 */ /* 0x000fe400078f20ff */
[----:B------:R-:W3:Y:S01]  /*0bd0*/  SYNCS.PHASECHK.TRANS64.TRYWAIT P0, [R2+URZ+0x26800], R5 ;  /* 0x02680005020075a7 */ /* 0x000ee2000800017f */
[----:B------:R-:W-:Y:S02]  /*0be0*/  LOP3.LUT R3, R0, 0xffffff80, RZ, 0xc0, !PT ;  /* 0xffffff8000037812 */ /* 0x000fe400078ec0ff */
[----:B------:R-:W-:Y:S02]  /*0bf0*/  SHF.R.S32.HI R4, RZ, 0x4, R19 ;  /* 0x00000004ff047819 */ /* 0x000fe40000011413 */
[----:B--2---:R-:W-:Y:S01]  /*0c00*/  LEA.HI R0, R14, R14, RZ, 0x1 ;  /* 0x0000000e0e007211 */ /* 0x004fe200078f08ff */
[----:B------:R-:W-:Y:S01]  /*0c10*/  IMAD.IADD R122, R120, 0x1, -R3 ;  /* 0x00000001787a7824 */ /* 0x000fe200078e0a03 */
[----:B------:R-:W-:-:S02]  /*0c20*/  LEA.HI R3, R19, R4, RZ, 0x1 ;  /* 0x0000000413037211 */ /* 0x000fc400078f08ff */
[----:B------:R-:W-:Y:S02]  /*0c30*/  LOP3.LUT R17, R0, 0xfffffffe, RZ, 0xc0, !PT ;  /* 0xfffffffe00117812 */ /* 0x000fe400078ec0ff */
[----:B------:R-:W-:Y:S02]  /*0c40*/  SHF.R.S32.HI R125, RZ, 0x1f, R122 ;  /* 0x0000001fff7d7819 */ /* 0x000fe4000001147a */
[----:B------:R-:W-:Y:S01]  /*0c50*/  LOP3.LUT R3, R3, 0xfffffffe, RZ, 0xc0, !PT ;  /* 0xfffffffe03037812 */ /* 0x000fe200078ec0ff */
[----:B------:R-:W-:Y:S01]  /*0c60*/  IMAD.IADD R17, R14, 0x1, -R17 ;  /* 0x000000010e117824 */ /* 0x000fe200078e0a11 */
[----:B------:R-:W-:Y:S02]  /*0c70*/  LEA.HI R126, R125, R122, RZ, 0x2 ;  /* 0x0000007a7d7e7211 */ /* 0x000fe400078f10ff */
[----:B------:R-:W-:Y:S01]  /*0c80*/  LOP3.LUT P1, RZ, R222, 0x1bf, RZ, 0xc0, !PT ;  /* 0x000001bfdeff7812 */ /* 0x000fe2000782c0ff */
[----:B------:R-:W-:Y:S01]  /*0c90*/  IMAD.IADD R124, R4, 0x1, -R3 ;  /* 0x00000001047c7824 */ /* 0x000fe200078e0a03 */
[----:B------:R-:W-:-:S02]  /*0ca0*/  LEA.HI R0, R121, R120, RZ, 0x5 ;  /* 0x0000007879007211 */ /* 0x000fc400078f28ff */
[----:B------:R-:W-:Y:S01]  /*0cb0*/  LOP3.LUT R3, R126, 0x7ffffffc, RZ, 0xc0, !PT ;  /* 0x7ffffffc7e037812 */ /* 0x000fe200078ec0ff */
[----:B---3--:R-:W-:Y:S08]  /*0cc0*/  @P0 BRA `(.L_x_3269) ;  /* 0x0000000000080947 */ /* 0x008ff00003800000 */
[----:B------:R-:W2:Y:S02]  /*0cd0*/  SYNCS.PHASECHK.TRANS64.TRYWAIT P0, [R2+URZ+0x26800], R5 ;  /* 0x02680005020075a7 */ /* 0x000ea4000800017f */
[----:B--2---:R-:W-:Y:S05]  /*0ce0*/  @!P0 BRA `(.L_x_3270) ;  /* 0x0000006800f88947 */ /* 0x004fea0003800000 */
.L_x_3269:
        /* <DEDUP_REMOVED lines=20> */
.L_x_3271:
[----:B------:R-:W-:Y:S01]  /*0e30*/  LOP3.LUT R19, R19, 0xfffffff0, RZ, 0xc0, !PT ;  /* 0xfffffff013137812 */ /* 0x000fe200078ec0ff */
        /* <DEDUP_REMOVED lines=18> */
[----:B------:R-:W-:Y:S01]  /*0f60*/  LOP3.LUT R0, R0, 0x7fffffe, RZ, 0xc0, !PT ;  /* 0x07fffffe00007812 */ /* 0x000fe200078ec0ff */
[----:B--2---:R-:W-:Y:S01]  /*0f70*/  IMAD.SHL.U32 R5, R6, 0x20, RZ ;  /* 0x0000002006057824 */ /* 0x004fe200078e00ff */
[----:B------:R-:W-:Y:S01]  /*0f80*/  LOP3.LUT R4, R4, 0xfffffffc, RZ, 0xc0, !PT ;  /* 0xfffffffc04047812 */ /* 0x000fe200078ec0ff */
[----:B------:R-:W-:Y:S01]  /*0f90*/  IMAD.SHL.U32 R6, R124, 0x8, RZ ;  /* 0x000000087c067824 */ /* 0x000fe200078e00ff */
[----:B------:R-:W-:Y:S01]  /*0fa0*/  CS2R R104, SRZ ;  /* 0x0000000000687805 */ /* 0x000fe2000001ff00 */
[----:B------:R-:W-:Y:S01]  /*0fb0*/  IMAD.IADD R0, R19, 0x1, -R0 ;  /* 0x0000000113007824 */ /* 0x000fe200078e0a00 */
[----:B------:R-:W-:Y:S01]  /*0fc0*/  LOP3.LUT R8, R5, 0xffffff00, RZ, 0xc0, !PT ;  /* 0xffffff0005087812 */ /* 0x000fe200078ec0ff */
[----:B------:R-:W-:Y:S01]  /*0fd0*/  IMAD.IADD R4, R3, 0x1, -R4 ;  /* 0x0000000103047824 */ /* 0x000fe200078e0a04 */
[----:B------:R-:W-:Y:S02]  /*0fe0*/  CS2R R102, SRZ ;  /* 0x0000000000667805 */ /* 0x000fe4000001ff00 */
[----:B------:R-:W-:-:S02]  /*0ff0*/  CS2R R100, SRZ ;  /* 0x0000000000647805 */ /* 0x000fc4000001ff00 */
[----:B------:R-:W-:Y:S01]  /*1000*/  CS2R R98, SRZ ;  /* 0x0000000000627805 */ /* 0x000fe2000001ff00 */
[C---:B------:R-:W-:Y:S01]  /*1010*/  IMAD.SHL.U32 R3, R4.reuse, 0x40, RZ ;  /* 0x0000004004037824 */ /* 0x040fe200078e00ff */
[----:B------:R-:W-:Y:S01]  /*1020*/  LOP3.LUT P0, RZ, R4, 0x2, RZ, 0xc0, !PT ;  /* 0x0000000204ff7812 */ /* 0x000fe2000780c0ff */
[----:B------:R-:W-:Y:S01]  /*1030*/  IMAD R5, R123, 0x200, R8 ;  /* 0x000002007b057824 */ /* 0x000fe200078e0208 */
[----:B------:R-:W-:Y:S02]  /*1040*/  CS2R R96, SRZ ;  /* 0x0000000000607805 */ /* 0x000fe4000001ff00 */
[----:B------:R-:W-:Y:S02]  /*1050*/  CS2R R94, SRZ ;  /* 0x00000000005e7805 */ /* 0x000fe4000001ff00 */
[----:B------:R-:W-:Y:S01]  /*1060*/  LOP3.LUT R3, R3, 0xc0, RZ, 0xc0, !PT ;  /* 0x000000c003037812 */ /* 0x000fe200078ec0ff */
[----:B------:R-:W-:Y:S01]  /*1070*/  IMAD R0, R0, 0x20, R5 ;  /* 0x0000002000007824 */ /* 0x000fe200078e0205 */
[----:B------:R-:W-:-:S02]  /*1080*/  SEL R22, R22, 0xffffffe0, !P0 ;  /* 0xffffffe016167807 */ /* 0x000fc40004000000 */
[----:B------:R-:W-:Y:S02]  /*1090*/  CS2R R92, SRZ ;  /* 0x00000000005c7805 */ /* 0x000fe4000001ff00 */
[----:B------:R-:W-:Y:S02]  /*10a0*/  LOP3.LUT R6, R3, 0x8, R6, 0xf8, !PT ;  /* 0x0000000803067812 */ /* 0x000fe400078ef806 */
[----:B------:R-:W-:Y:S02]  /*10b0*/  CS2R R90, SRZ ;  /* 0x00000000005a7805 */ /* 0x000fe4000001ff00 */
[----:B------:R-:W-:Y:S02]  /*10c0*/  SHF.R.U32.HI R3, RZ, 0x3, R3 ;  /* 0x00000003ff037819 */ /* 0x000fe40000011603 */
[----:B------:R-:W-:Y:S02]  /*10d0*/  CS2R R88, SRZ ;  /* 0x0000000000587805 */ /* 0x000fe4000001ff00 */
[----:B------:R-:W-:-:S02]  /*10e0*/  PLOP3.LUT P0, PT, PT, PT, UP0, 0x80, 0x0 ;  /* 0x000000000000781c */ /* 0x000fc40003f0f008 */
[----:B------:R-:W-:Y:S02]  /*10f0*/  CS2R R86, SRZ ;  /* 0x0000000000567805 */ /* 0x000fe4000001ff00 */
[----:B------:R-:W-:Y:S02]  /*1100*/  LOP3.LUT R3, R6, R3, RZ, 0x3c, !PT ;  /* 0x0000000306037212 */ /* 0x000fe400078e3cff */
[----:B------:R-:W-:Y:S02]  /*1110*/  CS2R R84, SRZ ;  /* 0x0000000000547805 */ /* 0x000fe4000001ff00 */
[----:B------:R-:W-:Y:S02]  /*1120*/  CS2R R82, SRZ ;  /* 0x0000000000527805 */ /* 0x000fe4000001ff00 */
[----:B------:R-:W-:Y:S02]  /*1130*/  CS2R R80, SRZ ;  /* 0x0000000000507805 */ /* 0x000fe4000001ff00 */
[----:B------:R-:W-:Y:S01]  /*1140*/  CS2R R78, SRZ ;  /* 0x00000000004e7805 */ /* 0x000fe2000001ff00 */
[----:B------:R-:W-:Y:S01]  /*1150*/  IMAD.IADD R3, R3, 0x1, R0 ;  /* 0x0000000103037824 */ /* 0x000fe200078e0200 */
[----:B------:R-:W-:-:S02]  /*1160*/  CS2R R76, SRZ ;  /* 0x00000000004c7805 */ /* 0x000fc4000001ff00 */
[----:B------:R-:W-:Y:S02]  /*1170*/  CS2R R74, SRZ ;  /* 0x00000000004a7805 */ /* 0x000fe4000001ff00 */
[----:B------:R-:W-:Y:S01]  /*1180*/  CS2R R72, SRZ ;  /* 0x0000000000487805 */ /* 0x000fe2000001ff00 */
[----:B------:R-:W-:Y:S01]  /*1190*/  IMAD R19, R3, 0x2, R2 ;  /* 0x0000000203137824 */ /* 0x000fe200078e0202 */
[----:B------:R-:W-:Y:S02]  /*11a0*/  CS2R R70, SRZ ;  /* 0x0000000000467805 */ /* 0x000fe4000001ff00 */
[----:B------:R-:W-:Y:S02]  /*11b0*/  CS2R R68, SRZ ;  /* 0x0000000000447805 */ /* 0x000fe4000001ff00 */
[----:B------:R-:W-:Y:S01]  /*11c0*/  CS2R R66, SRZ ;  /* 0x0000000000427805 */ /* 0x000fe2000001ff00 */
[----:B------:R-:W-:Y:S01]  /*11d0*/  IMAD.IADD R22, R19, 0x1, R22 ;  /* 0x0000000113167824 */ /* 0x000fe200078e0216 */
[----:B------:R2:W3:Y:S01]  /*11e0*/  LDSM.16.M88.4 R184, [R19+0x6000] ;  /* 0x0060000013b8783b */ /* 0x0004e20000000200 */
[----:B------:R-:W-:-:S02]  /*11f0*/  CS2R R64, SRZ ;  /* 0x0000000000407805 */ /* 0x000fc4000001ff00 */
[----:B------:R-:W-:Y:S02]  /*1200*/  CS2R R62, SRZ ;  /* 0x00000000003e7805 */ /* 0x000fe4000001ff00 */
[----:B------:R-:W-:Y:S01]  /*1210*/  CS2R R60, SRZ ;  /* 0x00000000003c7805 */ /* 0x000fe2000001ff00 */
[----:B------:R2:W4:Y:S01]  /*1220*/  LDSM.16.M88.4 R188, [R19+0x8000] ;  /* 0x0080000013bc783b */ /* 0x0005220000000200 */
[----:B------:R-:W-:Y:S02]  /*1230*/  CS2R R58, SRZ ;  /* 0x00000000003a7805 */ /* 0x000fe4000001ff00 */
[----:B------:R-:W-:Y:S02]  /*1240*/  CS2R R56, SRZ ;  /* 0x0000000000387805 */ /* 0x000fe4000001ff00 */
[----:B------:R-:W-:Y:S01]  /*1250*/  CS2R R54, SRZ ;  /* 0x0000000000367805 */ /* 0x000fe2000001ff00 */
[----:B------:R2:W5:Y:S01]  /*1260*/  LDSM.16.M88.4 R192, [R19+0xa000] ;  /* 0x00a0000013c0783b */ /* 0x0005620000000200 */
        /* <DEDUP_REMOVED lines=25> */
[----:B------:R-:W-:Y:S01]  /*1400*/  SHF.R.S32.HI R0, RZ, 0x2, R126 ;  /* 0x00000002ff007819 */ /* 0x000fe2000001147e */
[----:B------:R-:W-:Y:S01]  /*1410*/  UIADD3 UR4, UR4, 0x3f, URZ ;  /* 0x0000003f04047890 */ /* 0x000fe2000fffe03f */
[----:B------:R-:W-:Y:S01]  /*1420*/  SHF.R.S32.HI R125, RZ, 0x5, R125 ;  /* 0x00000005ff7d7819 */ /* 0x000fe2000001147d */
[C---:B------:R-:W-:Y:S01]  /*1430*/  IMAD R5, R23.reuse, 0x300, R122 ;  /* 0x0000030017057824 */ /* 0x040fe200078e027a */
[----:B------:R-:W-:Y:S01]  /*1440*/  LOP3.LUT R120, R120, 0x1c0, RZ, 0xc0, !PT ;  /* 0x000001c078787812 */ /* 0x000fe200078ec0ff */
[----:B------:R-:W-:Y:S01]  /*1450*/  USHF.R.S32.HI UR5, URZ, 0x1f, UR4 ;  /* 0x0000001f3f057899 */ /* 0x000fe20008011404 */
[----:B------:R-:W-:Y:S01]  /*1460*/  IMAD R7, R23, 0x8, R124 ;  /* 0x0000000817077824 */ /* 0x000fe200078e027c */
[----:B------:R-:W-:Y:S01]  /*1470*/  ULOP3.LUT UR11, UR38, 0x1, URZ, 0xfc, !UPT ;  /* 0x00000001260b7892 */ /* 0x000fe2000f8efc3f */
[----:B------:R-:W-:Y:S01]  /*1480*/  LOP3.LUT R123, R120, 0x30, R123, 0xf8, !PT ;  /* 0x00000030787b7812 */ /* 0x000fe200078ef87b */
[----:B------:R-:W-:Y:S01]  /*1490*/  ULEA.HI UR5, UR5, UR4, URZ, 0x6 ;  /* 0x0000000405057291 */ /* 0x000fe2000f8f303f */
[----:B------:R-:W-:Y:S01]  /*14a0*/  SHF.R.U32.HI R120, RZ, 0x3, R120 ;  /* 0x00000003ff787819 */ /* 0x000fe20000011678 */
[----:B------:R-:W-:Y:S01]  /*14b0*/  IMAD.SHL.U32 R5, R5, 0x4, RZ ;  /* 0x0000000405057824 */ /* 0x000fe200078e00ff */
[----:B------:R-:W-:Y:S01]  /*14c0*/  LOP3.LUT R123, R123, 0x8, R6, 0xf8, !PT ;  /* 0x000000087b7b7812 */ /* 0x000fe200078ef806 */
[----:B------:R-:W-:Y:S01]  /*14d0*/  IMAD.MOV.U32 R119, RZ, RZ, RZ ;  /* 0x000000ffff777224 */ /* 0x000fe200078e00ff */
[----:B------:R-:W-:-:S02]  /*14e0*/  USHF.R.S32.HI UR7, URZ, 0x6, UR5 ;  /* 0x000000063f077899 */ /* 0x000fc40008011405 */
[----:B------:R-:W-:Y:S01]  /*14f0*/  LOP3.LUT R120, R123, R120, RZ, 0x3c, !PT ;  /* 0x000000787b787212 */ /* 0x000fe200078e3cff */
[----:B------:R-:W-:Y:S01]  /*1500*/  UMOV UR4, URZ ;  /* 0x0000003f00047c82 */ /* 0x000fe20008000000 */
[----:B------:R-:W-:Y:S01]  /*1510*/  UMOV UR5, URZ ;  /* 0x0000003f00057c82 */ /* 0x000fe20008000000 */
[----:B------:R-:W-:Y:S01]  /*1520*/  UMOV UR6, URZ ;  /* 0x0000003f00067c82 */ /* 0x000fe20008000000 */
[----:B------:R-:W-:Y:S01]  /*1530*/  ULDC UR20, c[0x0][0x744] ;  /* 0x0001d10000147ab9 */ /* 0x000fe20000000800 */
[----:B--2---:R-:W-:Y:S01]  /*1540*/  IMAD R4, R4, -0x80, R3 ;  /* 0xffffff8004047824 */ /* 0x004fe200078e0203 */
[----:B------:R-:W-:-:S03]  /*1550*/  SHF.R.S32.HI R3, RZ, 0x1f, R126 ;  /* 0x0000001fff037819 */ /* 0x000fc6000001147e */
[----:B------:R-:W-:Y:S01]  /*1560*/  IMAD R125, R125, -0x10, R4 ;  /* 0xfffffff07d7d7824 */ /* 0x000fe200078e0204 */
[----:B------:R-:W-:Y:S02]  /*1570*/  LEA.HI R3, R3, R0, RZ, 0x3 ;  /* 0x0000000003037211 */ /* 0x000fe400078f18ff */
[----:B------:R-:W-:Y:S02]  /*1580*/  LEA.HI R4, R23, R23, RZ, 0x1 ;  /* 0x0000001717047211 */ /* 0x000fe400078f08ff */
[----:B------:R-:W-:Y:S02]  /*1590*/  LOP3.LUT R3, R3, 0xfffffff8, RZ, 0xc0, !PT ;  /* 0xfffffff803037812 */ /* 0x000fe400078ec0ff */
[----:B------:R-:W-:Y:S02]  /*15a0*/  LOP3.LUT R4, R4, 0xfffffffe, RZ, 0xc0, !PT ;  /* 0xfffffffe04047812 */ /* 0x000fe400078ec0ff */
[----:B------:R-:W-:Y:S01]  /*15b0*/  IADD3 R6, R125, R3, -R0 ;  /* 0x000000037d067210 */ /* 0x000fe20007ffe800 */
[----:B------:R-:W-:-:S02]  /*15c0*/  IMAD.U32 R0, R7, 0x200, R120 ;  /* 0x0000020007007824 */ /* 0x000fc400078e0078 */
[----:B------:R-:W-:Y:S02]  /*15d0*/  IMAD.IADD R3, R23, 0x1, -R4 ;  /* 0x0000000117037824 */ /* 0x000fe400078e0a04 */
[----:B------:R-:W-:Y:S02]  /*15e0*/  IMAD R4, R5, 0x4, R2 ;  /* 0x0000000405047824 */ /* 0x000fe400078e0202 */
[----:B------:R-:W-:-:S07]  /*15f0*/  IMAD R3, R3, -0x40, R6 ;  /* 0xffffffc003037824 */ /* 0x000fce00078e0206 */
.L_x_3283:
[----:B------:R-:W-:-:S06]  /*1600*/  UISETP.NE.AND UP0, UPT, UR11, 0x3, UPT ;  /* 0x000000030b00788c */ /* 0x000fcc000bf05270 */
[----:B------:R-:W-:-:S13]  /*1610*/  PLOP3.LUT P0, PT, PT, PT, UP0, 0x80, 0x0 ;  /* 0x000000000000781c */ /* 0x000fda0003f0f008 */
[----:B-1----:R-:W-:Y:S05]  /*1620*/  @!P0 BRA `(.L_x_3273) ;  /* 0x0000000000048947 */ /* 0x002fea0003800000 */
[----:B------:R-:W-:Y:S01]  /*1630*/  BPT.TRAP 0x1 ;  /* 0x000000040000795c */ /* 0x000fe20000300000 */
.L_x_3273:
[----:B------:R-:W-:Y:S01]  /*1640*/  R2UR UR8, R2 ;  /* 0x00000000020872ca */ /* 0x000fe200000e0000 */
[----:B------:R-:W-:-:S05]  /*1650*/  IMAD.U32 R6, RZ, RZ, UR5 ;  /* 0x00000005ff067e24 */ /* 0x000fca000f8e00ff */
[----:B------:R-:W-:-:S07]  /*1660*/  SHF.L.U32 R6, R6, 0x1f, RZ ;  /* 0x0000001f06067819 */ /* 0x000fce00000006ff */
[----:B------:R-:W-:-:S09]  /*1670*/  ULEA UR8, UR6, UR8, 0x3 ;  /* 0x0000000806087291 */ /* 0x000fd2000f8e183f */
[----:B------:R2:W3:Y:S01]  /*1680*/  SYNCS.PHASECHK.TRANS64.TRYWAIT P1, [UR8+0x26810], R6 ;  /* 0x02681006ff0075a7 */ /* 0x0004e20008020148 */
[----:B------:R-:W-:Y:S05]  /*1690*/  @!P0 BRA `(.L_x_3274) ;  /* 0x0000000000048947 */ /* 0x000fea0003800000 */
[----:B------:R-:W-:Y:S01]  /*16a0*/  BPT.TRAP 0x1 ;  /* 0x000000040000795c */ /* 0x000fe20000300000 */
.L_x_3274:
[----:B---3--:R-:W-:Y:S05]  /*16b0*/  @P1 BRA `(.L_x_3275) ;  /* 0x0000000000081947 */ /* 0x008fea0003800000 */
[----:B------:R-:W3:Y:S02]  /*16c0*/  SYNCS.PHASECHK.TRANS64.TRYWAIT P1, [UR8+0x26810], R6 ;  /* 0x02681006ff0075a7 */ /* 0x000ee40008020148 */
[----:B---3--:R-:W-:Y:S05]  /*16d0*/  @!P1 BRA `(.L_x_3276) ;  /* 0x0000006000909947 */ /* 0x008fea0003800000 */
.L_x_3275:
[----:B------:R-:W-:Y:S01]  /*16e0*/  R2UR UR9, R2 ;  /* 0x00000000020972ca */ /* 0x000fe200000e0000 */
[----:B---3--:R-:W-:Y:S01]  /*16f0*/  IMAD R5, R17, 0x800, R2 ;  /* 0x0000080011057824 */ /* 0x008fe200078e0202 */
[----:B------:R-:W-:Y:S01]  /*1700*/  WARPGROUP.ARRIVE ;  /* 0x00000000000079c5 */ /* 0x000fe20000000000 */
[----:B------:R-:W-:Y:S01]  /*1710*/  UMOV UR13, 0xc0000010 ;  /* 0xc0000010000d7882 */ /* 0x000fe20000000000 */
[----:B------:R-:W-:Y:S02]  /*1720*/  UMOV UR15, 0x80000020 ;  /* 0x80000020000f7882 */ /* 0x000fe40000000000 */
[----:B------:R-:W-:Y:S01]  /*1730*/  R2UR UR10, R5 ;  /* 0x00000000050a72ca */ /* 0x000fe200000e0000 */
[----:B------:R-:W-:-:S04]  /*1740*/  IMAD.U32 R5, RZ, RZ, UR6 ;  /* 0x00000006ff057e24 */ /* 0x000fc8000f8e00ff */
[----:B------:R-:W-:Y:S02]  /*1750*/  IMAD R5, R5, 0x20, R18 ;  /* 0x0000002005057824 */ /* 0x000fe400078e0212 */
        /* <DEDUP_REMOVED lines=59> */
.L_x_3277:
[----:B------:R1:W1:Y:S01]  /*1b10*/  SYNCS.PHASECHK.TRANS64.TRYWAIT P1, [UR8+0x26830], R6 ;  /* 0x02683006ff0075a7 */ /* 0x0002620008020148 */
[----:B------:R-:W-:Y:S05]  /*1b20*/  @!P0 BRA `(.L_x_3278) ;  /* 0x0000000000048947 */ /* 0x000fea0003800000 */
[----:B------:R-:W-:Y:S01]  /*1b30*/  BPT.TRAP 0x1 ;  /* 0x000000040000795c */ /* 0x000fe20000300000 */
.L_x_3278:
[----:B-1----:R-:W-:Y:S05]  /*1b40*/  @P1 BRA `(.L_x_3279) ;  /* 0x0000000000081947 */ /* 0x002fea0003800000 */
[----:B------:R-:W1:Y:S02]  /*1b50*/  SYNCS.PHASECHK.TRANS64.TRYWAIT P1, [UR8+0x26830], R6 ;  /* 0x02683006ff0075a7 */ /* 0x000e640008020148 */
[----:B-1----:R-:W-:Y:S05]  /*1b60*/  @!P1 BRA `(.L_x_3280) ;  /* 0x0000005c00849947 */ /* 0x002fea0003800000 */
.L_x_3279:
[----:B------:R-:W-:Y:S01]  /*1b70*/  R2UR UR10, R2 ;  /* 0x00000000020a72ca */ /* 0x000fe200000e0000 */
[----:B------:R-:W-:Y:S01]  /*1b80*/  WARPGROUP.ARRIVE ;  /* 0x00000000000079c5 */ /* 0x000fe20000000000 */
[----:B------:R-:W-:Y:S01]  /*1b90*/  UMOV UR15, 0x80000020 ;  /* 0x80000020000f7882 */ /* 0x000fe20000000000 */
[C---:B------:R-:W-:Y:S01]  /*1ba0*/  ISETP.GT.AND P2, PT, R3.reuse, RZ, PT ;  /* 0x000000ff0300720c */ /* 0x040fe20003f44270 */
[----:B------:R-:W-:Y:S01]  /*1bb0*/  UMOV UR19, 0xc0000010 ;  /* 0xc000001000137882 */ /* 0x000fe20000000000 */
[----:B------:R-:W-:Y:S01]  /*1bc0*/  ISETP.GT.AND P1, PT, R3, 0x8, PT ;  /* 0x000000080300780c */ /* 0x000fe20003f24270 */
[----:B------:R-:W-:Y:S01]  /*1bd0*/  UMOV UR17, 0x40000040 ;  /* 0x4000004000117882 */ /* 0x000fe20000000000 */
[----:B------:R-:W-:Y:S02]  /*1be0*/  FSEL R5, R152, -INF , P2 ;  /* 0xff80000098057808 */ /* 0x000fe40001000000 */
[----:B------:R-:W-:Y:S02]  /*1bf0*/  FSEL R13, R154, -INF , P1 ;  /* 0xff8000009a0d7808 */ /* 0x000fe40000800000 */
[----:B--2---:R-:W-:Y:S01]  /*1c00*/  FSEL R6, R153, -INF , P2 ;  /* 0xff80000099067808 */ /* 0x004fe20001000000 */
[--C-:B------:R-:W-:Y:S01]  /*1c10*/  FFMA.FTZ R152, R5, UR20, -R218.reuse ;  /* 0x0000001405987c23 */ /* 0x100fe200080108da */
[----:B------:R-:W-:Y:S01]  /*1c20*/  UIADD3 UR10, UR10, 0x18000, URZ ;  /* 0x000180000a0a7890 */ /* 0x000fe2000fffe03f */
[----:B------:R-:W-:Y:S01]  /*1c30*/  FSEL R5, R156, -INF , P2 ;  /* 0xff8000009c057808 */ /* 0x000fe20001000000 */
[----:B------:R-:W-:Y:S01]  /*1c40*/  FFMA.FTZ R13, R13, UR20, -R218 ;  /* 0x000000140d0d7c23 */ /* 0x000fe200080108da */
[----:B------:R-:W-:Y:S01]  /*1c50*/  FSEL R154, R155, -INF , P1 ;  /* 0xff8000009b9a7808 */ /* 0x000fe20000800000 */
[----:B------:R-:W-:Y:S01]  /*1c60*/  USHF.R.U32.HI UR10, URZ, 0x4, UR10 ;  /* 0x000000043f0a7899 */ /* 0x000fe2000801160a */
[----:B------:R-:W-:Y:S01]  /*1c70*/  FSEL R155, R158, -INF , P1 ;  /* 0xff8000009e9b7808 */ /* 0x000fe20000800000 */
[--C-:B------:R-:W-:Y:S01]  /*1c80*/  FFMA.FTZ R153, R6, UR20, -R219.reuse ;  /* 0x0000001406997c23 */ /* 0x100fe200080108db */
[--C-:B------:R-:W-:Y:S01]  /*1c90*/  FFMA.FTZ R5, R5, UR20, -R14.reuse ;  /* 0x0000001405057c23 */ /* 0x100fe2000801080e */
[----:B------:R-:W-:Y:S01]  /*1ca0*/  ULOP3.LUT UR10, UR10, 0x3fff, URZ, 0xc0, !UPT ;  /* 0x00003fff0a0a7892 */ /* 0x000fe2000f8ec03f */
[----:B------:R-:W-:Y:S01]  /*1cb0*/  FSEL R6, R157, -INF , P2 ;  /* 0xff8000009d067808 */ /* 0x000fe20001000000 */
[----:B------:R-:W-:Y:S01]  /*1cc0*/  FFMA.FTZ R23, R154, UR20, -R219 ;  /* 0x000000149a177c23 */ /* 0x000fe200080108db */
[----:B------:R-:W-:Y:S01]  /*1cd0*/  FFMA.FTZ R14, R155, UR20, -R14 ;  /* 0x000000149b0e7c23 */ /* 0x000fe2000801080e */
[----:B------:R-:W-:Y:S01]  /*1ce0*/  ULOP3.LUT UR12, UR10, 0x10000, URZ, 0xfc, !UPT ;  /* 0x000100000a0c7892 */ /* 0x000fe2000f8efc3f */
[----:B------:R-:W-:Y:S01]  /*1cf0*/  FSEL R154, R159, -INF , P1 ;  /* 0xff8000009f9a7808 */ /* 0x000fe20000800000 */
[--C-:B------:R-:W-:Y:S01]  /*1d00*/  FFMA.FTZ R6, R6, UR20, -R15.reuse ;  /* 0x0000001406067c23 */ /* 0x100fe2000801080f */
[----:B------:R-:W-:Y:S01]  /*1d10*/  FSEL R155, R162, -INF , P1 ;  /* 0xff800000a29b7808 */ /* 0x000fe20000800000 */
[----:B------:R-:W-:Y:S01]  /*1d20*/  UIMAD UR12, UR6, 0x300, UR12 ;  /* 0x00000300060c78a4 */ /* 0x000fe2000f8e020c */
[----:B------:R-:W-:Y:S01]  /*1d30*/  FSEL R7, R160, -INF , P2 ;  /* 0xff800000a0077808 */ /* 0x000fe20001000000 */
[----:B------:R-:W-:Y:S01]  /*1d40*/  FFMA.FTZ R15, R154, UR20, -R15 ;  /* 0x000000149a0f7c23 */ /* 0x000fe2000801080f */
[----:B------:R-:W-:Y:S01]  /*1d50*/  FSEL R154, R163, -INF , P1 ;  /* 0xff800000a39a7808 */ /* 0x000fe20000800000 */
[----:B------:R-:W-:Y:S01]  /*1d60*/  FFMA.FTZ R160, R155, UR20, -R216 ;  /* 0x000000149ba07c23 */ /* 0x000fe200080108d8 */
[----:B------:R-:W-:Y:S01]  /*1d70*/  FSEL R155, R166, -INF , P1 ;  /* 0xff800000a69b7808 */ /* 0x000fe20000800000 */
[----:B------:R-:W-:Y:S01]  /*1d80*/  MUFU.EX2 R14, R14 ;  /* 0x0000000e000e7308 */ /* 0x000fe20000000800 */
[----:B------:R-:W-:Y:S01]  /*1d90*/  UMOV UR14, UR12 ;  /* 0x0000000c000e7c82 */ /* 0x000fe20008000000 */
[----:B------:R-:W-:Y:S01]  /*1da0*/  FSEL R8, R161, -INF , P2 ;  /* 0xff800000a1087808 */ /* 0x000fe20001000000 */
[----:B------:R-:W-:Y:S01]  /*1db0*/  HGMMA.64x64x16.F32 R120, R184, gdesc[UR12], RZ, !UPT, gsb0 ;  /* 0x00e0000cb8787df0 */ /* 0x000fe2000c0008ff */
[----:B------:R-:W-:Y:S01]  /*1dc0*/  UIADD3 UR14, UR12, 0x2, URZ ;  /* 0x000000020c0e7890 */ /* 0x000fe2000fffe03f */
[----:B------:R-:W-:Y:S01]  /*1dd0*/  FFMA.FTZ R161, R154, UR20, -R217 ;  /* 0x000000149aa17c23 */ /* 0x000fe200080108d9 */
[----:B------:R-:W-:Y:S01]  /*1de0*/  UMOV UR15, 0x80000020 ;  /* 0x80000020000f7882 */ /* 0x000fe20000000000 */
[----:B------:R-:W-:Y:S01]  /*1df0*/  FFMA.FTZ R162, R155, UR20, -R212 ;  /* 0x000000149ba27c23 */ /* 0x000fe200080108d4 */
[----:B------:R-:W-:Y:S01]  /*1e00*/  FSEL R154, R167, -INF , P1 ;  /* 0xff800000a79a7808 */ /* 0x000fe20000800000 */
[----:B------:R-:W-:Y:S01]  /*1e10*/  MUFU.EX2 R15, R15 ;  /* 0x0000000f000f7308 */ /* 0x000fe20000000800 */
[----:B------:R-:W-:Y:S01]  /*1e20*/  FSEL R155, R170, -INF , P1 ;  /* 0xff800000aa9b7808 */ /* 0x000fe20000800000 */
[----:B------:R-:W-:Y:S01]  /*1e30*/  FFMA.FTZ R7, R7, UR20, -R216 ;  /* 0x0000001407077c23 */ /* 0x000fe200080108d8 */
        /* <DEDUP_REMOVED lines=10> */
[--C-:B------:R-:W-:Y:S01]  /*1ee0*/  FFMA.FTZ R166, R155, UR20, -R210.reuse ;  /* 0x000000149ba67c23 */ /* 0x100fe200080108d2 */
[----:B------:R-:W-:Y:S01]  /*1ef0*/  FFMA.FTZ R167, R157, UR20, -R210 ;  /* 0x000000149da77c23 */ /* 0x000fe200080108d2 */
[----:B------:R-:W-:Y:S01]  /*1f00*/  FSEL R158, R173, -INF , P2 ;  /* 0xff800000ad9e7808 */ /* 0x000fe20001000000 */
[----:B------:R-:W-:Y:S01]  /*1f10*/  FFMA.FTZ R10, R10, UR20, -R213 ;  /* 0x000000140a0a7c23 */ /* 0x000fe200080108d5 */
[----:B------:R-:W-:Y:S01]  /*1f20*/  FSEL R170, R175, -INF , P1 ;  /* 0xff800000afaa7808 */ /* 0x000fe20000800000 */
[----:B------:R-:W-:Y:S01]  /*1f30*/  MUFU.EX2 R152, R152 ;  /* 0x0000009800987308 */ /* 0x000fe20000000800 */
[----:B------:R-:W-:Y:S01]  /*1f40*/  FSEL R11, R168, -INF , P2 ;  /* 0xff800000a80b7808 */ /* 0x000fe20001000000 */
[--C-:B------:R-:W-:Y:S01]  /*1f50*/  FFMA.FTZ R210, R158, UR20, -R211.reuse ;  /* 0x000000149ed27c23 */ /* 0x100fe200080108d3 */
[----:B------:R-:W-:Y:S01]  /*1f60*/  FSEL R12, R169, -INF , P2 ;  /* 0xff800000a90c7808 */ /* 0x000fe20001000000 */
[----:B------:R-:W-:Y:S01]  /*1f70*/  FFMA.FTZ R213, R170, UR20, -R211 ;  /* 0x00000014aad57c23 */ /* 0x000fe200080108d3 */
[----:B------:R-:W-:Y:S01]  /*1f80*/  FSEL R175, R176, -INF , P2 ;  /* 0xff800000b0af7808 */ /* 0x000fe20001000000 */
[----:B------:R-:W-:Y:S01]  /*1f90*/  FFMA.FTZ R11, R11, UR20, -R214 ;  /* 0x000000140b0b7c23 */ /* 0x000fe200080108d6 */
[----:B------:R-:W-:Y:S01]  /*1fa0*/  FSEL R212, R177, -INF , P2 ;  /* 0xff800000b1d47808 */ /* 0x000fe20001000000 */
[----:B------:R-:W-:Y:S01]  /*1fb0*/  FFMA.FTZ R12, R12, UR20, -R215 ;  /* 0x000000140c0c7c23 */ /* 0x000fe200080108d7 */
[----:B------:R-:W-:Y:S01]  /*1fc0*/  FSEL R211, R180, -INF , P2 ;  /* 0xff800000b4d37808 */ /* 0x000fe20001000000 */
[--C-:B------:R-:W-:Y:S01]  /*1fd0*/  FFMA.FTZ R177, R175, UR20, -R208.reuse ;  /* 0x00000014afb17c23 */ /* 0x100fe200080108d0 */
[----:B------:R-:W-:Y:S01]  /*1fe0*/  FSEL R180, R181, -INF , P2 ;  /* 0xff800000b5b47808 */ /* 0x000fe20001000000 */
[--C-:B------:R-:W-:Y:S01]  /*1ff0*/  FFMA.FTZ R212, R212, UR20, -R209.reuse ;  /* 0x00000014d4d47c23 */ /* 0x100fe200080108d1 */
[----:B------:R-:W-:Y:S01]  /*2000*/  FSEL R181, R178, -INF , P1 ;  /* 0xff800000b2b57808 */ /* 0x000fe20000800000 */
[----:B------:R-:W-:Y:S01]  /*2010*/  MUFU.EX2 R153, R153 ;  /* 0x0000009900997308 */ /* 0x000fe20000000800 */
[----:B------:R-:W-:Y:S01]  /*2020*/  FSEL R178, R179, -INF , P1 ;  /* 0xff800000b3b27808 */ /* 0x000fe20000800000 */
[----:B------:R-:W-:Y:S01]  /*2030*/  ULOP3.LUT UR10, UR10, 0x1000000, URZ, 0xfc, !UPT ;  /* 0x010000000a0a7892 */ /* 0x000fe2000f8efc3f */
[----:B------:R-:W-:Y:S01]  /*2040*/  FSEL R179, R182, -INF , P1 ;  /* 0xff800000b6b37808 */ /* 0x000fe20000800000 */
[----:B------:R-:W-:Y:S01]  /*2050*/  FFMA.FTZ R208, R181, UR20, -R208 ;  /* 0x00000014b5d07c23 */ /* 0x000fe200080108d0 */
[----:B------:R-:W-:Y:S01]  /*2060*/  FSEL R214, R183, -INF , P1 ;  /* 0xff800000b7d67808 */ /* 0x000fe20000800000 */
[----:B------:R-:W-:Y:S01]  /*2070*/  FFMA.FTZ R209, R178, UR20, -R209 ;  /* 0x00000014b2d17c23 */ /* 0x000fe200080108d1 */
[--C-:B------:R-:W-:Y:S01]  /*2080*/  FFMA.FTZ R182, R211, UR20, -R20.reuse ;  /* 0x00000014d3b67c23 */ /* 0x100fe20008010814 */
[----:B------:R-:W-:Y:S01]  /*2090*/  MUFU.EX2 R13, R13 ;  /* 0x0000000d000d7308 */ /* 0x000fe20000000800 */
[----:B------:R-:W-:Y:S01]  /*20a0*/  FFMA.FTZ R179, R179, UR20, -R20 ;  /* 0x00000014b3b37c23 */ /* 0x000fe20008010814 */
[--C-:B------:R-:W-:Y:S01]  /*20b0*/  FFMA.FTZ R178, R180, UR20, -R21.reuse ;  /* 0x00000014b4b27c23 */ /* 0x100fe20008010815 */
[----:B------:R-:W-:Y:S01]  /*20c0*/  FFMA.FTZ R21, R214, UR20, -R21 ;  /* 0x00000014d6157c23 */ /* 0x000fe20008010815 */
[----:B------:R-:W-:-:S04]  /*20d0*/  UIMAD UR10, UR6, 0x300, UR10 ;  /* 0x00000300060a78a4 */ /* 0x000fc8000f8e020a */
[----:B------:R-:W-:Y:S08]  /*20e0*/  MUFU.EX2 R23, R23 ;  /* 0x0000001700177308 */ /* 0x000ff00000000800 */
[----:B------:R-:W-:Y:S08]  /*20f0*/  MUFU.EX2 R5, R5 ;  /* 0x0000000500057308 */ /* 0x000ff00000000800 */
[----:B------:R-:W-:Y:S01]  /*2100*/  MUFU.EX2 R6, R6 ;  /* 0x0000000600067308 */ /* 0x000fe20000000800 */
[----:B------:R-:W-:-:S02]  /*2110*/  WARPGROUP.DEPBAR.LE gsb0, 0x0 ;  /* 0x00008000000079c5 */ /* 0x000fc40000010000 */
[----:B------:R-:W-:-:S05]  /*2120*/  WARPGROUP.ARRIVE ;  /* 0x00000000000079c5 */ /* 0x000fca0000000000 */
[----:B------:R-:W-:Y:S01]  /*2130*/  MUFU.EX2 R162, R162 ;  /* 0x000000a200a27308 */ /* 0x000fe20000000800 */
[----:B------:R-:W-:Y:S01]  /*2140*/  HGMMA.64x64x16.F32 R120, R196, gdesc[UR12], R120, gsb0 ;  /* 0x00e0000cc4787df0 */ /* 0x000fe20008000878 */
[----:B------:R-:W-:Y:S01]  /*2150*/  UIADD3 UR14, UR12, 0x100, URZ ;  /* 0x000001000c0e7890 */ /* 0x000fe2000fffe03f */
[----:B------:R-:W-:-:S05]  /*2160*/  UMOV UR15, 0x80000020 ;  /* 0x80000020000f7882 */ /* 0x000fca0000000000 */
[----:B------:R-:W-:Y:S08]  /*2170*/  MUFU.EX2 R163, R163 ;  /* 0x000000a300a37308 */ /* 0x000ff00000000800 */
        /* <DEDUP_REMOVED lines=8> */
[----:B------:R-:W-:Y:S01]  /*2200*/  MUFU.EX2 R164, R164 ;  /* 0x000000a400a47308 */ /* 0x000fe20000000800 */
[----:B------:R-:W-:-:S02]  /*2210*/  WARPGROUP.DEPBAR.LE gsb0, 0x0 ;  /* 0x00008000000079c5 */ /* 0x000fc40000010000 */
[----:B----4-:R-:W-:-:S05]  /*2220*/  WARPGROUP.ARRIVE ;  /* 0x00000000000079c5 */ /* 0x010fca0000000000 */
[----:B------:R-:W-:Y:S01]  /*2230*/  MUFU.EX2 R165, R165 ;  /* 0x000000a500a57308 */ /* 0x000fe20000000800 */
[----:B------:R-:W-:Y:S01]  /*2240*/  HGMMA.64x64x16.F32 R120, R188, gdesc[UR12], R120, gsb0 ;  /* 0x00e0000cbc787df0 */ /* 0x000fe20008000878 */
[----:B------:R-:W-:Y:S01]  /*2250*/  UIADD3 UR14, UR12, 0x102, URZ ;  /* 0x000001020c0e7890 */ /* 0x000fe2000fffe03f */
[----:B------:R-:W-:-:S05]  /*2260*/  UMOV UR15, 0x80000020 ;  /* 0x80000020000f7882 */ /* 0x000fca0000000000 */
[----:B------:R-:W-:Y:S08]  /*2270*/  MUFU.EX2 R166, R166 ;  /* 0x000000a600a67308 */ /* 0x000ff00000000800 */
[----:B------:R-:W-:Y:S08]  /*2280*/  MUFU.EX2 R167, R167 ;  /* 0x000000a700a77308 */ /* 0x000ff00000000800 */
[----:B------:R-:W-:Y:S08]  /*2290*/  MUFU.EX2 R210, R210 ;  /* 0x000000d200d27308 */ /* 0x000ff00000000800 */
[----:B------:R-:W1:Y:S08]  /*22a0*/  MUFU.EX2 R176, R213 ;  /* 0x000000d500b07308 */ /* 0x000e700000000800 */
[----:B------:R-:W2:Y:S08]  /*22b0*/  MUFU.EX2 R177, R177 ;  /* 0x000000b100b17308 */ /* 0x000eb00000000800 */
[----:B------:R4:W-:Y:S01]  /*22c0*/  MUFU.EX2 R20, R208 ;  /* 0x000000d000147308 */ /* 0x0009e20000000800 */
[----:B-1----:R-:W-:-:S07]  /*22d0*/  F2FP.F16.F32.PACK_AB R211, R176, R167 ;  /* 0x000000a7b0d3723e */ /* 0x002fce00000000ff */
[----:B------:R-:W-:Y:S01]  /*22e0*/  MUFU.EX2 R182, R182 ;  /* 0x000000b600b67308 */ /* 0x000fe20000000800 */
[----:B----4-:R-:W-:-:S07]  /*22f0*/  F2FP.F16.F32.PACK_AB R208, R12, R11 ;  /* 0x0000000b0cd0723e */ /* 0x010fce00000000ff */
[----:B------:R-:W-:Y:S01]  /*2300*/  MUFU.EX2 R179, R179 ;  /* 0x000000b300b37308 */ /* 0x000fe20000000800 */
[----:B------:R-:W-:Y:S02]  /*2310*/  WARPGROUP.DEPBAR.LE gsb0, 0x0 ;  /* 0x00008000000079c5 */ /* 0x000fe40000010000 */
[----:B------:R-:W-:-:S06]  /*2320*/  WARPGROUP.ARRIVE ;  /* 0x00000000000079c5 */ /* 0x000fcc0000000000 */
[----:B------:R-:W-:Y:S01]  /*2330*/  HGMMA.64x64x16.F32 R120, R200, gdesc[UR12], R120, gsb0 ;  /* 0x00e0000cc8787df0 */ /* 0x000fe20008000878 */
[----:B------:R-:W-:Y:S01]  /*2340*/  UIADD3 UR14, UR12, 0x200, URZ ;  /* 0x000002000c0e7890 */ /* 0x000fe2000fffe03f */
[----:B------:R-:W-:Y:S01]  /*2350*/  UMOV UR15, 0x80000020 ;  /* 0x80000020000f7882 */ /* 0x000fe20000000000 */
[----:B------:R-:W-:Y:S01]  /*2360*/  UIADD3 UR12, UR12, 0x202, URZ ;  /* 0x000002020c0c7890 */ /* 0x000fe2000fffe03f */
[----:B------:R-:W-:Y:S02]  /*2370*/  WARPGROUP.DEPBAR.LE gsb0, 0x0 ;  /* 0x00008000000079c5 */ /* 0x000fe40000010000 */
        /* <DEDUP_REMOVED lines=12> */
[----:B------:R-:W4:Y:S04]  /*2440*/  LDS.64 R156, [R220+0x1e220] ;  /* 0x01e22000dc9c7984 */ /* 0x000f280000000a00 */
[----:B------:R-:W5:Y:S04]  /*2450*/  LDS.64 R158, [R220+0x1e240] ;  /* 0x01e24000dc9e7984 */ /* 0x000f680000000a00 */
[----:B------:R-:W2:Y:S04]  /*2460*/  LDS.64 R168, [R220+0x1e260] ;  /* 0x01e26000dca87984 */ /* 0x000ea80000000a00 */
[----:B------:R-:W2:Y:S04]  /*2470*/  LDS.64 R170, [R220+0x1e280] ;  /* 0x01e28000dcaa7984 */ /* 0x000ea80000000a00 */
[----:B------:R-:W2:Y:S04]  /*2480*/  LDS.64 R174, [R220+0x1e2c0] ;  /* 0x01e2c000dcae7984 */ /* 0x000ea80000000a00 */
[----:B------:R-:W2:Y:S04]  /*2490*/  LDS.64 R172, [R220+0x1e2a0] ;  /* 0x01e2a000dcac7984 */ /* 0x000ea80000000a00 */
[----:B---3--:R-:W3:Y:S01]  /*24a0*/  LDS.64 R220, [R220+0x1e2e0] ;  /* 0x01e2e000dcdc7984 */ /* 0x008ee20000000a00 */
[--C-:B-1----:R-:W-:Y:S01]  /*24b0*/  FADD.FTZ R181, R120, -R154.reuse ;  /* 0x8000009a78b57221 */ /* 0x102fe20000010000 */
[--C-:B------:R-:W-:Y:S01]  /*24c0*/  FADD.FTZ R120, R121, -R155.reuse ;  /* 0x8000009b79787221 */ /* 0x100fe20000010000 */
[----:B------:R-:W-:Y:S01]  /*24d0*/  FADD.FTZ R122, R122, -R154 ;  /* 0x8000009a7a7a7221 */ /* 0x000fe20000010000 */
[----:B------:R-:W-:Y:S01]  /*24e0*/  FADD.FTZ R154, R123, -R155 ;  /* 0x8000009b7b9a7221 */ /* 0x000fe20000010000 */
[--C-:B----4-:R-:W-:Y:S01]  /*24f0*/  FADD.FTZ R121, R126, -R156.reuse ;  /* 0x8000009c7e797221 */ /* 0x110fe20000010000 */
[--C-:B------:R-:W-:Y:S01]  /*2500*/  FADD.FTZ R126, R127, -R157.reuse ;  /* 0x8000009d7f7e7221 */ /* 0x100fe20000010000 */
[----:B------:R-:W-:Y:S01]  /*2510*/  FADD.FTZ R180, R124, -R156 ;  /* 0x8000009c7cb47221 */ /* 0x000fe20000010000 */
[----:B------:R-:W-:Y:S01]  /*2520*/  FADD.FTZ R155, R125, -R157 ;  /* 0x8000009d7d9b7221 */ /* 0x000fe20000010000 */
[----:B------:R-:W-:Y:S01]  /*2530*/  FMUL.FTZ R121, R14, R121 ;  /* 0x000000790e797220 */ /* 0x000fe20000410000 */
[----:B------:R-:W-:Y:S01]  /*2540*/  FMUL.FTZ R126, R15, R126 ;  /* 0x0000007e0f7e7220 */ /* 0x000fe20000410000 */
[----:B-----5:R-:W-:Y:S01]  /*2550*/  FADD.FTZ R123, R130, -R158 ;  /* 0x8000009e827b7221 */ /* 0x020fe20000010000 */
[--C-:B------:R-:W-:Y:S01]  /*2560*/  FADD.FTZ R129, R129, -R159.reuse ;  /* 0x8000009f81817221 */ /* 0x100fe20000010000 */
[--C-:B--2---:R-:W-:Y:S01]  /*2570*/  FADD.FTZ R132, R132, -R168.reuse ;  /* 0x800000a884847221 */ /* 0x104fe20000010000 */
[----:B------:R-:W-:Y:S01]  /*2580*/  FADD.FTZ R127, R134, -R168 ;  /* 0x800000a8867f7221 */ /* 0x000fe20000010000 */
[----:B------:R-:W-:Y:S01]  /*2590*/  FADD.FTZ R130, R131, -R159 ;  /* 0x8000009f83827221 */ /* 0x000fe20000010000 */
[----:B------:R-:W-:Y:S01]  /*25a0*/  F2FP.F16.F32.PACK_AB R159, R126, R121 ;  /* 0x000000797e9f723e */ /* 0x000fe200000000ff */
[--C-:B------:R-:W-:Y:S01]  /*25b0*/  FADD.FTZ R168, R136, -R170.reuse ;  /* 0x800000aa88a87221 */ /* 0x100fe20000010000 */
[--C-:B------:R-:W-:Y:S01]  /*25c0*/  FADD.FTZ R137, R137, -R171.reuse ;  /* 0x800000ab89897221 */ /* 0x100fe20000010000 */
[----:B------:R-:W-:Y:S01]  /*25d0*/  FADD.FTZ R136, R139, -R171 ;  /* 0x800000ab8b887221 */ /* 0x000fe20000010000 */
[----:B------:R-:W1:Y:S01]  /*25e0*/  MUFU.EX2 R124, R212 ;  /* 0x000000d4007c7308 */ /* 0x000e620000000800 */
[--C-:B------:R-:W-:Y:S01]  /*25f0*/  FADD.FTZ R134, R135, -R169.reuse ;  /* 0x800000a987867221 */ /* 0x100fe20000010000 */
[----:B------:R-:W-:Y:S01]  /*2600*/  FADD.FTZ R131, R138, -R170 ;  /* 0x800000aa8a837221 */ /* 0x000fe20000010000 */
[----:B------:R-:W-:Y:S01]  /*2610*/  FADD.FTZ R133, R133, -R169 ;  /* 0x800000a985857221 */ /* 0x000fe20000010000 */
[--C-:B------:R-:W-:Y:S01]  /*2620*/  FADD.FTZ R138, R147, -R175.reuse ;  /* 0x800000af938a7221 */ /* 0x100fe20000010000 */
[----:B------:R-:W-:Y:S01]  /*2630*/  FADD.FTZ R128, R128, -R158 ;  /* 0x8000009e80807221 */ /* 0x000fe20000010000 */
[----:B------:R-:W-:Y:S01]  /*2640*/  FADD.FTZ R135, R140, -R172 ;  /* 0x800000ac8c877221 */ /* 0x000fe20000010000 */
[----:B------:R-:W-:Y:S01]  /*2650*/  FADD.FTZ R169, R145, -R175 ;  /* 0x800000af91a97221 */ /* 0x000fe20000010000 */
[----:B------:R-:W2:Y:S01]  /*2660*/  MUFU.EX2 R125, R209 ;  /* 0x000000d1007d7308 */ /* 0x000ea20000000800 */
[----:B------:R-:W-:Y:S01]  /*2670*/  FMUL.FTZ R156, R152, R181 ;  /* 0x000000b5989c7220 */ /* 0x000fe20000410000 */
[----:B------:R-:W-:Y:S01]  /*2680*/  FMUL.FTZ R147, R153, R120 ;  /* 0x0000007899937220 */ /* 0x000fe20000410000 */
[----:B------:R-:W-:Y:S01]  /*2690*/  FMUL.FTZ R122, R13, R122 ;  /* 0x0000007a0d7a7220 */ /* 0x000fe20000410000 */
[----:B------:R-:W-:Y:S01]  /*26a0*/  FMUL.FTZ R157, R23, R154 ;  /* 0x0000009a179d7220 */ /* 0x000fe20000410000 */
[----:B------:R-:W-:-:S02]  /*26b0*/  IMAD.U32 R121, RZ, RZ, UR6 ;  /* 0x00000006ff797e24 */ /* 0x000fc4000f8e00ff */
[----:B------:R-:W-:Y:S01]  /*26c0*/  FADD.FTZ R142, R142, -R172 ;  /* 0x800000ac8e8e7221 */ /* 0x000fe20000010000 */
[--C-:B------:R-:W-:Y:S01]  /*26d0*/  FADD.FTZ R141, R141, -R173.reuse ;  /* 0x800000ad8d8d7221 */ /* 0x100fe20000010000 */
[----:B------:R-:W4:Y:S01]  /*26e0*/  MUFU.EX2 R171, R178 ;  /* 0x000000b200ab7308 */ /* 0x000f220000000800 */
[----:B------:R-:W-:Y:S01]  /*26f0*/  FADD.FTZ R143, R143, -R173 ;  /* 0x800000ad8f8f7221 */ /* 0x000fe20000010000 */
[----:B---3--:R-:W-:Y:S01]  /*2700*/  FADD.FTZ R145, R148, -R220 ;  /* 0x800000dc94917221 */ /* 0x008fe20000010000 */
[--C-:B------:R-:W-:Y:S01]  /*2710*/  FADD.FTZ R140, R149, -R221.reuse ;  /* 0x800000dd958c7221 */ /* 0x100fe20000010000 */
[----:B------:R-:W-:Y:S01]  /*2720*/  FMUL.FTZ R158, R5, R180 ;  /* 0x000000b4059e7220 */ /* 0x000fe20000410000 */
[----:B------:R-:W-:Y:S01]  /*2730*/  FMUL.FTZ R155, R6, R155 ;  /* 0x0000009b069b7220 */ /* 0x000fe20000410000 */
[--C-:B------:R-:W-:Y:S01]  /*2740*/  FADD.FTZ R144, R144, -R174.reuse ;  /* 0x800000ae90907221 */ /* 0x100fe20000010000 */
[----:B------:R-:W-:Y:S01]  /*2750*/  FADD.FTZ R139, R146, -R174 ;  /* 0x800000ae928b7221 */ /* 0x000fe20000010000 */
[----:B------:R4:W3:Y:S01]  /*2760*/  MUFU.EX2 R126, R21 ;  /* 0x00000015007e7308 */ /* 0x0008e20000000800 */
[----:B------:R-:W-:Y:S01]  /*2770*/  FADD.FTZ R220, R150, -R220 ;  /* 0x800000dc96dc7221 */ /* 0x000fe20000010000 */
[----:B------:R-:W-:Y:S01]  /*2780*/  FADD.FTZ R221, R151, -R221 ;  /* 0x800000dd97dd7221 */ /* 0x000fe20000010000 */
        /* <DEDUP_REMOVED lines=8> */
[----:B------:R-:W-:Y:S01]  /*2810*/  IMAD R121, R121, 0x2000, R0 ;  /* 0x0000200079797824 */ /* 0x000fe200078e0200 */
[----:B------:R-:W-:Y:S01]  /*2820*/  F2FP.F16.F32.PACK_AB R156, R147, R156 ;  /* 0x0000009c939c723e */ /* 0x000fe200000000ff */
[----:B------:R-:W-:Y:S01]  /*2830*/  FMUL.FTZ R148, R11, R168 ;  /* 0x000000a80b947220 */ /* 0x000fe20000410000 */
[----:B------:R-:W-:Y:S01]  /*2840*/  F2FP.F16.F32.PACK_AB R157, R157, R122 ;  /* 0x0000007a9d9d723e */ /* 0x000fe200000000ff */
        /* <DEDUP_REMOVED lines=8> */
[----:B------:R-:W-:Y:S01]  /*28d0*/  FMUL.FTZ R144, R177, R144 ;  /* 0x00000090b1907220 */ /* 0x000fe20000410000 */
[----:B-1----:R-:W-:Y:S01]  /*28e0*/  FMUL.FTZ R169, R124, R169 ;  /* 0x000000a97ca97220 */ /* 0x002fe20000410000 */
[----:B------:R-:W-:Y:S01]  /*28f0*/  FMUL.FTZ R139, R20, R139 ;  /* 0x0000008b148b7220 */ /* 0x000fe20000410000 */
[----:B--2---:R-:W-:Y:S01]  /*2900*/  FMUL.FTZ R138, R125, R138 ;  /* 0x0000008a7d8a7220 */ /* 0x004fe20000410000 */
[----:B------:R-:W-:Y:S01]  /*2910*/  FMUL.FTZ R146, R182, R145 ;  /* 0x00000091b6927220 */ /* 0x000fe20000410000 */
[----:B----4-:R-:W-:Y:S01]  /*2920*/  FMUL.FTZ R21, R171, R140 ;  /* 0x0000008cab157220 */ /* 0x010fe20000410000 */
[----:B------:R-:W-:Y:S01]  /*2930*/  FMUL.FTZ R147, R179, R220 ;  /* 0x000000dcb3937220 */ /* 0x000fe20000410000 */
[----:B---3--:R-:W-:Y:S01]  /*2940*/  FMUL.FTZ R122, R126, R221 ;  /* 0x000000dd7e7a7220 */ /* 0x008fe20000410000 */
[----:B------:R-:W-:Y:S01]  /*2950*/  F2FP.F16.F32.PACK_AB R155, R134, R127 ;  /* 0x0000007f869b723e */ /* 0x000fe200000000ff */
[----:B------:R-:W-:Y:S01]  /*2960*/  IMAD R127, R121, 0x2, R2 ;  /* 0x00000002797f7824 */ /* 0x000fe200078e0202 */
[----:B------:R-:W-:-:S02]  /*2970*/  F2FP.F16.F32.PACK_AB R120, R153, R152 ;  /* 0x000000989978723e */ /* 0x000fc400000000ff */
[----:B------:R-:W-:Y:S02]  /*2980*/  F2FP.F16.F32.PACK_AB R152, R129, R128 ;  /* 0x000000808198723e */ /* 0x000fe400000000ff */
[----:B------:R-:W-:Y:S01]  /*2990*/  F2FP.F16.F32.PACK_AB R153, R130, R123 ;  /* 0x0000007b8299723e */ /* 0x000fe200000000ff */
[----:B------:R-:W-:Y:S01]  /*29a0*/  STSM.16.MT88.4 [R127+0x1e800], R156 ;  /* 0x01e8009c7f007844 */ /* 0x000fe20000004200 */
[----:B------:R-:W-:Y:S02]  /*29b0*/  F2FP.F16.F32.PACK_AB R154, R133, R132 ;  /* 0x00000084859a723e */ /* 0x000fe400000000ff */
[----:B------:R-:W-:Y:S02]  /*29c0*/  F2FP.F16.F32.PACK_AB R148, R137, R148 ;  /* 0x000000948994723e */ /* 0x000fe400000000ff */
[----:B------:R-:W-:Y:S01]  /*29d0*/  F2FP.F16.F32.PACK_AB R149, R136, R131 ;  /* 0x000000838895723e */ /* 0x000fe200000000ff */
[----:B------:R-:W-:Y:S01]  /*29e0*/  STSM.16.MT88.4 [R127+0x1f000], R152 ;  /* 0x01f000987f007844 */ /* 0x000fe20000004200 */
[----:B------:R-:W-:-:S02]  /*29f0*/  F2FP.F16.F32.PACK_AB R150, R150, R135 ;  /* 0x000000879696723e */ /* 0x000fc400000000ff */
[----:B------:R-:W-:Y:S02]  /*2a00*/  F2FP.F16.F32.PACK_AB R151, R143, R142 ;  /* 0x0000008e8f97723e */ /* 0x000fe400000000ff */
[----:B------:R-:W-:Y:S02]  /*2a10*/  F2FP.F16.F32.PACK_AB R144, R169, R144 ;  /* 0x00000090a990723e */ /* 0x000fe400000000ff */
[----:B------:R-:W-:Y:S01]  /*2a20*/  F2FP.F16.F32.PACK_AB R145, R138, R139 ;  /* 0x0000008b8a91723e */ /* 0x000fe200000000ff */
[----:B------:R-:W-:Y:S01]  /*2a30*/  STSM.16.MT88.4 [R127+0x1f800], R148 ;  /* 0x01f800947f007844 */ /* 0x000fe20000004200 */
[----:B------:R-:W-:Y:S02]  /*2a40*/  F2FP.F16.F32.PACK_AB R146, R21, R146 ;  /* 0x000000921592723e */ /* 0x000fe400000000ff */
[----:B------:R-:W-:Y:S02]  /*2a50*/  F2FP.F16.F32.PACK_AB R147, R122, R147 ;  /* 0x000000937a93723e */ /* 0x000fe400000000ff */
[----:B------:R-:W-:-:S02]  /*2a60*/  F2FP.F16.F32.PACK_AB R121, R23, R13 ;  /* 0x0000000d1779723e */ /* 0x000fc400000000ff */
[----:B------:R-:W-:Y:S01]  /*2a70*/  F2FP.F16.F32.PACK_AB R122, R6, R5 ;  /* 0x00000005067a723e */ /* 0x000fe200000000ff */
[----:B------:R1:W-:Y:S01]  /*2a80*/  STSM.16.MT88.4 [R127+0x20000], R144 ;  /* 0x020000907f007844 */ /* 0x0003e20000004200 */
[----:B------:R-:W-:Y:S01]  /*2a90*/  F2FP.F16.F32.PACK_AB R123, R15, R14 ;  /* 0x0000000e0f7b723e */ /* 0x000fe200000000ff */
[----:B------:R-:W-:Y:S01]  /*2aa0*/  IMAD R5, R17, 0x1000, R2 ;  /* 0x0000100011057824 */ /* 0x000fe200078e0202 */
[----:B------:R-:W-:Y:S02]  /*2ab0*/  F2FP.F16.F32.PACK_AB R209, R165, R164 ;  /* 0x000000a4a5d1723e */ /* 0x000fe400000000ff */
[----:B------:R-:W-:Y:S01]  /*2ac0*/  WARPGROUP.ARRIVE ;  /* 0x00000000000079c5 */ /* 0x000fe20000000000 */
[----:B------:R-:W-:Y:S02]  /*2ad0*/  F2FP.F16.F32.PACK_AB R210, R210, R166 ;  /* 0x000000a6d2d2723e */ /* 0x000fe400000000ff */
[----:B------:R-:W-:Y:S02]  /*2ae0*/  F2FP.F16.F32.PACK_AB R176, R124, R177 ;  /* 0x000000b17cb0723e */ /* 0x000fe400000000ff */
[----:B------:R-:W-:Y:S01]  /*2af0*/  F2FP.F16.F32.PACK_AB R177, R125, R20 ;  /* 0x000000147db1723e */ /* 0x000fe200000000ff */
[----:B------:R-:W-:Y:S01]  /*2b00*/  HGMMA.64x96x16.F32 R24, R120, gdesc[UR12].tnspB, R24, gsb0 ;  /* 0x4160000c78187df0 */ /* 0x000fe20008000818 */
[----:B------:R-:W-:Y:S01]  /*2b10*/  UMOV UR14, UR12 ;  /* 0x0000000c000e7c82 */ /* 0x000fe20008000000 */
[----:B------:R-:W-:Y:S01]  /*2b20*/  UMOV UR15, 0x80000020 ;  /* 0x80000020000f7882 */ /* 0x000fe20000000000 */
[----:B------:R-:W-:Y:S01]  /*2b30*/  UIADD3 UR12, UR10, 0x80, URZ ;  /* 0x000000800a0c7890 */ /* 0x000fe2000fffe03f */
[----:B------:R-:W-:-:S02]  /*2b40*/  F2FP.F16.F32.PACK_AB R178, R171, R182 ;  /* 0x000000b6abb2723e */ /* 0x000fc400000000ff */
[----:B------:R-:W-:Y:S02]  /*2b50*/  F2FP.F16.F32.PACK_AB R179, R126, R179 ;  /* 0x000000b37eb3723e */ /* 0x000fe400000000ff */
[----:B------:R-:W-:-:S13]  /*2b60*/  R2UR UR13, R5 ;  /* 0x00000000050d72ca */ /* 0x000fda00000e0000 */
        /* <DEDUP_REMOVED lines=10> */
[----:B------:R-:W-:-:S13]  /*2c10*/  R2UR UR12, R16 ;  /* 0x00000000100c72ca */ /* 0x000fda00000e0000 */
[----:B------:R-:W-:-:S04]  /*2c20*/  USHF.R.U32.HI UR12, URZ, 0x4, UR12 ;  /* 0x000000043f0c7899 */ /* 0x000fc8000801160c */
[----:B------:R-:W-:Y:S01]  /*2c30*/  ULOP3.LUT UR12, UR12, 0x3fff, URZ, 0xc0, !UPT ;  /* 0x00003fff0c0c7892 */ /* 0x000fe2000f8ec03f */
[----:B------:R-:W-:Y:S02]  /*2c40*/  WARPGROUP.DEPBAR.LE gsb0, 0x0 ;  /* 0x00008000000079c5 */ /* 0x000fe40000010000 */
[----:B------:R-:W-:-:S06]  /*2c50*/  WARPGROUP.ARRIVE ;  /* 0x00000000000079c5 */ /* 0x000fcc0000000000 */
[----:B------:R-:W-:Y:S01]  /*2c60*/  HGMMA.64x96x16.F32 R24, R208, gdesc[UR12].tnspB, R24, gsb0 ;  /* 0x4160000cd0187df0 */ /* 0x000fe20008000818 */
[----:B------:R-:W-:Y:S02]  /*2c70*/  ULOP3.LUT UR15, UR12, 0x10000, URZ, 0xfc, !UPT ;  /* 0x000100000c0f7892 */ /* 0x000fe4000f8efc3f */
[----:B------:R-:W-:Y:S02]  /*2c80*/  UIADD3 UR14, UR10, 0xc0, URZ ;  /* 0x000000c00a0e7890 */ /* 0x000fe4000fffe03f */
[----:B------:R-:W-:Y:S02]  /*2c90*/  ULEA UR10, UR6, UR15, 0xa ;  /* 0x0000000f060a7291 */ /* 0x000fe4000f8e503f */
[----:B------:R-:W-:Y:S01]  /*2ca0*/  ULOP3.LUT UR12, UR13, 0x3fff, URZ, 0xc0, !UPT ;  /* 0x00003fff0d0c7892 */ /* 0x000fe2000f8ec03f */
[----:B------:R-:W-:-:S03]  /*2cb0*/  UMOV UR15, 0x80000020 ;  /* 0x80000020000f7882 */ /* 0x000fc60000000000 */
[----:B------:R-:W-:Y:S01]  /*2cc0*/  UIADD3 UR13, UR12, 0x200, URZ ;  /* 0x000002000c0d7890 */ /* 0x000fe2000fffe03f */
[----:B------:R-:W-:Y:S02]  /*2cd0*/  UMOV UR16, UR10 ;  /* 0x0000000a00107c82 */ /* 0x000fe40008000000 */
[----:B------:R-:W-:Y:S01]  /*2ce0*/  UMOV UR18, UR12 ;  /* 0x0000000c00127c82 */ /* 0x000fe20008000000 */
[----:B------:R-:W-:Y:S02]  /*2cf0*/  WARPGROUP.DEPBAR.LE gsb0, 0x0 ;  /* 0x00008000000079c5 */ /* 0x000fe40000010000 */
[----:B------:R-:W-:-:S06]  /*2d00*/  WARPGROUP.ARRIVE ;  /* 0x00000000000079c5 */ /* 0x000fcc0000000000 */
[----:B------:R-:W-:Y:S01]  /*2d10*/  HGMMA.64x96x16.F32 R24, R176, gdesc[UR12].tnspB, R24, gsb0 ;  /* 0x4160000cb0187df0 */ /* 0x000fe20008000818 */
[----:B------:R-:W-:Y:S01]  /*2d20*/  UIADD3 UR14, UR12, 0x400, URZ ;  /* 0x000004000c0e7890 */ /* 0x000fe2000fffe03f */
        /* <DEDUP_REMOVED lines=21> */
[----:B-1----:R-:W-:-:S06]  /*2e80*/  WARPGROUP.ARRIVE ;  /* 0x00000000000079c5 */ /* 0x002fcc0000000000 */
        /* <DEDUP_REMOVED lines=117> */
[----:B------:R-:W-:-:S03]  /*35e0*/  UIADD3 UR17, UR12, 0x4e0, URZ ;  /* 0x000004e00c117890 */ /* 0x000fc6000fffe03f */
[----:B------:R-:W-:Y:S01]  /*35f0*/  UMOV UR12, UR10 ;  /* 0x0000000a000c7c82 */ /* 0x000fe20008000000 */
        /* <DEDUP_REMOVED lines=16> */
.L_x_3281:
        /* <DEDUP_REMOVED lines=48> */
.L_x_3282:
        /* <DEDUP_REMOVED lines=12> */
.L_x_3272:
        /* <DEDUP_REMOVED lines=66> */
[----:B--2-45:R-:W-:Y:S05]  /*3ee0*/  CALL.ABS.NOINC R14 ;  /* 0x000000000e007343 */ /* 0x034fea0003c00000 */
.L_x_3284:
        /* <DEDUP_REMOVED lines=18> */
.L_x_3285:
        /* <DEDUP_REMOVED lines=18> */
.L_x_3286:
        /* <DEDUP_REMOVED lines=18> */
.L_x_3287:
        /* <DEDUP_REMOVED lines=17> */
[----:B--2---:R-:W-:Y:S01]  /*4360*/  VIADD R0, R0, 0xffffff80 ;  /* 0xffffff8000007836 */ /* 0x004fe20000000000 */
        /* <DEDUP_REMOVED lines=13> */
[----:B------:R-:W2:Y:S01]  /*4440*/  SHFL.IDX PT, R0, R0, RZ, 0x1f ;  /* 0x00001fff00007589 */ /* 0x000ea200000e0000 */
[----:B------:R-:W-:Y:S02]  /*4450*/  F2FP.F16.F32.PACK_AB R59, R63, R62 ;  /* 0x0000003e3f3b723e */ /* 0x000fe400000000ff */
[----:B------:R-:W-:Y:S02]  /*4460*/  F2FP.F16.F32.PACK_AB R65, R67, R66 ;  /* 0x000000424341723e */ /* 0x000fe400000000ff */
[----:B------:R-:W-:Y:S01]  /*4470*/  F2FP.F16.F32.PACK_AB R66, R69, R68 ;  /* 0x000000444542723e */ /* 0x000fe200000000ff */
[----:B------:R-:W-:Y:S01]  /*4480*/  STSM.16.M88.4 [R19+0xa000], R56 ;  /* 0x00a0003813007844 */ /* 0x000fe20000000200 */
[----:B------:R-:W-:Y:S02]  /*4490*/  F2FP.F16.F32.PACK_AB R67, R71, R70 ;  /* 0x000000464743723e */ /* 0x000fe400000000ff */
[----:B-1----:R-:W-:-:S02]  /*44a0*/  F2FP.F16.F32.PACK_AB R4, R73, R72 ;  /* 0x000000484904723e */ /* 0x002fc400000000ff */
        /* <DEDUP_REMOVED lines=14> */
[----:B---3--:R-:W-:-:S02]  /*4590*/  F2FP.F16.F32.PACK_AB R24, R97, R96 ;  /* 0x000000606118723e */ /* 0x008fc400000000ff */
[----:B------:R-:W-:Y:S01]  /*45a0*/  F2FP.F16.F32.PACK_AB R25, R99, R98 ;  /* 0x000000626319723e */ /* 0x000fe200000000ff */
[----:B------:R3:W-:Y:S01]  /*45b0*/  STSM.16.M88.4 [R19+0x2000], R12 ;  /* 0x0020000c13007844 */ /* 0x0007e20000000200 */
[----:B------:R-:W-:Y:S02]  /*45c0*/  F2FP.F16.F32.PACK_AB R26, R101, R100 ;  /* 0x00000064651a723e */ /* 0x000fe400000000ff */
[----:B------:R-:W-:Y:S02]  /*45d0*/  F2FP.F16.F32.PACK_AB R27, R103, R102 ;  /* 0x00000066671b723e */ /* 0x000fe400000000ff */
[----:B-1----:R-:W-:Y:S02]  /*45e0*/  F2FP.F16.F32.PACK_AB R4, R105, R104 ;  /* 0x000000686904723e */ /* 0x002fe400000000ff */
        /* <DEDUP_REMOVED lines=9> */
[----:B--2---:R-:W-:-:S03]  /*4680*/  ISETP.NE.AND P0, PT, R0, 0x7, PT ;  /* 0x000000070000780c */ /* 0x004fc60003f05270 */
        /* <DEDUP_REMOVED lines=18> */
[----:B------:R-:W2:Y:S01]  /*47b0*/  S2UR UR11, SR_CTAID.Y ;  /* 0x00000000000b79c3 */ /* 0x000ea20000002600 */
[----:B------:R-:W-:Y:S02]  /*47c0*/  UIADD3.X UR5, URZ, UR7, URZ, UP0, !UPT ;  /* 0x000000073f057290 */ /* 0x000fe400087fe43f */
[----:B------:R-:W-:Y:S01]  /*47d0*/  UIADD3.X UR7, URZ, UR7, URZ, UP1, !UPT ;  /* 0x000000073f077290 */ /* 0x000fe20008ffe43f */
[----:B------:R-:W-:-:S02]  /*47e0*/  UMOV UR41, 0x20 ;  /* 0x0000002000297882 */ /* 0x000fc40000000000 */
[----:B------:R-:W-:Y:S02]  /*47f0*/  UIADD3 UR8, UR13, 0x6000, URZ ;  /* 0x000060000d087890 */ /* 0x000fe4000fffe03f */
[----:B------:R-:W3:Y:S01]  /*4800*/  S2UR UR12, SR_CTAID.Z ;  /* 0x00000000000c79c3 */ /* 0x000ee20000002700 */
        /* <DEDUP_REMOVED lines=8> */
[----:B--2---:R-:W-:-:S03]  /*4890*/  UMOV UR43, UR11 ;  /* 0x0000000b002b7c82 */ /* 0x004fc60008000000 */
[----:B------:R-:W-:Y:S01]  /*48a0*/  UMOV UR42, UR10 ;  /* 0x0000000a002a7c82 */ /* 0x000fe20008000000 */
[----:B------:R-:W-:Y:S01]  /*48b0*/  UMOV UR35, UR11 ;  /* 0x0000000b00237c82 */ /* 0x000fe20008000000 */
[----:B------:R-:W-:Y:S01]  /*48c0*/  UMOV UR34, UR10 ;  /* 0x0000000a00227c82 */ /* 0x000fe20008000000 */
[----:B------:R-:W-:Y:S01]  /*48d0*/  UMOV UR27, UR11 ;  /* 0x0000000b001b7c82 */ /* 0x000fe20008000000 */
[----:B------:R-:W-:Y:S01]  /*48e0*/  UMOV UR26, UR10 ;  /* 0x0000000a001a7c82 */ /* 0x000fe20008000000 */
[----:B------:R-:W-:Y:S01]  /*48f0*/  UMOV UR19, UR11 ;  /* 0x0000000b00137c82 */ /* 0x000fe20008000000 */
[----:B------:R-:W-:Y:S01]  /*4900*/  UMOV UR18, UR10 ;  /* 0x0000000a00127c82 */ /* 0x000fe20008000000 */
[----:B---3--:R-:W-:Y:S01]  /*4910*/  UMOV UR44, UR12 ;  /* 0x0000000c002c7c82 */ /* 0x008fe20008000000 */
        /* <DEDUP_REMOVED lines=10> */
[----:B--2---:R0:W-:Y:S02]  /*49c0*/  UTMACMDFLUSH ;  /* 0x00000000000079b7 */ /* 0x0041e40000000000 */
.L_x_3289:
[----:B------:R-:W-:Y:S05]  /*49d0*/  BSYNC B0 ;  /* 0x0000000000007941 */ /* 0x000fea0003800000 */
.L_x_3288:
[----:B------:R-:W-:-:S04]  /*49e0*/  DEPBAR.LE SB0, 0x0 ;  /* 0x000080000000791a */ /* 0x000fc80000000000 */
[----:B------:R-:W-:Y:S05]  /*49f0*/  EXIT ;  /* 0x000000000000794d */ /* 0x000fea0003800000 */
.L_x_3262:
        /* <DEDUP_REMOVED lines=15> */
[----:B------:R-:W-:Y:S02]  /*4af0*/  UISETP.GE.AND UP0, UPT, UR12, 0x1, UPT ;  /* 0x000000010c00788c */ /* 0x000fe4000bf06270 */
[----:B------:R-:W-:Y:S01]  /*4b00*/  USHF.R.S32.HI UR6, URZ, 0x1f, UR11 ;  /* 0x0000001f3f067899 */ /* 0x000fe2000801140b */
[----:B------:R-:W-:-:S03]  /*4b10*/  ELECT P0, URZ, PT ;  /* 0x00000000003f782f */ /* 0x000fc60003800000 */
[----:B------:R-:W-:Y:S01]  /*4b20*/  PLOP3.LUT P1, PT, PT, PT, UP0, 0x80, 0x0 ;  /* 0x000000000000781c */ /* 0x000fe20003f2f008 */
[----:B-1----:R-:W-:-:S04]  /*4b30*/  USHF.R.S32.HI UR4, URZ, 0x1f, UR10 ;  /* 0x0000001f3f047899 */ /* 0x002fc8000801140a */
[----:B------:R-:W-:Y:S02]  /*4b40*/  UIMAD UR7, UR4, UR8, URZ ;  /* 0x00000008040772a4 */ /* 0x000fe4000f8e023f */
[----:B------:R-:W-:Y:S02]  /*4b50*/  UIMAD.WIDE.U32 UR4, UR10, UR8, URZ ;  /* 0x000000080a0472a5 */ /* 0x000fe4000f8e003f */
[----:B------:R-:W-:-:S03]  /*4b60*/  UIMAD UR7, UR10, UR9, UR7 ;  /* 0x000000090a0772a4 */ /* 0x000fc6000f8e0207 */
[----:B------:R-:W-:Y:S01]  /*4b70*/  ULDC.64 UR8, c[0x0][0x2e0] ;  /* 0x0000b80000087ab9 */ /* 0x000fe20000000a00 */
[----:B------:R-:W-:Y:S02]  /*4b80*/  UIADD3 UR5, UR5, UR7, URZ ;  /* 0x0000000705057290 */ /* 0x000fe4000fffe03f */
[----:B------:R-:W-:-:S04]  /*4b90*/  UIMAD UR6, UR6, UR8, URZ ;  /* 0x00000008060672a4 */ /* 0x000fc8000f8e023f */
[----:B------:R-:W-:Y:S02]  /*4ba0*/  UIMAD UR10, UR11, UR9, UR6 ;  /* 0x000000090b0a72a4 */ /* 0x000fe4000f8e0206 */
[----:B------:R-:W-:Y:S01]  /*4bb0*/  UIMAD.WIDE.U32 UR6, UR11, UR8, UR4 ;  /* 0x000000080b0672a5 */ /* 0x000fe2000f8e0004 */
[----:B------:R-:W-:Y:S11]  /*4bc0*/  @!P1 EXIT ;  /* 0x000000000000994d */ /* 0x000ff60003800000 */
[----:B------:R-:W-:Y:S02]  /*4bd0*/  UIADD3 UR4, UR12, 0x3f, URZ ;  /* 0x0000003f0c047890 */ /* 0x000fe4000fffe03f */
[----:B------:R-:W-:Y:S02]  /*4be0*/  UISETP.GE.AND UP0, UPT, UR12, 0x41, UPT ;  /* 0x000000410c00788c */ /* 0x000fe4000bf06270 */
[----:B------:R-:W-:Y:S02]  /*4bf0*/  USHF.R.S32.HI UR5, URZ, 0x1f, UR4 ;  /* 0x0000001f3f057899 */ /* 0x000fe40008011404 */
[----:B------:R-:W-:Y:S02]  /*4c00*/  UIADD3 UR10, UR7, UR10, URZ ;  /* 0x0000000a070a7290 */ /* 0x000fe4000fffe03f */
[----:B------:R-:W-:Y:S01]  /*4c10*/  ULEA.HI UR5, UR5, UR4, URZ, 0x6 ;  /* 0x0000000405057291 */ /* 0x000fe2000f8f303f */
[----:B------:R-:W-:Y:S02]  /*4c20*/  PLOP3.LUT P1, PT, PT, PT, UP0, 0x80, 0x0 ;  /* 0x000000000000781c */ /* 0x000fe40003f2f008 */
[----:B------:R-:W-:Y:S01]  /*4c30*/  UMOV UR4, URZ ;  /* 0x0000003f00047c82 */ /* 0x000fe20008000000 */
[----:B------:R-:W-:-:S04]  /*4c40*/  USHF.R.S32.HI UR5, URZ, 0x6, UR5 ;  /* 0x000000063f057899 */ /* 0x000fc80008011405 */
[----:B------:R-:W-:-:S04]  /*4c50*/  UISETP.LT.AND UP1, UPT, UR5, 0x1, UPT ;  /* 0x000000010500788c */ /* 0x000fc8000bf21270 */
[----:B------:R-:W-:-:S04]  /*4c60*/  USEL UR11, UR5, 0x1, !UP1 ;  /* 0x00000001050b7887 */ /* 0x000fc8000c800000 */
[----:B------:R-:W-:Y:S01]  /*4c70*/  ULOP3.LUT UR21, UR11, 0x1, URZ, 0xc0, !UPT ;  /* 0x000000010b157892 */ /* 0x000fe2000f8ec03f */
[----:B------:R-:W-:Y:S11]  /*4c80*/  @!P1 BRA `(.L_x_3291) ;  /* 0x0000000400789947 */ /* 0x000ff60003800000 */
        /* <DEDUP_REMOVED lines=13> */
.L_x_3304:
        /* <DEDUP_REMOVED lines=21> */
.L_x_3293:
[----:B------:R-:W-:Y:S05]  /*4eb0*/  BSYNC B0 ;  /* 0x0000000000007941 */ /* 0x000fea0003800000 */
.L_x_3292:
        /* <DEDUP_REMOVED lines=13> */
.L_x_3295:
[----:B------:R-:W-:Y:S05]  /*4f90*/  BSYNC B0 ;  /* 0x0000000000007941 */ /* 0x000fea0003800000 */
.L_x_3294:
[----:B------:R-:W-:Y:S06]  /*4fa0*/  BAR.ARV 0xa, 0xa0 ;  /* 0x0282800000007b1d */ /* 0x000fec0000002000 */
[----:B------:R-:W-:Y:S04]  /*4fb0*/  BSSY B0, `(.L_x_3296) ;  /* 0x0000003000007945 */ /* 0x000fe80003800000 */
[----:B------:R-:W-:Y:S05]  /*4fc0*/  @!P0 BRA `(.L_x_3297) ;  /* 0x0000000000048947 */ /* 0x000fea0003800000 */
[----:B------:R-:W-:-:S04]  /*4fd0*/  DEPBAR.LE SB0, 0x0 ;  /* 0x000080000000791a */ /* 0x000fc80000000000 */
.L_x_3297:
[----:B------:R-:W-:Y:S05]  /*4fe0*/  BSYNC B0 ;  /* 0x0000000000007941 */ /* 0x000fea0003800000 */
.L_x_3296:
        /* <DEDUP_REMOVED lines=13> */
.L_x_3299:
[----:B------:R-:W-:Y:S05]  /*50c0*/  BSYNC B0 ;  /* 0x0000000000007941 */ /* 0x000fea0003800000 */
.L_x_3298:
        /* <DEDUP_REMOVED lines=13> */
.L_x_3301:
[----:B------:R-:W-:Y:S05]  /*51a0*/  BSYNC B0 ;  /* 0x0000000000007941 */ /* 0x000fea0003800000 */
.L_x_3300:
[----:B------:R-:W-:Y:S01]  /*51b0*/  UIADD3 UR11, UR11, -0x2, URZ ;  /* 0xfffffffe0b0b7890 */ /* 0x000fe2000fffe03f */
[----:B------:R-:W-:Y:S06]  /*51c0*/  BAR.ARV 0xa, 0xa0 ;  /* 0x0282800000007b1d */ /* 0x000fec0000002000 */
[----:B------:R-:W-:Y:S01]  /*51d0*/  BSSY B0, `(.L_x_3302) ;  /* 0x0000004000007945 */ /* 0x000fe20003800000 */
[----:B------:R-:W-:-:S03]  /*51e0*/  ISETP.NE.AND P1, PT, RZ, UR11, PT ;  /* 0x0000000bff007c0c */ /* 0x000fc6000bf25270 */
[----:B------:R-:W-:Y:S10]  /*51f0*/  @!P0 BRA `(.L_x_3303) ;  /* 0x0000000000048947 */ /* 0x000ff40003800000 */
[----:B------:R-:W-:-:S04]  /*5200*/  DEPBAR.LE SB0, 0x0 ;  /* 0x000080000000791a */ /* 0x000fc80000000000 */
.L_x_3303:
[----:B------:R-:W-:Y:S05]  /*5210*/  BSYNC B0 ;  /* 0x0000000000007941 */ /* 0x000fea0003800000 */
.L_x_3302:
[----:B------:R-:W-:Y:S06]  /*5220*/  BAR.ARV 0xb, 0xa0 ;  /* 0x02c2800000007b1d */ /* 0x000fec0000002000 */
[----:B------:R-:W-:Y:S02]  /*5230*/  UIADD3 UR5, UR5, 0x2, URZ ;  /* 0x0000000205057890 */ /* 0x000fe4000fffe03f */
[----:B------:R-:W-:Y:S01]  /*5240*/  UIADD3 UR4, UR4, 0x1, URZ ;  /* 0x0000000104047890 */ /* 0x000fe2000fffe03f */
[----:B------:R-:W-:Y:S11]  /*5250*/  @P1 BRA `(.L_x_3304) ;  /* 0xfffffff800c01947 */ /* 0x000ff6000383ffff */
[----:B------:R-:W-:-:S12]  /*5260*/  UIADD3 UR4, UR18, 0x3000, URZ ;  /* 0x0000300012047890 */ /* 0x000fd8000fffe03f */
.L_x_3291:
[----:B------:R-:W-:-:S13]  /*5270*/  ISETP.NE.AND P1, PT, RZ, UR21, PT ;  /* 0x00000015ff007c0c */ /* 0x000fda000bf25270 */
        /* <DEDUP_REMOVED lines=18> */
.L_x_3306:
[----:B------:R-:W-:Y:S05]  /*53a0*/  BSYNC B0 ;  /* 0x0000000000007941 */ /* 0x000fea0003800000 */
.L_x_3305:
        /* <DEDUP_REMOVED lines=19> */
.L_x_3308:
[----:B------:R-:W-:Y:S05]  /*54e0*/  BSYNC B0 ;  /* 0x0000000000007941 */ /* 0x000fea0003800000 */
.L_x_3307:
[----:B------:R-:W-:Y:S06]  /*54f0*/  BAR.ARV 0xa, 0xa0 ;  /* 0x0282800000007b1d */ /* 0x000fec0000002000 */
[----:B------:R-:W-:Y:S04]  /*5500*/  BSSY B0, `(.L_x_3309) ;  /* 0x0000003000007945 */ /* 0x000fe80003800000 */
[----:B------:R-:W-:Y:S05]  /*5510*/  @!P0 BRA `(.L_x_3310) ;  /* 0x0000000000048947 */ /* 0x000fea0003800000 */
[----:B------:R-:W-:-:S04]  /*5520*/  DEPBAR.LE SB0, 0x0 ;  /* 0x000080000000791a */ /* 0x000fc80000000000 */
.L_x_3310:
[----:B------:R-:W-:Y:S05]  /*5530*/  BSYNC B0 ;  /* 0x0000000000007941 */ /* 0x000fea0003800000 */
.L_x_3309:
[----:B------:R-:W-:Y:S06]  /*5540*/  BAR.ARV 0xb, 0xa0 ;  /* 0x02c2800000007b1d */ /* 0x000fec0000002000 */
[----:B------:R-:W-:Y:S05]  /*5550*/  EXIT ;  /* 0x000000000000794d */ /* 0x000fea0003800000 */
.L_x_3290:
        /* <DEDUP_REMOVED lines=48> */
.L_x_3343:
        /* <DEDUP_REMOVED lines=14> */
.L_x_3314:
        /* <DEDUP_REMOVED lines=127> */
.L_x_3325:
[----:B------:R-:W-:-:S04]  /*6130*/  SHF.L.U32 R20, R9, 0x1f, RZ ;  /* 0x0000001f09147819 */ /* 0x000fc800000006ff */
[----:B-1----:R-:W1:Y:S02]  /*6140*/  SYNCS.PHASECHK.TRANS64.TRYWAIT P1, [R0+URZ+0x26840], R20 ;  /* 0x02684014000075a7 */ /* 0x002e64000802017f */
[----:B-123--:R-:W-:Y:S05]  /*6150*/  @!P1 BRA `(.L_x_3317) ;  /* 0x0000001800349947 */ /* 0x00efea0003800000 */
.L_x_3344:
[----:B------:R-:W-:Y:S05]  /*6160*/  @P0 BRA `(.L_x_3318) ;  /* 0x0000000000140947 */ /* 0x000fea0003800000 */
[----:B------:R-:W-:Y:S01]  /*6170*/  ISETP.NE.AND P1, PT, R13, RZ, PT ;  /* 0x000000ff0d00720c */ /* 0x000fe20003f25270 */
[----:B------:R-:W-:-:S04]  /*6180*/  IMAD.MOV.U32 R3, RZ, RZ, 0x3100 ;  /* 0x00003100ff037424 */ /* 0x000fc800078e00ff */
[----:B------:R2:W-:Y:S08]  /*6190*/  SYNCS.ARRIVE.TRANS64 RZ, [R0+URZ+0x26830], R3 ;  /* 0x0268300300ff79a7 */ /* 0x0005f0000800003f */
[----:B------:R-:W-:Y:S05]  /*61a0*/  @!P1 BRA `(.L_x_3318) ;  /* 0x0000000000049947 */ /* 0x000fea0003800000 */
[----:B------:R-:W-:Y:S01]  /*61b0*/  BPT.TRAP 0x1 ;  /* 0x000000040000795c */ /* 0x000fe20000300000 */
.L_x_3318:
        /* <DEDUP_REMOVED lines=42> */
.L_x_3345:
[----:B------:R-:W-:Y:S05]  /*6460*/  @P0 BRA `(.L_x_3320) ;  /* 0x0000000000140947 */ /* 0x000fea0003800000 */
[----:B------:R-:W-:Y:S01]  /*6470*/  ISETP.NE.AND P1, PT, R13, RZ, PT ;  /* 0x000000ff0d00720c */ /* 0x000fe20003f25270 */
[----:B------:R-:W-:-:S04]  /*6480*/  IMAD.MOV.U32 R3, RZ, RZ, 0x3100 ;  /* 0x00003100ff037424 */ /* 0x000fc800078e00ff */
[----:B------:R3:W-:Y:S08]  /*6490*/  SYNCS.ARRIVE.TRANS64 RZ, [R0+URZ+0x26818], R3 ;  /* 0x0268180300ff79a7 */ /* 0x0007f0000800003f */
[----:B------:R-:W-:Y:S05]  /*64a0*/  @!P1 BRA `(.L_x_3320) ;  /* 0x0000000000049947 */ /* 0x000fea0003800000 */
[----:B------:R-:W-:Y:S01]  /*64b0*/  BPT.TRAP 0x1 ;  /* 0x000000040000795c */ /* 0x000fe20000300000 */
.L_x_3320:
        /* <DEDUP_REMOVED lines=34> */
.L_x_3346:
[----:B-123--:R-:W-:Y:S01]  /*66e0*/  SHF.R.S32.HI R20, RZ, 0x1f, R19 ;  /* 0x0000001fff147819 */ /* 0x00efe20000011413 */
[----:B------:R-:W-:Y:S06]  /*66f0*/  @P0 BRA `(.L_x_3322) ;  /* 0x0000000000140947 */ /* 0x000fec0003800000 */
[----:B------:R-:W-:Y:S01]  /*6700*/  ISETP.NE.AND P1, PT, R13, RZ, PT ;  /* 0x000000ff0d00720c */ /* 0x000fe20003f25270 */
[----:B------:R-:W-:-:S04]  /*6710*/  IMAD.MOV.U32 R21, RZ, RZ, 0x3100 ;  /* 0x00003100ff157424 */ /* 0x000fc800078e00ff */
[----:B------:R1:W-:Y:S08]  /*6720*/  SYNCS.ARRIVE.TRANS64 RZ, [R0+URZ+0x26838], R21 ;  /* 0x0268381500ff79a7 */ /* 0x0003f0000800003f */
[----:B------:R-:W-:Y:S05]  /*6730*/  @!P1 BRA `(.L_x_3322) ;  /* 0x0000000000049947 */ /* 0x000fea0003800000 */
[----:B------:R-:W-:Y:S01]  /*6740*/  BPT.TRAP 0x1 ;  /* 0x000000040000795c */ /* 0x000fe20000300000 */
.L_x_3322:
        /* <DEDUP_REMOVED lines=38> */
.L_x_3348:
[----:B------:R-:W-:Y:S05]  /*69b0*/  @P0 BRA `(.L_x_3324) ;  /* 0x0000000000140947 */ /* 0x000fea0003800000 */
[----:B------:R-:W-:Y:S01]  /*69c0*/  ISETP.NE.AND P1, PT, R13, RZ, PT ;  /* 0x000000ff0d00720c */ /* 0x000fe20003f25270 */
[----:B--2---:R-:W-:-:S04]  /*69d0*/  IMAD.MOV.U32 R5, RZ, RZ, 0x3100 ;  /* 0x00003100ff057424 */ /* 0x004fc800078e00ff */
[----:B------:R3:W-:Y:S08]  /*69e0*/  SYNCS.ARRIVE.TRANS64 RZ, [R0+URZ+0x26810], R5 ;  /* 0x0268100500ff79a7 */ /* 0x0007f0000800003f */
[----:B------:R-:W-:Y:S05]  /*69f0*/  @!P1 BRA `(.L_x_3324) ;  /* 0x0000000000049947 */ /* 0x000fea0003800000 */
[----:B------:R-:W-:Y:S01]  /*6a00*/  BPT.TRAP 0x1 ;  /* 0x000000040000795c */ /* 0x000fe20000300000 */
.L_x_3324:
        /* <DEDUP_REMOVED lines=36> */
.L_x_3316:
[----:B------:R-:W-:-:S13]  /*6c50*/  ISETP.NE.AND P1, PT, R17, RZ, PT ;  /* 0x000000ff1100720c */ /* 0x000fda0003f25270 */
[----:B------:R-:W-:Y:S05]  /*6c60*/  @!P1 BRA `(.L_x_3315) ;  /* 0x0000000400609947 */ /* 0x000fea0003800000 */
[----:B------:R-:W-:-:S04]  /*6c70*/  SHF.L.U32 R7, R9, 0x1f, RZ ;  /* 0x0000001f09077819 */ /* 0x000fc800000006ff */
[----:B------:R-:W2:Y:S02]  /*6c80*/  SYNCS.PHASECHK.TRANS64.TRYWAIT P1, [R0+URZ+0x26840], R7 ;  /* 0x02684007000075a7 */ /* 0x000ea4000802017f */
[----:B--2---:R-:W-:Y:S05]  /*6c90*/  @!P1 BRA `(.L_x_3326) ;  /* 0x0000000c00b89947 */ /* 0x004fea0003800000 */
.L_x_3349:
[----:B------:R-:W-:Y:S05]  /*6ca0*/  @P0 BRA `(.L_x_3327) ;  /* 0x0000000000140947 */ /* 0x000fea0003800000 */
[----:B------:R-:W-:Y:S01]  /*6cb0*/  ISETP.NE.AND P1, PT, R13, RZ, PT ;  /* 0x000000ff0d00720c */ /* 0x000fe20003f25270 */
[----:B------:R-:W-:-:S04]  /*6cc0*/  IMAD.MOV.U32 R5, RZ, RZ, 0x3100 ;  /* 0x00003100ff057424 */ /* 0x000fc800078e00ff */
[----:B------:R3:W-:Y:S08]  /*6cd0*/  SYNCS.ARRIVE.TRANS64 RZ, [R0+URZ+0x26830], R5 ;  /* 0x0268300500ff79a7 */ /* 0x0007f0000800003f */
[----:B------:R-:W-:Y:S05]  /*6ce0*/  @!P1 BRA `(.L_x_3327) ;  /* 0x0000000000049947 */ /* 0x000fea0003800000 */
[----:B------:R-:W-:Y:S01]  /*6cf0*/  BPT.TRAP 0x1 ;  /* 0x000000040000795c */ /* 0x000fe20000300000 */
.L_x_3327:
        /* <DEDUP_REMOVED lines=40> */
.L_x_3350:
[----:B------:R-:W-:Y:S05]  /*6f80*/  @P0 BRA `(.L_x_3329) ;  /* 0x0000000000140947 */ /* 0x000fea0003800000 */
[----:B------:R-:W-:Y:S01]  /*6f90*/  ISETP.NE.AND P0, PT, R13, RZ, PT ;  /* 0x000000ff0d00720c */ /* 0x000fe20003f05270 */
[----:B------:R-:W-:-:S04]  /*6fa0*/  IMAD.MOV.U32 R5, RZ, RZ, 0x3100 ;  /* 0x00003100ff057424 */ /* 0x000fc800078e00ff */
[----:B------:R4:W-:Y:S08]  /*6fb0*/  SYNCS.ARRIVE.TRANS64 RZ, [R0+URZ+0x26818], R5 ;  /* 0x0268180500ff79a7 */ /* 0x0009f0000800003f */
[----:B------:R-:W-:Y:S05]  /*6fc0*/  @!P0 BRA `(.L_x_3329) ;  /* 0x0000000000048947 */ /* 0x000fea0003800000 */
[----:B------:R-:W-:Y:S01]  /*6fd0*/  BPT.TRAP 0x1 ;  /* 0x000000040000795c */ /* 0x000fe20000300000 */
.L_x_3329:
        /* <DEDUP_REMOVED lines=33> */
.L_x_3315:
[----:B------:R-:W4:Y:S01]  /*71f0*/  S2R R2, SR_TID.X ;  /* 0x0000000000027919 */ /* 0x000f220000002100 */
[----:B------:R-:W-:Y:S01]  /*7200*/  IMAD R3, R12, 0x8, R0 ;  /* 0x000000080c037824 */ /* 0x000fe200078e0200 */
[----:B----4-:R-:W-:Y:S02]  /*7210*/  LOP3.LUT R4, R2, 0x7f, RZ, 0xc0, !PT ;  /* 0x0000007f02047812 */ /* 0x010fe400078ec0ff */
[----:B------:R-:W-:Y:S02]  /*7220*/  SHF.L.U32 R2, R9, 0x1f, RZ ;  /* 0x0000001f09027819 */ /* 0x000fe400000006ff */
[----:B------:R-:W-:Y:S02]  /*7230*/  ISETP.NE.AND P1, PT, R4, RZ, PT ;  /* 0x000000ff0400720c */ /* 0x000fe40003f25270 */
[----:B------:R-:W4:Y:S02]  /*7240*/  SYNCS.PHASECHK.TRANS64.TRYWAIT P0, [R3+URZ+0x26840], R2 ;  /* 0x02684002030075a7 */ /* 0x000f24000800017f */
[----:B----4-:R-:W-:Y:S09]  /*7250*/  @!P0 BRA `(.L_x_3330) ;  /* 0x0000000800708947 */ /* 0x010ff20003800000 */
.L_x_3351:
[----:B------:R-:W-:Y:S05]  /*7260*/  @P1 BRA `(.L_x_3331) ;  /* 0x0000000000181947 */ /* 0x000fea0003800000 */
[----:B------:R-:W5:Y:S01]  /*7270*/  S2R R4, SR_TID.X ;  /* 0x0000000000047919 */ /* 0x000f620000002100 */
[----:B----4-:R-:W-:-:S04]  /*7280*/  IMAD.MOV.U32 R2, RZ, RZ, 0x3100 ;  /* 0x00003100ff027424 */ /* 0x010fc800078e00ff */
[----:B------:R4:W-:Y:S01]  /*7290*/  SYNCS.ARRIVE.TRANS64 RZ, [R3+URZ+0x26830], R2 ;  /* 0x0268300203ff79a7 */ /* 0x0009e2000800003f */
[----:B-----5:R-:W-:-:S13]  /*72a0*/  LOP3.LUT P0, RZ, R4, 0x1f, RZ, 0xc0, !PT ;  /* 0x0000001f04ff7812 */ /* 0x020fda000780c0ff */
[----:B----4-:R-:W-:Y:S05]  /*72b0*/  @!P0 BRA `(.L_x_3331) ;  /* 0x0000000000048947 */ /* 0x010fea0003800000 */
[----:B------:R-:W-:Y:S01]  /*72c0*/  BPT.TRAP 0x1 ;  /* 0x000000040000795c */ /* 0x000fe20000300000 */
.L_x_3331:
        /* <DEDUP_REMOVED lines=47> */
.L_x_3312:
[----:B------:R-:W-:Y:S05]  /*75c0*/  BSYNC B0 ;  /* 0x0000000000007941 */ /* 0x000fea0003800000 */
.L_x_3311:
[----:B------:R-:W-:-:S03]  /*75d0*/  UMOV UR5, 0xffffffff ;  /* 0xffffffff00057882 */ /* 0x000fc60000000000 */
[----:B------:R-:W-:Y:S05]  /*75e0*/  BRA.DIV UR5, `(.L_x_3332) ;  /* 0x0000000605a07947 */ /* 0x000fea000b800000 */
[----:B------:R-:W-:-:S13]  /*75f0*/  ELECT P0, URZ, PT ;  /* 0x00000000003f782f */ /* 0x000fda0003800000 */
.L_x_3354:
[----:B------:R-:W-:Y:S04]  /*7600*/  BSSY B0, `(.L_x_3333) ;  /* 0x0000023000007945 */ /* 0x000fe80003800000 */
[----:B------:R-:W-:Y:S05]  /*7610*/  @!P0 BRA `(.L_x_3334) ;  /* 0x0000000000848947 */ /* 0x000fea0003800000 */
[----:B------:R-:W-:-:S06]  /*7620*/  ULOP3.LUT UR5, UR38, 0x2, URZ, 0xfc, !UPT ;  /* 0x0000000226057892 */ /* 0x000fcc000f8efc3f */
[----:B------:R-:W-:-:S05]  /*7630*/  IMAD.U32 R2, RZ, RZ, UR5 ;  /* 0x00000005ff027e24 */ /* 0x000fca000f8e00ff */
[----:B------:R-:W-:-:S13]  /*7640*/  ISETP.NE.AND P0, PT, R2, 0x3, PT ;  /* 0x000000030200780c */ /* 0x000fda0003f05270 */
[----:B------:R-:W-:Y:S05]  /*7650*/  @!P0 BRA `(.L_x_3335) ;  /* 0x0000000000048947 */ /* 0x000fea0003800000 */
[----:B------:R-:W-:Y:S01]  /*7660*/  BPT.TRAP 0x1 ;  /* 0x000000040000795c */ /* 0x000fe20000300000 */
.L_x_3335:
        /* <DEDUP_REMOVED lines=15> */
.L_x_3355:
[----:B------:R-:W2:Y:S02]  /*7760*/  SYNCS.PHASECHK.TRANS64.TRYWAIT P1, [R3+URZ], R2 ;  /* 0x00000002030075a7 */ /* 0x000ea4000802017f */
[----:B--2---:R-:W-:Y:S05]  /*7770*/  @!P1 BRA `(.L_x_3337) ;  /* 0x0000000400749947 */ /* 0x004fea0003800000 */
.L_x_3356:
[----:B------:R-:W-:Y:S05]  /*7780*/  @!P0 BRA `(.L_x_3338) ;  /* 0x0000000000048947 */ /* 0x000fea0003800000 */
[----:B------:R-:W-:Y:S01]  /*7790*/  BPT.TRAP 0x1 ;  /* 0x000000040000795c */ /* 0x000fe20000300000 */
.L_x_3338:
[----:B--2---:R-:W-:-:S04]  /*77a0*/  VIADD R3, R7, 0x26840 ;  /* 0x0002684007037836 */ /* 0x004fc80000000000 */
[----:B------:R-:W-:-:S04]  /*77b0*/  IMAD R0, R0, 0x8, R3 ;  /* 0x0000000800007824 */ /* 0x000fc800078e0203 */
[----:B------:R-:W2:Y:S02]  /*77c0*/  SYNCS.PHASECHK.TRANS64.TRYWAIT P0, [R0+URZ], R5 ;  /* 0x00000005000075a7 */ /* 0x000ea4000800017f */
[----:B--2---:R-:W-:Y:S05]  /*77d0*/  @!P0 BRA `(.L_x_3339) ;  /* 0x0000000400708947 */ /* 0x004fea0003800000 */
.L_x_3357:
[----:B------:R-:W-:-:S07]  /*77e0*/  IMAD R3, R4, 0x8, R3 ;  /* 0x0000000804037824 */ /* 0x000fce00078e0203 */
.L_x_3340:
[----:B---3--:R3:W4:Y:S02]  /*77f0*/  SYNCS.PHASECHK.TRANS64.TRYWAIT P0, [R3+URZ], R2 ;  /* 0x00000002030075a7 */ /* 0x008724000800017f */
[----:B----4-:R-:W-:Y:S05]  /*7800*/  @!P0 NANOSLEEP.SYNCS 0x989680 ;  /* 0x009896800000895d */ /* 0x010fea0003900000 */
[----:B------:R-:W4:Y:S02]  /*7810*/  @!P0 SYNCS.PHASECHK.TRANS64 P0, [R3+URZ], R2 ;  /* 0x00000002030085a7 */ /* 0x000f24000800007f */
[----:B----4-:R-:W-:Y:S05]  /*7820*/  @!P0 BRA `(.L_x_3340) ;  /* 0xfffffffc00f08947 */ /* 0x010fea000383ffff */
.L_x_3334:
[----:B------:R-:W-:Y:S05]  /*7830*/  BSYNC B0 ;  /* 0x0000000000007941 */ /* 0x000fea0003800000 */
.L_x_3333:
[----:B------:R-:W-:Y:S05]  /*7840*/  EXIT ;  /* 0x000000000000794d */ /* 0x000fea0003800000 */
.L_x_3268:
[----:B------:R-:W-:Y:S02]  /*7850*/  IMAD.MOV.U32 R13, RZ, RZ, R23 ;  /* 0x000000ffff0d7224 */ /* 0x000fe400078e0017 */
[----:B------:R-:W-:Y:S02]  /*7860*/  IMAD.MOV.U32 R12, RZ, RZ, RZ ;  /* 0x000000ffff0c7224 */ /* 0x000fe400078e00ff */
[----:B------:R-:W-:Y:S02]  /*7870*/  IMAD.MOV.U32 R11, RZ, RZ, 0x1f ;  /* 0x0000001fff0b7424 */ /* 0x000fe400078e00ff */
[----:B------:R-:W-:-:S07]  /*7880*/  IMAD.MOV.U32 R15, RZ, RZ, -0x1 ;  /* 0xffffffffff0f7424 */ /* 0x000fce00078e00ff */
[----:B------:R-:W-:Y:S05]  /*7890*/  WARPSYNC.COLLECTIVE R15, `(.L_x_3341) ;  /* 0x000000000f087348 */ /* 0x000fea0003c00000 */
[----:B------:R1:W2:Y:S02]  /*78a0*/  SHFL.IDX P6, R14, R13, R12, R11 ;  /* 0x0000000c0d0e7389 */ /* 0x0002a400000c000b */
[----:B-12---:R-:W-:Y:S01]  /*78b0*/  ENDCOLLECTIVE ;  /* 0x000000000000791b */ /* 0x006fe20003800000 */
.L_x_3341:
[----:B------:R-:W-:Y:S05]  /*78c0*/  BRA `(.L_x_3342) ;  /* 0xffffff9000b47947 */ /* 0x000fea000383ffff */
.L_x_3270:
[----:B--2---:R2:W3:Y:S02]  /*78d0*/  SYNCS.PHASECHK.TRANS64.TRYWAIT P0, [R2+URZ+0x26800], R5 ;  /* 0x02680005020075a7 */ /* 0x0044e4000800017f */
[----:B---3--:R-:W-:Y:S05]  /*78e0*/  @!P0 NANOSLEEP.SYNCS 0x989680 ;  /* 0x009896800000895d */ /* 0x008fea0003900000 */
[----:B------:R-:W3:Y:S02]  /*78f0*/  @!P0 SYNCS.PHASECHK.TRANS64 P0, [R2+URZ+0x26800], R5 ;  /* 0x02680005020085a7 */ /* 0x000ee4000800007f */
[----:B---3--:R-:W-:Y:S05]  /*7900*/  @!P0 BRA `(.L_x_3270) ;  /* 0xfffffffc00f08947 */ /* 0x008fea000383ffff */
[----:B------:R-:W-:Y:S05]  /*7910*/  BRA `(.L_x_3269) ;  /* 0xffffff9000f47947 */ /* 0x000fea000383ffff */
.L_x_3276:
[----:B---3--:R-:W-:-:S04]  /*7920*/  IMAD.U32 R5, RZ, RZ, UR8 ;  /* 0x00000008ff057e24 */ /* 0x008fc8000f8e00ff */
[----:B------:R3:W1:Y:S03]  /*7930*/  SYNCS.PHASECHK.TRANS64.TRYWAIT P1, [R5+URZ+0x26810], R6 ;  /* 0x02681006050075a7 */ /* 0x000666000802017f */
[----:B-1----:R-:W-:Y:S05]  /*7940*/  @!P1 NANOSLEEP.SYNCS 0x989680 ;  /* 0x009896800000995d */ /* 0x002fea0003900000 */
[----:B------:R-:W1:Y:S02]  /*7950*/  @!P1 SYNCS.PHASECHK.TRANS64 P1, [R5+URZ+0x26810], R6 ;  /* 0x02681006050095a7 */ /* 0x000e64000802007f */
[----:B-1----:R-:W-:Y:S05]  /*7960*/  @!P1 BRA `(.L_x_3276) ;  /* 0xfffffffc00ec9947 */ /* 0x002fea000383ffff */
[----:B------:R-:W-:Y:S05]  /*7970*/  BRA `(.L_x_3275) ;  /* 0xffffff9c00587947 */ /* 0x000fea000383ffff */
.L_x_3280:
[----:B------:R-:W-:-:S04]  /*7980*/  IMAD.U32 R5, RZ, RZ, UR8 ;  /* 0x00000008ff057e24 */ /* 0x000fc8000f8e00ff */
[----:B------:R1:W1:Y:S03]  /*7990*/  SYNCS.PHASECHK.TRANS64.TRYWAIT P1, [R5+URZ+0x26830], R6 ;  /* 0x02683006050075a7 */ /* 0x000266000802017f */
[----:B-1----:R-:W-:Y:S05]  /*79a0*/  @!P1 NANOSLEEP.SYNCS 0x989680 ;  /* 0x009896800000995d */ /* 0x002fea0003900000 */
[----:B------:R-:W1:Y:S02]  /*79b0*/  @!P1 SYNCS.PHASECHK.TRANS64 P1, [R5+URZ+0x26830], R6 ;  /* 0x02683006050095a7 */ /* 0x000e64000802007f */
[----:B-1----:R-:W-:Y:S05]  /*79c0*/  @!P1 BRA `(.L_x_3280) ;  /* 0xfffffffc00ec9947 */ /* 0x002fea000383ffff */
[----:B------:R-:W-:Y:S05]  /*79d0*/  BRA `(.L_x_3279) ;  /* 0xffffffa000647947 */ /* 0x000fea000383ffff */
.L_x_3313:
[----:B-1----:R1:W2:Y:S02]  /*79e0*/  SYNCS.PHASECHK.TRANS64.TRYWAIT P0, [R0+URZ+0x26820], R3 ;  /* 0x02682003000075a7 */ /* 0x0022a4000800017f */
[----:B--2---:R-:W-:Y:S05]  /*79f0*/  @!P0 NANOSLEEP.SYNCS 0x989680 ;  /* 0x009896800000895d */ /* 0x004fea0003900000 */
[----:B------:R-:W2:Y:S02]  /*7a00*/  @!P0 SYNCS.PHASECHK.TRANS64 P0, [R0+URZ+0x26820], R3 ;  /* 0x02682003000085a7 */ /* 0x000ea4000800007f */
[----:B--2---:R-:W-:Y:S05]  /*7a10*/  @!P0 BRA `(.L_x_3313) ;  /* 0xfffffffc00f08947 */ /* 0x004fea000383ffff */
[----:B------:R-:W-:Y:S05]  /*7a20*/  BRA `(.L_x_3343) ;  /* 0xffffffdc008c7947 */ /* 0x000fea000383ffff */
.L_x_3317:
[----:B-1----:R1:W2:Y:S02]  /*7a30*/  SYNCS.PHASECHK.TRANS64.TRYWAIT P1, [R0+URZ+0x26840], R20 ;  /* 0x02684014000075a7 */ /* 0x0022a4000802017f */
[----:B--2---:R-:W-:Y:S05]  /*7a40*/  @!P1 NANOSLEEP.SYNCS 0x989680 ;  /* 0x009896800000995d */ /* 0x004fea0003900000 */
[----:B------:R-:W2:Y:S02]  /*7a50*/  @!P1 SYNCS.PHASECHK.TRANS64 P1, [R0+URZ+0x26840], R20 ;  /* 0x02684014000095a7 */ /* 0x000ea4000802007f */
[----:B--2---:R-:W-:Y:S05]  /*7a60*/  @!P1 BRA `(.L_x_3317) ;  /* 0xfffffffc00f09947 */ /* 0x004fea000383ffff */
[----:B------:R-:W-:Y:S05]  /*7a70*/  BRA `(.L_x_3344) ;  /* 0xffffffe400b87947 */ /* 0x000fea000383ffff */
.L_x_3319:
[----:B--2---:R2:W3:Y:S02]  /*7a80*/  SYNCS.PHASECHK.TRANS64.TRYWAIT P1, [R0+URZ+0x26828], R20 ;  /* 0x02682814000075a7 */ /* 0x0044e4000802017f */
[----:B---3--:R-:W-:Y:S05]  /*7a90*/  @!P1 NANOSLEEP.SYNCS 0x989680 ;  /* 0x009896800000995d */ /* 0x008fea0003900000 */
[----:B------:R-:W3:Y:S02]  /*7aa0*/  @!P1 SYNCS.PHASECHK.TRANS64 P1, [R0+URZ+0x26828], R20 ;  /* 0x02682814000095a7 */ /* 0x000ee4000802007f */
[----:B---3--:R-:W-:Y:S05]  /*7ab0*/  @!P1 BRA `(.L_x_3319) ;  /* 0xfffffffc00f09947 */ /* 0x008fea000383ffff */
[----:B------:R-:W-:Y:S05]  /*7ac0*/  BRA `(.L_x_3345) ;  /* 0xffffffe800647947 */ /* 0x000fea000383ffff */
.L_x_3321:
[----:B---3--:R3:W4:Y:S02]  /*7ad0*/  SYNCS.PHASECHK.TRANS64.TRYWAIT P1, [R0+URZ+0x26848], R20 ;  /* 0x02684814000075a7 */ /* 0x008724000802017f */
[----:B----4-:R-:W-:Y:S05]  /*7ae0*/  @!P1 NANOSLEEP.SYNCS 0x989680 ;  /* 0x009896800000995d */ /* 0x010fea0003900000 */
[----:B------:R-:W4:Y:S02]  /*7af0*/  @!P1 SYNCS.PHASECHK.TRANS64 P1, [R0+URZ+0x26848], R20 ;  /* 0x02684814000095a7 */ /* 0x000f24000802007f */
[----:B----4-:R-:W-:Y:S05]  /*7b00*/  @!P1 BRA `(.L_x_3321) ;  /* 0xfffffffc00f09947 */ /* 0x010fea000383ffff */
[----:B------:R-:W-:Y:S05]  /*7b10*/  BRA `(.L_x_3346) ;  /* 0xffffffe800f07947 */ /* 0x000fea000383ffff */
.L_x_3323:
[----:B------:R-:W-:-:S07]  /*7b20*/  SHF.L.U32 R5, R9, 0x1f, RZ ;  /* 0x0000001f09057819 */ /* 0x000fce00000006ff */
.L_x_3347:
[----:B--2---:R2:W3:Y:S02]  /*7b30*/  SYNCS.PHASECHK.TRANS64.TRYWAIT P1, [R0+URZ+0x26820], R5 ;  /* 0x02682005000075a7 */ /* 0x0044e4000802017f */
[----:B---3--:R-:W-:Y:S05]  /*7b40*/  @!P1 NANOSLEEP.SYNCS 0x989680 ;  /* 0x009896800000995d */ /* 0x008fea0003900000 */
[----:B------:R-:W3:Y:S02]  /*7b50*/  @!P1 SYNCS.PHASECHK.TRANS64 P1, [R0+URZ+0x26820], R5 ;  /* 0x02682005000095a7 */ /* 0x000ee4000802007f */
[----:B---3--:R-:W-:Y:S05]  /*7b60*/  @!P1 BRA `(.L_x_3347) ;  /* 0xfffffffc00f09947 */ /* 0x008fea000383ffff */
[----:B------:R-:W-:Y:S05]  /*7b70*/  BRA `(.L_x_3348) ;  /* 0xffffffec008c7947 */ /* 0x000fea000383ffff */
.L_x_3326:
[----:B--2---:R2:W3:Y:S02]  /*7b80*/  SYNCS.PHASECHK.TRANS64.TRYWAIT P1, [R0+URZ+0x26840], R7 ;  /* 0x02684007000075a7 */ /* 0x0044e4000802017f */
[----:B---3--:R-:W-:Y:S05]  /*7b90*/  @!P1 NANOSLEEP.SYNCS 0x989680 ;  /* 0x009896800000995d */ /* 0x008fea0003900000 */
[----:B------:R-:W3:Y:S02]  /*7ba0*/  @!P1 SYNCS.PHASECHK.TRANS64 P1, [R0+URZ+0x26840], R7 ;  /* 0x02684007000095a7 */ /* 0x000ee4000802007f */
[----:B---3--:R-:W-:Y:S05]  /*7bb0*/  @!P1 BRA `(.L_x_3326) ;  /* 0xfffffffc00f09947 */ /* 0x008fea000383ffff */
[----:B------:R-:W-:Y:S05]  /*7bc0*/  BRA `(.L_x_3349) ;  /* 0xfffffff000347947 */ /* 0x000fea000383ffff */
.L_x_3328:
[----:B---3--:R3:W4:Y:S02]  /*7bd0*/  SYNCS.PHASECHK.TRANS64.TRYWAIT P1, [R0+URZ+0x26828], R7 ;  /* 0x02682807000075a7 */ /* 0x008724000802017f */
[----:B----4-:R-:W-:Y:S05]  /*7be0*/  @!P1 NANOSLEEP.SYNCS 0x989680 ;  /* 0x009896800000995d */ /* 0x010fea0003900000 */
[----:B------:R-:W4:Y:S02]  /*7bf0*/  @!P1 SYNCS.PHASECHK.TRANS64 P1, [R0+URZ+0x26828], R7 ;  /* 0x02682807000095a7 */ /* 0x000f24000802007f */
[----:B----4-:R-:W-:Y:S05]  /*7c00*/  @!P1 BRA `(.L_x_3328) ;  /* 0xfffffffc00f09947 */ /* 0x010fea000383ffff */
[----:B------:R-:W-:Y:S05]  /*7c10*/  BRA `(.L_x_3350) ;  /* 0xfffffff000d87947 */ /* 0x000fea000383ffff */
.L_x_3330:
[----:B----4-:R4:W5:Y:S02]  /*7c20*/  SYNCS.PHASECHK.TRANS64.TRYWAIT P0, [R3+URZ+0x26840], R2 ;  /* 0x02684002030075a7 */ /* 0x010964000800017f */
[----:B-----5:R-:W-:Y:S05]  /*7c30*/  @!P0 NANOSLEEP.SYNCS 0x989680 ;  /* 0x009896800000895d */ /* 0x020fea0003900000 */
[----:B------:R-:W5:Y:S02]  /*7c40*/  @!P0 SYNCS.PHASECHK.TRANS64 P0, [R3+URZ+0x26840], R2 ;  /* 0x02684002030085a7 */ /* 0x000f64000800007f */
[----:B-----5:R-:W-:Y:S05]  /*7c50*/  @!P0 BRA `(.L_x_3330) ;  /* 0xfffffffc00f08947 */ /* 0x020fea000383ffff */
[----:B------:R-:W-:Y:S05]  /*7c60*/  BRA `(.L_x_3351) ;  /* 0xfffffff4007c7947 */ /* 0x000fea000383ffff */
.L_x_3332:
[----:B------:R-:W-:Y:S01]  /*7c70*/  BSSY B0, `(.L_x_3352) ;  /* 0x0000006000007945 */ /* 0x000fe20003800000 */
[----:B------:R-:W-:-:S07]  /*7c80*/  IMAD.MOV.U32 R15, RZ, RZ, -0x1 ;  /* 0xffffffffff0f7424 */ /* 0x000fce00078e00ff */
[----:B------:R-:W-:Y:S05]  /*7c90*/  WARPSYNC.COLLECTIVE R15, `(.L_x_3353) ;  /* 0x000000000f0c7348 */ /* 0x000fea0003c00000 */
[----:B------:R-:W-:Y:S02]  /*7ca0*/  ELECT P6, UR62, PT ;  /* 0x00000000003e782f */ /* 0x000fe400038c0000 */
[----:B------:R-:W-:Y:S01]  /*7cb0*/  MOV R14, UR62 ;  /* 0x0000003e000e7c02 */ /* 0x000fe20008000f00 */
[----:B------:R-:W-:Y:S10]  /*7cc0*/  ENDCOLLECTIVE ;  /* 0x000000000000791b */ /* 0x000ff40003800000 */
.L_x_3353:
[----:B------:R-:W-:Y:S05]  /*7cd0*/  BSYNC B0 ;  /* 0x0000000000007941 */ /* 0x000fea0003800000 */
.L_x_3352:
[----:B------:R-:W-:Y:S01]  /*7ce0*/  PLOP3.LUT P0, PT, P6, PT, PT, 0x80, 0x0 ;  /* 0x000000000000781c */ /* 0x000fe2000370f070 */
[----:B------:R-:W-:-:S12]  /*7cf0*/  BRA `(.L_x_3354) ;  /* 0xfffffff800407947 */ /* 0x000fd8000383ffff */
.L_x_3336:
[----:B-1----:R1:W2:Y:S02]  /*7d00*/  SYNCS.PHASECHK.TRANS64.TRYWAIT P1, [R6+URZ], R5 ;  /* 0x00000005060075a7 */ /* 0x0022a4000802017f */
[----:B--2---:R-:W-:Y:S05]  /*7d10*/  @!P1 NANOSLEEP.SYNCS 0x989680 ;  /* 0x009896800000995d */ /* 0x004fea0003900000 */
[----:B------:R-:W2:Y:S02]  /*7d20*/  @!P1 SYNCS.PHASECHK.TRANS64 P1, [R6+URZ], R5 ;  /* 0x00000005060095a7 */ /* 0x000ea4000802007f */
[----:B--2---:R-:W-:Y:S05]  /*7d30*/  @!P1 BRA `(.L_x_3336) ;  /* 0xfffffffc00f09947 */ /* 0x004fea000383ffff */
[----:B------:R-:W-:Y:S05]  /*7d40*/  BRA `(.L_x_3355) ;  /* 0xfffffff800847947 */ /* 0x000fea000383ffff */
.L_x_3337:
[----:B--2---:R2:W3:Y:S02]  /*7d50*/  SYNCS.PHASECHK.TRANS64.TRYWAIT P1, [R3+URZ], R2 ;  /* 0x00000002030075a7 */ /* 0x0044e4000802017f */
[----:B---3--:R-:W-:Y:S05]  /*7d60*/  @!P1 NANOSLEEP.SYNCS 0x989680 ;  /* 0x009896800000995d */ /* 0x008fea0003900000 */
[----:B------:R-:W3:Y:S02]  /*7d70*/  @!P1 SYNCS.PHASECHK.TRANS64 P1, [R3+URZ], R2 ;  /* 0x00000002030095a7 */ /* 0x000ee4000802007f */
[----:B---3--:R-:W-:Y:S05]  /*7d80*/  @!P1 BRA `(.L_x_3337) ;  /* 0xfffffffc00f09947 */ /* 0x008fea000383ffff */
[----:B------:R-:W-:Y:S05]  /*7d90*/  BRA `(.L_x_3356) ;  /* 0xfffffff800787947 */ /* 0x000fea000383ffff */
.L_x_3339:
[----:B--2---:R2:W3:Y:S02]  /*7da0*/  SYNCS.PHASECHK.TRANS64.TRYWAIT P0, [R0+URZ], R5 ;  /* 0x00000005000075a7 */ /* 0x0044e4000800017f */
[----:B---3--:R-:W-:Y:S05]  /*7db0*/  @!P0 NANOSLEEP.SYNCS 0x989680 ;  /* 0x009896800000895d */ /* 0x008fea0003900000 */
[----:B------:R-:W3:Y:S02]  /*7dc0*/  @!P0 SYNCS.PHASECHK.TRANS64 P0, [R0+URZ], R5 ;  /* 0x00000005000085a7 */ /* 0x000ee4000800007f */
[----:B---3--:R-:W-:Y:S05]  /*7dd0*/  @!P0 BRA `(.L_x_3339) ;  /* 0xfffffffc00f08947 */ /* 0x008fea000383ffff */
[----:B------:R-:W-:Y:S05]  /*7de0*/  BRA `(.L_x_3357) ;  /* 0xfffffff8007c7947 */ /* 0x000fea000383ffff */
.L_x_3358:
        /* <DEDUP_REMOVED lines=9> */
.L_x_6577:


//--------------------- .text._ZN7cutlass13device_kernelIN5flash11enable_sm90INS1_16FlashAttnBwdSm90INS1_25CollectiveMainloopBwdSm90ILi2ELi2ELi2EN4cute5tupleIJNS5_1CILi1EEES8_S8_EEENS6_IJNS7_ILi64EEENS7_ILi128EEENS7_ILi96EEEEEENS_6half_tEfNS_4arch4Sm90ELb0ELb0ELb0ELb0ELb1ELb1ELb0ELb0ELi2ELi1ELi2ELi1ELb1EEENS1_21CollectiveEpilogueBwdISD_SE_SG_Li256ELb0ELb0ELi1EEENS1_19SingleTileSchedulerILb0ELb0ELb0ELi128EEEEEEEEEvNT_6ParamsE --------------------------
	.section	.text._ZN7cutlass13device_kernelIN5flash11enable_sm90INS1_16FlashAttnBwdSm90INS1_25CollectiveMainloopBwdSm90ILi2ELi2ELi2EN4cute5tupleIJNS5_1CILi1EEES8_S8_EEENS6_IJNS7_ILi64EEENS7_ILi128EEENS7_ILi96EEEEEENS_6half_tEfNS_4arch4Sm90ELb0ELb0ELb0ELb0ELb1ELb1ELb0ELb0ELi2ELi1ELi2ELi1ELb1EEENS1_21CollectiveEpilogueBwdISD_SE_SG_Li256ELb0ELb0ELi1EEENS1_19SingleTileSchedulerILb0ELb0ELb0ELi128EEEEEEEEEvNT_6ParamsE,"ax",@progbits
	.align	128
.text._ZN7cutlass13device_kernelIN5flash11enable_sm90INS1_16FlashAttnBwdSm90INS1_25CollectiveMainloopBwdSm90ILi2ELi2ELi2EN4cute5tupleIJNS5_1CILi1EEES8_S8_EEENS6_IJNS7_ILi64EEENS7_ILi128EEENS7_ILi96EEEEEENS_6half_tEfNS_4arch4Sm90ELb0ELb0ELb0ELb0ELb1ELb1ELb0ELb0ELi2ELi1ELi2ELi1ELb1EEENS1_21CollectiveEpilogueBwdISD_SE_SG_Li256ELb0ELb0ELi1EEENS1_19SingleTileSchedulerILb0ELb0ELb0ELi128EEEEEEEEEvNT_6ParamsE:
        .type           _ZN7cutlass13device_kernelIN5flash11enable_sm90INS1_16FlashAttnBwdSm90INS1_25CollectiveMainloopBwdSm90ILi2ELi2ELi2EN4cute5tupleIJNS5_1CILi1EEES8_S8_EEENS6_IJNS7_ILi64EEENS7_ILi128EEENS7_ILi96EEEEEENS_6half_tEfNS_4arch4Sm90ELb0ELb0ELb0ELb0ELb1ELb1ELb0ELb0ELi2ELi1ELi2ELi1ELb1EEENS1_21CollectiveEpilogueBwdISD_SE_SG_Li256ELb0ELb0ELi1EEENS1_19SingleTileSchedulerILb0ELb0ELb0ELi128EEEEEEEEEvNT_6ParamsE,@function
        .size           _ZN7cutlass13device_kernelIN5flash11enable_sm90INS1_16FlashAttnBwdSm90INS1_25CollectiveMainloopBwdSm90ILi2ELi2ELi2EN4cute5tupleIJNS5_1CILi1EEES8_S8_EEENS6_IJNS7_ILi64EEENS7_ILi128EEENS7_ILi96EEEEEENS_6half_tEfNS_4arch4Sm90ELb0ELb0ELb0ELb0ELb1ELb1ELb0ELb0ELi2ELi1ELi2ELi1ELb1EEENS1_21CollectiveEpilogueBwdISD_SE_SG_Li256ELb0ELb0ELi1EEENS1_19SingleTileSchedulerILb0ELb0ELb0ELi128EEEEEEEEEvNT_6ParamsE,(.L_x_6578 - _ZN7cutlass13device_kernelIN5flash11enable_sm90INS1_16FlashAttnBwdSm90INS1_25CollectiveMainloopBwdSm90ILi2ELi2ELi2EN4cute5tupleIJNS5_1CILi1EEES8_S8_EEENS6_IJNS7_ILi64EEENS7_ILi128EEENS7_ILi96EEEEEENS_6half_tEfNS_4arch4Sm90ELb0ELb0ELb0ELb0ELb1ELb1ELb0ELb0ELi2ELi1ELi2ELi1ELb1EEENS1_21CollectiveEpilogueBwdISD_SE_SG_Li256ELb0ELb0ELi1EEENS1_19SingleTileSchedulerILb0ELb0ELb0ELi128EEEEEEEEEvNT_6ParamsE)
        .other          _ZN7cutlass13device_kernelIN5flash11enable_sm90INS1_16FlashAttnBwdSm90INS1_25CollectiveMainloopBwdSm90ILi2ELi2ELi2EN4cute5tupleIJNS5_1CILi1EEES8_S8_EEENS6_IJNS7_ILi64EEENS7_ILi128EEENS7_ILi96EEEEEENS_6half_tEfNS_4arch4Sm90ELb0ELb0ELb0ELb0ELb1ELb1ELb0ELb0ELi2ELi1ELi2ELi1ELb1EEENS1_21CollectiveEpilogueBwdISD_SE_SG_Li256ELb0ELb0ELi1EEENS1_19SingleTileSchedulerILb0ELb0ELb0ELi128EEEEEEEEEvNT_6ParamsE,@"STO_CUDA_ENTRY STV_DEFAULT"
_ZN7cutlass13device_kernelIN5flash11enable_sm90INS1_16FlashAttnBwdSm90INS1_25CollectiveMainloopBwdSm90ILi2ELi2ELi2EN4cute5tupleIJNS5_1CILi1EEES8_S8_EEENS6_IJNS7_ILi64EEENS7_ILi128EEENS7_ILi96EEEEEENS_6half_tEfNS_4arch4Sm90ELb0ELb0ELb0ELb0ELb1ELb1ELb0ELb0ELi2ELi1ELi2ELi1ELb1EEENS1_21CollectiveEpilogueBwdISD_SE_SG_Li256ELb0ELb0ELi1EEENS1_19SingleTileSchedulerILb0ELb0ELb0ELi128EEEEEEEEEvNT_6ParamsE:
        /* <DEDUP_REMOVED lines=29> */
.L_x_3360:
[----:B------:R-:W-:Y:S05]  /*01d0*/  BSYNC B0 ;  /* 0x0000000000007941 */ /* 0x000fea0003800000 */
.L_x_3359:
        /* <DEDUP_REMOVED lines=37> */
.L_x_3361:
        /* <DEDUP_REMOVED lines=22> */
.L_x_3362:
[----:B------:R-:W-:Y:S01]  /*0590*/  PLOP3.LUT P0, PT, PT, PT, UP0, 0x80, 0x0 ;  /* 0x000000000000781c */ /* 0x000fe20003f0f008 */
[----:B------:R-:W-:Y:S01]  /*05a0*/  NOP ;  /* 0x0000000000007918 */ /* 0x000fe20000000000 */
[----:B-12-4-:R-:W-:Y:S11]  /*05b0*/  BAR.SYNC.DEFER_BLOCKING 0x0 ;  /* 0x0000000000007b1d */ /* 0x016ff60000010000 */
[----:B------:R-:W-:Y:S05]  /*05c0*/  @!P0 BRA `(.L_x_3363) ;  /* 0x00000044000c8947 */ /* 0x000fea0003800000 */
.L_x_3364:
        /* <DEDUP_REMOVED lines=35> */
.L_x_3366:
        /* <DEDUP_REMOVED lines=15> */
.L_x_3365:
        /* <DEDUP_REMOVED lines=22> */
.L_x_3368:
        /* <DEDUP_REMOVED lines=15> */
.L_x_3367:
[----:B------:R-:W-:Y:S01]  /*0b40*/  SHF.R.S32.HI R121, RZ, 0x1f, R120 ;  /* 0x0000001fff797819 */ /* 0x000fe20000011478 */
[----:B------:R-:W-:-:S03]  /*0b50*/  UMOV UR4, 0xffffffff ;  /* 0xffffffff00047882 */ /* 0x000fc60000000000 */
[----:B------:R-:W-:-:S04]  /*0b60*/  LEA.HI R0, R121, R120, RZ, 0x7 ;  /* 0x0000007879007211 */ /* 0x000fc800078f38ff */
[----:B------:R-:W-:Y:S01]  /*0b70*/  SHF.R.S32.HI R23, RZ, 0x7, R0 ;  /* 0x00000007ff177819 */ /* 0x000fe20000011400 */
[----:B------:R-:W-:Y:S06]  /*0b80*/  BRA.DIV UR4, `(.L_x_3369) ;  /* 0x0000007604407947 */ /* 0x000fec000b800000 */
[----:B------:R1:W2:Y:S02]  /*0b90*/  SHFL.IDX PT, R14, R23, RZ, 0x1f ;  /* 0x00001fff170e7589 */ /* 0x0002a400000e0000 */
.L_x_3461:
        /* <DEDUP_REMOVED lines=21> */
.L_x_3370:
        /* <DEDUP_REMOVED lines=20> */
.L_x_3372:
        /* <DEDUP_REMOVED lines=125> */
.L_x_3384:
[----:B------:R-:W-:-:S06]  /*1600*/  UISETP.NE.AND UP0, UPT, UR11, 0x3, UPT ;  /* 0x000000030b00788c */ /* 0x000fcc000bf05270 */
[----:B------:R-:W-:-:S13]  /*1610*/  PLOP3.LUT P0, PT, PT, PT, UP0, 0x80, 0x0 ;  /* 0x000000000000781c */ /* 0x000fda0003f0f008 */
[----:B-1----:R-:W-:Y:S05]  /*1620*/  @!P0 BRA `(.L_x_3374) ;  /* 0x0000000000048947 */ /* 0x002fea0003800000 */
[----:B------:R-:W-:Y:S01]  /*1630*/  BPT.TRAP 0x1 ;  /* 0x000000040000795c */ /* 0x000fe20000300000 */
.L_x_3374:
[----:B------:R-:W-:Y:S01]  /*1640*/  R2UR UR8, R2 ;  /* 0x00000000020872ca */ /* 0x000fe200000e0000 */
[----:B------:R-:W-:-:S05]  /*1650*/  IMAD.U32 R6, RZ, RZ, UR5 ;  /* 0x00000005ff067e24 */ /* 0x000fca000f8e00ff */
[----:B------:R-:W-:-:S07]  /*1660*/  SHF.L.U32 R6, R6, 0x1f, RZ ;  /* 0x0000001f06067819 */ /* 0x000fce00000006ff */
[----:B------:R-:W-:-:S09]  /*1670*/  ULEA UR8, UR6, UR8, 0x3 ;  /* 0x0000000806087291 */ /* 0x000fd2000f8e183f */
[----:B------:R2:W3:Y:S01]  /*1680*/  SYNCS.PHASECHK.TRANS64.TRYWAIT P1, [UR8+0x26810], R6 ;  /* 0x02681006ff0075a7 */ /* 0x0004e20008020148 */
[----:B------:R-:W-:Y:S05]  /*1690*/  @!P0 BRA `(.L_x_3375) ;  /* 0x0000000000048947 */ /* 0x000fea0003800000 */
[----:B------:R-:W-:Y:S01]  /*16a0*/  BPT.TRAP 0x1 ;  /* 0x000000040000795c */ /* 0x000fe20000300000 */
.L_x_3375:
[----:B---3--:R-:W-:Y:S05]  /*16b0*/  @P1 BRA `(.L_x_3376) ;  /* 0x0000000000081947 */ /* 0x008fea0003800000 */
[----:B------:R-:W3:Y:S02]  /*16c0*/  SYNCS.PHASECHK.TRANS64.TRYWAIT P1, [UR8+0x26810], R6 ;  /* 0x02681006ff0075a7 */ /* 0x000ee40008020148 */
[----:B---3--:R-:W-:Y:S05]  /*16d0*/  @!P1 BRA `(.L_x_3377) ;  /* 0x0000006800a09947 */ /* 0x008fea0003800000 */
.L_x_3376:
        /* <DEDUP_REMOVED lines=67> */
.L_x_3378:
[----:B------:R1:W1:Y:S01]  /*1b10*/  SYNCS.PHASECHK.TRANS64.TRYWAIT P1, [UR8+0x26830], R6 ;  /* 0x02683006ff0075a7 */ /* 0x0002620008020148 */
[----:B------:R-:W-:Y:S05]  /*1b20*/  @!P0 BRA `(.L_x_3379) ;  /* 0x0000000000048947 */ /* 0x000fea0003800000 */
[----:B------:R-:W-:Y:S01]  /*1b30*/  BPT.TRAP 0x1 ;  /* 0x000000040000795c */ /* 0x000fe20000300000 */
.L_x_3379:
[----:B-1----:R-:W-:Y:S05]  /*1b40*/  @P1 BRA `(.L_x_3380) ;  /* 0x0000000000081947 */ /* 0x002fea0003800000 */
[----:B------:R-:W1:Y:S02]  /*1b50*/  SYNCS.PHASECHK.TRANS64.TRYWAIT P1, [UR8+0x26830], R6 ;  /* 0x02683006ff0075a7 */ /* 0x000e640008020148 */
[----:B-1----:R-:W-:Y:S05]  /*1b60*/  @!P1 BRA `(.L_x_3381) ;  /* 0x0000006400949947 */ /* 0x002fea0003800000 */
.L_x_3380:
        /* <DEDUP_REMOVED lines=441> */
.L_x_3382:
        /* <DEDUP_REMOVED lines=48> */
.L_x_3383:
        /* <DEDUP_REMOVED lines=12> */
.L_x_3373:
        /* <DEDUP_REMOVED lines=67> */
.L_x_3385:
        /* <DEDUP_REMOVED lines=18> */
.L_x_3386:
        /* <DEDUP_REMOVED lines=18> */
.L_x_3387:
        /* <DEDUP_REMOVED lines=18> */
.L_x_3388:
        /* <DEDUP_REMOVED lines=120> */
.L_x_3390:
[----:B------:R-:W-:Y:S05]  /*49d0*/  BSYNC B0 ;  /* 0x0000000000007941 */ /* 0x000fea0003800000 */
.L_x_3389:
[----:B------:R-:W-:-:S04]  /*49e0*/  DEPBAR.LE SB0, 0x0 ;  /* 0x000080000000791a */ /* 0x000fc80000000000 */
[----:B------:R-:W-:Y:S05]  /*49f0*/  EXIT ;  /* 0x000000000000794d */ /* 0x000fea0003800000 */
.L_x_3363:
        /* <DEDUP_REMOVED lines=63> */
.L_x_3417:
        /* <DEDUP_REMOVED lines=17> */
.L_x_3395:
[----:B------:R-:W2:Y:S04]  /*4f00*/  LDG.E.STRONG.GPU R4, desc[UR28][R2.64] ;  /* 0x0000001c02047981 */ /* 0x000ea8000c1ef900 */
[----:B--2---:R-:W-:Y:S01]  /*4f10*/  CCTL.IVALL ;  /* 0x00000000ff00798f */ /* 0x004fe20002000000 */
[----:B------:R-:W-:Y:S05]  /*4f20*/  YIELD ;  /* 0x0000000000007946 */ /* 0x000fea0003800000 */
[----:B------:R-:W-:-:S13]  /*4f30*/  ISETP.NE.AND P3, PT, R4, UR27, PT ;  /* 0x0000001b04007c0c */ /* 0x000fda000bf65270 */
[----:B------:R-:W-:Y:S05]  /*4f40*/  @P3 BRA `(.L_x_3395) ;  /* 0xfffffffc00ec3947 */ /* 0x000fea000383ffff */
.L_x_3394:
[----:B------:R-:W-:Y:S05]  /*4f50*/  BSYNC B0 ;  /* 0x0000000000007941 */ /* 0x000fea0003800000 */
.L_x_3393:
[----:B------:R-:W-:-:S03]  /*4f60*/  UMOV UR16, 0xffffffff ;  /* 0xffffffff00107882 */ /* 0x000fc60000000000 */
[----:B------:R-:W-:Y:S05]  /*4f70*/  BRA.DIV UR16, `(.L_x_3396) ;  /* 0x0000003210a87947 */ /* 0x000fea000b800000 */
[----:B------:R-:W-:Y:S01]  /*4f80*/  NOP ;  /* 0x0000000000007918 */ /* 0x000fe20000000000 */
.L_x_3464:
        /* <DEDUP_REMOVED lines=19> */
.L_x_3398:
[----:B------:R-:W-:Y:S05]  /*50c0*/  BSYNC B0 ;  /* 0x0000000000007941 */ /* 0x000fea0003800000 */
.L_x_3397:
        /* <DEDUP_REMOVED lines=13> */
.L_x_3400:
[----:B------:R-:W-:Y:S05]  /*51a0*/  BSYNC B0 ;  /* 0x0000000000007941 */ /* 0x000fea0003800000 */
.L_x_3399:
[----:B------:R-:W-:Y:S06]  /*51b0*/  BAR.ARV 0xa, 0xa0 ;  /* 0x0282800000007b1d */ /* 0x000fec0000002000 */
[----:B------:R-:W-:Y:S04]  /*51c0*/  BSSY B0, `(.L_x_3401) ;  /* 0x0000003000007945 */ /* 0x000fe80003800000 */
[----:B------:R-:W-:Y:S05]  /*51d0*/  @!P0 BRA `(.L_x_3402) ;  /* 0x0000000000048947 */ /* 0x000fea0003800000 */
[----:B------:R-:W-:-:S04]  /*51e0*/  DEPBAR.LE SB0, 0x0 ;  /* 0x000080000000791a */ /* 0x000fc80000000000 */
.L_x_3402:
[----:B------:R-:W-:Y:S05]  /*51f0*/  BSYNC B0 ;  /* 0x0000000000007941 */ /* 0x000fea0003800000 */
.L_x_3401:
        /* <DEDUP_REMOVED lines=19> */
.L_x_3404:
[----:B------:R-:W-:Y:S05]  /*5330*/  BSYNC B0 ;  /* 0x0000000000007941 */ /* 0x000fea0003800000 */
.L_x_3403:
        /* <DEDUP_REMOVED lines=9> */
.L_x_3407:
[----:B------:R-:W2:Y:S04]  /*53d0*/  LDG.E.STRONG.GPU R4, desc[UR28][R2.64] ;  /* 0x0000001c02047981 */ /* 0x000ea8000c1ef900 */
[----:B--2---:R-:W-:Y:S01]  /*53e0*/  CCTL.IVALL ;  /* 0x00000000ff00798f */ /* 0x004fe20002000000 */
[----:B------:R-:W-:Y:S05]  /*53f0*/  YIELD ;  /* 0x0000000000007946 */ /* 0x000fea0003800000 */
[----:B------:R-:W-:-:S13]  /*5400*/  ISETP.NE.AND P3, PT, R4, UR27, PT ;  /* 0x0000001b04007c0c */ /* 0x000fda000bf65270 */
[----:B------:R-:W-:Y:S05]  /*5410*/  @P3 BRA `(.L_x_3407) ;  /* 0xfffffffc00ec3947 */ /* 0x000fea000383ffff */
.L_x_3406:
[----:B------:R-:W-:Y:S05]  /*5420*/  BSYNC B0 ;  /* 0x0000000000007941 */ /* 0x000fea0003800000 */
.L_x_3405:
[----:B------:R-:W-:-:S03]  /*5430*/  UMOV UR8, 0xffffffff ;  /* 0xffffffff00087882 */ /* 0x000fc60000000000 */
[----:B------:R-:W-:Y:S05]  /*5440*/  BRA.DIV UR8, `(.L_x_3408) ;  /* 0x0000002e08907947 */ /* 0x000fea000b800000 */
[----:B------:R-:W-:Y:S01]  /*5450*/  NOP ;  /* 0x0000000000007918 */ /* 0x000fe20000000000 */
.L_x_3467:
        /* <DEDUP_REMOVED lines=13> */
.L_x_3410:
[----:B------:R-:W-:Y:S05]  /*5530*/  BSYNC B0 ;  /* 0x0000000000007941 */ /* 0x000fea0003800000 */
.L_x_3409:
        /* <DEDUP_REMOVED lines=13> */
.L_x_3412:
[----:B------:R-:W-:Y:S05]  /*5610*/  BSYNC B0 ;  /* 0x0000000000007941 */ /* 0x000fea0003800000 */
.L_x_3411:
[----:B------:R-:W-:Y:S06]  /*5620*/  BAR.ARV 0xa, 0xa0 ;  /* 0x0282800000007b1d */ /* 0x000fec0000002000 */
[----:B------:R-:W-:Y:S04]  /*5630*/  BSSY B0, `(.L_x_3413) ;  /* 0x0000003000007945 */ /* 0x000fe80003800000 */
[----:B------:R-:W-:Y:S05]  /*5640*/  @!P0 BRA `(.L_x_3414) ;  /* 0x0000000000048947 */ /* 0x000fea0003800000 */
[----:B------:R-:W-:-:S04]  /*5650*/  DEPBAR.LE SB0, 0x0 ;  /* 0x000080000000791a */ /* 0x000fc80000000000 */
.L_x_3414:
[----:B------:R-:W-:Y:S05]  /*5660*/  BSYNC B0 ;  /* 0x0000000000007941 */ /* 0x000fea0003800000 */
.L_x_3413:
        /* <DEDUP_REMOVED lines=19> */
.L_x_3416:
[----:B------:R-:W-:Y:S05]  /*57a0*/  BSYNC B0 ;  /* 0x0000000000007941 */ /* 0x000fea0003800000 */
.L_x_3415:
[----:B------:R-:W-:Y:S02]  /*57b0*/  UIADD3 UR4, UR4, 0x2, URZ ;  /* 0x0000000204047890 */ /* 0x000fe4000fffe03f */
[----:B------:R-:W-:Y:S01]  /*57c0*/  UIADD3 UR5, UR5, 0x1, URZ ;  /* 0x0000000105057890 */ /* 0x000fe2000fffe03f */
[----:B------:R-:W-:Y:S11]  /*57d0*/  @P2 BRA `(.L_x_3417) ;  /* 0xfffffff400842947 */ /* 0x000ff6000383ffff */
.L_x_3392:
        /* <DEDUP_REMOVED lines=13> */
.L_x_3420:
[----:B------:R-:W2:Y:S04]  /*58b0*/  LDG.E.STRONG.GPU R0, desc[UR28][R2.64] ;  /* 0x0000001c02007981 */ /* 0x000ea8000c1ef900 */
[----:B--2---:R-:W-:Y:S01]  /*58c0*/  CCTL.IVALL ;  /* 0x00000000ff00798f */ /* 0x004fe20002000000 */
[----:B------:R-:W-:Y:S05]  /*58d0*/  YIELD ;  /* 0x0000000000007946 */ /* 0x000fea0003800000 */
[----:B------:R-:W-:-:S13]  /*58e0*/  ISETP.NE.AND P2, PT, R0, UR27, PT ;  /* 0x0000001b00007c0c */ /* 0x000fda000bf45270 */
[----:B------:R-:W-:Y:S05]  /*58f0*/  @P2 BRA `(.L_x_3420) ;  /* 0xfffffffc00ec2947 */ /* 0x000fea000383ffff */
.L_x_3419:
[----:B------:R-:W-:Y:S05]  /*5900*/  BSYNC B0 ;  /* 0x0000000000007941 */ /* 0x000fea0003800000 */
.L_x_3418:
[----:B------:R-:W-:-:S03]  /*5910*/  UMOV UR5, 0xffffffff ;  /* 0xffffffff00057882 */ /* 0x000fc60000000000 */
[----:B------:R-:W-:Y:S05]  /*5920*/  BRA.DIV UR5, `(.L_x_3421) ;  /* 0x0000002a05747947 */ /* 0x000fea000b800000 */
[----:B------:R-:W-:Y:S01]  /*5930*/  NOP ;  /* 0x0000000000007918 */ /* 0x000fe20000000000 */
.L_x_3470:
        /* <DEDUP_REMOVED lines=22> */
.L_x_3423:
[----:B------:R-:W-:Y:S05]  /*5aa0*/  BSYNC B0 ;  /* 0x0000000000007941 */ /* 0x000fea0003800000 */
.L_x_3422:
        /* <DEDUP_REMOVED lines=20> */
.L_x_3425:
[----:B------:R-:W-:Y:S05]  /*5bf0*/  BSYNC B0 ;  /* 0x0000000000007941 */ /* 0x000fea0003800000 */
.L_x_3424:
[----:B------:R-:W-:Y:S06]  /*5c00*/  BAR.ARV 0xa, 0xa0 ;  /* 0x0282800000007b1d */ /* 0x000fec0000002000 */
[----:B------:R-:W-:Y:S04]  /*5c10*/  BSSY B0, `(.L_x_3426) ;  /* 0x0000003000007945 */ /* 0x000fe80003800000 */
[----:B------:R-:W-:Y:S05]  /*5c20*/  @!P0 BRA `(.L_x_3427) ;  /* 0x0000000000048947 */ /* 0x000fea0003800000 */
[----:B------:R-:W-:-:S04]  /*5c30*/  DEPBAR.LE SB0, 0x0 ;  /* 0x000080000000791a */ /* 0x000fc80000000000 */
.L_x_3427:
[----:B------:R-:W-:Y:S05]  /*5c40*/  BSYNC B0 ;  /* 0x0000000000007941 */ /* 0x000fea0003800000 */
.L_x_3426:
        /* <DEDUP_REMOVED lines=19> */
.L_x_3429:
[----:B------:R-:W-:Y:S05]  /*5d80*/  BSYNC B0 ;  /* 0x0000000000007941 */ /* 0x000fea0003800000 */
.L_x_3428:
[----:B------:R-:W-:Y:S05]  /*5d90*/  EXIT ;  /* 0x000000000000794d */ /* 0x000fea0003800000 */
.L_x_3391:
        /* <DEDUP_REMOVED lines=48> */
.L_x_3471:
        /* <DEDUP_REMOVED lines=14> */
.L_x_3433:
        /* <DEDUP_REMOVED lines=127> */
.L_x_3444:
[----:B------:R-:W-:-:S04]  /*6970*/  SHF.L.U32 R20, R9, 0x1f, RZ ;  /* 0x0000001f09147819 */ /* 0x000fc800000006ff */
[----:B-1----:R-:W1:Y:S02]  /*6980*/  SYNCS.PHASECHK.TRANS64.TRYWAIT P1, [R0+URZ+0x26840], R20 ;  /* 0x02684014000075a7 */ /* 0x002e64000802017f */
[----:B-123--:R-:W-:Y:S05]  /*6990*/  @!P1 BRA `(.L_x_3436) ;  /* 0x0000001800889947 */ /* 0x00efea0003800000 */
.L_x_3472:
[----:B------:R-:W-:Y:S05]  /*69a0*/  @P0 BRA `(.L_x_3437) ;  /* 0x0000000000140947 */ /* 0x000fea0003800000 */
[----:B------:R-:W-:Y:S01]  /*69b0*/  ISETP.NE.AND P1, PT, R13, RZ, PT ;  /* 0x000000ff0d00720c */ /* 0x000fe20003f25270 */
[----:B------:R-:W-:-:S04]  /*69c0*/  IMAD.MOV.U32 R3, RZ, RZ, 0x3100 ;  /* 0x00003100ff037424 */ /* 0x000fc800078e00ff */
[----:B------:R2:W-:Y:S08]  /*69d0*/  SYNCS.ARRIVE.TRANS64 RZ, [R0+URZ+0x26830], R3 ;  /* 0x0268300300ff79a7 */ /* 0x0005f0000800003f */
[----:B------:R-:W-:Y:S05]  /*69e0*/  @!P1 BRA `(.L_x_3437) ;  /* 0x0000000000049947 */ /* 0x000fea0003800000 */
[----:B------:R-:W-:Y:S01]  /*69f0*/  BPT.TRAP 0x1 ;  /* 0x000000040000795c */ /* 0x000fe20000300000 */
.L_x_3437:
        /* <DEDUP_REMOVED lines=42> */
.L_x_3473:
[----:B------:R-:W-:Y:S05]  /*6ca0*/  @P0 BRA `(.L_x_3439) ;  /* 0x0000000000140947 */ /* 0x000fea0003800000 */
[----:B------:R-:W-:Y:S01]  /*6cb0*/  ISETP.NE.AND P1, PT, R13, RZ, PT ;  /* 0x000000ff0d00720c */ /* 0x000fe20003f25270 */
[----:B------:R-:W-:-:S04]  /*6cc0*/  IMAD.MOV.U32 R3, RZ, RZ, 0x3100 ;  /* 0x00003100ff037424 */ /* 0x000fc800078e00ff */
[----:B------:R3:W-:Y:S08]  /*6cd0*/  SYNCS.ARRIVE.TRANS64 RZ, [R0+URZ+0x26818], R3 ;  /* 0x0268180300ff79a7 */ /* 0x0007f0000800003f */
[----:B------:R-:W-:Y:S05]  /*6ce0*/  @!P1 BRA `(.L_x_3439) ;  /* 0x0000000000049947 */ /* 0x000fea0003800000 */
[----:B------:R-:W-:Y:S01]  /*6cf0*/  BPT.TRAP 0x1 ;  /* 0x000000040000795c */ /* 0x000fe20000300000 */
.L_x_3439:
        /* <DEDUP_REMOVED lines=34> */
.L_x_3474:
[----:B-123--:R-:W-:Y:S01]  /*6f20*/  SHF.R.S32.HI R20, RZ, 0x1f, R19 ;  /* 0x0000001fff147819 */ /* 0x00efe20000011413 */
[----:B------:R-:W-:Y:S06]  /*6f30*/  @P0 BRA `(.L_x_3441) ;  /* 0x0000000000140947 */ /* 0x000fec0003800000 */
[----:B------:R-:W-:Y:S01]  /*6f40*/  ISETP.NE.AND P1, PT, R13, RZ, PT ;  /* 0x000000ff0d00720c */ /* 0x000fe20003f25270 */
[----:B------:R-:W-:-:S04]  /*6f50*/  IMAD.MOV.U32 R21, RZ, RZ, 0x3100 ;  /* 0x00003100ff157424 */ /* 0x000fc800078e00ff */
[----:B------:R1:W-:Y:S08]  /*6f60*/  SYNCS.ARRIVE.TRANS64 RZ, [R0+URZ+0x26838], R21 ;  /* 0x0268381500ff79a7 */ /* 0x0003f0000800003f */
[----:B------:R-:W-:Y:S05]  /*6f70*/  @!P1 BRA `(.L_x_3441) ;  /* 0x0000000000049947 */ /* 0x000fea0003800000 */
[----:B------:R-:W-:Y:S01]  /*6f80*/  BPT.TRAP 0x1 ;  /* 0x000000040000795c */ /* 0x000fe20000300000 */
.L_x_3441:
        /* <DEDUP_REMOVED lines=38> */
.L_x_3476:
[----:B------:R-:W-:Y:S05]  /*71f0*/  @P0 BRA `(.L_x_3443) ;  /* 0x0000000000140947 */ /* 0x000fea0003800000 */
[----:B------:R-:W-:Y:S01]  /*7200*/  ISETP.NE.AND P1, PT, R13, RZ, PT ;  /* 0x000000ff0d00720c */ /* 0x000fe20003f25270 */
[----:B--2---:R-:W-:-:S04]  /*7210*/  IMAD.MOV.U32 R5, RZ, RZ, 0x3100 ;  /* 0x00003100ff057424 */ /* 0x004fc800078e00ff */
[----:B------:R3:W-:Y:S08]  /*7220*/  SYNCS.ARRIVE.TRANS64 RZ, [R0+URZ+0x26810], R5 ;  /* 0x0268100500ff79a7 */ /* 0x0007f0000800003f */
[----:B------:R-:W-:Y:S05]  /*7230*/  @!P1 BRA `(.L_x_3443) ;  /* 0x0000000000049947 */ /* 0x000fea0003800000 */
[----:B------:R-:W-:Y:S01]  /*7240*/  BPT.TRAP 0x1 ;  /* 0x000000040000795c */ /* 0x000fe20000300000 */
.L_x_3443:
        /* <DEDUP_REMOVED lines=36> */
.L_x_3435:
[----:B------:R-:W-:-:S13]  /*7490*/  ISETP.NE.AND P1, PT, R17, RZ, PT ;  /* 0x000000ff1100720c */ /* 0x000fda0003f25270 */
[----:B------:R-:W-:Y:S05]  /*74a0*/  @!P1 BRA `(.L_x_3434) ;  /* 0x0000000400609947 */ /* 0x000fea0003800000 */
[----:B------:R-:W-:-:S04]  /*74b0*/  SHF.L.U32 R7, R9, 0x1f, RZ ;  /* 0x0000001f09077819 */ /* 0x000fc800000006ff */
[----:B------:R-:W2:Y:S02]  /*74c0*/  SYNCS.PHASECHK.TRANS64.TRYWAIT P1, [R0+URZ+0x26840], R7 ;  /* 0x02684007000075a7 */ /* 0x000ea4000802017f */
[----:B--2---:R-:W-:Y:S05]  /*74d0*/  @!P1 BRA `(.L_x_3445) ;  /* 0x00000010000c9947 */ /* 0x004fea0003800000 */
.L_x_3477:
[----:B------:R-:W-:Y:S05]  /*74e0*/  @P0 BRA `(.L_x_3446) ;  /* 0x0000000000140947 */ /* 0x000fea0003800000 */
[----:B------:R-:W-:Y:S01]  /*74f0*/  ISETP.NE.AND P1, PT, R13, RZ, PT ;  /* 0x000000ff0d00720c */ /* 0x000fe20003f25270 */
[----:B------:R-:W-:-:S04]  /*7500*/  IMAD.MOV.U32 R5, RZ, RZ, 0x3100 ;  /* 0x00003100ff057424 */ /* 0x000fc800078e00ff */
[----:B------:R3:W-:Y:S08]  /*7510*/  SYNCS.ARRIVE.TRANS64 RZ, [R0+URZ+0x26830], R5 ;  /* 0x0268300500ff79a7 */ /* 0x0007f0000800003f */
[----:B------:R-:W-:Y:S05]  /*7520*/  @!P1 BRA `(.L_x_3446) ;  /* 0x0000000000049947 */ /* 0x000fea0003800000 */
[----:B------:R-:W-:Y:S01]  /*7530*/  BPT.TRAP 0x1 ;  /* 0x000000040000795c */ /* 0x000fe20000300000 */
.L_x_3446:
        /* <DEDUP_REMOVED lines=40> */
.L_x_3478:
[----:B------:R-:W-:Y:S05]  /*77c0*/  @P0 BRA `(.L_x_3448) ;  /* 0x0000000000140947 */ /* 0x000fea0003800000 */
[----:B------:R-:W-:Y:S01]  /*77d0*/  ISETP.NE.AND P0, PT, R13, RZ, PT ;  /* 0x000000ff0d00720c */ /* 0x000fe20003f05270 */
[----:B------:R-:W-:-:S04]  /*77e0*/  IMAD.MOV.U32 R5, RZ, RZ, 0x3100 ;  /* 0x00003100ff057424 */ /* 0x000fc800078e00ff */
[----:B------:R4:W-:Y:S08]  /*77f0*/  SYNCS.ARRIVE.TRANS64 RZ, [R0+URZ+0x26818], R5 ;  /* 0x0268180500ff79a7 */ /* 0x0009f0000800003f */
[----:B------:R-:W-:Y:S05]  /*7800*/  @!P0 BRA `(.L_x_3448) ;  /* 0x0000000000048947 */ /* 0x000fea0003800000 */
[----:B------:R-:W-:Y:S01]  /*7810*/  BPT.TRAP 0x1 ;  /* 0x000000040000795c */ /* 0x000fe20000300000 */
.L_x_3448:
        /* <DEDUP_REMOVED lines=33> */
.L_x_3434:
[----:B------:R-:W4:Y:S01]  /*7a30*/  S2R R2, SR_TID.X ;  /* 0x0000000000027919 */ /* 0x000f220000002100 */
[----:B------:R-:W-:Y:S01]  /*7a40*/  IMAD R3, R12, 0x8, R0 ;  /* 0x000000080c037824 */ /* 0x000fe200078e0200 */
[----:B----4-:R-:W-:Y:S02]  /*7a50*/  LOP3.LUT R4, R2, 0x7f, RZ, 0xc0, !PT ;  /* 0x0000007f02047812 */ /* 0x010fe400078ec0ff */
[----:B------:R-:W-:Y:S02]  /*7a60*/  SHF.L.U32 R2, R9, 0x1f, RZ ;  /* 0x0000001f09027819 */ /* 0x000fe400000006ff */
[----:B------:R-:W-:Y:S02]  /*7a70*/  ISETP.NE.AND P1, PT, R4, RZ, PT ;  /* 0x000000ff0400720c */ /* 0x000fe40003f25270 */
[----:B------:R-:W4:Y:S02]  /*7a80*/  SYNCS.PHASECHK.TRANS64.TRYWAIT P0, [R3+URZ+0x26840], R2 ;  /* 0x02684002030075a7 */ /* 0x000f24000800017f */
[----:B----4-:R-:W-:Y:S09]  /*7a90*/  @!P0 BRA `(.L_x_3449) ;  /* 0x0000000800c48947 */ /* 0x010ff20003800000 */
.L_x_3479:
[----:B------:R-:W-:Y:S05]  /*7aa0*/  @P1 BRA `(.L_x_3450) ;  /* 0x0000000000181947 */ /* 0x000fea0003800000 */
[----:B------:R-:W5:Y:S01]  /*7ab0*/  S2R R4, SR_TID.X ;  /* 0x0000000000047919 */ /* 0x000f620000002100 */
[----:B----4-:R-:W-:-:S04]  /*7ac0*/  IMAD.MOV.U32 R2, RZ, RZ, 0x3100 ;  /* 0x00003100ff027424 */ /* 0x010fc800078e00ff */
[----:B------:R4:W-:Y:S01]  /*7ad0*/  SYNCS.ARRIVE.TRANS64 RZ, [R3+URZ+0x26830], R2 ;  /* 0x0268300203ff79a7 */ /* 0x0009e2000800003f */
[----:B-----5:R-:W-:-:S13]  /*7ae0*/  LOP3.LUT P0, RZ, R4, 0x1f, RZ, 0xc0, !PT ;  /* 0x0000001f04ff7812 */ /* 0x020fda000780c0ff */
[----:B----4-:R-:W-:Y:S05]  /*7af0*/  @!P0 BRA `(.L_x_3450) ;  /* 0x0000000000048947 */ /* 0x010fea0003800000 */
[----:B------:R-:W-:Y:S01]  /*7b00*/  BPT.TRAP 0x1 ;  /* 0x000000040000795c */ /* 0x000fe20000300000 */
.L_x_3450:
        /* <DEDUP_REMOVED lines=47> */
.L_x_3431:
[----:B------:R-:W-:Y:S05]  /*7e00*/  BSYNC B0 ;  /* 0x0000000000007941 */ /* 0x000fea0003800000 */
.L_x_3430:
[----:B------:R-:W-:-:S03]  /*7e10*/  UMOV UR5, 0xffffffff ;  /* 0xffffffff00057882 */ /* 0x000fc60000000000 */
[----:B------:R-:W-:Y:S05]  /*7e20*/  BRA.DIV UR5, `(.L_x_3451) ;  /* 0x0000000605f47947 */ /* 0x000fea000b800000 */
[----:B------:R-:W-:-:S13]  /*7e30*/  ELECT P0, URZ, PT ;  /* 0x00000000003f782f */ /* 0x000fda0003800000 */
.L_x_3482:
[----:B------:R-:W-:Y:S04]  /*7e40*/  BSSY B0, `(.L_x_3452) ;  /* 0x0000023000007945 */ /* 0x000fe80003800000 */
[----:B------:R-:W-:Y:S05]  /*7e50*/  @!P0 BRA `(.L_x_3453) ;  /* 0x0000000000848947 */ /* 0x000fea0003800000 */
[----:B------:R-:W-:-:S06]  /*7e60*/  ULOP3.LUT UR5, UR38, 0x2, URZ, 0xfc, !UPT ;  /* 0x0000000226057892 */ /* 0x000fcc000f8efc3f */
[----:B------:R-:W-:-:S05]  /*7e70*/  IMAD.U32 R2, RZ, RZ, UR5 ;  /* 0x00000005ff027e24 */ /* 0x000fca000f8e00ff */
[----:B------:R-:W-:-:S13]  /*7e80*/  ISETP.NE.AND P0, PT, R2, 0x3, PT ;  /* 0x000000030200780c */ /* 0x000fda0003f05270 */
[----:B------:R-:W-:Y:S05]  /*7e90*/  @!P0 BRA `(.L_x_3454) ;  /* 0x0000000000048947 */ /* 0x000fea0003800000 */
[----:B------:R-:W-:Y:S01]  /*7ea0*/  BPT.TRAP 0x1 ;  /* 0x000000040000795c */ /* 0x000fe20000300000 */
.L_x_3454:
        /* <DEDUP_REMOVED lines=15> */
.L_x_3483:
[----:B------:R-:W2:Y:S02]  /*7fa0*/  SYNCS.PHASECHK.TRANS64.TRYWAIT P1, [R3+URZ], R2 ;  /* 0x00000002030075a7 */ /* 0x000ea4000802017f */
[----:B--2---:R-:W-:Y:S05]  /*7fb0*/  @!P1 BRA `(.L_x_3456) ;  /* 0x0000000400c89947 */ /* 0x004fea0003800000 */
.L_x_3484:
[----:B------:R-:W-:Y:S05]  /*7fc0*/  @!P0 BRA `(.L_x_3457) ;  /* 0x0000000000048947 */ /* 0x000fea0003800000 */
[----:B------:R-:W-:Y:S01]  /*7fd0*/  BPT.TRAP 0x1 ;  /* 0x000000040000795c */ /* 0x000fe20000300000 */
.L_x_3457:
[----:B--2---:R-:W-:-:S04]  /*7fe0*/  VIADD R3, R7, 0x26840 ;  /* 0x0002684007037836 */ /* 0x004fc80000000000 */
[----:B------:R-:W-:-:S04]  /*7ff0*/  IMAD R0, R0, 0x8, R3 ;  /* 0x0000000800007824 */ /* 0x000fc800078e0203 */
[----:B------:R-:W2:Y:S02]  /*8000*/  SYNCS.PHASECHK.TRANS64.TRYWAIT P0, [R0+URZ], R5 ;  /* 0x00000005000075a7 */ /* 0x000ea4000800017f */
[----:B--2---:R-:W-:Y:S05]  /*8010*/  @!P0 BRA `(.L_x_3458) ;  /* 0x0000000400c48947 */ /* 0x004fea0003800000 */
.L_x_3485:
[----:B------:R-:W-:-:S07]  /*8020*/  IMAD R3, R4, 0x8, R3 ;  /* 0x0000000804037824 */ /* 0x000fce00078e0203 */
.L_x_3459:
[----:B---3--:R3:W4:Y:S02]  /*8030*/  SYNCS.PHASECHK.TRANS64.TRYWAIT P0, [R3+URZ], R2 ;  /* 0x00000002030075a7 */ /* 0x008724000800017f */
[----:B----4-:R-:W-:Y:S05]  /*8040*/  @!P0 NANOSLEEP.SYNCS 0x989680 ;  /* 0x009896800000895d */ /* 0x010fea0003900000 */
[----:B------:R-:W4:Y:S02]  /*8050*/  @!P0 SYNCS.PHASECHK.TRANS64 P0, [R3+URZ], R2 ;  /* 0x00000002030085a7 */ /* 0x000f24000800007f */
[----:B----4-:R-:W-:Y:S05]  /*8060*/  @!P0 BRA `(.L_x_3459) ;  /* 0xfffffffc00f08947 */ /* 0x010fea000383ffff */
.L_x_3453:
[----:B------:R-:W-:Y:S05]  /*8070*/  BSYNC B0 ;  /* 0x0000000000007941 */ /* 0x000fea0003800000 */
.L_x_3452:
[----:B------:R-:W-:Y:S05]  /*8080*/  EXIT ;  /* 0x000000000000794d */ /* 0x000fea0003800000 */
.L_x_3369:
[----:B------:R-:W-:Y:S02]  /*8090*/  IMAD.MOV.U32 R13, RZ, RZ, R23 ;  /* 0x000000ffff0d7224 */ /* 0x000fe400078e0017 */
[----:B------:R-:W-:Y:S02]  /*80a0*/  IMAD.MOV.U32 R12, RZ, RZ, RZ ;  /* 0x000000ffff0c7224 */ /* 0x000fe400078e00ff */
[----:B------:R-:W-:Y:S02]  /*80b0*/  IMAD.MOV.U32 R11, RZ, RZ, 0x1f ;  /* 0x0000001fff0b7424 */ /* 0x000fe400078e00ff */
[----:B------:R-:W-:-:S07]  /*80c0*/  IMAD.MOV.U32 R15, RZ, RZ, -0x1 ;  /* 0xffffffffff0f7424 */ /* 0x000fce00078e00ff */
[----:B------:R-:W-:Y:S05]  /*80d0*/  WARPSYNC.COLLECTIVE R15, `(.L_x_3460) ;  /* 0x000000000f087348 */ /* 0x000fea0003c00000 */
[----:B------:R1:W2:Y:S02]  /*80e0*/  SHFL.IDX P6, R14, R13, R12, R11 ;  /* 0x0000000c0d0e7389 */ /* 0x0002a400000c000b */
[----:B-12---:R-:W-:Y:S01]  /*80f0*/  ENDCOLLECTIVE ;  /* 0x000000000000791b */ /* 0x006fe20003800000 */
.L_x_3460:
[----:B------:R-:W-:Y:S05]  /*8100*/  BRA `(.L_x_3461) ;  /* 0xffffff8800a47947 */ /* 0x000fea000383ffff */
.L_x_3371:
[----:B--2---:R2:W3:Y:S02]  /*8110*/  SYNCS.PHASECHK.TRANS64.TRYWAIT P0, [R2+URZ+0x26800], R5 ;  /* 0x02680005020075a7 */ /* 0x0044e4000800017f */
[----:B---3--:R-:W-:Y:S05]  /*8120*/  @!P0 NANOSLEEP.SYNCS 0x989680 ;  /* 0x009896800000895d */ /* 0x008fea0003900000 */
[----:B------:R-:W3:Y:S02]  /*8130*/  @!P0 SYNCS.PHASECHK.TRANS64 P0, [R2+URZ+0x26800], R5 ;  /* 0x02680005020085a7 */ /* 0x000ee4000800007f */
[----:B---3--:R-:W-:Y:S05]  /*8140*/  @!P0 BRA `(.L_x_3371) ;  /* 0xfffffffc00f08947 */ /* 0x008fea000383ffff */
[----:B------:R-:W-:Y:S05]  /*8150*/  BRA `(.L_x_3370) ;  /* 0xffffff8800e47947 */ /* 0x000fea000383ffff */
.L_x_3377:
[----:B---3--:R-:W-:-:S04]  /*8160*/  IMAD.U32 R5, RZ, RZ, UR8 ;  /* 0x00000008ff057e24 */ /* 0x008fc8000f8e00ff */
[----:B------:R3:W1:Y:S03]  /*8170*/  SYNCS.PHASECHK.TRANS64.TRYWAIT P1, [R5+URZ+0x26810], R6 ;  /* 0x02681006050075a7 */ /* 0x000666000802017f */
[----:B-1----:R-:W-:Y:S05]  /*8180*/  @!P1 NANOSLEEP.SYNCS 0x989680 ;  /* 0x009896800000995d */ /* 0x002fea0003900000 */
[----:B------:R-:W1:Y:S02]  /*8190*/  @!P1 SYNCS.PHASECHK.TRANS64 P1, [R5+URZ+0x26810], R6 ;  /* 0x02681006050095a7 */ /* 0x000e64000802007f */
[----:B-1----:R-:W-:Y:S05]  /*81a0*/  @!P1 BRA `(.L_x_3377) ;  /* 0xfffffffc00ec9947 */ /* 0x002fea000383ffff */
[----:B------:R-:W-:Y:S05]  /*81b0*/  BRA `(.L_x_3376) ;  /* 0xffffff9400487947 */ /* 0x000fea000383ffff */
.L_x_3381:
[----:B------:R-:W-:-:S04]  /*81c0*/  IMAD.U32 R5, RZ, RZ, UR8 ;  /* 0x00000008ff057e24 */ /* 0x000fc8000f8e00ff */
[----:B------:R1:W1:Y:S03]  /*81d0*/  SYNCS.PHASECHK.TRANS64.TRYWAIT P1, [R5+URZ+0x26830], R6 ;  /* 0x02683006050075a7 */ /* 0x000266000802017f */
[----:B-1----:R-:W-:Y:S05]  /*81e0*/  @!P1 NANOSLEEP.SYNCS 0x989680 ;  /* 0x009896800000995d */ /* 0x002fea0003900000 */
[----:B------:R-:W1:Y:S02]  /*81f0*/  @!P1 SYNCS.PHASECHK.TRANS64 P1, [R5+URZ+0x26830], R6 ;  /* 0x02683006050095a7 */ /* 0x000e64000802007f */
[----:B-1----:R-:W-:Y:S05]  /*8200*/  @!P1 BRA `(.L_x_3381) ;  /* 0xfffffffc00ec9947 */ /* 0x002fea000383ffff */
[----:B------:R-:W-:Y:S05]  /*8210*/  BRA `(.L_x_3380) ;  /* 0xffffff9800547947 */ /* 0x000fea000383ffff */
.L_x_3396:
[----:B------:R-:W-:Y:S01]  /*8220*/  BSSY B0, `(.L_x_3462) ;  /* 0x0000005000007945 */ /* 0x000fe20003800000 */
[----:B------:R-:W-:-:S07]  /*8230*/  IMAD.MOV.U32 R15, RZ, RZ, -0x1 ;  /* 0xffffffffff0f7424 */ /* 0x000fce00078e00ff */
[----:B------:R-:W-:Y:S05]  /*8240*/  WARPSYNC.COLLECTIVE R15, `(.L_x_3463) ;  /* 0x000000000f087348 */ /* 0x000fea0003c00000 */
[----:B------:R-:W-:Y:S01]  /*8250*/  NOP ;  /* 0x0000000000007918 */ /* 0x000fe20000000000 */
[----:B------:R-:W-:Y:S01]  /*8260*/  ENDCOLLECTIVE ;  /* 0x000000000000791b */ /* 0x000fe20003800000 */
.L_x_3463:
[----:B------:R-:W-:Y:S05]  /*8270*/  BSYNC B0 ;  /* 0x0000000000007941 */ /* 0x000fea0003800000 */
.L_x_3462:
[----:B------:R-:W-:Y:S05]  /*8280*/  BRA `(.L_x_3464) ;  /* 0xffffffcc00407947 */ /* 0x000fea000383ffff */
.L_x_3408:
[----:B------:R-:W-:Y:S01]  /*8290*/  BSSY B0, `(.L_x_3465) ;  /* 0x0000005000007945 */ /* 0x000fe20003800000 */
[----:B------:R-:W-:-:S07]  /*82a0*/  IMAD.MOV.U32 R15, RZ, RZ, -0x1 ;  /* 0xffffffffff0f7424 */ /* 0x000fce00078e00ff */
[----:B------:R-:W-:Y:S05]  /*82b0*/  WARPSYNC.COLLECTIVE R15, `(.L_x_3466) ;  /* 0x000000000f087348 */ /* 0x000fea0003c00000 */
[----:B------:R-:W-:Y:S01]  /*82c0*/  NOP ;  /* 0x0000000000007918 */ /* 0x000fe20000000000 */
[----:B------:R-:W-:Y:S01]  /*82d0*/  ENDCOLLECTIVE ;  /* 0x000000000000791b */ /* 0x000fe20003800000 */
.L_x_3466:
[----:B------:R-:W-:Y:S05]  /*82e0*/  BSYNC B0 ;  /* 0x0000000000007941 */ /* 0x000fea0003800000 */
.L_x_3465:
[----:B------:R-:W-:Y:S05]  /*82f0*/  BRA `(.L_x_3467) ;  /* 0xffffffd000587947 */ /* 0x000fea000383ffff */
.L_x_3421:
[----:B------:R-:W-:Y:S01]  /*8300*/  BSSY B0, `(.L_x_3468) ;  /* 0x0000005000007945 */ /* 0x000fe20003800000 */
[----:B------:R-:W-:-:S07]  /*8310*/  IMAD.MOV.U32 R15, RZ, RZ, -0x1 ;  /* 0xffffffffff0f7424 */ /* 0x000fce00078e00ff */
[----:B------:R-:W-:Y:S05]  /*8320*/  WARPSYNC.COLLECTIVE R15, `(.L_x_3469) ;  /* 0x000000000f087348 */ /* 0x000fea0003c00000 */
[----:B------:R-:W-:Y:S01]  /*8330*/  NOP ;  /* 0x0000000000007918 */ /* 0x000fe20000000000 */
[----:B------:R-:W-:Y:S01]  /*8340*/  ENDCOLLECTIVE ;  /* 0x000000000000791b */ /* 0x000fe20003800000 */
.L_x_3469:
[----:B------:R-:W-:Y:S05]  /*8350*/  BSYNC B0 ;  /* 0x0000000000007941 */ /* 0x000fea0003800000 */
.L_x_3468:
[----:B------:R-:W-:Y:S05]  /*8360*/  BRA `(.L_x_3470) ;  /* 0xffffffd400747947 */ /* 0x000fea000383ffff */
.L_x_3432:
[----:B-1----:R1:W2:Y:S02]  /*8370*/  SYNCS.PHASECHK.TRANS64.TRYWAIT P0, [R0+URZ+0x26820], R3 ;  /* 0x02682003000075a7 */ /* 0x0022a4000800017f */
[----:B--2---:R-:W-:Y:S05]  /*8380*/  @!P0 NANOSLEEP.SYNCS 0x989680 ;  /* 0x009896800000895d */ /* 0x004fea0003900000 */
[----:B------:R-:W2:Y:S02]  /*8390*/  @!P0 SYNCS.PHASECHK.TRANS64 P0, [R0+URZ+0x26820], R3 ;  /* 0x02682003000085a7 */ /* 0x000ea4000800007f */
[----:B--2---:R-:W-:Y:S05]  /*83a0*/  @!P0 BRA `(.L_x_3432) ;  /* 0xfffffffc00f08947 */ /* 0x004fea000383ffff */
[----:B------:R-:W-:Y:S05]  /*83b0*/  BRA `(.L_x_3471) ;  /* 0xffffffdc00387947 */ /* 0x000fea000383ffff */
.L_x_3436:
[----:B-1----:R1:W2:Y:S02]  /*83c0*/  SYNCS.PHASECHK.TRANS64.TRYWAIT P1, [R0+URZ+0x26840], R20 ;  /* 0x02684014000075a7 */ /* 0x0022a4000802017f */
[----:B--2---:R-:W-:Y:S05]  /*83d0*/  @!P1 NANOSLEEP.SYNCS 0x989680 ;  /* 0x009896800000995d */ /* 0x004fea0003900000 */
[----:B------:R-:W2:Y:S02]  /*83e0*/  @!P1 SYNCS.PHASECHK.TRANS64 P1, [R0+URZ+0x26840], R20 ;  /* 0x02684014000095a7 */ /* 0x000ea4000802007f */
[----:B--2---:R-:W-:Y:S05]  /*83f0*/  @!P1 BRA `(.L_x_3436) ;  /* 0xfffffffc00f09947 */ /* 0x004fea000383ffff */
[----:B------:R-:W-:Y:S05]  /*8400*/  BRA `(.L_x_3472) ;  /* 0xffffffe400647947 */ /* 0x000fea000383ffff */
.L_x_3438:
[----:B--2---:R2:W3:Y:S02]  /*8410*/  SYNCS.PHASECHK.TRANS64.TRYWAIT P1, [R0+URZ+0x26828], R20 ;  /* 0x02682814000075a7 */ /* 0x0044e4000802017f */
[----:B---3--:R-:W-:Y:S05]  /*8420*/  @!P1 NANOSLEEP.SYNCS 0x989680 ;  /* 0x009896800000995d */ /* 0x008fea0003900000 */
[----:B------:R-:W3:Y:S02]  /*8430*/  @!P1 SYNCS.PHASECHK.TRANS64 P1, [R0+URZ+0x26828], R20 ;  /* 0x02682814000095a7 */ /* 0x000ee4000802007f */
[----:B---3--:R-:W-:Y:S05]  /*8440*/  @!P1 BRA `(.L_x_3438) ;  /* 0xfffffffc00f09947 */ /* 0x008fea000383ffff */
[----:B------:R-:W-:Y:S05]  /*8450*/  BRA `(.L_x_3473) ;  /* 0xffffffe800107947 */ /* 0x000fea000383ffff */
.L_x_3440:
[----:B---3--:R3:W4:Y:S02]  /*8460*/  SYNCS.PHASECHK.TRANS64.TRYWAIT P1, [R0+URZ+0x26848], R20 ;  /* 0x02684814000075a7 */ /* 0x008724000802017f */
[----:B----4-:R-:W-:Y:S05]  /*8470*/  @!P1 NANOSLEEP.SYNCS 0x989680 ;  /* 0x009896800000995d */ /* 0x010fea0003900000 */
[----:B------:R-:W4:Y:S02]  /*8480*/  @!P1 SYNCS.PHASECHK.TRANS64 P1, [R0+URZ+0x26848], R20 ;  /* 0x02684814000095a7 */ /* 0x000f24000802007f */
[----:B----4-:R-:W-:Y:S05]  /*8490*/  @!P1 BRA `(.L_x_3440) ;  /* 0xfffffffc00f09947 */ /* 0x010fea000383ffff */
[----:B------:R-:W-:Y:S05]  /*84a0*/  BRA `(.L_x_3474) ;  /* 0xffffffe8009c7947 */ /* 0x000fea000383ffff */
.L_x_3442:
[----:B------:R-:W-:-:S07]  /*84b0*/  SHF.L.U32 R5, R9, 0x1f, RZ ;  /* 0x0000001f09057819 */ /* 0x000fce00000006ff */
.L_x_3475:
[----:B--2---:R2:W3:Y:S02]  /*84c0*/  SYNCS.PHASECHK.TRANS64.TRYWAIT P1, [R0+URZ+0x26820], R5 ;  /* 0x02682005000075a7 */ /* 0x0044e4000802017f */
[----:B---3--:R-:W-:Y:S05]  /*84d0*/  @!P1 NANOSLEEP.SYNCS 0x989680 ;  /* 0x009896800000995d */ /* 0x008fea0003900000 */
[----:B------:R-:W3:Y:S02]  /*84e0*/  @!P1 SYNCS.PHASECHK.TRANS64 P1, [R0+URZ+0x26820], R5 ;  /* 0x02682005000095a7 */ /* 0x000ee4000802007f */
[----:B---3--:R-:W-:Y:S05]  /*84f0*/  @!P1 BRA `(.L_x_3475) ;  /* 0xfffffffc00f09947 */ /* 0x008fea000383ffff */
[----:B------:R-:W-:Y:S05]  /*8500*/  BRA `(.L_x_3476) ;  /* 0xffffffec00387947 */ /* 0x000fea000383ffff */
.L_x_3445:
[----:B--2---:R2:W3:Y:S02]  /*8510*/  SYNCS.PHASECHK.TRANS64.TRYWAIT P1, [R0+URZ+0x26840], R7 ;  /* 0x02684007000075a7 */ /* 0x0044e4000802017f */
[----:B---3--:R-:W-:Y:S05]  /*8520*/  @!P1 NANOSLEEP.SYNCS 0x989680 ;  /* 0x009896800000995d */ /* 0x008fea0003900000 */
[----:B------:R-:W3:Y:S02]  /*8530*/  @!P1 SYNCS.PHASECHK.TRANS64 P1, [R0+URZ+0x26840], R7 ;  /* 0x02684007000095a7 */ /* 0x000ee4000802007f */
[----:B---3--:R-:W-:Y:S05]  /*8540*/  @!P1 BRA `(.L_x_3445) ;  /* 0xfffffffc00f09947 */ /* 0x008fea000383ffff */
[----:B------:R-:W-:Y:S05]  /*8550*/  BRA `(.L_x_3477) ;  /* 0xffffffec00e07947 */ /* 0x000fea000383ffff */
.L_x_3447:
[----:B---3--:R3:W4:Y:S02]  /*8560*/  SYNCS.PHASECHK.TRANS64.TRYWAIT P1, [R0+URZ+0x26828], R7 ;  /* 0x02682807000075a7 */ /* 0x008724000802017f */
[----:B----4-:R-:W-:Y:S05]  /*8570*/  @!P1 NANOSLEEP.SYNCS 0x989680 ;  /* 0x009896800000995d */ /* 0x010fea0003900000 */
[----:B------:R-:W4:Y:S02]  /*8580*/  @!P1 SYNCS.PHASECHK.TRANS64 P1, [R0+URZ+0x26828], R7 ;  /* 0x02682807000095a7 */ /* 0x000f24000802007f */
[----:B----4-:R-:W-:Y:S05]  /*8590*/  @!P1 BRA `(.L_x_3447) ;  /* 0xfffffffc00f09947 */ /* 0x010fea000383ffff */
[----:B------:R-:W-:Y:S05]  /*85a0*/  BRA `(.L_x_3478) ;  /* 0xfffffff000847947 */ /* 0x000fea000383ffff */
.L_x_3449:
[----:B----4-:R4:W1:Y:S02]  /*85b0*/  SYNCS.PHASECHK.TRANS64.TRYWAIT P0, [R3+URZ+0x26840], R2 ;  /* 0x02684002030075a7 */ /* 0x010864000800017f */
[----:B-1----:R-:W-:Y:S05]  /*85c0*/  @!P0 NANOSLEEP.SYNCS 0x989680 ;  /* 0x009896800000895d */ /* 0x002fea0003900000 */
[----:B------:R-:W1:Y:S02]  /*85d0*/  @!P0 SYNCS.PHASECHK.TRANS64 P0, [R3+URZ+0x26840], R2 ;  /* 0x02684002030085a7 */ /* 0x000e64000800007f */
[----:B-1----:R-:W-:Y:S05]  /*85e0*/  @!P0 BRA `(.L_x_3449) ;  /* 0xfffffffc00f08947 */ /* 0x002fea000383ffff */
[----:B------:R-:W-:Y:S05]  /*85f0*/  BRA `(.L_x_3479) ;  /* 0xfffffff400287947 */ /* 0x000fea000383ffff */
.L_x_3451:
[----:B------:R-:W-:Y:S01]  /*8600*/  BSSY B0, `(.L_x_3480) ;  /* 0x0000006000007945 */ /* 0x000fe20003800000 */
[----:B------:R-:W-:-:S07]  /*8610*/  IMAD.MOV.U32 R15, RZ, RZ, -0x1 ;  /* 0xffffffffff0f7424 */ /* 0x000fce00078e00ff */
[----:B------:R-:W-:Y:S05]  /*8620*/  WARPSYNC.COLLECTIVE R15, `(.L_x_3481) ;  /* 0x000000000f0c7348 */ /* 0x000fea0003c00000 */
[----:B------:R-:W-:Y:S02]  /*8630*/  ELECT P6, UR62, PT ;  /* 0x00000000003e782f */ /* 0x000fe400038c0000 */
[----:B------:R-:W-:Y:S01]  /*8640*/  MOV R14, UR62 ;  /* 0x0000003e000e7c02 */ /* 0x000fe20008000f00 */
[----:B------:R-:W-:Y:S10]  /*8650*/  ENDCOLLECTIVE ;  /* 0x000000000000791b */ /* 0x000ff40003800000 */
.L_x_3481:
[----:B------:R-:W-:Y:S05]  /*8660*/  BSYNC B0 ;  /* 0x0000000000007941 */ /* 0x000fea0003800000 */
.L_x_3480:
[----:B------:R-:W-:Y:S01]  /*8670*/  PLOP3.LUT P0, PT, P6, PT, PT, 0x80, 0x0 ;  /* 0x000000000000781c */ /* 0x000fe2000370f070 */
[----:B------:R-:W-:-:S12]  /*8680*/  BRA `(.L_x_3482) ;  /* 0xfffffff400ec7947 */ /* 0x000fd8000383ffff */
.L_x_3455:
[----:B-1----:R1:W2:Y:S02]  /*8690*/  SYNCS.PHASECHK.TRANS64.TRYWAIT P1, [R6+URZ], R5 ;  /* 0x00000005060075a7 */ /* 0x0022a4000802017f */
[----:B--2---:R-:W-:Y:S05]  /*86a0*/  @!P1 NANOSLEEP.SYNCS 0x989680 ;  /* 0x009896800000995d */ /* 0x004fea0003900000 */
[----:B------:R-:W2:Y:S02]  /*86b0*/  @!P1 SYNCS.PHASECHK.TRANS64 P1, [R6+URZ], R5 ;  /* 0x00000005060095a7 */ /* 0x000ea4000802007f */
[----:B--2---:R-:W-:Y:S05]  /*86c0*/  @!P1 BRA `(.L_x_3455) ;  /* 0xfffffffc00f09947 */ /* 0x004fea000383ffff */
[----:B------:R-:W-:Y:S05]  /*86d0*/  BRA `(.L_x_3483) ;  /* 0xfffffff800307947 */ /* 0x000fea000383ffff */
.L_x_3456:
[----:B--2---:R2:W3:Y:S02]  /*86e0*/  SYNCS.PHASECHK.TRANS64.TRYWAIT P1, [R3+URZ], R2 ;  /* 0x00000002030075a7 */ /* 0x0044e4000802017f */
[----:B---3--:R-:W-:Y:S05]  /*86f0*/  @!P1 NANOSLEEP.SYNCS 0x989680 ;  /* 0x009896800000995d */ /* 0x008fea0003900000 */
[----:B------:R-:W3:Y:S02]  /*8700*/  @!P1 SYNCS.PHASECHK.TRANS64 P1, [R3+URZ], R2 ;  /* 0x00000002030095a7 */ /* 0x000ee4000802007f */
[----:B---3--:R-:W-:Y:S05]  /*8710*/  @!P1 BRA `(.L_x_3456) ;  /* 0xfffffffc00f09947 */ /* 0x008fea000383ffff */
[----:B------:R-:W-:Y:S05]  /*8720*/  BRA `(.L_x_3484) ;  /* 0xfffffff800247947 */ /* 0x000fea000383ffff */
.L_x_3458:
[----:B--2---:R2:W3:Y:S02]  /*8730*/  SYNCS.PHASECHK.TRANS64.TRYWAIT P0, [R0+URZ], R5 ;  /* 0x00000005000075a7 */ /* 0x0044e4000800017f */
[----:B---3--:R-:W-:Y:S05]  /*8740*/  @!P0 NANOSLEEP.SYNCS 0x989680 ;  /* 0x009896800000895d */ /* 0x008fea0003900000 */
[----:B------:R-:W3:Y:S02]  /*8750*/  @!P0 SYNCS.PHASECHK.TRANS64 P0, [R0+URZ], R5 ;  /* 0x00000005000085a7 */ /* 0x000ee4000800007f */
[----:B---3--:R-:W-:Y:S05]  /*8760*/  @!P0 BRA `(.L_x_3458) ;  /* 0xfffffffc00f08947 */ /* 0x008fea000383ffff */
[----:B------:R-:W-:Y:S05]  /*8770*/  BRA `(.L_x_3485) ;  /* 0xfffffff800287947 */ /* 0x000fea000383ffff */
.L_x_3486:
        /* <DEDUP_REMOVED lines=16> */
.L_x_6578:


//--------------------- .text._ZN7cutlass13device_kernelIN5flash11enable_sm90INS1_16FlashAttnBwdSm90INS1_25CollectiveMainloopBwdSm90ILi2ELi2ELi2EN4cute5tupleIJNS5_1CILi1EEES8_S8_EEENS6_IJNS7_ILi64EEENS7_ILi128EEENS7_ILi96EEEEEENS_6half_tEfNS_4arch4Sm90ELb0ELb0ELb0ELb0ELb0ELb1ELb0ELb0ELi2ELi1ELi2ELi1ELb1EEENS1_24CollectiveEpilogueBwdGQAISD_fSG_Li256ELb0ELb0EEENS1_19SingleTileSchedulerILb0ELb0ELb0ELi128EEEEEEEEEvNT_6ParamsE --------------------------
	.section	.text._ZN7cutlass13device_kernelIN5flash11enable_sm90INS1_16FlashAttnBwdSm90INS1_25CollectiveMainloopBwdSm90ILi2ELi2ELi2EN4cute5tupleIJNS5_1CILi1EEES8_S8_EEENS6_IJNS7_ILi64EEENS7_ILi128EEENS7_ILi96EEEEEENS_6half_tEfNS_4arch4Sm90ELb0ELb0ELb0ELb0ELb0ELb1ELb0ELb0ELi2ELi1ELi2ELi1ELb1EEENS1_24CollectiveEpilogueBwdGQAISD_fSG_Li256ELb0ELb0EEENS1_19SingleTileSchedulerILb0ELb0ELb0ELi128EEEEEEEEEvNT_6ParamsE,"ax",@progbits
	.align	128
.text._ZN7cutlass13device_kernelIN5flash11enable_sm90INS1_16FlashAttnBwdSm90INS1_25CollectiveMainloopBwdSm90ILi2ELi2ELi2EN4cute5tupleIJNS5_1CILi1EEES8_S8_EEENS6_IJNS7_ILi64EEENS7_ILi128EEENS7_ILi96EEEEEENS_6half_tEfNS_4arch4Sm90ELb0ELb0ELb0ELb0ELb0ELb1ELb0ELb0ELi2ELi1ELi2ELi1ELb1EEENS1_24CollectiveEpilogueBwdGQAISD_fSG_Li256ELb0ELb0EEENS1_19SingleTileSchedulerILb0ELb0ELb0ELi128EEEEEEEEEvNT_6ParamsE:
        .type           _ZN7cutlass13device_kernelIN5flash11enable_sm90INS1_16FlashAttnBwdSm90INS1_25CollectiveMainloopBwdSm90ILi2ELi2ELi2EN4cute5tupleIJNS5_1CILi1EEES8_S8_EEENS6_IJNS7_ILi64EEENS7_ILi128EEENS7_ILi96EEEEEENS_6half_tEfNS_4arch4Sm90ELb0ELb0ELb0ELb0ELb0ELb1ELb0ELb0ELi2ELi1ELi2ELi1ELb1EEENS1_24CollectiveEpilogueBwdGQAISD_fSG_Li256ELb0ELb0EEENS1_19SingleTileSchedulerILb0ELb0ELb0ELi128EEEEEEEEEvNT_6ParamsE,@function
        .size           _ZN7cutlass13device_kernelIN5flash11enable_sm90INS1_16FlashAttnBwdSm90INS1_25CollectiveMainloopBwdSm90ILi2ELi2ELi2EN4cute5tupleIJNS5_1CILi1EEES8_S8_EEENS6_IJNS7_ILi64EEENS7_ILi128EEENS7_ILi96EEEEEENS_6half_tEfNS_4arch4Sm90ELb0ELb0ELb0ELb0ELb0ELb1ELb0ELb0ELi2ELi1ELi2ELi1ELb1EEENS1_24CollectiveEpilogueBwdGQAISD_fSG_Li256ELb0ELb0EEENS1_19SingleTileSchedulerILb0ELb0ELb0ELi128EEEEEEEEEvNT_6ParamsE,(.L_x_6579 - _ZN7cutlass13device_kernelIN5flash11enable_sm90INS1_16FlashAttnBwdSm90INS1_25CollectiveMainloopBwdSm90ILi2ELi2ELi2EN4cute5tupleIJNS5_1CILi1EEES8_S8_EEENS6_IJNS7_ILi64EEENS7_ILi128EEENS7_ILi96EEEEEENS_6half_tEfNS_4arch4Sm90ELb0ELb0ELb0ELb0ELb0ELb1ELb0ELb0ELi2ELi1ELi2ELi1ELb1EEENS1_24CollectiveEpilogueBwdGQAISD_fSG_Li256ELb0ELb0EEENS1_19SingleTileSchedulerILb0ELb0ELb0ELi128EEEEEEEEEvNT_6ParamsE)
        .other          _ZN7cutlass13device_kernelIN5flash11enable_sm90INS1_16FlashAttnBwdSm90INS1_25CollectiveMainloopBwdSm90ILi2ELi2ELi2EN4cute5tupleIJNS5_1CILi1EEES8_S8_EEENS6_IJNS7_ILi64EEENS7_ILi128EEENS7_ILi96EEEEEENS_6half_tEfNS_4arch4Sm90ELb0ELb0ELb0ELb0ELb0ELb1ELb0ELb0ELi2ELi1ELi2ELi1ELb1EEENS1_24CollectiveEpilogueBwdGQAISD_fSG_Li256ELb0ELb0EEENS1_19SingleTileSchedulerILb0ELb0ELb0ELi128EEEEEEEEEvNT_6ParamsE,@"STO_CUDA_ENTRY STV_DEFAULT"
_ZN7cutlass13device_kernelIN5flash11enable_sm90INS1_16FlashAttnBwdSm90INS1_25CollectiveMainloopBwdSm90ILi2ELi2ELi2EN4cute5tupleIJNS5_1CILi1EEES8_S8_EEENS6_IJNS7_ILi64EEENS7_ILi128EEENS7_ILi96EEEEEENS_6half_tEfNS_4arch4Sm90ELb0ELb0ELb0ELb0ELb0ELb1ELb0ELb0ELi2ELi1ELi2ELi1ELb1EEENS1_24CollectiveEpilogueBwdGQAISD_fSG_Li256ELb0ELb0EEENS1_19SingleTileSchedulerILb0ELb0ELb0ELi128EEEEEEEEEvNT_6ParamsE:
        /* <DEDUP_REMOVED lines=23> */
.L_x_3488:
[----:B------:R-:W-:Y:S05]  /*0170*/  BSYNC B0 ;  /* 0x0000000000007941 */ /* 0x000fea0003800000 */
.L_x_3487:
        /* <DEDUP_REMOVED lines=37> */
.L_x_3489:
        /* <DEDUP_REMOVED lines=22> */
.L_x_3490:
[----:B------:R-:W-:Y:S01]  /*0530*/  PLOP3.LUT P0, PT, PT, PT, UP0, 0x80, 0x0 ;  /* 0x000000000000781c */ /* 0x000fe20003f0f008 */
[----:B------:R-:W-:Y:S01]  /*0540*/  NOP ;  /* 0x0000000000007918 */ /* 0x000fe20000000000 */
[----:B------:R-:W-:Y:S01]  /*0550*/  BSSY B6, `(.L_x_3491) ;  /* 0x000070b000067945 */ /* 0x000fe20003800000 */
[----:B-12-45:R-:W-:Y:S10]  /*0560*/  BAR.SYNC.DEFER_BLOCKING 0x0 ;  /* 0x0000000000007b1d */ /* 0x036ff40000010000 */
[----:B------:R-:W-:Y:S05]  /*0570*/  @!P0 BRA `(.L_x_3492) ;  /* 0x0000004000848947 */ /* 0x000fea0003800000 */
.L_x_3493:
        /* <DEDUP_REMOVED lines=33> */
.L_x_3496:
        /* <DEDUP_REMOVED lines=15> */
.L_x_3495:
        /* <DEDUP_REMOVED lines=22> */
.L_x_3498:
        /* <DEDUP_REMOVED lines=15> */
.L_x_3497:
[----:B------:R-:W-:Y:S01]  /*0ad0*/  SHF.R.S32.HI R41, RZ, 0x1f, R22 ;  /* 0x0000001fff297819 */ /* 0x000fe20000011416 */
[----:B------:R-:W-:-:S03]  /*0ae0*/  UMOV UR4, 0xffffffff ;  /* 0xffffffff00047882 */ /* 0x000fc60000000000 */
[----:B------:R-:W-:-:S04]  /*0af0*/  LEA.HI R0, R41, R22, RZ, 0x7 ;  /* 0x0000001629007211 */ /* 0x000fc800078f38ff */
[----:B------:R-:W-:Y:S01]  /*0b00*/  SHF.R.S32.HI R16, RZ, 0x7, R0 ;  /* 0x00000007ff107819 */ /* 0x000fe20000011400 */
[----:B------:R-:W-:Y:S06]  /*0b10*/  BRA.DIV UR4, `(.L_x_3499) ;  /* 0x0000006a04c07947 */ /* 0x000fec000b800000 */
[----:B------:R1:W2:Y:S02]  /*0b20*/  SHFL.IDX PT, R14, R16, RZ, 0x1f ;  /* 0x00001fff100e7589 */ /* 0x0002a400000e0000 */
.L_x_3569:
        /* <DEDUP_REMOVED lines=15> */
.L_x_3500:
        /* <DEDUP_REMOVED lines=19> */
.L_x_3502:
        /* <DEDUP_REMOVED lines=173> */
[----:B------:R-:W-:Y:S01]  /*1820*/  USHF.R.S32.HI UR7, URZ, 0x6, UR7 ;  /* 0x000000063f077899 */ /* 0x000fe20008011407 */
[----:B------:R-:W-:Y:S01]  /*1830*/  UMOV UR6, URZ ;  /* 0x0000003f00067c82 */ /* 0x000fe20008000000 */
[----:B------:R-:W-:-:S10]  /*1840*/  ULDC UR20, c[0x0][0x744] ;  /* 0x0001d10000147ab9 */ /* 0x000fd40000000800 */
.L_x_3514:
[----:B------:R-:W-:-:S06]  /*1850*/  UISETP.NE.AND UP0, UPT, UR11, 0x3, UPT ;  /* 0x000000030b00788c */ /* 0x000fcc000bf05270 */
[----:B------:R-:W-:-:S13]  /*1860*/  PLOP3.LUT P0, PT, PT, PT, UP0, 0x80, 0x0 ;  /* 0x000000000000781c */ /* 0x000fda0003f0f008 */
[----:B-1----:R-:W-:Y:S05]  /*1870*/  @!P0 BRA `(.L_x_3504) ;  /* 0x0000000000048947 */ /* 0x002fea0003800000 */
[----:B------:R-:W-:Y:S01]  /*1880*/  BPT.TRAP 0x1 ;  /* 0x000000040000795c */ /* 0x000fe20000300000 */
.L_x_3504:
[----:B------:R-:W-:Y:S01]  /*1890*/  R2UR UR8, R18 ;  /* 0x00000000120872ca */ /* 0x000fe200000e0000 */
[----:B------:R-:W-:-:S05]  /*18a0*/  IMAD.U32 R22, RZ, RZ, UR5 ;  /* 0x00000005ff167e24 */ /* 0x000fca000f8e00ff */
[----:B------:R-:W-:-:S07]  /*18b0*/  SHF.L.U32 R22, R22, 0x1f, RZ ;  /* 0x0000001f16167819 */ /* 0x000fce00000006ff */
[----:B------:R-:W-:-:S09]  /*18c0*/  ULEA UR8, UR6, UR8, 0x3 ;  /* 0x0000000806087291 */ /* 0x000fd2000f8e183f */
[----:B------:R2:W3:Y:S01]  /*18d0*/  SYNCS.PHASECHK.TRANS64.TRYWAIT P1, [UR8+0x26810], R22 ;  /* 0x02681016ff0075a7 */ /* 0x0004e20008020148 */
[----:B------:R-:W-:Y:S05]  /*18e0*/  @!P0 BRA `(.L_x_3505) ;  /* 0x0000000000048947 */ /* 0x000fea0003800000 */
[----:B------:R-:W-:Y:S01]  /*18f0*/  BPT.TRAP 0x1 ;  /* 0x000000040000795c */ /* 0x000fe20000300000 */
.L_x_3505:
[----:B---3--:R-:W-:Y:S05]  /*1900*/  @P1 BRA `(.L_x_3506) ;  /* 0x0000000000081947 */ /* 0x008fea0003800000 */
[----:B------:R-:W3:Y:S02]  /*1910*/  SYNCS.PHASECHK.TRANS64.TRYWAIT P1, [UR8+0x26810], R22 ;  /* 0x02681016ff0075a7 */ /* 0x000ee40008020148 */
[----:B---3--:R-:W-:Y:S05]  /*1920*/  @!P1 BRA `(.L_x_3507) ;  /* 0x0000005c00709947 */ /* 0x008fea0003800000 */
.L_x_3506:
        /* <DEDUP_REMOVED lines=67> */
.L_x_3508:
[----:B------:R1:W1:Y:S01]  /*1d60*/  SYNCS.PHASECHK.TRANS64.TRYWAIT P1, [UR8+0x26830], R22 ;  /* 0x02683016ff0075a7 */ /* 0x0002620008020148 */
[----:B------:R-:W-:Y:S05]  /*1d70*/  @!P0 BRA `(.L_x_3509) ;  /* 0x0000000000048947 */ /* 0x000fea0003800000 */
[----:B------:R-:W-:Y:S01]  /*1d80*/  BPT.TRAP 0x1 ;  /* 0x000000040000795c */ /* 0x000fe20000300000 */
.L_x_3509:
[----:B-1----:R-:W-:Y:S05]  /*1d90*/  @P1 BRA `(.L_x_3510) ;  /* 0x0000000000081947 */ /* 0x002fea0003800000 */
[----:B------:R-:W1:Y:S02]  /*1da0*/  SYNCS.PHASECHK.TRANS64.TRYWAIT P1, [UR8+0x26830], R22 ;  /* 0x02683016ff0075a7 */ /* 0x000e640008020148 */
[----:B-1----:R-:W-:Y:S05]  /*1db0*/  @!P1 BRA `(.L_x_3511) ;  /* 0x0000005800649947 */ /* 0x002fea0003800000 */
.L_x_3510:
[----:B------:R-:W-:Y:S01]  /*1dc0*/  R2UR UR10, R18 ;  /* 0x00000000120a72ca */ /* 0x000fe200000e0000 */
[----:B------:R-:W-:Y:S01]  /*1dd0*/  WARPGROUP.ARRIVE ;  /* 0x00000000000079c5 */ /* 0x000fe20000000000 */
[----:B------:R-:W-:Y:S01]  /*1de0*/  UMOV UR15, 0x80000020 ;  /* 0x80000020000f7882 */ /* 0x000fe20000000000 */
[C---:B------:R-:W-:Y:S01]  /*1df0*/  ISETP.GT.AND P2, PT, R3.reuse, RZ, PT ;  /* 0x000000ff0300720c */ /* 0x040fe20003f44270 */
[----:B------:R-:W-:Y:S01]  /*1e00*/  UMOV UR19, 0xc0000010 ;  /* 0xc000001000137882 */ /* 0x000fe20000000000 */
[----:B------:R-:W-:Y:S01]  /*1e10*/  ISETP.GT.AND P1, PT, R3, 0x8, PT ;  /* 0x000000080300780c */ /* 0x000fe20003f24270 */
[----:B------:R-:W-:Y:S01]  /*1e20*/  UMOV UR17, 0x40000040 ;  /* 0x4000004000117882 */ /* 0x000fe20000000000 */
[----:B--2---:R-:W-:Y:S02]  /*1e30*/  FSEL R22, R153, -INF , P2 ;  /* 0xff80000099167808 */ /* 0x004fe40001000000 */
[----:B------:R-:W-:Y:S02]  /*1e40*/  FSEL R213, R152, -INF , P2 ;  /* 0xff80000098d57808 */ /* 0x000fe40001000000 */
[----:B------:R-:W-:Y:S01]  /*1e50*/  FSEL R214, R181, -INF , P2 ;  /* 0xff800000b5d67808 */ /* 0x000fe20001000000 */
[----:B------:R-:W-:Y:S01]  /*1e60*/  FFMA.FTZ R153, R22, UR20, -R211 ;  /* 0x0000001416997c23 */ /* 0x000fe200080108d3 */
[----:B------:R-:W-:Y:S01]  /*1e70*/  UIADD3 UR10, UR10, 0x18000, URZ ;  /* 0x000180000a0a7890 */ /* 0x000fe2000fffe03f */
[----:B------:R-:W-:Y:S01]  /*1e80*/  FSEL R22, R157, -INF , P2 ;  /* 0xff8000009d167808 */ /* 0x000fe20001000000 */
[----:B------:R-:W-:Y:S01]  /*1e90*/  FFMA.FTZ R152, R213, UR20, -R210 ;  /* 0x00000014d5987c23 */ /* 0x000fe200080108d2 */
[----:B------:R-:W-:Y:S01]  /*1ea0*/  FSEL R157, R160, -INF , P2 ;  /* 0xff800000a09d7808 */ /* 0x000fe20001000000 */
[----:B------:R-:W-:Y:S01]  /*1eb0*/  USHF.R.U32.HI UR10, URZ, 0x4, UR10 ;  /* 0x000000043f0a7899 */ /* 0x000fe2000801160a */
[----:B------:R-:W-:Y:S01]  /*1ec0*/  FSEL R213, R156, -INF , P2 ;  /* 0xff8000009cd57808 */ /* 0x000fe20001000000 */
[----:B------:R-:W-:Y:S01]  /*1ed0*/  FFMA.FTZ R215, R22, UR20, -R21 ;  /* 0x0000001416d77c23 */ /* 0x000fe20008010815 */
[----:B------:R-:W-:Y:S01]  /*1ee0*/  FSEL R22, R161, -INF , P2 ;  /* 0xff800000a1167808 */ /* 0x000fe20001000000 */
[----:B------:R-:W-:Y:S01]  /*1ef0*/  ULOP3.LUT UR10, UR10, 0x3fff, URZ, 0xc0, !UPT ;  /* 0x00003fff0a0a7892 */ /* 0x000fe2000f8ec03f */
[----:B------:R-:W-:Y:S01]  /*1f00*/  FFMA.FTZ R160, R157, UR20, -R14 ;  /* 0x000000149da07c23 */ /* 0x000fe2000801080e */
[----:B------:R-:W-:Y:S01]  /*1f10*/  FSEL R157, R164, -INF , P2 ;  /* 0xff800000a49d7808 */ /* 0x000fe20001000000 */
[----:B------:R-:W-:Y:S01]  /*1f20*/  FFMA.FTZ R208, R213, UR20, -R20 ;  /* 0x00000014d5d07c23 */ /* 0x000fe20008010814 */
[----:B------:R-:W-:Y:S01]  /*1f30*/  ULOP3.LUT UR12, UR10, 0x10000, URZ, 0xfc, !UPT ;  /* 0x000100000a0c7892 */ /* 0x000fe2000f8efc3f */
[----:B------:R-:W-:Y:S01]  /*1f40*/  FFMA.FTZ R213, R22, UR20, -R15 ;  /* 0x0000001416d57c23 */ /* 0x000fe2000801080f */
[----:B------:R-:W-:Y:S01]  /*1f50*/  FSEL R22, R165, -INF , P2 ;  /* 0xff800000a5167808 */ /* 0x000fe20001000000 */
[----:B------:R-:W-:Y:S01]  /*1f60*/  FFMA.FTZ R161, R157, UR20, -R10 ;  /* 0x000000149da17c23 */ /* 0x000fe2000801080a */
[----:B------:R-:W-:Y:S01]  /*1f70*/  UIMAD UR12, UR6, 0x300, UR12 ;  /* 0x00000300060c78a4 */ /* 0x000fe2000f8e020c */
[----:B------:R-:W-:Y:S01]  /*1f80*/  FSEL R157, R168, -INF , P2 ;  /* 0xff800000a89d7808 */ /* 0x000fe20001000000 */
[----:B------:R-:W1:Y:S01]  /*1f90*/  MUFU.EX2 R160, R160 ;  /* 0x000000a000a07308 */ /* 0x000e620000000800 */
[----:B------:R-:W-:Y:S01]  /*1fa0*/  FFMA.FTZ R164, R22, UR20, -R11 ;  /* 0x0000001416a47c23 */ /* 0x000fe2000801080b */
[----:B------:R-:W-:Y:S01]  /*1fb0*/  FSEL R156, R169, -INF , P2 ;  /* 0xff800000a99c7808 */ /* 0x000fe20001000000 */
[----:B------:R-:W-:Y:S01]  /*1fc0*/  ULOP3.LUT UR10, UR10, 0x1000000, URZ, 0xfc, !UPT ;  /* 0x010000000a0a7892 */ /* 0x000fe2000f8efc3f */
[----:B------:R-:W-:Y:S01]  /*1fd0*/  FFMA.FTZ R22, R157, UR20, -R12 ;  /* 0x000000149d167c23 */ /* 0x000fe2000801080c */
[----:B------:R-:W-:Y:S01]  /*1fe0*/  UMOV UR14, UR12 ;  /* 0x0000000c000e7c82 */ /* 0x000fe20008000000 */
[----:B------:R-:W-:Y:S01]  /*1ff0*/  FSEL R157, R154, -INF , P1 ;  /* 0xff8000009a9d7808 */ /* 0x000fe20000800000 */
[----:B------:R-:W-:Y:S01]  /*2000*/  HGMMA.64x64x16.F32 R120, R184, gdesc[UR12], RZ, !UPT, gsb0 ;  /* 0x00e0000cb8787df0 */ /* 0x000fe2000c0008ff */
[----:B------:R-:W-:Y:S01]  /*2010*/  UIADD3 UR14, UR12, 0x2, URZ ;  /* 0x000000020c0e7890 */ /* 0x000fe2000fffe03f */
[----:B------:R-:W-:Y:S01]  /*2020*/  FSEL R154, R155, -INF , P1 ;  /* 0xff8000009b9a7808 */ /* 0x000fe20000800000 */
[----:B------:R-:W-:Y:S01]  /*2030*/  UMOV UR15, 0x80000020 ;  /* 0x80000020000f7882 */ /* 0x000fe20000000000 */
[----:B------:R-:W-:Y:S01]  /*2040*/  FSEL R155, R158, -INF , P1 ;  /* 0xff8000009e9b7808 */ /* 0x000fe20000800000 */
[----:B------:R-:W-:Y:S01]  /*2050*/  FFMA.FTZ R156, R156, UR20, -R13 ;  /* 0x000000149c9c7c23 */ /* 0x000fe2000801080d */
[----:B------:R-:W-:Y:S01]  /*2060*/  FFMA.FTZ R157, R157, UR20, -R210 ;  /* 0x000000149d9d7c23 */ /* 0x000fe200080108d2 */
[----:B------:R-:W-:Y:S01]  /*2070*/  FFMA.FTZ R169, R154, UR20, -R211 ;  /* 0x000000149aa97c23 */ /* 0x000fe200080108d3 */
[----:B------:R-:W-:Y:S01]  /*2080*/  FSEL R154, R159, -INF , P1 ;  /* 0xff8000009f9a7808 */ /* 0x000fe20000800000 */
        /* <DEDUP_REMOVED lines=11> */
[----:B------:R-:W-:Y:S01]  /*2140*/  MUFU.EX2 R168, R157 ;  /* 0x0000009d00a87308 */ /* 0x000fe20000000800 */
[----:B------:R-:W-:Y:S01]  /*2150*/  FFMA.FTZ R155, R155, UR20, -R10 ;  /* 0x000000149b9b7c23 */ /* 0x000fe2000801080a */
[----:B------:R-:W-:Y:S01]  /*2160*/  FSEL R10, R167, -INF , P1 ;  /* 0xff800000a70a7808 */ /* 0x000fe20000800000 */
[----:B------:R-:W-:Y:S01]  /*2170*/  FFMA.FTZ R216, R181, UR20, -R6 ;  /* 0x00000014b5d87c23 */ /* 0x000fe20008010806 */
[----:B------:R-:W-:Y:S01]  /*2180*/  FSEL R211, R180, -INF , P2 ;  /* 0xff800000b4d37808 */ /* 0x000fe20001000000 */
[----:B------:R-:W-:Y:S01]  /*2190*/  UIMAD UR10, UR6, 0x300, UR10 ;  /* 0x00000300060a78a4 */ /* 0x000fe2000f8e020a */
[----:B------:R-:W-:Y:S01]  /*21a0*/  FSEL R180, R179, -INF , P1 ;  /* 0xff800000b3b47808 */ /* 0x000fe20000800000 */
[----:B------:R-:W-:Y:S01]  /*21b0*/  FFMA.FTZ R163, R10, UR20, -R11 ;  /* 0x000000140aa37c23 */ /* 0x000fe2000801080b */
[----:B------:R-:W-:Y:S01]  /*21c0*/  FSEL R11, R170, -INF , P1 ;  /* 0xff800000aa0b7808 */ /* 0x000fe20000800000 */
[----:B------:R2:W-:Y:S01]  /*21d0*/  MUFU.EX2 R162, R155 ;  /* 0x0000009b00a27308 */ /* 0x0005e20000000800 */
[----:B------:R-:W-:Y:S01]  /*21e0*/  FSEL R10, R171, -INF , P1 ;  /* 0xff800000ab0a7808 */ /* 0x000fe20000800000 */
[----:B------:R-:W-:Y:S01]  /*21f0*/  FFMA.FTZ R217, R180, UR20, -R7 ;  /* 0x00000014b4d97c23 */ /* 0x000fe20008010807 */
[----:B------:R-:W-:Y:S01]  /*2200*/  FSEL R179, R182, -INF , P1 ;  /* 0xff800000b6b37808 */ /* 0x000fe20000800000 */
[----:B------:R-:W-:Y:S01]  /*2210*/  FFMA.FTZ R166, R11, UR20, -R12 ;  /* 0x000000140ba67c23 */ /* 0x000fe2000801080c */
[----:B------:R-:W-:Y:S01]  /*2220*/  FSEL R11, R172, -INF , P2 ;  /* 0xff800000ac0b7808 */ /* 0x000fe20001000000 */
[----:B------:R-:W-:Y:S01]  /*2230*/  FFMA.FTZ R167, R10, UR20, -R13 ;  /* 0x000000140aa77c23 */ /* 0x000fe2000801080d */
[----:B------:R-:W-:Y:S01]  /*2240*/  FSEL R13, R174, -INF , P1 ;  /* 0xff800000ae0d7808 */ /* 0x000fe20000800000 */
[----:B------:R-:W3:Y:S01]  /*2250*/  MUFU.EX2 R213, R213 ;  /* 0x000000d500d57308 */ /* 0x000ee20000000800 */
[----:B------:R-:W-:Y:S01]  /*2260*/  FSEL R182, R183, -INF , P1 ;  /* 0xff800000b7b67808 */ /* 0x000fe20000800000 */
[----:B------:R-:W-:Y:S01]  /*2270*/  FFMA.FTZ R170, R11, UR20, -R8 ;  /* 0x000000140baa7c23 */ /* 0x000fe20008010808 */
[----:B------:R-:W-:Y:S01]  /*2280*/  FFMA.FTZ R180, R211, UR20, -R4 ;  /* 0x00000014d3b47c23 */ /* 0x000fe20008010804 */
[----:B------:R-:W-:Y:S01]  /*2290*/  FFMA.FTZ R171, R13, UR20, -R8 ;  /* 0x000000140dab7c23 */ /* 0x000fe20008010808 */
[----:B------:R-:W-:Y:S01]  /*22a0*/  FSEL R8, R173, -INF , P2 ;  /* 0xff800000ad087808 */ /* 0x000fe20001000000 */
[----:B------:R-:W-:Y:S01]  /*22b0*/  FFMA.FTZ R179, R179, UR20, -R4 ;  /* 0x00000014b3b37c23 */ /* 0x000fe20008010804 */
[----:B------:R-:W-:Y:S01]  /*22c0*/  FSEL R173, R176, -INF , P2 ;  /* 0xff800000b0ad7808 */ /* 0x000fe20001000000 */
[----:B------:R-:W3:Y:S01]  /*22d0*/  MUFU.EX2 R153, R153 ;  /* 0x0000009900997308 */ /* 0x000ee20000000800 */
[----:B------:R-:W-:Y:S01]  /*22e0*/  FFMA.FTZ R7, R214, UR20, -R5 ;  /* 0x00000014d6077c23 */ /* 0x000fe20008010805 */
[----:B------:R-:W-:Y:S01]  /*22f0*/  FFMA.FTZ R172, R8, UR20, -R9 ;  /* 0x0000001408ac7c23 */ /* 0x000fe20008010809 */
[----:B------:R-:W-:Y:S01]  /*2300*/  FSEL R8, R175, -INF , P1 ;  /* 0xff800000af087808 */ /* 0x000fe20000800000 */
[----:B------:R-:W-:Y:S01]  /*2310*/  FFMA.FTZ R178, R173, UR20, -R6 ;  /* 0x00000014adb27c23 */ /* 0x000fe20008010806 */
[----:B------:R-:W-:-:S03]  /*2320*/  FFMA.FTZ R6, R182, UR20, -R5 ;  /* 0x00000014b6067c23 */ /* 0x000fc60008010805 */
[----:B------:R-:W-:Y:S01]  /*2330*/  FFMA.FTZ R174, R8, UR20, -R9 ;  /* 0x0000001408ae7c23 */ /* 0x000fe20008010809 */
[----:B------:R1:W-:Y:S08]  /*2340*/  MUFU.EX2 R175, R172 ;  /* 0x000000ac00af7308 */ /* 0x0003f00000000800 */
[----:B------:R-:W3:Y:S08]  /*2350*/  MUFU.EX2 R169, R169 ;  /* 0x000000a900a97308 */ /* 0x000ef00000000800 */
[----:B------:R-:W3:Y:S01]  /*2360*/  MUFU.EX2 R152, R152 ;  /* 0x0000009800987308 */ /* 0x000ee20000000800 */
[----:B------:R-:W-:-:S02]  /*2370*/  WARPGROUP.DEPBAR.LE gsb0, 0x0 ;  /* 0x00008000000079c5 */ /* 0x000fc40000010000 */
[----:B------:R-:W-:-:S05]  /*2380*/  WARPGROUP.ARRIVE ;  /* 0x00000000000079c5 */ /* 0x000fca0000000000 */
[----:B------:R-:W3:Y:S01]  /*2390*/  MUFU.EX2 R170, R170 ;  /* 0x000000aa00aa7308 */ /* 0x000ee20000000800 */
[----:B------:R-:W-:Y:S01]  /*23a0*/  HGMMA.64x64x16.F32 R120, R196, gdesc[UR12], R120, gsb0 ;  /* 0x00e0000cc4787df0 */ /* 0x000fe20008000878 */
[----:B------:R-:W-:Y:S01]  /*23b0*/  UIADD3 UR14, UR12, 0x100, URZ ;  /* 0x000001000c0e7890 */ /* 0x000fe2000fffe03f */
[----:B------:R-:W-:-:S05]  /*23c0*/  UMOV UR15, 0x80000020 ;  /* 0x80000020000f7882 */ /* 0x000fca0000000000 */
[----:B------:R-:W3:Y:S08]  /*23d0*/  MUFU.EX2 R166, R166 ;  /* 0x000000a600a67308 */ /* 0x000ef00000000800 */
[----:B------:R-:W3:Y:S08]  /*23e0*/  MUFU.EX2 R167, R167 ;  /* 0x000000a700a77308 */ /* 0x000ef00000000800 */
[----:B------:R-:W3:Y:S08]  /*23f0*/  MUFU.EX2 R208, R208 ;  /* 0x000000d000d07308 */ /* 0x000ef00000000800 */
[----:B------:R-:W3:Y:S08]  /*2400*/  MUFU.EX2 R215, R215 ;  /* 0x000000d700d77308 */ /* 0x000ef00000000800 */
[----:B------:R-:W3:Y:S08]  /*2410*/  MUFU.EX2 R20, R20 ;  /* 0x0000001400147308 */ /* 0x000ef00000000800 */
[----:B------:R-:W3:Y:S08]  /*2420*/  MUFU.EX2 R21, R21 ;  /* 0x0000001500157308 */ /* 0x000ef00000000800 */
[----:B------:R-:W-:Y:S08]  /*2430*/  MUFU.EX2 R161, R161 ;  /* 0x000000a100a17308 */ /* 0x000ff00000000800 */
[----:B------:R-:W-:Y:S08]  /*2440*/  MUFU.EX2 R164, R164 ;  /* 0x000000a400a47308 */ /* 0x000ff00000000800 */
[----:B------:R-:W3:Y:S08]  /*2450*/  MUFU.EX2 R14, R14 ;  /* 0x0000000e000e7308 */ /* 0x000ef00000000800 */
[----:B------:R-:W3:Y:S01]  /*2460*/  MUFU.EX2 R15, R15 ;  /* 0x0000000f000f7308 */ /* 0x000ee20000000800 */
[----:B------:R-:W-:-:S02]  /*2470*/  WARPGROUP.DEPBAR.LE gsb0, 0x0 ;  /* 0x00008000000079c5 */ /* 0x000fc40000010000 */
[----:B----4-:R-:W-:-:S05]  /*2480*/  WARPGROUP.ARRIVE ;  /* 0x00000000000079c5 */ /* 0x010fca0000000000 */
[----:B------:R-:W4:Y:S01]  /*2490*/  MUFU.EX2 R163, R163 ;  /* 0x000000a300a37308 */ /* 0x000f220000000800 */
[----:B------:R-:W-:Y:S01]  /*24a0*/  HGMMA.64x64x16.F32 R120, R188, gdesc[UR12], R120, gsb0 ;  /* 0x00e0000cbc787df0 */ /* 0x000fe20008000878 */
[----:B------:R-:W-:Y:S01]  /*24b0*/  UIADD3 UR14, UR12, 0x102, URZ ;  /* 0x000001020c0e7890 */ /* 0x000fe2000fffe03f */
[----:B------:R-:W-:-:S05]  /*24c0*/  UMOV UR15, 0x80000020 ;  /* 0x80000020000f7882 */ /* 0x000fca0000000000 */
[----:B------:R-:W4:Y:S08]  /*24d0*/  MUFU.EX2 R22, R22 ;  /* 0x0000001600167308 */ /* 0x000f300000000800 */
[----:B------:R-:W4:Y:S08]  /*24e0*/  MUFU.EX2 R171, R171 ;  /* 0x000000ab00ab7308 */ /* 0x000f300000000800 */
[----:B------:R-:W4:Y:S08]  /*24f0*/  MUFU.EX2 R174, R174 ;  /* 0x000000ae00ae7308 */ /* 0x000f300000000800 */
[----:B------:R-:W4:Y:S08]  /*2500*/  MUFU.EX2 R178, R178 ;  /* 0x000000b200b27308 */ /* 0x000f300000000800 */
[----:B------:R-:W-:Y:S08]  /*2510*/  MUFU.EX2 R4, R216 ;  /* 0x000000d800047308 */ /* 0x000ff00000000800 */
[----:B------:R-:W4:Y:S08]  /*2520*/  MUFU.EX2 R5, R210 ;  /* 0x000000d200057308 */ /* 0x000f300000000800 */
        /* <DEDUP_REMOVED lines=23> */
[----:B------:R-:W3:Y:S04]  /*26a0*/  LDS.64 R12, [R212+0x1e220] ;  /* 0x01e22000d40c7984 */ /* 0x000ee80000000a00 */
[----:B--2---:R-:W2:Y:S04]  /*26b0*/  LDS.64 R154, [R212+0x1e240] ;  /* 0x01e24000d49a7984 */ /* 0x004ea80000000a00 */
[----:B------:R-:W4:Y:S04]  /*26c0*/  LDS.64 R156, [R212+0x1e260] ;  /* 0x01e26000d49c7984 */ /* 0x000f280000000a00 */
[----:B------:R-:W4:Y:S04]  /*26d0*/  LDS.64 R8, [R212+0x1e280] ;  /* 0x01e28000d4087984 */ /* 0x000f280000000a00 */
[----:B------:R-:W4:Y:S04]  /*26e0*/  LDS.64 R158, [R212+0x1e2a0] ;  /* 0x01e2a000d49e7984 */ /* 0x000f280000000a00 */
[----:B------:R-:W4:Y:S04]  /*26f0*/  LDS.64 R176, [R212+0x1e2e0] ;  /* 0x01e2e000d4b07984 */ /* 0x000f280000000a00 */
[----:B-1----:R-:W1:Y:S01]  /*2700*/  LDS.64 R172, [R212+0x1e2c0] ;  /* 0x01e2c000d4ac7984 */ /* 0x002e620000000a00 */
[--C-:B-----5:R-:W-:Y:S01]  /*2710*/  FADD.FTZ R181, R120, -R10.reuse ;  /* 0x8000000a78b57221 */ /* 0x120fe20000010000 */
[----:B------:R-:W-:Y:S01]  /*2720*/  FADD.FTZ R183, R122, -R10 ;  /* 0x8000000a7ab77221 */ /* 0x000fe20000010000 */
[--C-:B------:R-:W-:Y:S01]  /*2730*/  FADD.FTZ R10, R121, -R11.reuse ;  /* 0x8000000b790a7221 */ /* 0x100fe20000010000 */
[----:B------:R-:W-:Y:S01]  /*2740*/  FADD.FTZ R120, R123, -R11 ;  /* 0x8000000b7b787221 */ /* 0x000fe20000010000 */
[--C-:B---3--:R-:W-:Y:S01]  /*2750*/  FADD.FTZ R121, R124, -R12.reuse ;  /* 0x8000000c7c797221 */ /* 0x108fe20000010000 */
[----:B------:R-:W-:Y:S01]  /*2760*/  FADD.FTZ R123, R126, -R12 ;  /* 0x8000000c7e7b7221 */ /* 0x000fe20000010000 */
[--C-:B------:R-:W-:Y:S01]  /*2770*/  FADD.FTZ R12, R125, -R13.reuse ;  /* 0x8000000d7d0c7221 */ /* 0x100fe20000010000 */
[----:B------:R-:W-:Y:S01]  /*2780*/  FADD.FTZ R124, R127, -R13 ;  /* 0x8000000d7f7c7221 */ /* 0x000fe20000010000 */
[----:B------:R-:W3:Y:S01]  /*2790*/  MUFU.EX2 R11, R217 ;  /* 0x000000d9000b7308 */ /* 0x000ee20000000800 */
[----:B--2---:R-:W-:Y:S01]  /*27a0*/  FADD.FTZ R13, R128, -R154 ;  /* 0x8000009a800d7221 */ /* 0x004fe20000010000 */
[--C-:B------:R-:W-:Y:S01]  /*27b0*/  FADD.FTZ R122, R129, -R155.reuse ;  /* 0x8000009b817a7221 */ /* 0x100fe20000010000 */
[----:B------:R-:W-:Y:S01]  /*27c0*/  FADD.FTZ R126, R131, -R155 ;  /* 0x8000009b837e7221 */ /* 0x000fe20000010000 */
[----:B----4-:R-:W-:Y:S01]  /*27d0*/  FADD.FTZ R127, R134, -R156 ;  /* 0x8000009c867f7221 */ /* 0x010fe20000010000 */
[----:B------:R-:W-:Y:S01]  /*27e0*/  FADD.FTZ R125, R130, -R154 ;  /* 0x8000009a827d7221 */ /* 0x000fe20000010000 */
[----:B------:R-:W-:Y:S01]  /*27f0*/  FMUL.FTZ R13, R160, R13 ;  /* 0x0000000da00d7220 */ /* 0x000fe20000410000 */
[----:B------:R-:W-:Y:S01]  /*2800*/  FMUL.FTZ R122, R213, R122 ;  /* 0x0000007ad57a7220 */ /* 0x000fe20000410000 */
[--C-:B------:R-:W-:Y:S01]  /*2810*/  FADD.FTZ R131, R136, -R8.reuse ;  /* 0x8000000888837221 */ /* 0x100fe20000010000 */
[----:B------:R-:W-:Y:S01]  /*2820*/  FADD.FTZ R129, R138, -R8 ;  /* 0x800000088a817221 */ /* 0x000fe20000010000 */
[--C-:B------:R-:W-:Y:S01]  /*2830*/  FADD.FTZ R134, R137, -R9.reuse ;  /* 0x8000000989867221 */ /* 0x100fe20000010000 */
[----:B------:R-:W-:Y:S01]  /*2840*/  FADD.FTZ R8, R139, -R9 ;  /* 0x800000098b087221 */ /* 0x000fe20000010000 */
[----:B------:R-:W-:Y:S01]  /*2850*/  FADD.FTZ R9, R140, -R158 ;  /* 0x8000009e8c097221 */ /* 0x000fe20000010000 */
[----:B------:R-:W-:Y:S01]  /*2860*/  FADD.FTZ R130, R141, -R159 ;  /* 0x8000009f8d827221 */ /* 0x000fe20000010000 */
[----:B------:R-:W-:Y:S01]  /*2870*/  FMUL.FTZ R141, R153, R10 ;  /* 0x0000000a998d7220 */ /* 0x000fe20000410000 */
[----:B------:R-:W-:Y:S01]  /*2880*/  FADD.FTZ R132, R132, -R156 ;  /* 0x8000009c84847221 */ /* 0x000fe20000010000 */
[----:B------:R-:W-:Y:S01]  /*2890*/  FMUL.FTZ R10, R169, R120 ;  /* 0x00000078a90a7220 */ /* 0x000fe20000410000 */
[----:B------:R-:W-:Y:S01]  /*28a0*/  FMUL.FTZ R156, R152, R181 ;  /* 0x000000b5989c7220 */ /* 0x000fe20000410000 */
[----:B------:R-:W-:Y:S01]  /*28b0*/  F2FP.F16.F32.PACK_AB R120, R153, R152 ;  /* 0x000000989978723e */ /* 0x000fe200000000ff */
[----:B------:R-:W-:Y:S01]  /*28c0*/  FMUL.FTZ R9, R170, R9 ;  /* 0x00000009aa097220 */ /* 0x000fe20000410000 */
[----:B------:R-:W-:Y:S01]  /*28d0*/  FMUL.FTZ R130, R175, R130 ;  /* 0x00000082af827220 */ /* 0x000fe20000410000 */
[----:B------:R-:W-:Y:S01]  /*28e0*/  F2FP.F16.F32.PACK_AB R152, R122, R13 ;  /* 0x0000000d7a98723e */ /* 0x000fe200000000ff */
[--C-:B------:R-:W-:Y:S01]  /*28f0*/  FADD.FTZ R133, R133, -R157.reuse ;  /* 0x8000009d85857221 */ /* 0x100fe20000010000 */
[----:B------:R-:W-:Y:S01]  /*2900*/  FADD.FTZ R128, R135, -R157 ;  /* 0x8000009d87807221 */ /* 0x000fe20000010000 */
[----:B------:R-:W-:Y:S01]  /*2910*/  FMUL.FTZ R129, R166, R129 ;  /* 0x00000081a6817220 */ /* 0x000fe20000410000 */
[----:B------:R-:W-:Y:S01]  /*2920*/  FMUL.FTZ R8, R167, R8 ;  /* 0x00000008a7087220 */ /* 0x000fe20000410000 */
[----:B------:R-:W-:-:S02]  /*2930*/  IMAD.U32 R13, RZ, RZ, UR6 ;  /* 0x00000006ff0d7e24 */ /* 0x000fc4000f8e00ff */
[----:B------:R-:W-:Y:S01]  /*2940*/  FADD.FTZ R142, R142, -R158 ;  /* 0x8000009e8e8e7221 */ /* 0x000fe20000010000 */
[----:B------:R-:W-:Y:S01]  /*2950*/  FADD.FTZ R143, R143, -R159 ;  /* 0x8000009f8f8f7221 */ /* 0x000fe20000010000 */
[----:B------:R-:W-:Y:S01]  /*2960*/  FADD.FTZ R139, R148, -R176 ;  /* 0x800000b0948b7221 */ /* 0x000fe20000010000 */
[----:B------:R-:W-:Y:S01]  /*2970*/  FADD.FTZ R140, R149, -R177 ;  /* 0x800000b1958c7221 */ /* 0x000fe20000010000 */
[--C-:B-1----:R-:W-:Y:S01]  /*2980*/  FADD.FTZ R137, R144, -R172.reuse ;  /* 0x800000ac90897221 */ /* 0x102fe20000010000 */
[----:B------:R-:W-:Y:S01]  /*2990*/  FADD.FTZ R135, R146, -R172 ;  /* 0x800000ac92877221 */ /* 0x000fe20000010000 */
[--C-:B------:R-:W-:Y:S01]  /*29a0*/  FADD.FTZ R138, R145, -R173.reuse ;  /* 0x800000ad918a7221 */ /* 0x100fe20000010000 */
[----:B------:R-:W-:Y:S01]  /*29b0*/  FADD.FTZ R136, R147, -R173 ;  /* 0x800000ad93887221 */ /* 0x000fe20000010000 */
[----:B------:R-:W-:Y:S01]  /*29c0*/  FADD.FTZ R176, R150, -R176 ;  /* 0x800000b096b07221 */ /* 0x000fe20000010000 */
[----:B------:R-:W-:Y:S01]  /*29d0*/  FADD.FTZ R177, R151, -R177 ;  /* 0x800000b197b17221 */ /* 0x000fe20000010000 */
[----:B------:R-:W-:Y:S01]  /*29e0*/  FMUL.FTZ R157, R168, R183 ;  /* 0x000000b7a89d7220 */ /* 0x000fe20000410000 */
[----:B------:R-:W-:Y:S01]  /*29f0*/  FMUL.FTZ R121, R208, R121 ;  /* 0x00000079d0797220 */ /* 0x000fe20000410000 */
[----:B------:R-:W-:Y:S01]  /*2a00*/  FMUL.FTZ R12, R215, R12 ;  /* 0x0000000cd70c7220 */ /* 0x000fe20000410000 */
[----:B------:R-:W-:Y:S01]  /*2a10*/  FMUL.FTZ R123, R20, R123 ;  /* 0x0000007b147b7220 */ /* 0x000fe20000410000 */
        /* <DEDUP_REMOVED lines=17> */
[----:B---3--:R-:W-:Y:S01]  /*2b30*/  FMUL.FTZ R136, R11, R136 ;  /* 0x000000880b887220 */ /* 0x008fe20000410000 */
        /* <DEDUP_REMOVED lines=8> */
[----:B------:R-:W-:Y:S02]  /*2bc0*/  F2FP.F16.F32.PACK_AB R159, R124, R123 ;  /* 0x0000007b7c9f723e */ /* 0x000fe400000000ff */
[----:B------:R-:W-:Y:S02]  /*2bd0*/  F2FP.F16.F32.PACK_AB R153, R126, R125 ;  /* 0x0000007d7e99723e */ /* 0x000fe400000000ff */
[----:B------:R-:W-:Y:S01]  /*2be0*/  F2FP.F16.F32.PACK_AB R154, R133, R132 ;  /* 0x00000084859a723e */ /* 0x000fe200000000ff */
[----:B------:R1:W-:Y:S01]  /*2bf0*/  STSM.16.MT88.4 [R9+0x1e800], R156 ;  /* 0x01e8009c09007844 */ /* 0x0003e20000004200 */
[----:B------:R-:W-:Y:S02]  /*2c00*/  F2FP.F16.F32.PACK_AB R155, R128, R127 ;  /* 0x0000007f809b723e */ /* 0x000fe400000000ff */
[----:B------:R-:W-:-:S02]  /*2c10*/  F2FP.F16.F32.PACK_AB R148, R134, R131 ;  /* 0x000000838694723e */ /* 0x000fc400000000ff */
[----:B------:R-:W-:Y:S01]  /*2c20*/  F2FP.F16.F32.PACK_AB R151, R143, R142 ;  /* 0x0000008e8f97723e */ /* 0x000fe200000000ff */
[----:B------:R1:W-:Y:S01]  /*2c30*/  STSM.16.MT88.4 [R9+0x1f000], R152 ;  /* 0x01f0009809007844 */ /* 0x0003e20000004200 */
[----:B------:R-:W-:Y:S02]  /*2c40*/  F2FP.F16.F32.PACK_AB R144, R138, R137 ;  /* 0x000000898a90723e */ /* 0x000fe400000000ff */
[----:B------:R-:W-:Y:S01]  /*2c50*/  F2FP.F16.F32.PACK_AB R145, R136, R135 ;  /* 0x000000878891723e */ /* 0x000fe200000000ff */
[----:B------:R1:W-:Y:S01]  /*2c60*/  STSM.16.MT88.4 [R9+0x1f800], R148 ;  /* 0x01f8009409007844 */ /* 0x0003e20000004200 */
[----:B------:R-:W-:Y:S02]  /*2c70*/  F2FP.F16.F32.PACK_AB R146, R140, R139 ;  /* 0x0000008b8c92723e */ /* 0x000fe400000000ff */
[----:B------:R-:W-:Y:S01]  /*2c80*/  F2FP.F16.F32.PACK_AB R147, R8, R147 ;  /* 0x000000930893723e */ /* 0x000fe200000000ff */
[----:B------:R-:W-:Y:S01]  /*2c90*/  IMAD R8, R209, 0x1000, R18 ;  /* 0x00001000d1087824 */ /* 0x000fe200078e0212 */
[----:B------:R-:W-:-:S02]  /*2ca0*/  F2FP.F16.F32.PACK_AB R121, R169, R168 ;  /* 0x000000a8a979723e */ /* 0x000fc400000000ff */
[----:B------:R-:W-:Y:S01]  /*2cb0*/  F2FP.F16.F32.PACK_AB R122, R215, R208 ;  /* 0x000000d0d77a723e */ /* 0x000fe200000000ff */
[----:B------:R1:W-:Y:S01]  /*2cc0*/  STSM.16.MT88.4 [R9+0x20000], R144 ;  /* 0x0200009009007844 */ /* 0x0003e20000004200 */
[----:B------:R-:W-:Y:S02]  /*2cd0*/  F2FP.F16.F32.PACK_AB R123, R21, R20 ;  /* 0x00000014157b723e */ /* 0x000fe400000000ff */
        /* <DEDUP_REMOVED lines=11> */
[----:B------:R-:W-:Y:S02]  /*2d90*/  F2FP.F16.F32.PACK_AB R178, R7, R180 ;  /* 0x000000b407b2723e */ /* 0x000fe400000000ff */
        /* <DEDUP_REMOVED lines=187> */
.L_x_3512:
        /* <DEDUP_REMOVED lines=48> */
.L_x_3513:
        /* <DEDUP_REMOVED lines=16> */
.L_x_3503:
        /* <DEDUP_REMOVED lines=120> */
.L_x_3517:
[----:B------:R-:W-:Y:S01]  /*44d0*/  @P0 ELECT P2, URZ, PT ;  /* 0x00000000003f082f */ /* 0x000fe20003840000 */
[----:B------:R2:W-:-:S12]  /*44e0*/  UBLKRED.G.S.ADD.F32.RN [UR4], [UR6], UR7, desc[UR8] ;  /* 0x00000804060073bb */ /* 0x0005d800080a1407 */
[----:B------:R-:W-:Y:S02]  /*44f0*/  @P2 PLOP3.LUT P0, PT, P2, PT, PT, 0x8, 0x0 ;  /* 0x000000000000281c */ /* 0x000fe4000170e170 */
[----:B------:R-:W-:-:S11]  /*4500*/  PLOP3.LUT P2, PT, PT, PT, PT, 0x8, 0x0 ;  /* 0x000000000000781c */ /* 0x000fd60003f4e170 */
[----:B--2---:R-:W-:Y:S05]  /*4510*/  @P0 BRA.U.ANY `(.L_x_3517) ;  /* 0xfffffffd00ec0947 */ /* 0x004fea000393ffff */
[----:B------:R0:W-:Y:S01]  /*4520*/  UTMACMDFLUSH ;  /* 0x00000000000079b7 */ /* 0x0001e20000000000 */
[----:B------:R-:W-:-:S04]  /*4530*/  DEPBAR.LE SB0, 0x0 ;  /* 0x000080000000791a */ /* 0x000fc80000000000 */
.L_x_3516:
[----:B------:R-:W-:Y:S05]  /*4540*/  BSYNC B0 ;  /* 0x0000000000007941 */ /* 0x000fea0003800000 */
.L_x_3515:
        /* <DEDUP_REMOVED lines=28> */
.L_x_3518:
        /* <DEDUP_REMOVED lines=8> */
.L_x_3492:
        /* <DEDUP_REMOVED lines=28> */
[----:B------:R-:W-:Y:S11]  /*4950*/  @!P1 BRA `(.L_x_3494) ;  /* 0x0000002c00289947 */ /* 0x000ff60003800000 */
        /* <DEDUP_REMOVED lines=25> */
.L_x_3533:
        /* <DEDUP_REMOVED lines=21> */
.L_x_3522:
[----:B------:R-:W-:Y:S05]  /*4c40*/  BSYNC B0 ;  /* 0x0000000000007941 */ /* 0x000fea0003800000 */
.L_x_3521:
        /* <DEDUP_REMOVED lines=13> */
.L_x_3524:
[----:B------:R-:W-:Y:S05]  /*4d20*/  BSYNC B0 ;  /* 0x0000000000007941 */ /* 0x000fea0003800000 */
.L_x_3523:
[----:B------:R-:W-:Y:S06]  /*4d30*/  BAR.ARV 0xa, 0xa0 ;  /* 0x0282800000007b1d */ /* 0x000fec0000002000 */
[----:B------:R-:W-:Y:S04]  /*4d40*/  BSSY B0, `(.L_x_3525) ;  /* 0x0000003000007945 */ /* 0x000fe80003800000 */
[----:B------:R-:W-:Y:S05]  /*4d50*/  @!P0 BRA `(.L_x_3526) ;  /* 0x0000000000048947 */ /* 0x000fea0003800000 */
[----:B------:R-:W-:-:S04]  /*4d60*/  DEPBAR.LE SB0, 0x0 ;  /* 0x000080000000791a */ /* 0x000fc80000000000 */
.L_x_3526:
[----:B------:R-:W-:Y:S05]  /*4d70*/  BSYNC B0 ;  /* 0x0000000000007941 */ /* 0x000fea0003800000 */
.L_x_3525:
        /* <DEDUP_REMOVED lines=13> */
.L_x_3528:
[----:B------:R-:W-:Y:S05]  /*4e50*/  BSYNC B0 ;  /* 0x0000000000007941 */ /* 0x000fea0003800000 */
.L_x_3527:
        /* <DEDUP_REMOVED lines=13> */
.L_x_3530:
[----:B------:R-:W-:Y:S05]  /*4f30*/  BSYNC B0 ;  /* 0x0000000000007941 */ /* 0x000fea0003800000 */
.L_x_3529:
[----:B------:R-:W-:Y:S01]  /*4f40*/  UIADD3 UR11, UR11, -0x2, URZ ;  /* 0xfffffffe0b0b7890 */ /* 0x000fe2000fffe03f */
[----:B------:R-:W-:Y:S06]  /*4f50*/  BAR.ARV 0xa, 0xa0 ;  /* 0x0282800000007b1d */ /* 0x000fec0000002000 */
[----:B------:R-:W-:Y:S01]  /*4f60*/  BSSY B0, `(.L_x_3531) ;  /* 0x0000004000007945 */ /* 0x000fe20003800000 */
[----:B------:R-:W-:-:S03]  /*4f70*/  ISETP.NE.AND P1, PT, RZ, UR11, PT ;  /* 0x0000000bff007c0c */ /* 0x000fc6000bf25270 */
[----:B------:R-:W-:Y:S10]  /*4f80*/  @!P0 BRA `(.L_x_3532) ;  /* 0x0000000000048947 */ /* 0x000ff40003800000 */
[----:B------:R-:W-:-:S04]  /*4f90*/  DEPBAR.LE SB0, 0x0 ;  /* 0x000080000000791a */ /* 0x000fc80000000000 */
.L_x_3532:
[----:B------:R-:W-:Y:S05]  /*4fa0*/  BSYNC B0 ;  /* 0x0000000000007941 */ /* 0x000fea0003800000 */
.L_x_3531:
[----:B------:R-:W-:Y:S06]  /*4fb0*/  BAR.ARV 0xb, 0xa0 ;  /* 0x02c2800000007b1d */ /* 0x000fec0000002000 */
[----:B------:R-:W-:Y:S02]  /*4fc0*/  UIADD3 UR5, UR5, 0x2, URZ ;  /* 0x0000000205057890 */ /* 0x000fe4000fffe03f */
[----:B------:R-:W-:Y:S01]  /*4fd0*/  UIADD3 UR4, UR4, 0x1, URZ ;  /* 0x0000000104047890 */ /* 0x000fe2000fffe03f */
[----:B------:R-:W-:Y:S11]  /*4fe0*/  @P1 BRA `(.L_x_3533) ;  /* 0xfffffff800c01947 */ /* 0x000ff6000383ffff */
[----:B------:R-:W-:-:S12]  /*4ff0*/  UIADD3 UR4, UR18, 0x3000, URZ ;  /* 0x0000300012047890 */ /* 0x000fd8000fffe03f */
.L_x_3520:
[----:B------:R-:W-:-:S13]  /*5000*/  ISETP.NE.AND P1, PT, RZ, UR21, PT ;  /* 0x00000015ff007c0c */ /* 0x000fda000bf25270 */
        /* <DEDUP_REMOVED lines=18> */
.L_x_3535:
[----:B------:R-:W-:Y:S05]  /*5130*/  BSYNC B0 ;  /* 0x0000000000007941 */ /* 0x000fea0003800000 */
.L_x_3534:
        /* <DEDUP_REMOVED lines=19> */
.L_x_3537:
[----:B------:R-:W-:Y:S05]  /*5270*/  BSYNC B0 ;  /* 0x0000000000007941 */ /* 0x000fea0003800000 */
.L_x_3536:
[----:B------:R-:W-:Y:S06]  /*5280*/  BAR.ARV 0xa, 0xa0 ;  /* 0x0282800000007b1d */ /* 0x000fec0000002000 */
[----:B------:R-:W-:Y:S04]  /*5290*/  BSSY B0, `(.L_x_3538) ;  /* 0x0000003000007945 */ /* 0x000fe80003800000 */
[----:B------:R-:W-:Y:S05]  /*52a0*/  @!P0 BRA `(.L_x_3539) ;  /* 0x0000000000048947 */ /* 0x000fea0003800000 */
[----:B------:R-:W-:-:S04]  /*52b0*/  DEPBAR.LE SB0, 0x0 ;  /* 0x000080000000791a */ /* 0x000fc80000000000 */
.L_x_3539:
[----:B------:R-:W-:Y:S05]  /*52c0*/  BSYNC B0 ;  /* 0x0000000000007941 */ /* 0x000fea0003800000 */
.L_x_3538:
[----:B------:R-:W-:Y:S06]  /*52d0*/  BAR.ARV 0xb, 0xa0 ;  /* 0x02c2800000007b1d */ /* 0x000fec0000002000 */
[----:B------:R-:W-:Y:S05]  /*52e0*/  BRA `(.L_x_3494) ;  /* 0x0000002000c47947 */ /* 0x000fea0003800000 */
.L_x_3519:
        /* <DEDUP_REMOVED lines=48> */
.L_x_3570:
        /* <DEDUP_REMOVED lines=14> */
.L_x_3543:
        /* <DEDUP_REMOVED lines=132> */
.L_x_3554:
[----:B------:R-:W-:-:S04]  /*5f10*/  SHF.L.U32 R20, R9, 0x1f, RZ ;  /* 0x0000001f09147819 */ /* 0x000fc800000006ff */
[----:B-1----:R-:W1:Y:S02]  /*5f20*/  SYNCS.PHASECHK.TRANS64.TRYWAIT P1, [R0+URZ+0x26840], R20 ;  /* 0x02684014000075a7 */ /* 0x002e64000802017f */
[----:B-123--:R-:W-:Y:S05]  /*5f30*/  @!P1 BRA `(.L_x_3546) ;  /* 0x0000001800309947 */ /* 0x00efea0003800000 */
.L_x_3571:
[----:B------:R-:W-:Y:S05]  /*5f40*/  @P0 BRA `(.L_x_3547) ;  /* 0x0000000000140947 */ /* 0x000fea0003800000 */
[----:B------:R-:W-:Y:S01]  /*5f50*/  ISETP.NE.AND P1, PT, R13, RZ, PT ;  /* 0x000000ff0d00720c */ /* 0x000fe20003f25270 */
[----:B------:R-:W-:-:S04]  /*5f60*/  IMAD.MOV.U32 R3, RZ, RZ, 0x3100 ;  /* 0x00003100ff037424 */ /* 0x000fc800078e00ff */
[----:B------:R2:W-:Y:S08]  /*5f70*/  SYNCS.ARRIVE.TRANS64 RZ, [R0+URZ+0x26830], R3 ;  /* 0x0268300300ff79a7 */ /* 0x0005f0000800003f */
[----:B------:R-:W-:Y:S05]  /*5f80*/  @!P1 BRA `(.L_x_3547) ;  /* 0x0000000000049947 */ /* 0x000fea0003800000 */
[----:B------:R-:W-:Y:S01]  /*5f90*/  BPT.TRAP 0x1 ;  /* 0x000000040000795c */ /* 0x000fe20000300000 */
.L_x_3547:
        /* <DEDUP_REMOVED lines=42> */
.L_x_3572:
[----:B------:R-:W-:Y:S05]  /*6240*/  @P0 BRA `(.L_x_3549) ;  /* 0x0000000000140947 */ /* 0x000fea0003800000 */
[----:B------:R-:W-:Y:S01]  /*6250*/  ISETP.NE.AND P1, PT, R13, RZ, PT ;  /* 0x000000ff0d00720c */ /* 0x000fe20003f25270 */
[----:B------:R-:W-:-:S04]  /*6260*/  IMAD.MOV.U32 R3, RZ, RZ, 0x3100 ;  /* 0x00003100ff037424 */ /* 0x000fc800078e00ff */
[----:B------:R3:W-:Y:S08]  /*6270*/  SYNCS.ARRIVE.TRANS64 RZ, [R0+URZ+0x26818], R3 ;  /* 0x0268180300ff79a7 */ /* 0x0007f0000800003f */
[----:B------:R-:W-:Y:S05]  /*6280*/  @!P1 BRA `(.L_x_3549) ;  /* 0x0000000000049947 */ /* 0x000fea0003800000 */
[----:B------:R-:W-:Y:S01]  /*6290*/  BPT.TRAP 0x1 ;  /* 0x000000040000795c */ /* 0x000fe20000300000 */
.L_x_3549:
        /* <DEDUP_REMOVED lines=34> */
.L_x_3573:
[----:B-123--:R-:W-:Y:S01]  /*64c0*/  SHF.R.S32.HI R20, RZ, 0x1f, R19 ;  /* 0x0000001fff147819 */ /* 0x00efe20000011413 */
[----:B------:R-:W-:Y:S06]  /*64d0*/  @P0 BRA `(.L_x_3551) ;  /* 0x0000000000140947 */ /* 0x000fec0003800000 */
[----:B------:R-:W-:Y:S01]  /*64e0*/  ISETP.NE.AND P1, PT, R13, RZ, PT ;  /* 0x000000ff0d00720c */ /* 0x000fe20003f25270 */
[----:B------:R-:W-:-:S04]  /*64f0*/  IMAD.MOV.U32 R21, RZ, RZ, 0x3100 ;  /* 0x00003100ff157424 */ /* 0x000fc800078e00ff */
[----:B------:R1:W-:Y:S08]  /*6500*/  SYNCS.ARRIVE.TRANS64 RZ, [R0+URZ+0x26838], R21 ;  /* 0x0268381500ff79a7 */ /* 0x0003f0000800003f */
[----:B------:R-:W-:Y:S05]  /*6510*/  @!P1 BRA `(.L_x_3551) ;  /* 0x0000000000049947 */ /* 0x000fea0003800000 */
[----:B------:R-:W-:Y:S01]  /*6520*/  BPT.TRAP 0x1 ;  /* 0x000000040000795c */ /* 0x000fe20000300000 */
.L_x_3551:
        /* <DEDUP_REMOVED lines=38> */
.L_x_3575:
[----:B------:R-:W-:Y:S05]  /*6790*/  @P0 BRA `(.L_x_3553) ;  /* 0x0000000000140947 */ /* 0x000fea0003800000 */
[----:B------:R-:W-:Y:S01]  /*67a0*/  ISETP.NE.AND P1, PT, R13, RZ, PT ;  /* 0x000000ff0d00720c */ /* 0x000fe20003f25270 */
[----:B--2---:R-:W-:-:S04]  /*67b0*/  IMAD.MOV.U32 R5, RZ, RZ, 0x3100 ;  /* 0x00003100ff057424 */ /* 0x004fc800078e00ff */
[----:B------:R3:W-:Y:S08]  /*67c0*/  SYNCS.ARRIVE.TRANS64 RZ, [R0+URZ+0x26810], R5 ;  /* 0x0268100500ff79a7 */ /* 0x0007f0000800003f */
[----:B------:R-:W-:Y:S05]  /*67d0*/  @!P1 BRA `(.L_x_3553) ;  /* 0x0000000000049947 */ /* 0x000fea0003800000 */
[----:B------:R-:W-:Y:S01]  /*67e0*/  BPT.TRAP 0x1 ;  /* 0x000000040000795c */ /* 0x000fe20000300000 */
.L_x_3553:
        /* <DEDUP_REMOVED lines=36> */
.L_x_3545:
[----:B------:R-:W-:-:S13]  /*6a30*/  ISETP.NE.AND P1, PT, R17, RZ, PT ;  /* 0x000000ff1100720c */ /* 0x000fda0003f25270 */
[----:B------:R-:W-:Y:S05]  /*6a40*/  @!P1 BRA `(.L_x_3544) ;  /* 0x0000000400609947 */ /* 0x000fea0003800000 */
[----:B------:R-:W-:-:S04]  /*6a50*/  SHF.L.U32 R7, R9, 0x1f, RZ ;  /* 0x0000001f09077819 */ /* 0x000fc800000006ff */
[----:B------:R-:W2:Y:S02]  /*6a60*/  SYNCS.PHASECHK.TRANS64.TRYWAIT P1, [R0+URZ+0x26840], R7 ;  /* 0x02684007000075a7 */ /* 0x000ea4000802017f */
[----:B--2---:R-:W-:Y:S05]  /*6a70*/  @!P1 BRA `(.L_x_3555) ;  /* 0x0000000c00b49947 */ /* 0x004fea0003800000 */
.L_x_3576:
[----:B------:R-:W-:Y:S05]  /*6a80*/  @P0 BRA `(.L_x_3556) ;  /* 0x0000000000140947 */ /* 0x000fea0003800000 */
[----:B------:R-:W-:Y:S01]  /*6a90*/  ISETP.NE.AND P1, PT, R13, RZ, PT ;  /* 0x000000ff0d00720c */ /* 0x000fe20003f25270 */
[----:B------:R-:W-:-:S04]  /*6aa0*/  IMAD.MOV.U32 R5, RZ, RZ, 0x3100 ;  /* 0x00003100ff057424 */ /* 0x000fc800078e00ff */
[----:B------:R3:W-:Y:S08]  /*6ab0*/  SYNCS.ARRIVE.TRANS64 RZ, [R0+URZ+0x26830], R5 ;  /* 0x0268300500ff79a7 */ /* 0x0007f0000800003f */
[----:B------:R-:W-:Y:S05]  /*6ac0*/  @!P1 BRA `(.L_x_3556) ;  /* 0x0000000000049947 */ /* 0x000fea0003800000 */
[----:B------:R-:W-:Y:S01]  /*6ad0*/  BPT.TRAP 0x1 ;  /* 0x000000040000795c */ /* 0x000fe20000300000 */
.L_x_3556:
        /* <DEDUP_REMOVED lines=40> */
.L_x_3577:
[----:B------:R-:W-:Y:S05]  /*6d60*/  @P0 BRA `(.L_x_3558) ;  /* 0x0000000000140947 */ /* 0x000fea0003800000 */
[----:B------:R-:W-:Y:S01]  /*6d70*/  ISETP.NE.AND P0, PT, R13, RZ, PT ;  /* 0x000000ff0d00720c */ /* 0x000fe20003f05270 */
[----:B------:R-:W-:-:S04]  /*6d80*/  IMAD.MOV.U32 R5, RZ, RZ, 0x3100 ;  /* 0x00003100ff057424 */ /* 0x000fc800078e00ff */
[----:B------:R4:W-:Y:S08]  /*6d90*/  SYNCS.ARRIVE.TRANS64 RZ, [R0+URZ+0x26818], R5 ;  /* 0x0268180500ff79a7 */ /* 0x0009f0000800003f */
[----:B------:R-:W-:Y:S05]  /*6da0*/  @!P0 BRA `(.L_x_3558) ;  /* 0x0000000000048947 */ /* 0x000fea0003800000 */
[----:B------:R-:W-:Y:S01]  /*6db0*/  BPT.TRAP 0x1 ;  /* 0x000000040000795c */ /* 0x000fe20000300000 */
.L_x_3558:
        /* <DEDUP_REMOVED lines=33> */
.L_x_3544:
[----:B------:R-:W4:Y:S01]  /*6fd0*/  S2R R2, SR_TID.X ;  /* 0x0000000000027919 */ /* 0x000f220000002100 */
[----:B------:R-:W-:Y:S01]  /*6fe0*/  IMAD R3, R12, 0x8, R0 ;  /* 0x000000080c037824 */ /* 0x000fe200078e0200 */
[----:B----4-:R-:W-:Y:S02]  /*6ff0*/  LOP3.LUT R4, R2, 0x7f, RZ, 0xc0, !PT ;  /* 0x0000007f02047812 */ /* 0x010fe400078ec0ff */
[----:B------:R-:W-:Y:S02]  /*7000*/  SHF.L.U32 R2, R9, 0x1f, RZ ;  /* 0x0000001f09027819 */ /* 0x000fe400000006ff */
[----:B------:R-:W-:Y:S02]  /*7010*/  ISETP.NE.AND P1, PT, R4, RZ, PT ;  /* 0x000000ff0400720c */ /* 0x000fe40003f25270 */
[----:B------:R-:W4:Y:S02]  /*7020*/  SYNCS.PHASECHK.TRANS64.TRYWAIT P0, [R3+URZ+0x26840], R2 ;  /* 0x02684002030075a7 */ /* 0x000f24000800017f */
[----:B----4-:R-:W-:Y:S09]  /*7030*/  @!P0 BRA `(.L_x_3559) ;  /* 0x00000008006c8947 */ /* 0x010ff20003800000 */
.L_x_3578:
[----:B------:R-:W-:Y:S05]  /*7040*/  @P1 BRA `(.L_x_3560) ;  /* 0x0000000000181947 */ /* 0x000fea0003800000 */
[----:B------:R-:W5:Y:S01]  /*7050*/  S2R R4, SR_TID.X ;  /* 0x0000000000047919 */ /* 0x000f620000002100 */
[----:B----4-:R-:W-:-:S04]  /*7060*/  IMAD.MOV.U32 R2, RZ, RZ, 0x3100 ;  /* 0x00003100ff027424 */ /* 0x010fc800078e00ff */
[----:B------:R4:W-:Y:S01]  /*7070*/  SYNCS.ARRIVE.TRANS64 RZ, [R3+URZ+0x26830], R2 ;  /* 0x0268300203ff79a7 */ /* 0x0009e2000800003f */
[----:B-----5:R-:W-:-:S13]  /*7080*/  LOP3.LUT P0, RZ, R4, 0x1f, RZ, 0xc0, !PT ;  /* 0x0000001f04ff7812 */ /* 0x020fda000780c0ff */
[----:B----4-:R-:W-:Y:S05]  /*7090*/  @!P0 BRA `(.L_x_3560) ;  /* 0x0000000000048947 */ /* 0x010fea0003800000 */
[----:B------:R-:W-:Y:S01]  /*70a0*/  BPT.TRAP 0x1 ;  /* 0x000000040000795c */ /* 0x000fe20000300000 */
.L_x_3560:
        /* <DEDUP_REMOVED lines=47> */
.L_x_3541:
[----:B------:R-:W-:Y:S05]  /*73a0*/  BSYNC B0 ;  /* 0x0000000000007941 */ /* 0x000fea0003800000 */
.L_x_3540:
[----:B------:R-:W-:-:S03]  /*73b0*/  UMOV UR5, 0xffffffff ;  /* 0xffffffff00057882 */ /* 0x000fc60000000000 */
[----:B------:R-:W-:Y:S05]  /*73c0*/  BRA.DIV UR5, `(.L_x_3561) ;  /* 0x00000006059c7947 */ /* 0x000fea000b800000 */
[----:B------:R-:W-:-:S13]  /*73d0*/  ELECT P0, URZ, PT ;  /* 0x00000000003f782f */ /* 0x000fda0003800000 */
.L_x_3581:
[----:B------:R-:W-:Y:S05]  /*73e0*/  @!P0 BRA `(.L_x_3494) ;  /* 0x0000000000848947 */ /* 0x000fea0003800000 */
[----:B------:R-:W-:-:S06]  /*73f0*/  ULOP3.LUT UR5, UR38, 0x2, URZ, 0xfc, !UPT ;  /* 0x0000000226057892 */ /* 0x000fcc000f8efc3f */
[----:B------:R-:W-:-:S05]  /*7400*/  IMAD.U32 R2, RZ, RZ, UR5 ;  /* 0x00000005ff027e24 */ /* 0x000fca000f8e00ff */
[----:B------:R-:W-:-:S13]  /*7410*/  ISETP.NE.AND P0, PT, R2, 0x3, PT ;  /* 0x000000030200780c */ /* 0x000fda0003f05270 */
[----:B------:R-:W-:Y:S05]  /*7420*/  @!P0 BRA `(.L_x_3562) ;  /* 0x0000000000048947 */ /* 0x000fea0003800000 */
[----:B------:R-:W-:Y:S01]  /*7430*/  BPT.TRAP 0x1 ;  /* 0x000000040000795c */ /* 0x000fe20000300000 */
.L_x_3562:
        /* <DEDUP_REMOVED lines=15> */
.L_x_3582:
[----:B------:R-:W2:Y:S02]  /*7530*/  SYNCS.PHASECHK.TRANS64.TRYWAIT P1, [R3+URZ], R2 ;  /* 0x00000002030075a7 */ /* 0x000ea4000802017f */
[----:B--2---:R-:W-:Y:S05]  /*7540*/  @!P1 BRA `(.L_x_3564) ;  /* 0x0000000400749947 */ /* 0x004fea0003800000 */
.L_x_3583:
[----:B------:R-:W-:Y:S05]  /*7550*/  @!P0 BRA `(.L_x_3565) ;  /* 0x0000000000048947 */ /* 0x000fea0003800000 */
[----:B------:R-:W-:Y:S01]  /*7560*/  BPT.TRAP 0x1 ;  /* 0x000000040000795c */ /* 0x000fe20000300000 */
.L_x_3565:
[----:B--2---:R-:W-:-:S04]  /*7570*/  VIADD R3, R7, 0x26840 ;  /* 0x0002684007037836 */ /* 0x004fc80000000000 */
[----:B------:R-:W-:-:S04]  /*7580*/  IMAD R0, R0, 0x8, R3 ;  /* 0x0000000800007824 */ /* 0x000fc800078e0203 */
[----:B------:R-:W2:Y:S02]  /*7590*/  SYNCS.PHASECHK.TRANS64.TRYWAIT P0, [R0+URZ], R5 ;  /* 0x00000005000075a7 */ /* 0x000ea4000800017f */
[----:B--2---:R-:W-:Y:S05]  /*75a0*/  @!P0 BRA `(.L_x_3566) ;  /* 0x0000000400708947 */ /* 0x004fea0003800000 */
.L_x_3584:
[----:B------:R-:W-:-:S07]  /*75b0*/  IMAD R3, R4, 0x8, R3 ;  /* 0x0000000804037824 */ /* 0x000fce00078e0203 */
.L_x_3567:
[----:B---3--:R3:W4:Y:S02]  /*75c0*/  SYNCS.PHASECHK.TRANS64.TRYWAIT P0, [R3+URZ], R2 ;  /* 0x00000002030075a7 */ /* 0x008724000800017f */
[----:B----4-:R-:W-:Y:S05]  /*75d0*/  @!P0 NANOSLEEP.SYNCS 0x989680 ;  /* 0x009896800000895d */ /* 0x010fea0003900000 */
[----:B------:R-:W4:Y:S02]  /*75e0*/  @!P0 SYNCS.PHASECHK.TRANS64 P0, [R3+URZ], R2 ;  /* 0x00000002030085a7 */ /* 0x000f24000800007f */
[----:B----4-:R-:W-:Y:S05]  /*75f0*/  @!P0 BRA `(.L_x_3567) ;  /* 0xfffffffc00f08947 */ /* 0x010fea000383ffff */
.L_x_3494:
[----:B------:R-:W-:Y:S05]  /*7600*/  BSYNC B6 ;  /* 0x0000000000067941 */ /* 0x000fea0003800000 */
.L_x_3491:
[----:B------:R-:W-:Y:S05]  /*7610*/  EXIT ;  /* 0x000000000000794d */ /* 0x000fea0003800000 */
.L_x_3499:
[----:B------:R-:W-:Y:S02]  /*7620*/  IMAD.MOV.U32 R13, RZ, RZ, R16 ;  /* 0x000000ffff0d7224 */ /* 0x000fe400078e0010 */
[----:B------:R-:W-:Y:S02]  /*7630*/  IMAD.MOV.U32 R12, RZ, RZ, RZ ;  /* 0x000000ffff0c7224 */ /* 0x000fe400078e00ff */
[----:B------:R-:W-:Y:S02]  /*7640*/  IMAD.MOV.U32 R11, RZ, RZ, 0x1f ;  /* 0x0000001fff0b7424 */ /* 0x000fe400078e00ff */
[----:B------:R-:W-:-:S07]  /*7650*/  IMAD.MOV.U32 R15, RZ, RZ, -0x1 ;  /* 0xffffffffff0f7424 */ /* 0x000fce00078e00ff */
[----:B------:R-:W-:Y:S05]  /*7660*/  WARPSYNC.COLLECTIVE R15, `(.L_x_3568) ;  /* 0x000000000f087348 */ /* 0x000fea0003c00000 */
[----:B------:R1:W2:Y:S02]  /*7670*/  SHFL.IDX P6, R14, R13, R12, R11 ;  /* 0x0000000c0d0e7389 */ /* 0x0002a400000c000b */
[----:B-12---:R-:W-:Y:S01]  /*7680*/  ENDCOLLECTIVE ;  /* 0x000000000000791b */ /* 0x006fe20003800000 */
.L_x_3568:
[----:B------:R-:W-:Y:S05]  /*7690*/  BRA `(.L_x_3569) ;  /* 0xffffff9400247947 */ /* 0x000fea000383ffff */
.L_x_3501:
[----:B--2---:R2:W3:Y:S02]  /*76a0*/  SYNCS.PHASECHK.TRANS64.TRYWAIT P1, [R18+URZ+0x26800], R5 ;  /* 0x02680005120075a7 */ /* 0x0044e4000802017f */
[----:B---3--:R-:W-:Y:S05]  /*76b0*/  @!P1 NANOSLEEP.SYNCS 0x989680 ;  /* 0x009896800000995d */ /* 0x008fea0003900000 */
[----:B------:R-:W3:Y:S02]  /*76c0*/  @!P1 SYNCS.PHASECHK.TRANS64 P1, [R18+URZ+0x26800], R5 ;  /* 0x02680005120095a7 */ /* 0x000ee4000802007f */
[----:B---3--:R-:W-:Y:S05]  /*76d0*/  @!P1 BRA `(.L_x_3501) ;  /* 0xfffffffc00f09947 */ /* 0x008fea000383ffff */
[----:B------:R-:W-:Y:S05]  /*76e0*/  BRA `(.L_x_3500) ;  /* 0xffffff94004c7947 */ /* 0x000fea000383ffff */
.L_x_3507:
[----:B---3--:R-:W-:-:S04]  /*76f0*/  IMAD.U32 R5, RZ, RZ, UR8 ;  /* 0x00000008ff057e24 */ /* 0x008fc8000f8e00ff */
[----:B------:R3:W1:Y:S03]  /*7700*/  SYNCS.PHASECHK.TRANS64.TRYWAIT P1, [R5+URZ+0x26810], R22 ;  /* 0x02681016050075a7 */ /* 0x000666000802017f */
[----:B-1----:R-:W-:Y:S05]  /*7710*/  @!P1 NANOSLEEP.SYNCS 0x989680 ;  /* 0x009896800000995d */ /* 0x002fea0003900000 */
[----:B------:R-:W1:Y:S02]  /*7720*/  @!P1 SYNCS.PHASECHK.TRANS64 P1, [R5+URZ+0x26810], R22 ;  /* 0x02681016050095a7 */ /* 0x000e64000802007f */
[----:B-1----:R-:W-:Y:S05]  /*7730*/  @!P1 BRA `(.L_x_3507) ;  /* 0xfffffffc00ec9947 */ /* 0x002fea000383ffff */
[----:B------:R-:W-:Y:S05]  /*7740*/  BRA `(.L_x_3506) ;  /* 0xffffffa000787947 */ /* 0x000fea000383ffff */
.L_x_3511:
[----:B------:R-:W-:-:S04]  /*7750*/  IMAD.U32 R121, RZ, RZ, UR8 ;  /* 0x00000008ff797e24 */ /* 0x000fc8000f8e00ff */
[----:B------:R1:W1:Y:S03]  /*7760*/  SYNCS.PHASECHK.TRANS64.TRYWAIT P1, [R121+URZ+0x26830], R22 ;  /* 0x02683016790075a7 */ /* 0x000266000802017f */
[----:B-1----:R-:W-:Y:S05]  /*7770*/  @!P1 NANOSLEEP.SYNCS 0x989680 ;  /* 0x009896800000995d */ /* 0x002fea0003900000 */
[----:B------:R-:W1:Y:S02]  /*7780*/  @!P1 SYNCS.PHASECHK.TRANS64 P1, [R121+URZ+0x26830], R22 ;  /* 0x02683016790095a7 */ /* 0x000e64000802007f */
[----:B-1----:R-:W-:Y:S05]  /*7790*/  @!P1 BRA `(.L_x_3511) ;  /* 0xfffffffc00ec9947 */ /* 0x002fea000383ffff */
[----:B------:R-:W-:Y:S05]  /*77a0*/  BRA `(.L_x_3510) ;  /* 0xffffffa400847947 */ /* 0x000fea000383ffff */
.L_x_3542:
[----:B-1----:R1:W2:Y:S02]  /*77b0*/  SYNCS.PHASECHK.TRANS64.TRYWAIT P0, [R0+URZ+0x26820], R3 ;  /* 0x02682003000075a7 */ /* 0x0022a4000800017f */
[----:B--2---:R-:W-:Y:S05]  /*77c0*/  @!P0 NANOSLEEP.SYNCS 0x989680 ;  /* 0x009896800000895d */ /* 0x004fea0003900000 */
[----:B------:R-:W2:Y:S02]  /*77d0*/  @!P0 SYNCS.PHASECHK.TRANS64 P0, [R0+URZ+0x26820], R3 ;  /* 0x02682003000085a7 */ /* 0x000ea4000800007f */
[----:B--2---:R-:W-:Y:S05]  /*77e0*/  @!P0 BRA `(.L_x_3542) ;  /* 0xfffffffc00f08947 */ /* 0x004fea000383ffff */
[----:B------:R-:W-:Y:S05]  /*77f0*/  BRA `(.L_x_3570) ;  /* 0xffffffdc007c7947 */ /* 0x000fea000383ffff */
.L_x_3546:
[----:B-1----:R1:W2:Y:S02]  /*7800*/  SYNCS.PHASECHK.TRANS64.TRYWAIT P1, [R0+URZ+0x26840], R20 ;  /* 0x02684014000075a7 */ /* 0x0022a4000802017f */
[----:B--2---:R-:W-:Y:S05]  /*7810*/  @!P1 NANOSLEEP.SYNCS 0x989680 ;  /* 0x009896800000995d */ /* 0x004fea0003900000 */
[----:B------:R-:W2:Y:S02]  /*7820*/  @!P1 SYNCS.PHASECHK.TRANS64 P1, [R0+URZ+0x26840], R20 ;  /* 0x02684014000095a7 */ /* 0x000ea4000802007f */
[----:B--2---:R-:W-:Y:S05]  /*7830*/  @!P1 BRA `(.L_x_3546) ;  /* 0xfffffffc00f09947 */ /* 0x004fea000383ffff */
[----:B------:R-:W-:Y:S05]  /*7840*/  BRA `(.L_x_3571) ;  /* 0xffffffe400bc7947 */ /* 0x000fea000383ffff */
.L_x_3548:
[----:B--2---:R2:W3:Y:S02]  /*7850*/  SYNCS.PHASECHK.TRANS64.TRYWAIT P1, [R0+URZ+0x26828], R20 ;  /* 0x02682814000075a7 */ /* 0x0044e4000802017f */
[----:B---3--:R-:W-:Y:S05]  /*7860*/  @!P1 NANOSLEEP.SYNCS 0x989680 ;  /* 0x009896800000995d */ /* 0x008fea0003900000 */
[----:B------:R-:W3:Y:S02]  /*7870*/  @!P1 SYNCS.PHASECHK.TRANS64 P1, [R0+URZ+0x26828], R20 ;  /* 0x02682814000095a7 */ /* 0x000ee4000802007f */
[----:B---3--:R-:W-:Y:S05]  /*7880*/  @!P1 BRA `(.L_x_3548) ;  /* 0xfffffffc00f09947 */ /* 0x008fea000383ffff */
[----:B------:R-:W-:Y:S05]  /*7890*/  BRA `(.L_x_3572) ;  /* 0xffffffe800687947 */ /* 0x000fea000383ffff */
.L_x_3550:
[----:B---3--:R3:W4:Y:S02]  /*78a0*/  SYNCS.PHASECHK.TRANS64.TRYWAIT P1, [R0+URZ+0x26848], R20 ;  /* 0x02684814000075a7 */ /* 0x008724000802017f */
[----:B----4-:R-:W-:Y:S05]  /*78b0*/  @!P1 NANOSLEEP.SYNCS 0x989680 ;  /* 0x009896800000995d */ /* 0x010fea0003900000 */
[----:B------:R-:W4:Y:S02]  /*78c0*/  @!P1 SYNCS.PHASECHK.TRANS64 P1, [R0+URZ+0x26848], R20 ;  /* 0x02684814000095a7 */ /* 0x000f24000802007f */
[----:B----4-:R-:W-:Y:S05]  /*78d0*/  @!P1 BRA `(.L_x_3550) ;  /* 0xfffffffc00f09947 */ /* 0x010fea000383ffff */
[----:B------:R-:W-:Y:S05]  /*78e0*/  BRA `(.L_x_3573) ;  /* 0xffffffe800f47947 */ /* 0x000fea000383ffff */
.L_x_3552:
[----:B------:R-:W-:-:S07]  /*78f0*/  SHF.L.U32 R5, R9, 0x1f, RZ ;  /* 0x0000001f09057819 */ /* 0x000fce00000006ff */
.L_x_3574:
[----:B--2---:R2:W3:Y:S02]  /*7900*/  SYNCS.PHASECHK.TRANS64.TRYWAIT P1, [R0+URZ+0x26820], R5 ;  /* 0x02682005000075a7 */ /* 0x0044e4000802017f */
[----:B---3--:R-:W-:Y:S05]  /*7910*/  @!P1 NANOSLEEP.SYNCS 0x989680 ;  /* 0x009896800000995d */ /* 0x008fea0003900000 */
[----:B------:R-:W3:Y:S02]  /*7920*/  @!P1 SYNCS.PHASECHK.TRANS64 P1, [R0+URZ+0x26820], R5 ;  /* 0x02682005000095a7 */ /* 0x000ee4000802007f */
[----:B---3--:R-:W-:Y:S05]  /*7930*/  @!P1 BRA `(.L_x_3574) ;  /* 0xfffffffc00f09947 */ /* 0x008fea000383ffff */
[----:B------:R-:W-:Y:S05]  /*7940*/  BRA `(.L_x_3575) ;  /* 0xffffffec00907947 */ /* 0x000fea000383ffff */
.L_x_3555:
[----:B--2---:R2:W3:Y:S02]  /*7950*/  SYNCS.PHASECHK.TRANS64.TRYWAIT P1, [R0+URZ+0x26840], R7 ;  /* 0x02684007000075a7 */ /* 0x0044e4000802017f */
[----:B---3--:R-:W-:Y:S05]  /*7960*/  @!P1 NANOSLEEP.SYNCS 0x989680 ;  /* 0x009896800000995d */ /* 0x008fea0003900000 */
[----:B------:R-:W3:Y:S02]  /*7970*/  @!P1 SYNCS.PHASECHK.TRANS64 P1, [R0+URZ+0x26840], R7 ;  /* 0x02684007000095a7 */ /* 0x000ee4000802007f */
[----:B---3--:R-:W-:Y:S05]  /*7980*/  @!P1 BRA `(.L_x_3555) ;  /* 0xfffffffc00f09947 */ /* 0x008fea000383ffff */
[----:B------:R-:W-:Y:S05]  /*7990*/  BRA `(.L_x_3576) ;  /* 0xfffffff000387947 */ /* 0x000fea000383ffff */
.L_x_3557:
[----:B---3--:R3:W4:Y:S02]  /*79a0*/  SYNCS.PHASECHK.TRANS64.TRYWAIT P1, [R0+URZ+0x26828], R7 ;  /* 0x02682807000075a7 */ /* 0x008724000802017f */
[----:B----4-:R-:W-:Y:S05]  /*79b0*/  @!P1 NANOSLEEP.SYNCS 0x989680 ;  /* 0x009896800000995d */ /* 0x010fea0003900000 */
[----:B------:R-:W4:Y:S02]  /*79c0*/  @!P1 SYNCS.PHASECHK.TRANS64 P1, [R0+URZ+0x26828], R7 ;  /* 0x02682807000095a7 */ /* 0x000f24000802007f */
[----:B----4-:R-:W-:Y:S05]  /*79d0*/  @!P1 BRA `(.L_x_3557) ;  /* 0xfffffffc00f09947 */ /* 0x010fea000383ffff */
[----:B------:R-:W-:Y:S05]  /*79e0*/  BRA `(.L_x_3577) ;  /* 0xfffffff000dc7947 */ /* 0x000fea000383ffff */
.L_x_3559:
[----:B----4-:R4:W5:Y:S02]  /*79f0*/  SYNCS.PHASECHK.TRANS64.TRYWAIT P0, [R3+URZ+0x26840], R2 ;  /* 0x02684002030075a7 */ /* 0x010964000800017f */
[----:B-----5:R-:W-:Y:S05]  /*7a00*/  @!P0 NANOSLEEP.SYNCS 0x989680 ;  /* 0x009896800000895d */ /* 0x020fea0003900000 */
[----:B------:R-:W5:Y:S02]  /*7a10*/  @!P0 SYNCS.PHASECHK.TRANS64 P0, [R3+URZ+0x26840], R2 ;  /* 0x02684002030085a7 */ /* 0x000f64000800007f */
[----:B-----5:R-:W-:Y:S05]  /*7a20*/  @!P0 BRA `(.L_x_3559) ;  /* 0xfffffffc00f08947 */ /* 0x020fea000383ffff */
[----:B------:R-:W-:Y:S05]  /*7a30*/  BRA `(.L_x_3578) ;  /* 0xfffffff400807947 */ /* 0x000fea000383ffff */
.L_x_3561:
[----:B------:R-:W-:Y:S01]  /*7a40*/  BSSY B0, `(.L_x_3579) ;  /* 0x0000006000007945 */ /* 0x000fe20003800000 */
[----:B------:R-:W-:-:S07]  /*7a50*/  IMAD.MOV.U32 R15, RZ, RZ, -0x1 ;  /* 0xffffffffff0f7424 */ /* 0x000fce00078e00ff */
[----:B------:R-:W-:Y:S05]  /*7a60*/  WARPSYNC.COLLECTIVE R15, `(.L_x_3580) ;  /* 0x000000000f0c7348 */ /* 0x000fea0003c00000 */
[----:B------:R-:W-:Y:S02]  /*7a70*/  ELECT P6, UR62, PT ;  /* 0x00000000003e782f */ /* 0x000fe400038c0000 */
[----:B------:R-:W-:Y:S01]  /*7a80*/  MOV R14, UR62 ;  /* 0x0000003e000e7c02 */ /* 0x000fe20008000f00 */
[----:B------:R-:W-:Y:S10]  /*7a90*/  ENDCOLLECTIVE ;  /* 0x000000000000791b */ /* 0x000ff40003800000 */
.L_x_3580:
[----:B------:R-:W-:Y:S05]  /*7aa0*/  BSYNC B0 ;  /* 0x0000000000007941 */ /* 0x000fea0003800000 */
.L_x_3579:
[----:B------:R-:W-:Y:S01]  /*7ab0*/  PLOP3.LUT P0, PT, P6, PT, PT, 0x80, 0x0 ;  /* 0x000000000000781c */ /* 0x000fe2000370f070 */
[----:B------:R-:W-:-:S12]  /*7ac0*/  BRA `(.L_x_3581) ;  /* 0xfffffff800447947 */ /* 0x000fd8000383ffff */
.L_x_3563:
[----:B-1----:R1:W2:Y:S02]  /*7ad0*/  SYNCS.PHASECHK.TRANS64.TRYWAIT P1, [R6+URZ], R5 ;  /* 0x00000005060075a7 */ /* 0x0022a4000802017f */
[----:B--2---:R-:W-:Y:S05]  /*7ae0*/  @!P1 NANOSLEEP.SYNCS 0x989680 ;  /* 0x009896800000995d */ /* 0x004fea0003900000 */
[----:B------:R-:W2:Y:S02]  /*7af0*/  @!P1 SYNCS.PHASECHK.TRANS64 P1, [R6+URZ], R5 ;  /* 0x00000005060095a7 */ /* 0x000ea4000802007f */
[----:B--2---:R-:W-:Y:S05]  /*7b00*/  @!P1 BRA `(.L_x_3563) ;  /* 0xfffffffc00f09947 */ /* 0x004fea000383ffff */
[----:B------:R-:W-:Y:S05]  /*7b10*/  BRA `(.L_x_3582) ;  /* 0xfffffff800847947 */ /* 0x000fea000383ffff */
.L_x_3564:
[----:B--2---:R2:W3:Y:S02]  /*7b20*/  SYNCS.PHASECHK.TRANS64.TRYWAIT P1, [R3+URZ], R2 ;  /* 0x00000002030075a7 */ /* 0x0044e4000802017f */
[----:B---3--:R-:W-:Y:S05]  /*7b30*/  @!P1 NANOSLEEP.SYNCS 0x989680 ;  /* 0x009896800000995d */ /* 0x008fea0003900000 */
[----:B------:R-:W3:Y:S02]  /*7b40*/  @!P1 SYNCS.PHASECHK.TRANS64 P1, [R3+URZ], R2 ;  /* 0x00000002030095a7 */ /* 0x000ee4000802007f */
[----:B---3--:R-:W-:Y:S05]  /*7b50*/  @!P1 BRA `(.L_x_3564) ;  /* 0xfffffffc00f09947 */ /* 0x008fea000383ffff */
[----:B------:R-:W-:Y:S05]  /*7b60*/  BRA `(.L_x_3583) ;  /* 0xfffffff800787947 */ /* 0x000fea000383ffff */
.L_x_3566:
[----:B--2---:R2:W3:Y:S02]  /*7b70*/  SYNCS.PHASECHK.TRANS64.TRYWAIT P0, [R0+URZ], R5 ;  /* 0x00000005000075a7 */ /* 0x0044e4000800017f */
[----:B---3--:R-:W-:Y:S05]  /*7b80*/  @!P0 NANOSLEEP.SYNCS 0x989680 ;  /* 0x009896800000895d */ /* 0x008fea0003900000 */
[----:B------:R-:W3:Y:S02]  /*7b90*/  @!P0 SYNCS.PHASECHK.TRANS64 P0, [R0+URZ], R5 ;  /* 0x00000005000085a7 */ /* 0x000ee4000800007f */
[----:B---3--:R-:W-:Y:S05]  /*7ba0*/  @!P0 BRA `(.L_x_3566) ;  /* 0xfffffffc00f08947 */ /* 0x008fea000383ffff */
[----:B------:R-:W-:Y:S05]  /*7bb0*/  BRA `(.L_x_3584) ;  /* 0xfffffff8007c7947 */ /* 0x000fea000383ffff */
.L_x_3585:
        /* <DEDUP_REMOVED lines=12> */
.L_x_6579:


//--------------------- .text._ZN7cutlass13device_kernelIN5flash11enable_sm90INS1_16FlashAttnBwdSm90INS1_25CollectiveMainloopBwdSm90ILi2ELi2ELi2EN4cute5tupleIJNS5_1CILi1EEES8_S8_EEENS6_IJNS7_ILi64EEENS7_ILi128EEENS7_ILi96EEEEEENS_6half_tEfNS_4arch4Sm90ELb0ELb0ELb0ELb0ELb1ELb1ELb0ELb0ELi2ELi1ELi2ELi1ELb1EEENS1_24CollectiveEpilogueBwdGQAISD_fSG_Li256ELb0ELb1EEENS1_19SingleTileSchedulerILb0ELb0ELb0ELi128EEEEEEEEEvNT_6ParamsE --------------------------
	.section	.text._ZN7cutlass13device_kernelIN5flash11enable_sm90INS1_16FlashAttnBwdSm90INS1_25CollectiveMainloopBwdSm90ILi2ELi2ELi2EN4cute5tupleIJNS5_1CILi1EEES8_S8_EEENS6_IJNS7_ILi64EEENS7_ILi128EEENS7_ILi96EEEEEENS_6half_tEfNS_4arch4Sm90ELb0ELb0ELb0ELb0ELb1ELb1ELb0ELb0ELi2ELi1ELi2ELi1ELb1EEENS1_24CollectiveEpilogueBwdGQAISD_fSG_Li256ELb0ELb1EEENS1_19SingleTileSchedulerILb0ELb0ELb0ELi128EEEEEEEEEvNT_6ParamsE,"ax",@progbits
	.align	128
.text._ZN7cutlass13device_kernelIN5flash11enable_sm90INS1_16FlashAttnBwdSm90INS1_25CollectiveMainloopBwdSm90ILi2ELi2ELi2EN4cute5tupleIJNS5_1CILi1EEES8_S8_EEENS6_IJNS7_ILi64EEENS7_ILi128EEENS7_ILi96EEEEEENS_6half_tEfNS_4arch4Sm90ELb0ELb0ELb0ELb0ELb1ELb1ELb0ELb0ELi2ELi1ELi2ELi1ELb1EEENS1_24CollectiveEpilogueBwdGQAISD_fSG_Li256ELb0ELb1EEENS1_19SingleTileSchedulerILb0ELb0ELb0ELi128EEEEEEEEEvNT_6ParamsE:
        .type           _ZN7cutlass13device_kernelIN5flash11enable_sm90INS1_16FlashAttnBwdSm90INS1_25CollectiveMainloopBwdSm90ILi2ELi2ELi2EN4cute5tupleIJNS5_1CILi1EEES8_S8_EEENS6_IJNS7_ILi64EEENS7_ILi128EEENS7_ILi96EEEEEENS_6half_tEfNS_4arch4Sm90ELb0ELb0ELb0ELb0ELb1ELb1ELb0ELb0ELi2ELi1ELi2ELi1ELb1EEENS1_24CollectiveEpilogueBwdGQAISD_fSG_Li256ELb0ELb1EEENS1_19SingleTileSchedulerILb0ELb0ELb0ELi128EEEEEEEEEvNT_6ParamsE,@function
        .size           _ZN7cutlass13device_kernelIN5flash11enable_sm90INS1_16FlashAttnBwdSm90INS1_25CollectiveMainloopBwdSm90ILi2ELi2ELi2EN4cute5tupleIJNS5_1CILi1EEES8_S8_EEENS6_IJNS7_ILi64EEENS7_ILi128EEENS7_ILi96EEEEEENS_6half_tEfNS_4arch4Sm90ELb0ELb0ELb0ELb0ELb1ELb1ELb0ELb0ELi2ELi1ELi2ELi1ELb1EEENS1_24CollectiveEpilogueBwdGQAISD_fSG_Li256ELb0ELb1EEENS1_19SingleTileSchedulerILb0ELb0ELb0ELi128EEEEEEEEEvNT_6ParamsE,(.L_x_6580 - _ZN7cutlass13device_kernelIN5flash11enable_sm90INS1_16FlashAttnBwdSm90INS1_25CollectiveMainloopBwdSm90ILi2ELi2ELi2EN4cute5tupleIJNS5_1CILi1EEES8_S8_EEENS6_IJNS7_ILi64EEENS7_ILi128EEENS7_ILi96EEEEEENS_6half_tEfNS_4arch4Sm90ELb0ELb0ELb0ELb0ELb1ELb1ELb0ELb0ELi2ELi1ELi2ELi1ELb1EEENS1_24CollectiveEpilogueBwdGQAISD_fSG_Li256ELb0ELb1EEENS1_19SingleTileSchedulerILb0ELb0ELb0ELi128EEEEEEEEEvNT_6ParamsE)
        .other          _ZN7cutlass13device_kernelIN5flash11enable_sm90INS1_16FlashAttnBwdSm90INS1_25CollectiveMainloopBwdSm90ILi2ELi2ELi2EN4cute5tupleIJNS5_1CILi1EEES8_S8_EEENS6_IJNS7_ILi64EEENS7_ILi128EEENS7_ILi96EEEEEENS_6half_tEfNS_4arch4Sm90ELb0ELb0ELb0ELb0ELb1ELb1ELb0ELb0ELi2ELi1ELi2ELi1ELb1EEENS1_24CollectiveEpilogueBwdGQAISD_fSG_Li256ELb0ELb1EEENS1_19SingleTileSchedulerILb0ELb0ELb0ELi128EEEEEEEEEvNT_6ParamsE,@"STO_CUDA_ENTRY STV_DEFAULT"
_ZN7cutlass13device_kernelIN5flash11enable_sm90INS1_16FlashAttnBwdSm90INS1_25CollectiveMainloopBwdSm90ILi2ELi2ELi2EN4cute5tupleIJNS5_1CILi1EEES8_S8_EEENS6_IJNS7_ILi64EEENS7_ILi128EEENS7_ILi96EEEEEENS_6half_tEfNS_4arch4Sm90ELb0ELb0ELb0ELb0ELb1ELb1ELb0ELb0ELi2ELi1ELi2ELi1ELb1EEENS1_24CollectiveEpilogueBwdGQAISD_fSG_Li256ELb0ELb1EEENS1_19SingleTileSchedulerILb0ELb0ELb0ELi128EEEEEEEEEvNT_6ParamsE:
        /* <DEDUP_REMOVED lines=23> */
.L_x_3587:
[----:B------:R-:W-:Y:S05]  /*0170*/  BSYNC B0 ;  /* 0x0000000000007941 */ /* 0x000fea0003800000 */
.L_x_3586:
        /* <DEDUP_REMOVED lines=37> */
.L_x_3588:
        /* <DEDUP_REMOVED lines=22> */
.L_x_3589:
[----:B------:R-:W-:Y:S01]  /*0530*/  PLOP3.LUT P0, PT, PT, PT, UP0, 0x80, 0x0 ;  /* 0x000000000000781c */ /* 0x000fe20003f0f008 */
[----:B------:R-:W-:Y:S01]  /*0540*/  NOP ;  /* 0x0000000000007918 */ /* 0x000fe20000000000 */
[----:B------:R-:W-:Y:S01]  /*0550*/  ULDC.64 UR46, c[0x0][0x208] ;  /* 0x00008200002e7ab9 */ /* 0x000fe20000000a00 */
[----:B------:R-:W-:Y:S01]  /*0560*/  BSSY B6, `(.L_x_3590) ;  /* 0x00007de000067945 */ /* 0x000fe20003800000 */
[----:B-12-4-:R-:W-:Y:S09]  /*0570*/  BAR.SYNC.DEFER_BLOCKING 0x0 ;  /* 0x0000000000007b1d */ /* 0x016ff20000010000 */
[----:B------:R-:W-:Y:S05]  /*0580*/  @!P0 BRA `(.L_x_3591) ;  /* 0x0000004400bc8947 */ /* 0x000fea0003800000 */
.L_x_3592:
        /* <DEDUP_REMOVED lines=33> */
.L_x_3595:
        /* <DEDUP_REMOVED lines=15> */
.L_x_3594:
        /* <DEDUP_REMOVED lines=22> */
.L_x_3597:
        /* <DEDUP_REMOVED lines=15> */
.L_x_3596:
[----:B------:R-:W-:Y:S01]  /*0ae0*/  SHF.R.S32.HI R41, RZ, 0x1f, R22 ;  /* 0x0000001fff297819 */ /* 0x000fe20000011416 */
[----:B------:R-:W-:-:S03]  /*0af0*/  UMOV UR4, 0xffffffff ;  /* 0xffffffff00047882 */ /* 0x000fc60000000000 */
[----:B------:R-:W-:-:S04]  /*0b00*/  LEA.HI R0, R41, R22, RZ, 0x7 ;  /* 0x0000001629007211 */ /* 0x000fc800078f38ff */
[----:B------:R-:W-:Y:S01]  /*0b10*/  SHF.R.S32.HI R16, RZ, 0x7, R0 ;  /* 0x00000007ff107819 */ /* 0x000fe20000011400 */
[----:B------:R-:W-:Y:S06]  /*0b20*/  BRA.DIV UR4, `(.L_x_3598) ;  /* 0x0000007a040c7947 */ /* 0x000fec000b800000 */
[----:B------:R1:W2:Y:S02]  /*0b30*/  SHFL.IDX PT, R14, R16, RZ, 0x1f ;  /* 0x00001fff100e7589 */ /* 0x0002a400000e0000 */
.L_x_3696:
        /* <DEDUP_REMOVED lines=15> */
.L_x_3599:
        /* <DEDUP_REMOVED lines=19> */
.L_x_3601:
        /* <DEDUP_REMOVED lines=176> */
.L_x_3613:
[----:B------:R-:W-:-:S06]  /*1860*/  UISETP.NE.AND UP0, UPT, UR11, 0x3, UPT ;  /* 0x000000030b00788c */ /* 0x000fcc000bf05270 */
[----:B------:R-:W-:-:S13]  /*1870*/  PLOP3.LUT P0, PT, PT, PT, UP0, 0x80, 0x0 ;  /* 0x000000000000781c */ /* 0x000fda0003f0f008 */
[----:B-1----:R-:W-:Y:S05]  /*1880*/  @!P0 BRA `(.L_x_3603) ;  /* 0x0000000000048947 */ /* 0x002fea0003800000 */
[----:B------:R-:W-:Y:S01]  /*1890*/  BPT.TRAP 0x1 ;  /* 0x000000040000795c */ /* 0x000fe20000300000 */
.L_x_3603:
[----:B------:R-:W-:Y:S01]  /*18a0*/  R2UR UR8, R18 ;  /* 0x00000000120872ca */ /* 0x000fe200000e0000 */
[----:B------:R-:W-:-:S05]  /*18b0*/  IMAD.U32 R22, RZ, RZ, UR5 ;  /* 0x00000005ff167e24 */ /* 0x000fca000f8e00ff */
[----:B------:R-:W-:-:S07]  /*18c0*/  SHF.L.U32 R22, R22, 0x1f, RZ ;  /* 0x0000001f16167819 */ /* 0x000fce00000006ff */
[----:B------:R-:W-:-:S09]  /*18d0*/  ULEA UR8, UR6, UR8, 0x3 ;  /* 0x0000000806087291 */ /* 0x000fd2000f8e183f */
[----:B------:R2:W3:Y:S01]  /*18e0*/  SYNCS.PHASECHK.TRANS64.TRYWAIT P1, [UR8+0x26810], R22 ;  /* 0x02681016ff0075a7 */ /* 0x0004e20008020148 */
[----:B------:R-:W-:Y:S05]  /*18f0*/  @!P0 BRA `(.L_x_3604) ;  /* 0x0000000000048947 */ /* 0x000fea0003800000 */
[----:B------:R-:W-:Y:S01]  /*1900*/  BPT.TRAP 0x1 ;  /* 0x000000040000795c */ /* 0x000fe20000300000 */
.L_x_3604:
[----:B---3--:R-:W-:Y:S05]  /*1910*/  @P1 BRA `(.L_x_3605) ;  /* 0x0000000000081947 */ /* 0x008fea0003800000 */
[----:B------:R-:W3:Y:S02]  /*1920*/  SYNCS.PHASECHK.TRANS64.TRYWAIT P1, [UR8+0x26810], R22 ;  /* 0x02681016ff0075a7 */ /* 0x000ee40008020148 */
[----:B---3--:R-:W-:Y:S05]  /*1930*/  @!P1 BRA `(.L_x_3606) ;  /* 0x0000006800bc9947 */ /* 0x008fea0003800000 */
.L_x_3605:
        /* <DEDUP_REMOVED lines=67> */
.L_x_3607:
[----:B------:R1:W1:Y:S01]  /*1d70*/  SYNCS.PHASECHK.TRANS64.TRYWAIT P1, [UR8+0x26830], R22 ;  /* 0x02683016ff0075a7 */ /* 0x0002620008020148 */
[----:B------:R-:W-:Y:S05]  /*1d80*/  @!P0 BRA `(.L_x_3608) ;  /* 0x0000000000048947 */ /* 0x000fea0003800000 */
[----:B------:R-:W-:Y:S01]  /*1d90*/  BPT.TRAP 0x1 ;  /* 0x000000040000795c */ /* 0x000fe20000300000 */
.L_x_3608:
[----:B-1----:R-:W-:Y:S05]  /*1da0*/  @P1 BRA `(.L_x_3609) ;  /* 0x0000000000081947 */ /* 0x002fea0003800000 */
[----:B------:R-:W1:Y:S02]  /*1db0*/  SYNCS.PHASECHK.TRANS64.TRYWAIT P1, [UR8+0x26830], R22 ;  /* 0x02683016ff0075a7 */ /* 0x000e640008020148 */
[----:B-1----:R-:W-:Y:S05]  /*1dc0*/  @!P1 BRA `(.L_x_3610) ;  /* 0x0000006400b09947 */ /* 0x002fea0003800000 */
.L_x_3609:
        /* <DEDUP_REMOVED lines=8> */
[----:B--2---:R-:W-:Y:S02]  /*1e50*/  FSEL R22, R153, -INF , P2 ;  /* 0xff80000099167808 */ /* 0x004fe40001000000 */
        /* <DEDUP_REMOVED lines=12> */
[----:B------:R-:W-:Y:S01]  /*1f20*/  FFMA.FTZ R160, R157, UR13, -R14 ;  /* 0x0000000d9da07c23 */ /* 0x000fe2000801080e */
[----:B------:R-:W-:Y:S01]  /*1f30*/  FSEL R157, R164, -INF , P2 ;  /* 0xff800000a49d7808 */ /* 0x000fe20001000000 */
[----:B------:R-:W-:Y:S01]  /*1f40*/  ULOP3.LUT UR12, UR10, 0x10000, URZ, 0xfc, !UPT ;  /* 0x000100000a0c7892 */ /* 0x000fe2000f8efc3f */
[----:B------:R-:W-:Y:S01]  /*1f50*/  FSEL R156, R161, -INF , P2 ;  /* 0xff800000a19c7808 */ /* 0x000fe20001000000 */
[----:B------:R-:W1:Y:S01]  /*1f60*/  MUFU.EX2 R152, R152 ;  /* 0x0000009800987308 */ /* 0x000e620000000800 */
[----:B------:R-:W-:Y:S01]  /*1f70*/  ULOP3.LUT UR10, UR10, 0x1000000, URZ, 0xfc, !UPT ;  /* 0x010000000a0a7892 */ /* 0x000fe2000f8efc3f */
[----:B------:R-:W-:Y:S01]  /*1f80*/  FFMA.FTZ R164, R157, UR13, -R12 ;  /* 0x0000000d9da47c23 */ /* 0x000fe2000801080c */
[----:B------:R-:W-:Y:S01]  /*1f90*/  UIMAD UR12, UR6, 0x300, UR12 ;  /* 0x00000300060c78a4 */ /* 0x000fe2000f8e020c */
[----:B------:R-:W-:Y:S01]  /*1fa0*/  FSEL R157, R168, -INF , P2 ;  /* 0xff800000a89d7808 */ /* 0x000fe20001000000 */
[----:B------:R-:W-:Y:S01]  /*1fb0*/  FFMA.FTZ R208, R156, UR13, -R15 ;  /* 0x0000000d9cd07c23 */ /* 0x000fe2000801080f */
[----:B------:R-:W-:Y:S01]  /*1fc0*/  FSEL R156, R165, -INF , P2 ;  /* 0xff800000a59c7808 */ /* 0x000fe20001000000 */
[----:B------:R-:W-:Y:S01]  /*1fd0*/  UIMAD UR10, UR6, 0x300, UR10 ;  /* 0x00000300060a78a4 */ /* 0x000fe2000f8e020a */
[----:B------:R2:W-:Y:S02]  /*1fe0*/  MUFU.EX2 R161, R160 ;  /* 0x000000a000a17308 */ /* 0x0005e40000000800 */
[----:B------:R-:W-:Y:S01]  /*1ff0*/  UMOV UR14, UR12 ;  /* 0x0000000c000e7c82 */ /* 0x000fe20008000000 */
[----:B------:R-:W-:Y:S01]  /*2000*/  FFMA.FTZ R213, R156, UR13, -R13 ;  /* 0x0000000d9cd57c23 */ /* 0x000fe2000801080d */
[----:B------:R-:W-:Y:S01]  /*2010*/  HGMMA.64x64x16.F32 R120, R184, gdesc[UR12], RZ, !UPT, gsb0 ;  /* 0x00e0000cb8787df0 */ /* 0x000fe2000c0008ff */
[----:B------:R-:W-:Y:S01]  /*2020*/  UIADD3 UR14, UR12, 0x2, URZ ;  /* 0x000000020c0e7890 */ /* 0x000fe2000fffe03f */
[----:B------:R-:W-:Y:S01]  /*2030*/  FSEL R156, R169, -INF , P2 ;  /* 0xff800000a99c7808 */ /* 0x000fe20001000000 */
[----:B------:R-:W-:Y:S01]  /*2040*/  UMOV UR15, 0x80000020 ;  /* 0x80000020000f7882 */ /* 0x000fe20000000000 */
[----:B------:R-:W-:Y:S01]  /*2050*/  MUFU.EX2 R153, R153 ;  /* 0x0000009900997308 */ /* 0x000fe20000000800 */
[----:B--2---:R-:W-:Y:S01]  /*2060*/  FFMA.FTZ R160, R157, UR13, -R10 ;  /* 0x0000000d9da07c23 */ /* 0x004fe2000801080a */
[----:B------:R-:W-:Y:S01]  /*2070*/  FSEL R157, R172, -INF , P2 ;  /* 0xff800000ac9d7808 */ /* 0x000fe20001000000 */
[----:B------:R-:W-:Y:S01]  /*2080*/  FFMA.FTZ R165, R156, UR13, -R11 ;  /* 0x0000000d9ca57c23 */ /* 0x000fe2000801080b */
[----:B------:R-:W-:-:S03]  /*2090*/  FSEL R156, R173, -INF , P2 ;  /* 0xff800000ad9c7808 */ /* 0x000fc60001000000 */
[----:B------:R-:W-:Y:S01]  /*20a0*/  FFMA.FTZ R168, R157, UR13, -R4 ;  /* 0x0000000d9da87c23 */ /* 0x000fe20008010804 */
[----:B------:R-:W-:Y:S01]  /*20b0*/  FSEL R157, R154, -INF , P1 ;  /* 0xff8000009a9d7808 */ /* 0x000fe20000800000 */
[----:B------:R-:W-:Y:S01]  /*20c0*/  FFMA.FTZ R156, R156, UR13, -R5 ;  /* 0x0000000d9c9c7c23 */ /* 0x000fe20008010805 */
[----:B------:R-:W-:Y:S01]  /*20d0*/  FSEL R154, R155, -INF , P1 ;  /* 0xff8000009b9a7808 */ /* 0x000fe20000800000 */
[----:B------:R-:W2:Y:S01]  /*20e0*/  MUFU.EX2 R22, R22 ;  /* 0x0000001600167308 */ /* 0x000ea20000000800 */
[----:B------:R-:W-:Y:S01]  /*20f0*/  FSEL R155, R158, -INF , P1 ;  /* 0xff8000009e9b7808 */ /* 0x000fe20000800000 */
[----:B------:R-:W-:Y:S01]  /*2100*/  FFMA.FTZ R157, R157, UR13, -R210 ;  /* 0x0000000d9d9d7c23 */ /* 0x000fe200080108d2 */
[----:B------:R-:W-:Y:S01]  /*2110*/  FSEL R210, R177, -INF , P2 ;  /* 0xff800000b1d27808 */ /* 0x000fe20001000000 */
        /* <DEDUP_REMOVED lines=12> */
[----:B------:R5:W-:Y:S01]  /*21e0*/  MUFU.EX2 R172, R157 ;  /* 0x0000009d00ac7308 */ /* 0x000be20000000800 */
[----:B------:R-:W-:Y:S01]  /*21f0*/  FFMA.FTZ R15, R154, UR13, -R15 ;  /* 0x0000000d9a0f7c23 */ /* 0x000fe2000801080f */
        /* <DEDUP_REMOVED lines=17> */
[----:B------:R-:W-:Y:S01]  /*2310*/  FFMA.FTZ R8, R214, UR13, -R9 ;  /* 0x0000000dd6087c23 */ /* 0x000fe20008010809 */
[----:B------:R-:W-:Y:S01]  /*2320*/  FFMA.FTZ R167, R10, UR13, -R11 ;  /* 0x0000000d0aa77c23 */ /* 0x000fe2000801080b */
[----:B------:R-:W-:Y:S01]  /*2330*/  MUFU.EX2 R15, R15 ;  /* 0x0000000f000f7308 */ /* 0x000fe20000000800 */
[--C-:B------:R-:W-:Y:S01]  /*2340*/  FFMA.FTZ R178, R171, UR13, -R6.reuse ;  /* 0x0000000dabb27c23 */ /* 0x100fe20008010806 */
[----:B------:R-:W-:Y:S01]  /*2350*/  FFMA.FTZ R6, R181, UR13, -R6 ;  /* 0x0000000db5067c23 */ /* 0x000fe20008010806 */
[----:B------:R-:W-:-:S05]  /*2360*/  FFMA.FTZ R9, R182, UR13, -R9 ;  /* 0x0000000db6097c23 */ /* 0x000fca0008010809 */
[----:B------:R-:W3:Y:S08]  /*2370*/  MUFU.EX2 R173, R173 ;  /* 0x000000ad00ad7308 */ /* 0x000ef00000000800 */
        /* <DEDUP_REMOVED lines=14> */
[----:B------:R-:W3:Y:S08]  /*2460*/  MUFU.EX2 R162, R162 ;  /* 0x000000a200a27308 */ /* 0x000ef00000000800 */
        /* <DEDUP_REMOVED lines=11> */
[----:B------:R-:W-:Y:S08]  /*2520*/  MUFU.EX2 R6, R6 ;  /* 0x0000000600067308 */ /* 0x000ff00000000800 */
[----:B------:R-:W4:Y:S08]  /*2530*/  MUFU.EX2 R7, R210 ;  /* 0x000000d200077308 */ /* 0x000f300000000800 */
[----:B------:R-:W-:Y:S08]  /*2540*/  MUFU.EX2 R180, R180 ;  /* 0x000000b400b47308 */ /* 0x000ff00000000800 */
[----:B------:R-:W-:Y:S01]  /*2550*/  MUFU.EX2 R179, R179 ;  /* 0x000000b300b37308 */ /* 0x000fe20000000800 */
[----:B------:R-:W-:-:S02]  /*2560*/  WARPGROUP.DEPBAR.LE gsb0, 0x0 ;  /* 0x00008000000079c5 */ /* 0x000fc40000010000 */
        /* <DEDUP_REMOVED lines=18> */
[----:B------:R-:W2:Y:S04]  /*2690*/  LDS.64 R12, [R212+0x1e220] ;  /* 0x01e22000d40c7984 */ /* 0x000ea80000000a00 */
[----:B-----5:R-:W5:Y:S04]  /*26a0*/  LDS.64 R156, [R212+0x1e260] ;  /* 0x01e26000d49c7984 */ /* 0x020f680000000a00 */
[----:B------:R-:W3:Y:S04]  /*26b0*/  LDS.64 R4, [R212+0x1e280] ;  /* 0x01e28000d4047984 */ /* 0x000ee80000000a00 */
[----:B------:R-:W4:Y:S04]  /*26c0*/  LDS.64 R158, [R212+0x1e2a0] ;  /* 0x01e2a000d49e7984 */ /* 0x000f280000000a00 */
[----:B------:R-:W4:Y:S04]  /*26d0*/  LDS.64 R154, [R212+0x1e240] ;  /* 0x01e24000d49a7984 */ /* 0x000f280000000a00 */
[----:B------:R-:W4:Y:S04]  /*26e0*/  LDS.64 R176, [R212+0x1e2e0] ;  /* 0x01e2e000d4b07984 */ /* 0x000f280000000a00 */
[----:B------:R-:W4:Y:S01]  /*26f0*/  LDS.64 R170, [R212+0x1e2c0] ;  /* 0x01e2c000d4aa7984 */ /* 0x000f220000000a00 */
[--C-:B-1----:R-:W-:Y:S01]  /*2700*/  FADD.FTZ R181, R120, -R10.reuse ;  /* 0x8000000a78b57221 */ /* 0x102fe20000010000 */
[----:B------:R-:W-:Y:S01]  /*2710*/  FADD.FTZ R183, R122, -R10 ;  /* 0x8000000a7ab77221 */ /* 0x000fe20000010000 */
[--C-:B------:R-:W-:Y:S01]  /*2720*/  FADD.FTZ R120, R123, -R11.reuse ;  /* 0x8000000b7b787221 */ /* 0x100fe20000010000 */
[----:B------:R-:W-:Y:S01]  /*2730*/  FADD.FTZ R10, R121, -R11 ;  /* 0x8000000b790a7221 */ /* 0x000fe20000010000 */
[--C-:B--2---:R-:W-:Y:S01]  /*2740*/  FADD.FTZ R123, R126, -R12.reuse ;  /* 0x8000000c7e7b7221 */ /* 0x104fe20000010000 */
[----:B------:R-:W-:Y:S01]  /*2750*/  FADD.FTZ R121, R124, -R12 ;  /* 0x8000000c7c797221 */ /* 0x000fe20000010000 */
[--C-:B------:R-:W-:Y:S01]  /*2760*/  FADD.FTZ R12, R125, -R13.reuse ;  /* 0x8000000d7d0c7221 */ /* 0x100fe20000010000 */
[----:B------:R-:W-:Y:S01]  /*2770*/  FADD.FTZ R122, R127, -R13 ;  /* 0x8000000d7f7a7221 */ /* 0x000fe20000010000 */
[----:B-----5:R-:W-:Y:S01]  /*2780*/  FADD.FTZ R126, R133, -R157 ;  /* 0x8000009d857e7221 */ /* 0x020fe20000010000 */
[--C-:B------:R-:W-:Y:S01]  /*2790*/  FADD.FTZ R125, R132, -R156.reuse ;  /* 0x8000009c847d7221 */ /* 0x100fe20000010000 */
[----:B------:R-:W-:Y:S01]  /*27a0*/  FADD.FTZ R127, R134, -R156 ;  /* 0x8000009c867f7221 */ /* 0x000fe20000010000 */
[----:B------:R-:W-:Y:S01]  /*27b0*/  FMUL.FTZ R156, R152, R181 ;  /* 0x000000b5989c7220 */ /* 0x000fe20000410000 */
[----:B---3--:R-:W-:Y:S01]  /*27c0*/  FADD.FTZ R133, R136, -R4 ;  /* 0x8000000488857221 */ /* 0x008fe20000010000 */
[----:B------:R-:W1:Y:S01]  /*27d0*/  MUFU.EX2 R11, R216 ;  /* 0x000000d8000b7308 */ /* 0x000e620000000800 */
[----:B------:R-:W-:Y:S01]  /*27e0*/  FADD.FTZ R134, R137, -R5 ;  /* 0x8000000589867221 */ /* 0x000fe20000010000 */
[----:B------:R-:W-:Y:S01]  /*27f0*/  FMUL.FTZ R121, R22, R121 ;  /* 0x0000007916797220 */ /* 0x000fe20000410000 */
[--C-:B----4-:R-:W-:Y:S01]  /*2800*/  FADD.FTZ R136, R143, -R159.reuse ;  /* 0x8000009f8f887221 */ /* 0x110fe20000010000 */
[----:B------:R-:W-:Y:S01]  /*2810*/  FMUL.FTZ R143, R153, R10 ;  /* 0x0000000a998f7220 */ /* 0x000fe20000410000 */
[----:B------:R-:W-:Y:S01]  /*2820*/  FADD.FTZ R132, R141, -R159 ;  /* 0x8000009f8d847221 */ /* 0x000fe20000010000 */
[----:B------:R-:W-:Y:S01]  /*2830*/  FMUL.FTZ R10, R173, R120 ;  /* 0x00000078ad0a7220 */ /* 0x000fe20000410000 */
[----:B------:R-:W-:Y:S01]  /*2840*/  FADD.FTZ R13, R130, -R154 ;  /* 0x8000009a820d7221 */ /* 0x000fe20000010000 */
[----:B------:R-:W-:Y:S01]  /*2850*/  FADD.FTZ R124, R131, -R155 ;  /* 0x8000009b837c7221 */ /* 0x000fe20000010000 */
[----:B------:R-:W-:Y:S01]  /*2860*/  F2FP.F16.F32.PACK_AB R156, R143, R156 ;  /* 0x0000009c8f9c723e */ /* 0x000fe200000000ff */
[----:B------:R-:W-:Y:S01]  /*2870*/  FADD.FTZ R131, R138, -R4 ;  /* 0x800000048a837221 */ /* 0x000fe20000010000 */
[----:B------:R-:W2:Y:S01]  /*2880*/  MUFU.EX2 R143, R8 ;  /* 0x00000008008f7308 */ /* 0x000ea20000000800 */
[----:B------:R-:W-:Y:S01]  /*2890*/  FADD.FTZ R4, R139, -R5 ;  /* 0x800000058b047221 */ /* 0x000fe20000010000 */
[----:B------:R-:W-:Y:S01]  /*28a0*/  FADD.FTZ R5, R140, -R158 ;  /* 0x8000009e8c057221 */ /* 0x000fe20000010000 */
[----:B------:R-:W-:Y:S01]  /*28b0*/  FMUL.FTZ R13, R14, R13 ;  /* 0x0000000d0e0d7220 */ /* 0x000fe20000410000 */
[----:B------:R-:W-:Y:S01]  /*28c0*/  FMUL.FTZ R124, R15, R124 ;  /* 0x0000007c0f7c7220 */ /* 0x000fe20000410000 */
[----:B------:R-:W-:Y:S01]  /*28d0*/  F2FP.F16.F32.PACK_AB R120, R153, R152 ;  /* 0x000000989978723e */ /* 0x000fe200000000ff */
[----:B------:R-:W-:Y:S01]  /*28e0*/  FMUL.FTZ R5, R168, R5 ;  /* 0x00000005a8057220 */ /* 0x000fe20000410000 */
[----:B------:R-:W-:Y:S01]  /*28f0*/  FMUL.FTZ R132, R169, R132 ;  /* 0x00000084a9847220 */ /* 0x000fe20000410000 */
[----:B------:R-:W3:Y:S01]  /*2900*/  MUFU.EX2 R8, R9 ;  /* 0x0000000900087308 */ /* 0x000ee20000000800 */
[----:B------:R-:W-:Y:S01]  /*2910*/  FADD.FTZ R130, R135, -R157 ;  /* 0x8000009d87827221 */ /* 0x000fe20000010000 */
[----:B------:R-:W-:Y:S01]  /*2920*/  F2FP.F16.F32.PACK_AB R153, R124, R13 ;  /* 0x0000000d7c99723e */ /* 0x000fe200000000ff */
[----:B------:R-:W-:Y:S01]  /*2930*/  FADD.FTZ R128, R128, -R154 ;  /* 0x8000009a80807221 */ /* 0x000fe20000010000 */
[----:B------:R-:W-:Y:S01]  /*2940*/  FADD.FTZ R129, R129, -R155 ;  /* 0x8000009b81817221 */ /* 0x000fe20000010000 */
[----:B------:R-:W-:Y:S01]  /*2950*/  FADD.FTZ R135, R142, -R158 ;  /* 0x8000009e8e877221 */ /* 0x000fe20000010000 */
[----:B------:R-:W-:Y:S01]  /*2960*/  FMUL.FTZ R131, R166, R131 ;  /* 0x00000083a6837220 */ /* 0x000fe20000410000 */
[----:B------:R-:W-:Y:S01]  /*2970*/  FMUL.FTZ R4, R167, R4 ;  /* 0x00000004a7047220 */ /* 0x000fe20000410000 */
[----:B------:R-:W-:-:S02]  /*2980*/  IMAD.U32 R13, RZ, RZ, UR6 ;  /* 0x00000006ff0d7e24 */ /* 0x000fc4000f8e00ff */
[----:B------:R-:W-:Y:S01]  /*2990*/  FADD.FTZ R141, R148, -R176 ;  /* 0x800000b0948d7221 */ /* 0x000fe20000010000 */
[----:B------:R-:W-:Y:S01]  /*29a0*/  FADD.FTZ R142, R149, -R177 ;  /* 0x800000b1958e7221 */ /* 0x000fe20000010000 */
[--C-:B------:R-:W-:Y:S01]  /*29b0*/  FADD.FTZ R139, R144, -R170.reuse ;  /* 0x800000aa908b7221 */ /* 0x100fe20000010000 */
        /* <DEDUP_REMOVED lines=25> */
[----:B-1----:R-:W-:Y:S01]  /*2b50*/  FMUL.FTZ R138, R11, R138 ;  /* 0x0000008a0b8a7220 */ /* 0x002fe20000410000 */
[----:B------:R-:W-:Y:S01]  /*2b60*/  FMUL.FTZ R141, R180, R141 ;  /* 0x0000008db48d7220 */ /* 0x000fe20000410000 */
[----:B--2---:R-:W-:Y:S01]  /*2b70*/  FMUL.FTZ R142, R143, R142 ;  /* 0x0000008e8f8e7220 */ /* 0x004fe20000410000 */
[----:B------:R-:W-:Y:S01]  /*2b80*/  FMUL.FTZ R147, R179, R176 ;  /* 0x000000b0b3937220 */ /* 0x000fe20000410000 */
[----:B---3--:R-:W-:Y:S01]  /*2b90*/  FMUL.FTZ R4, R8, R177 ;  /* 0x000000b108047220 */ /* 0x008fe20000410000 */
[----:B------:R-:W-:Y:S01]  /*2ba0*/  F2FP.F16.F32.PACK_AB R157, R10, R157 ;  /* 0x0000009d0a9d723e */ /* 0x000fe200000000ff */
[----:B------:R-:W-:Y:S01]  /*2bb0*/  IMAD R5, R5, 0x2, R18 ;  /* 0x0000000205057824 */ /* 0x000fe200078e0212 */
[----:B------:R-:W-:-:S02]  /*2bc0*/  F2FP.F16.F32.PACK_AB R158, R12, R121 ;  /* 0x000000790c9e723e */ /* 0x000fc400000000ff */
[----:B------:R-:W-:Y:S02]  /*2bd0*/  F2FP.F16.F32.PACK_AB R159, R122, R123 ;  /* 0x0000007b7a9f723e */ /* 0x000fe400000000ff */
[----:B------:R-:W-:Y:S02]  /*2be0*/  F2FP.F16.F32.PACK_AB R152, R129, R128 ;  /* 0x000000808198723e */ /* 0x000fe400000000ff */
[----:B------:R-:W-:Y:S01]  /*2bf0*/  F2FP.F16.F32.PACK_AB R154, R126, R125 ;  /* 0x0000007d7e9a723e */ /* 0x000fe200000000ff */
[----:B------:R1:W-:Y:S01]  /*2c00*/  STSM.16.MT88.4 [R5+0x1e800], R156 ;  /* 0x01e8009c05007844 */ /* 0x0003e20000004200 */
[----:B------:R-:W-:Y:S02]  /*2c10*/  F2FP.F16.F32.PACK_AB R155, R130, R127 ;  /* 0x0000007f829b723e */ /* 0x000fe400000000ff */
[----:B------:R-:W-:Y:S02]  /*2c20*/  F2FP.F16.F32.PACK_AB R148, R134, R133 ;  /* 0x000000858694723e */ /* 0x000fe400000000ff */
[----:B------:R-:W-:Y:S01]  /*2c30*/  F2FP.F16.F32.PACK_AB R151, R136, R135 ;  /* 0x000000878897723e */ /* 0x000fe200000000ff */
[----:B------:R1:W-:Y:S01]  /*2c40*/  STSM.16.MT88.4 [R5+0x1f000], R152 ;  /* 0x01f0009805007844 */ /* 0x0003e20000004200 */
[----:B------:R-:W-:-:S02]  /*2c50*/  F2FP.F16.F32.PACK_AB R144, R140, R139 ;  /* 0x0000008b8c90723e */ /* 0x000fc400000000ff */
[----:B------:R-:W-:Y:S01]  /*2c60*/  F2FP.F16.F32.PACK_AB R145, R138, R137 ;  /* 0x000000898a91723e */ /* 0x000fe200000000ff */
[----:B------:R1:W-:Y:S01]  /*2c70*/  STSM.16.MT88.4 [R5+0x1f800], R148 ;  /* 0x01f8009405007844 */ /* 0x0003e20000004200 */
[----:B------:R-:W-:Y:S02]  /*2c80*/  F2FP.F16.F32.PACK_AB R146, R142, R141 ;  /* 0x0000008d8e92723e */ /* 0x000fe400000000ff */
[----:B------:R-:W-:Y:S01]  /*2c90*/  F2FP.F16.F32.PACK_AB R147, R4, R147 ;  /* 0x000000930493723e */ /* 0x000fe200000000ff */
[----:B------:R-:W-:Y:S01]  /*2ca0*/  IMAD R4, R209, 0x1000, R18 ;  /* 0x00001000d1047824 */ /* 0x000fe200078e0212 */
[----:B------:R-:W-:Y:S02]  /*2cb0*/  F2FP.F16.F32.PACK_AB R121, R173, R172 ;  /* 0x000000acad79723e */ /* 0x000fe400000000ff */
[----:B------:R-:W-:Y:S01]  /*2cc0*/  F2FP.F16.F32.PACK_AB R122, R215, R22 ;  /* 0x00000016d77a723e */ /* 0x000fe200000000ff */
[----:B------:R1:W-:Y:S01]  /*2cd0*/  STSM.16.MT88.4 [R5+0x20000], R144 ;  /* 0x0200009005007844 */ /* 0x0003e20000004200 */
[----:B------:R-:W-:-:S02]  /*2ce0*/  F2FP.F16.F32.PACK_AB R123, R21, R20 ;  /* 0x00000014157b723e */ /* 0x000fc400000000ff */
        /* <DEDUP_REMOVED lines=9> */
[----:B------:R-:W-:Y:S01]  /*2d80*/  F2FP.F16.F32.PACK_AB R179, R8, R179 ;  /* 0x000000b308b3723e */ /* 0x000fe200000000ff */
[----:B------:R-:W-:-:S02]  /*2d90*/  WARPGROUP.DEPBAR.LE gsb0, 0x0 ;  /* 0x00008000000079c5 */ /* 0x000fc40000010000 */
[----:B------:R-:W-:Y:S02]  /*2da0*/  F2FP.F16.F32.PACK_AB R120, R208, R161 ;  /* 0x000000a1d078723e */ /* 0x000fe400000000ff */
[----:B------:R-:W-:Y:S02]  /*2db0*/  F2FP.F16.F32.PACK_AB R121, R15, R14 ;  /* 0x0000000e0f79723e */ /* 0x000fe400000000ff */
[----:B------:R-:W-:Y:S02]  /*2dc0*/  F2FP.F16.F32.PACK_AB R122, R213, R164 ;  /* 0x000000a4d57a723e */ /* 0x000fe400000000ff */
[----:B------:R-:W-:Y:S02]  /*2dd0*/  F2FP.F16.F32.PACK_AB R123, R163, R162 ;  /* 0x000000a2a37b723e */ /* 0x000fe400000000ff */
[----:B------:R-:W-:Y:S02]  /*2de0*/  F2FP.F16.F32.PACK_AB R161, R167, R166 ;  /* 0x000000a6a7a1723e */ /* 0x000fe400000000ff */
[----:B------:R-:W-:Y:S01]  /*2df0*/  WARPGROUP.ARRIVE ;  /* 0x00000000000079c5 */ /* 0x000fe20000000000 */
[----:B------:R-:W-:-:S02]  /*2e00*/  F2FP.F16.F32.PACK_AB R162, R169, R168 ;  /* 0x000000a8a9a2723e */ /* 0x000fc400000000ff */
[----:B------:R-:W-:-:S03]  /*2e10*/  F2FP.F16.F32.PACK_AB R163, R175, R174 ;  /* 0x000000aeafa3723e */ /* 0x000fc600000000ff */
[----:B------:R-:W-:Y:S01]  /*2e20*/  HGMMA.64x96x16.F32 R24, R120, gdesc[UR12].tnspB, R24, gsb0 ;  /* 0x4160000c78187df0 */ /* 0x000fe20008000818 */
[----:B------:R-:W-:Y:S01]  /*2e30*/  UMOV UR14, UR12 ;  /* 0x0000000c000e7c82 */ /* 0x000fe20008000000 */
[----:B------:R-:W-:Y:S01]  /*2e40*/  UMOV UR15, 0x80000020 ;  /* 0x80000020000f7882 */ /* 0x000fe20000000000 */
[----:B------:R-:W-:-:S13]  /*2e50*/  R2UR UR12, R19 ;  /* 0x00000000130c72ca */ /* 0x000fda00000e0000 */
[----:B------:R-:W-:-:S04]  /*2e60*/  USHF.R.U32.HI UR12, URZ, 0x4, UR12 ;  /* 0x000000043f0c7899 */ /* 0x000fc8000801160c */
[----:B------:R-:W-:-:S04]  /*2e70*/  ULOP3.LUT UR12, UR12, 0x3fff, URZ, 0xc0, !UPT ;  /* 0x00003fff0c0c7892 */ /* 0x000fc8000f8ec03f */
[----:B------:R-:W-:Y:S01]  /*2e80*/  ULOP3.LUT UR16, UR12, 0x10000, URZ, 0xfc, !UPT ;  /* 0x000100000c107892 */ /* 0x000fe2000f8efc3f */
[----:B------:R-:W-:Y:S02]  /*2e90*/  WARPGROUP.DEPBAR.LE gsb0, 0x0 ;  /* 0x00008000000079c5 */ /* 0x000fe40000010000 */
[----:B------:R-:W-:-:S06]  /*2ea0*/  WARPGROUP.ARRIVE ;  /* 0x00000000000079c5 */ /* 0x000fcc0000000000 */
[----:B------:R-:W-:Y:S01]  /*2eb0*/  HGMMA.64x96x16.F32 R24, R160, gdesc[UR12].tnspB, R24, gsb0 ;  /* 0x4160000ca0187df0 */ /* 0x000fe20008000818 */
[----:B------:R-:W-:-:S13]  /*2ec0*/  R2UR UR14, R4 ;  /* 0x00000000040e72ca */ /* 0x000fda00000e0000 */
[----:B------:R-:W-:Y:S02]  /*2ed0*/  USHF.R.U32.HI UR15, URZ, 0x4, UR14 ;  /* 0x000000043f0f7899 */ /* 0x000fe4000801160e */
[----:B------:R-:W-:Y:S02]  /*2ee0*/  UIADD3 UR14, UR10, 0xc0, URZ ;  /* 0x000000c00a0e7890 */ /* 0x000fe4000fffe03f */
[----:B------:R-:W-:Y:S02]  /*2ef0*/  ULOP3.LUT UR12, UR15, 0x3fff, URZ, 0xc0, !UPT ;  /* 0x00003fff0f0c7892 */ /* 0x000fe4000f8ec03f */
[----:B------:R-:W-:Y:S02]  /*2f00*/  ULEA UR10, UR6, UR16, 0xa ;  /* 0x00000010060a7291 */ /* 0x000fe4000f8e503f */
[----:B------:R-:W-:Y:S01]  /*2f10*/  UIADD3 UR15, UR12, 0x200, URZ ;  /* 0x000002000c0f7890 */ /* 0x000fe2000fffe03f */
[----:B------:R-:W-:Y:S01]  /*2f20*/  UMOV UR18, UR14 ;  /* 0x0000000e00127c82 */ /* 0x000fe20008000000 */
[----:B------:R-:W-:-:S03]  /*2f30*/  UIADD3 UR14, UR12, 0x400, URZ ;  /* 0x000004000c0e7890 */ /* 0x000fc6000fffe03f */
        /* <DEDUP_REMOVED lines=162> */
.L_x_3611:
        /* <DEDUP_REMOVED lines=48> */
.L_x_3612:
        /* <DEDUP_REMOVED lines=16> */
.L_x_3602:
        /* <DEDUP_REMOVED lines=126> */
.L_x_3616:
[----:B------:R-:W2:Y:S04]  /*4540*/  LDG.E.STRONG.GPU R0, desc[UR46][R2.64] ;  /* 0x0000002e02007981 */ /* 0x000ea8000c1ef900 */
[----:B--2---:R-:W-:Y:S01]  /*4550*/  CCTL.IVALL ;  /* 0x00000000ff00798f */ /* 0x004fe20002000000 */
[----:B------:R-:W-:Y:S05]  /*4560*/  YIELD ;  /* 0x0000000000007946 */ /* 0x000fea0003800000 */
[----:B------:R-:W-:-:S13]  /*4570*/  ISETP.NE.AND P0, PT, R0, UR6, PT ;  /* 0x0000000600007c0c */ /* 0x000fda000bf05270 */
[----:B------:R-:W-:Y:S05]  /*4580*/  @P0 BRA `(.L_x_3616) ;  /* 0xfffffffc00ec0947 */ /* 0x000fea000383ffff */
.L_x_3615:
[----:B------:R-:W-:Y:S05]  /*4590*/  BSYNC B0 ;  /* 0x0000000000007941 */ /* 0x000fea0003800000 */
.L_x_3614:
[----:B------:R-:W-:-:S03]  /*45a0*/  UMOV UR4, 0xffffffff ;  /* 0xffffffff00047882 */ /* 0x000fc60000000000 */
[----:B------:R-:W-:Y:S05]  /*45b0*/  BRA.DIV UR4, `(.L_x_3617) ;  /* 0x0000003e04cc7947 */ /* 0x000fea000b800000 */
[----:B------:R-:W-:Y:S01]  /*45c0*/  NOP ;  /* 0x0000000000007918 */ /* 0x000fe20000000000 */
.L_x_3699:
        /* <DEDUP_REMOVED lines=16> */
.L_x_3620:
[----:B------:R-:W-:Y:S01]  /*46d0*/  @P0 ELECT P2, URZ, PT ;  /* 0x00000000003f082f */ /* 0x000fe20003840000 */
[----:B------:R2:W-:-:S12]  /*46e0*/  UBLKRED.G.S.ADD.F32.RN [UR4], [UR7], UR8, desc[UR10] ;  /* 0x00000a04070073bb */ /* 0x0005d800080a1408 */
[----:B------:R-:W-:Y:S02]  /*46f0*/  @P2 PLOP3.LUT P0, PT, P2, PT, PT, 0x8, 0x0 ;  /* 0x000000000000281c */ /* 0x000fe4000170e170 */
[----:B------:R-:W-:-:S11]  /*4700*/  PLOP3.LUT P2, PT, PT, PT, PT, 0x8, 0x0 ;  /* 0x000000000000781c */ /* 0x000fd60003f4e170 */
[----:B--2---:R-:W-:Y:S05]  /*4710*/  @P0 BRA.U.ANY `(.L_x_3620) ;  /* 0xfffffffd00ec0947 */ /* 0x004fea000393ffff */
[----:B------:R0:W-:Y:S01]  /*4720*/  UTMACMDFLUSH ;  /* 0x00000000000079b7 */ /* 0x0001e20000000000 */
[----:B------:R-:W-:-:S04]  /*4730*/  DEPBAR.LE SB0, 0x0 ;  /* 0x000080000000791a */ /* 0x000fc80000000000 */
.L_x_3619:
[----:B------:R-:W-:Y:S05]  /*4740*/  BSYNC B0 ;  /* 0x0000000000007941 */ /* 0x000fea0003800000 */
.L_x_3618:
        /* <DEDUP_REMOVED lines=14> */
.L_x_3622:
[----:B------:R-:W-:Y:S05]  /*4830*/  BSYNC B0 ;  /* 0x0000000000007941 */ /* 0x000fea0003800000 */
.L_x_3621:
        /* <DEDUP_REMOVED lines=20> */
.L_x_3625:
[----:B------:R-:W3:Y:S04]  /*4980*/  LDG.E.STRONG.GPU R0, desc[UR46][R2.64] ;  /* 0x0000002e02007981 */ /* 0x000ee8000c1ef900 */
[----:B---3--:R-:W-:Y:S01]  /*4990*/  CCTL.IVALL ;  /* 0x00000000ff00798f */ /* 0x008fe20002000000 */
[----:B------:R-:W-:Y:S05]  /*49a0*/  YIELD ;  /* 0x0000000000007946 */ /* 0x000fea0003800000 */
[----:B------:R-:W-:-:S13]  /*49b0*/  ISETP.NE.AND P0, PT, R0, UR6, PT ;  /* 0x0000000600007c0c */ /* 0x000fda000bf05270 */
[----:B------:R-:W-:Y:S05]  /*49c0*/  @P0 BRA `(.L_x_3625) ;  /* 0xfffffffc00ec0947 */ /* 0x000fea000383ffff */
.L_x_3624:
[----:B------:R-:W-:Y:S05]  /*49d0*/  BSYNC B0 ;  /* 0x0000000000007941 */ /* 0x000fea0003800000 */
.L_x_3623:
[----:B------:R-:W-:-:S03]  /*49e0*/  UMOV UR4, 0xffffffff ;  /* 0xffffffff00047882 */ /* 0x000fc60000000000 */
[----:B------:R-:W-:Y:S05]  /*49f0*/  BRA.DIV UR4, `(.L_x_3626) ;  /* 0x0000003a04d87947 */ /* 0x000fea000b800000 */
[----:B------:R-:W-:Y:S01]  /*4a00*/  NOP ;  /* 0x0000000000007918 */ /* 0x000fe20000000000 */
.L_x_3702:
        /* <DEDUP_REMOVED lines=17> */
.L_x_3629:
[----:B------:R-:W-:Y:S01]  /*4b20*/  @P0 ELECT P2, URZ, PT ;  /* 0x00000000003f082f */ /* 0x000fe20003840000 */
[----:B------:R3:W-:-:S12]  /*4b30*/  UBLKRED.G.S.ADD.F32.RN [UR4], [UR7], UR8, desc[UR10] ;  /* 0x00000a04070073bb */ /* 0x0007d800080a1408 */
[----:B------:R-:W-:Y:S02]  /*4b40*/  @P2 PLOP3.LUT P0, PT, P2, PT, PT, 0x8, 0x0 ;  /* 0x000000000000281c */ /* 0x000fe4000170e170 */
[----:B------:R-:W-:-:S11]  /*4b50*/  PLOP3.LUT P2, PT, PT, PT, PT, 0x8, 0x0 ;  /* 0x000000000000781c */ /* 0x000fd60003f4e170 */
[----:B---3--:R-:W-:Y:S05]  /*4b60*/  @P0 BRA.U.ANY `(.L_x_3629) ;  /* 0xfffffffd00ec0947 */ /* 0x008fea000393ffff */
[----:B------:R0:W-:Y:S01]  /*4b70*/  UTMACMDFLUSH ;  /* 0x00000000000079b7 */ /* 0x0001e20000000000 */
[----:B------:R-:W-:-:S04]  /*4b80*/  DEPBAR.LE SB0, 0x0 ;  /* 0x000080000000791a */ /* 0x000fc80000000000 */
.L_x_3628:
[----:B------:R-:W-:Y:S05]  /*4b90*/  BSYNC B0 ;  /* 0x0000000000007941 */ /* 0x000fea0003800000 */
.L_x_3627:
        /* <DEDUP_REMOVED lines=14> */
.L_x_3591:
        /* <DEDUP_REMOVED lines=62> */
.L_x_3656:
        /* <DEDUP_REMOVED lines=17> */
.L_x_3634:
[----:B------:R-:W2:Y:S04]  /*5170*/  LDG.E.STRONG.GPU R4, desc[UR46][R2.64] ;  /* 0x0000002e02047981 */ /* 0x000ea8000c1ef900 */
[----:B--2---:R-:W-:Y:S01]  /*5180*/  CCTL.IVALL ;  /* 0x00000000ff00798f */ /* 0x004fe20002000000 */
[----:B------:R-:W-:Y:S05]  /*5190*/  YIELD ;  /* 0x0000000000007946 */ /* 0x000fea0003800000 */
[----:B------:R-:W-:-:S13]  /*51a0*/  ISETP.NE.AND P3, PT, R4, UR27, PT ;  /* 0x0000001b04007c0c */ /* 0x000fda000bf65270 */
[----:B------:R-:W-:Y:S05]  /*51b0*/  @P3 BRA `(.L_x_3634) ;  /* 0xfffffffc00ec3947 */ /* 0x000fea000383ffff */
.L_x_3633:
[----:B------:R-:W-:Y:S05]  /*51c0*/  BSYNC B0 ;  /* 0x0000000000007941 */ /* 0x000fea0003800000 */
.L_x_3632:
[----:B------:R-:W-:-:S03]  /*51d0*/  UMOV UR16, 0xffffffff ;  /* 0xffffffff00107882 */ /* 0x000fc60000000000 */
[----:B------:R-:W-:Y:S05]  /*51e0*/  BRA.DIV UR16, `(.L_x_3635) ;  /* 0x0000003210f87947 */ /* 0x000fea000b800000 */
[----:B------:R-:W-:Y:S01]  /*51f0*/  NOP ;  /* 0x0000000000007918 */ /* 0x000fe20000000000 */
.L_x_3705:
        /* <DEDUP_REMOVED lines=19> */
.L_x_3637:
[----:B------:R-:W-:Y:S05]  /*5330*/  BSYNC B0 ;  /* 0x0000000000007941 */ /* 0x000fea0003800000 */
.L_x_3636:
        /* <DEDUP_REMOVED lines=13> */
.L_x_3639:
[----:B------:R-:W-:Y:S05]  /*5410*/  BSYNC B0 ;  /* 0x0000000000007941 */ /* 0x000fea0003800000 */
.L_x_3638:
[----:B------:R-:W-:Y:S06]  /*5420*/  BAR.ARV 0xa, 0xa0 ;  /* 0x0282800000007b1d */ /* 0x000fec0000002000 */
[----:B------:R-:W-:Y:S04]  /*5430*/  BSSY B0, `(.L_x_3640) ;  /* 0x0000003000007945 */ /* 0x000fe80003800000 */
[----:B------:R-:W-:Y:S05]  /*5440*/  @!P0 BRA `(.L_x_3641) ;  /* 0x0000000000048947 */ /* 0x000fea0003800000 */
[----:B------:R-:W-:-:S04]  /*5450*/  DEPBAR.LE SB0, 0x0 ;  /* 0x000080000000791a */ /* 0x000fc80000000000 */
.L_x_3641:
[----:B------:R-:W-:Y:S05]  /*5460*/  BSYNC B0 ;  /* 0x0000000000007941 */ /* 0x000fea0003800000 */
.L_x_3640:
        /* <DEDUP_REMOVED lines=19> */
.L_x_3643:
[----:B------:R-:W-:Y:S05]  /*55a0*/  BSYNC B0 ;  /* 0x0000000000007941 */ /* 0x000fea0003800000 */
.L_x_3642:
        /* <DEDUP_REMOVED lines=9> */
.L_x_3646:
[----:B------:R-:W2:Y:S04]  /*5640*/  LDG.E.STRONG.GPU R4, desc[UR46][R2.64] ;  /* 0x0000002e02047981 */ /* 0x000ea8000c1ef900 */
[----:B--2---:R-:W-:Y:S01]  /*5650*/  CCTL.IVALL ;  /* 0x00000000ff00798f */ /* 0x004fe20002000000 */
[----:B------:R-:W-:Y:S05]  /*5660*/  YIELD ;  /* 0x0000000000007946 */ /* 0x000fea0003800000 */
[----:B------:R-:W-:-:S13]  /*5670*/  ISETP.NE.AND P3, PT, R4, UR27, PT ;  /* 0x0000001b04007c0c */ /* 0x000fda000bf65270 */
[----:B------:R-:W-:Y:S05]  /*5680*/  @P3 BRA `(.L_x_3646) ;  /* 0xfffffffc00ec3947 */ /* 0x000fea000383ffff */
.L_x_3645:
[----:B------:R-:W-:Y:S05]  /*5690*/  BSYNC B0 ;  /* 0x0000000000007941 */ /* 0x000fea0003800000 */
.L_x_3644:
[----:B------:R-:W-:-:S03]  /*56a0*/  UMOV UR8, 0xffffffff ;  /* 0xffffffff00087882 */ /* 0x000fc60000000000 */
[----:B------:R-:W-:Y:S05]  /*56b0*/  BRA.DIV UR8, `(.L_x_3647) ;  /* 0x0000002e08e07947 */ /* 0x000fea000b800000 */
[----:B------:R-:W-:Y:S01]  /*56c0*/  NOP ;  /* 0x0000000000007918 */ /* 0x000fe20000000000 */
.L_x_3708:
        /* <DEDUP_REMOVED lines=13> */
.L_x_3649:
[----:B------:R-:W-:Y:S05]  /*57a0*/  BSYNC B0 ;  /* 0x0000000000007941 */ /* 0x000fea0003800000 */
.L_x_3648:
        /* <DEDUP_REMOVED lines=13> */
.L_x_3651:
[----:B------:R-:W-:Y:S05]  /*5880*/  BSYNC B0 ;  /* 0x0000000000007941 */ /* 0x000fea0003800000 */
.L_x_3650:
[----:B------:R-:W-:Y:S06]  /*5890*/  BAR.ARV 0xa, 0xa0 ;  /* 0x0282800000007b1d */ /* 0x000fec0000002000 */
[----:B------:R-:W-:Y:S04]  /*58a0*/  BSSY B0, `(.L_x_3652) ;  /* 0x0000003000007945 */ /* 0x000fe80003800000 */
[----:B------:R-:W-:Y:S05]  /*58b0*/  @!P0 BRA `(.L_x_3653) ;  /* 0x0000000000048947 */ /* 0x000fea0003800000 */
[----:B------:R-:W-:-:S04]  /*58c0*/  DEPBAR.LE SB0, 0x0 ;  /* 0x000080000000791a */ /* 0x000fc80000000000 */
.L_x_3653:
[----:B------:R-:W-:Y:S05]  /*58d0*/  BSYNC B0 ;  /* 0x0000000000007941 */ /* 0x000fea0003800000 */
.L_x_3652:
        /* <DEDUP_REMOVED lines=19> */
.L_x_3655:
[----:B------:R-:W-:Y:S05]  /*5a10*/  BSYNC B0 ;  /* 0x0000000000007941 */ /* 0x000fea0003800000 */
.L_x_3654:
[----:B------:R-:W-:Y:S02]  /*5a20*/  UIADD3 UR4, UR4, 0x2, URZ ;  /* 0x0000000204047890 */ /* 0x000fe4000fffe03f */
[----:B------:R-:W-:Y:S01]  /*5a30*/  UIADD3 UR5, UR5, 0x1, URZ ;  /* 0x0000000105057890 */ /* 0x000fe2000fffe03f */
[----:B------:R-:W-:Y:S11]  /*5a40*/  @P2 BRA `(.L_x_3656) ;  /* 0xfffffff400842947 */ /* 0x000ff6000383ffff */
.L_x_3631:
        /* <DEDUP_REMOVED lines=13> */
.L_x_3659:
[----:B------:R-:W2:Y:S04]  /*5b20*/  LDG.E.STRONG.GPU R0, desc[UR46][R2.64] ;  /* 0x0000002e02007981 */ /* 0x000ea8000c1ef900 */
[----:B--2---:R-:W-:Y:S01]  /*5b30*/  CCTL.IVALL ;  /* 0x00000000ff00798f */ /* 0x004fe20002000000 */
[----:B------:R-:W-:Y:S05]  /*5b40*/  YIELD ;  /* 0x0000000000007946 */ /* 0x000fea0003800000 */
[----:B------:R-:W-:-:S13]  /*5b50*/  ISETP.NE.AND P2, PT, R0, UR27, PT ;  /* 0x0000001b00007c0c */ /* 0x000fda000bf45270 */
[----:B------:R-:W-:Y:S05]  /*5b60*/  @P2 BRA `(.L_x_3659) ;  /* 0xfffffffc00ec2947 */ /* 0x000fea000383ffff */
.L_x_3658:
[----:B------:R-:W-:Y:S05]  /*5b70*/  BSYNC B0 ;  /* 0x0000000000007941 */ /* 0x000fea0003800000 */
.L_x_3657:
[----:B------:R-:W-:-:S03]  /*5b80*/  UMOV UR5, 0xffffffff ;  /* 0xffffffff00057882 */ /* 0x000fc60000000000 */
[----:B------:R-:W-:Y:S05]  /*5b90*/  BRA.DIV UR5, `(.L_x_3660) ;  /* 0x0000002a05c47947 */ /* 0x000fea000b800000 */
[----:B------:R-:W-:Y:S01]  /*5ba0*/  NOP ;  /* 0x0000000000007918 */ /* 0x000fe20000000000 */
.L_x_3711:
        /* <DEDUP_REMOVED lines=22> */
.L_x_3662:
[----:B------:R-:W-:Y:S05]  /*5d10*/  BSYNC B0 ;  /* 0x0000000000007941 */ /* 0x000fea0003800000 */
.L_x_3661:
        /* <DEDUP_REMOVED lines=20> */
.L_x_3664:
[----:B------:R-:W-:Y:S05]  /*5e60*/  BSYNC B0 ;  /* 0x0000000000007941 */ /* 0x000fea0003800000 */
.L_x_3663:
[----:B------:R-:W-:Y:S06]  /*5e70*/  BAR.ARV 0xa, 0xa0 ;  /* 0x0282800000007b1d */ /* 0x000fec0000002000 */
[----:B------:R-:W-:Y:S04]  /*5e80*/  BSSY B0, `(.L_x_3665) ;  /* 0x0000003000007945 */ /* 0x000fe80003800000 */
[----:B------:R-:W-:Y:S05]  /*5e90*/  @!P0 BRA `(.L_x_3666) ;  /* 0x0000000000048947 */ /* 0x000fea0003800000 */
[----:B------:R-:W-:-:S04]  /*5ea0*/  DEPBAR.LE SB0, 0x0 ;  /* 0x000080000000791a */ /* 0x000fc80000000000 */
.L_x_3666:
[----:B------:R-:W-:Y:S05]  /*5eb0*/  BSYNC B0 ;  /* 0x0000000000007941 */ /* 0x000fea0003800000 */
.L_x_3665:
        /* <DEDUP_REMOVED lines=19> */
.L_x_3630:
        /* <DEDUP_REMOVED lines=48> */
.L_x_3712:
        /* <DEDUP_REMOVED lines=14> */
.L_x_3670:
        /* <DEDUP_REMOVED lines=136> */
.L_x_3681:
[----:B------:R-:W-:-:S04]  /*6c50*/  SHF.L.U32 R20, R9, 0x1f, RZ ;  /* 0x0000001f09147819 */ /* 0x000fc800000006ff */
[----:B-1----:R-:W1:Y:S02]  /*6c60*/  SYNCS.PHASECHK.TRANS64.TRYWAIT P1, [R0+URZ+0x26840], R20 ;  /* 0x02684014000075a7 */ /* 0x002e64000802017f */
[----:B-123--:R-:W-:Y:S05]  /*6c70*/  @!P1 BRA `(.L_x_3673) ;  /* 0x0000001800bc9947 */ /* 0x00efea0003800000 */
.L_x_3713:
[----:B------:R-:W-:Y:S05]  /*6c80*/  @P0 BRA `(.L_x_3674) ;  /* 0x0000000000140947 */ /* 0x000fea0003800000 */
[----:B------:R-:W-:Y:S01]  /*6c90*/  ISETP.NE.AND P1, PT, R13, RZ, PT ;  /* 0x000000ff0d00720c */ /* 0x000fe20003f25270 */
[----:B------:R-:W-:-:S04]  /*6ca0*/  IMAD.MOV.U32 R3, RZ, RZ, 0x3100 ;  /* 0x00003100ff037424 */ /* 0x000fc800078e00ff */
[----:B------:R2:W-:Y:S08]  /*6cb0*/  SYNCS.ARRIVE.TRANS64 RZ, [R0+URZ+0x26830], R3 ;  /* 0x0268300300ff79a7 */ /* 0x0005f0000800003f */
[----:B------:R-:W-:Y:S05]  /*6cc0*/  @!P1 BRA `(.L_x_3674) ;  /* 0x0000000000049947 */ /* 0x000fea0003800000 */
[----:B------:R-:W-:Y:S01]  /*6cd0*/  BPT.TRAP 0x1 ;  /* 0x000000040000795c */ /* 0x000fe20000300000 */
.L_x_3674:
        /* <DEDUP_REMOVED lines=42> */
.L_x_3714:
[----:B------:R-:W-:Y:S05]  /*6f80*/  @P0 BRA `(.L_x_3676) ;  /* 0x0000000000140947 */ /* 0x000fea0003800000 */
[----:B------:R-:W-:Y:S01]  /*6f90*/  ISETP.NE.AND P1, PT, R13, RZ, PT ;  /* 0x000000ff0d00720c */ /* 0x000fe20003f25270 */
[----:B------:R-:W-:-:S04]  /*6fa0*/  IMAD.MOV.U32 R3, RZ, RZ, 0x3100 ;  /* 0x00003100ff037424 */ /* 0x000fc800078e00ff */
[----:B------:R3:W-:Y:S08]  /*6fb0*/  SYNCS.ARRIVE.TRANS64 RZ, [R0+URZ+0x26818], R3 ;  /* 0x0268180300ff79a7 */ /* 0x0007f0000800003f */
[----:B------:R-:W-:Y:S05]  /*6fc0*/  @!P1 BRA `(.L_x_3676) ;  /* 0x0000000000049947 */ /* 0x000fea0003800000 */
[----:B------:R-:W-:Y:S01]  /*6fd0*/  BPT.TRAP 0x1 ;  /* 0x000000040000795c */ /* 0x000fe20000300000 */
.L_x_3676:
        /* <DEDUP_REMOVED lines=34> */
.L_x_3715:
[----:B-123--:R-:W-:Y:S01]  /*7200*/  SHF.R.S32.HI R20, RZ, 0x1f, R19 ;  /* 0x0000001fff147819 */ /* 0x00efe20000011413 */
[----:B------:R-:W-:Y:S06]  /*7210*/  @P0 BRA `(.L_x_3678) ;  /* 0x0000000000140947 */ /* 0x000fec0003800000 */
[----:B------:R-:W-:Y:S01]  /*7220*/  ISETP.NE.AND P1, PT, R13, RZ, PT ;  /* 0x000000ff0d00720c */ /* 0x000fe20003f25270 */
[----:B------:R-:W-:-:S04]  /*7230*/  IMAD.MOV.U32 R21, RZ, RZ, 0x3100 ;  /* 0x00003100ff157424 */ /* 0x000fc800078e00ff */
[----:B------:R1:W-:Y:S08]  /*7240*/  SYNCS.ARRIVE.TRANS64 RZ, [R0+URZ+0x26838], R21 ;  /* 0x0268381500ff79a7 */ /* 0x0003f0000800003f */
[----:B------:R-:W-:Y:S05]  /*7250*/  @!P1 BRA `(.L_x_3678) ;  /* 0x0000000000049947 */ /* 0x000fea0003800000 */
[----:B------:R-:W-:Y:S01]  /*7260*/  BPT.TRAP 0x1 ;  /* 0x000000040000795c */ /* 0x000fe20000300000 */
.L_x_3678:
        /* <DEDUP_REMOVED lines=38> */
.L_x_3717:
[----:B------:R-:W-:Y:S05]  /*74d0*/  @P0 BRA `(.L_x_3680) ;  /* 0x0000000000140947 */ /* 0x000fea0003800000 */
[----:B------:R-:W-:Y:S01]  /*74e0*/  ISETP.NE.AND P1, PT, R13, RZ, PT ;  /* 0x000000ff0d00720c */ /* 0x000fe20003f25270 */
[----:B--2---:R-:W-:-:S04]  /*74f0*/  IMAD.MOV.U32 R5, RZ, RZ, 0x3100 ;  /* 0x00003100ff057424 */ /* 0x004fc800078e00ff */
[----:B------:R3:W-:Y:S08]  /*7500*/  SYNCS.ARRIVE.TRANS64 RZ, [R0+URZ+0x26810], R5 ;  /* 0x0268100500ff79a7 */ /* 0x0007f0000800003f */
[----:B------:R-:W-:Y:S05]  /*7510*/  @!P1 BRA `(.L_x_3680) ;  /* 0x0000000000049947 */ /* 0x000fea0003800000 */
[----:B------:R-:W-:Y:S01]  /*7520*/  BPT.TRAP 0x1 ;  /* 0x000000040000795c */ /* 0x000fe20000300000 */
.L_x_3680:
        /* <DEDUP_REMOVED lines=36> */
.L_x_3672:
[----:B------:R-:W-:-:S13]  /*7770*/  ISETP.NE.AND P1, PT, R17, RZ, PT ;  /* 0x000000ff1100720c */ /* 0x000fda0003f25270 */
[----:B------:R-:W-:Y:S05]  /*7780*/  @!P1 BRA `(.L_x_3671) ;  /* 0x0000000400609947 */ /* 0x000fea0003800000 */
[----:B------:R-:W-:-:S04]  /*7790*/  SHF.L.U32 R7, R9, 0x1f, RZ ;  /* 0x0000001f09077819 */ /* 0x000fc800000006ff */
[----:B------:R-:W2:Y:S02]  /*77a0*/  SYNCS.PHASECHK.TRANS64.TRYWAIT P1, [R0+URZ+0x26840], R7 ;  /* 0x02684007000075a7 */ /* 0x000ea4000802017f */
[----:B--2---:R-:W-:Y:S05]  /*77b0*/  @!P1 BRA `(.L_x_3682) ;  /* 0x0000001000409947 */ /* 0x004fea0003800000 */
.L_x_3718:
[----:B------:R-:W-:Y:S05]  /*77c0*/  @P0 BRA `(.L_x_3683) ;  /* 0x0000000000140947 */ /* 0x000fea0003800000 */
[----:B------:R-:W-:Y:S01]  /*77d0*/  ISETP.NE.AND P1, PT, R13, RZ, PT ;  /* 0x000000ff0d00720c */ /* 0x000fe20003f25270 */
[----:B------:R-:W-:-:S04]  /*77e0*/  IMAD.MOV.U32 R5, RZ, RZ, 0x3100 ;  /* 0x00003100ff057424 */ /* 0x000fc800078e00ff */
[----:B------:R3:W-:Y:S08]  /*77f0*/  SYNCS.ARRIVE.TRANS64 RZ, [R0+URZ+0x26830], R5 ;  /* 0x0268300500ff79a7 */ /* 0x0007f0000800003f */
[----:B------:R-:W-:Y:S05]  /*7800*/  @!P1 BRA `(.L_x_3683) ;  /* 0x0000000000049947 */ /* 0x000fea0003800000 */
[----:B------:R-:W-:Y:S01]  /*7810*/  BPT.TRAP 0x1 ;  /* 0x000000040000795c */ /* 0x000fe20000300000 */
.L_x_3683:
        /* <DEDUP_REMOVED lines=40> */
.L_x_3719:
[----:B------:R-:W-:Y:S05]  /*7aa0*/  @P0 BRA `(.L_x_3685) ;  /* 0x0000000000140947 */ /* 0x000fea0003800000 */
[----:B------:R-:W-:Y:S01]  /*7ab0*/  ISETP.NE.AND P0, PT, R13, RZ, PT ;  /* 0x000000ff0d00720c */ /* 0x000fe20003f05270 */
[----:B------:R-:W-:-:S04]  /*7ac0*/  IMAD.MOV.U32 R5, RZ, RZ, 0x3100 ;  /* 0x00003100ff057424 */ /* 0x000fc800078e00ff */
[----:B------:R4:W-:Y:S08]  /*7ad0*/  SYNCS.ARRIVE.TRANS64 RZ, [R0+URZ+0x26818], R5 ;  /* 0x0268180500ff79a7 */ /* 0x0009f0000800003f */
[----:B------:R-:W-:Y:S05]  /*7ae0*/  @!P0 BRA `(.L_x_3685) ;  /* 0x0000000000048947 */ /* 0x000fea0003800000 */
[----:B------:R-:W-:Y:S01]  /*7af0*/  BPT.TRAP 0x1 ;  /* 0x000000040000795c */ /* 0x000fe20000300000 */
.L_x_3685:
        /* <DEDUP_REMOVED lines=33> */
.L_x_3671:
[----:B------:R-:W4:Y:S01]  /*7d10*/  S2R R2, SR_TID.X ;  /* 0x0000000000027919 */ /* 0x000f220000002100 */
[----:B------:R-:W-:Y:S01]  /*7d20*/  IMAD R3, R12, 0x8, R0 ;  /* 0x000000080c037824 */ /* 0x000fe200078e0200 */
[----:B----4-:R-:W-:Y:S02]  /*7d30*/  LOP3.LUT R4, R2, 0x7f, RZ, 0xc0, !PT ;  /* 0x0000007f02047812 */ /* 0x010fe400078ec0ff */
[----:B------:R-:W-:Y:S02]  /*7d40*/  SHF.L.U32 R2, R9, 0x1f, RZ ;  /* 0x0000001f09027819 */ /* 0x000fe400000006ff */
[----:B------:R-:W-:Y:S02]  /*7d50*/  ISETP.NE.AND P1, PT, R4, RZ, PT ;  /* 0x000000ff0400720c */ /* 0x000fe40003f25270 */
[----:B------:R-:W4:Y:S02]  /*7d60*/  SYNCS.PHASECHK.TRANS64.TRYWAIT P0, [R3+URZ+0x26840], R2 ;  /* 0x02684002030075a7 */ /* 0x000f24000800017f */
[----:B----4-:R-:W-:Y:S09]  /*7d70*/  @!P0 BRA `(.L_x_3686) ;  /* 0x0000000800f88947 */ /* 0x010ff20003800000 */
.L_x_3720:
[----:B------:R-:W-:Y:S05]  /*7d80*/  @P1 BRA `(.L_x_3687) ;  /* 0x0000000000181947 */ /* 0x000fea0003800000 */
[----:B------:R-:W5:Y:S01]  /*7d90*/  S2R R4, SR_TID.X ;  /* 0x0000000000047919 */ /* 0x000f620000002100 */
[----:B----4-:R-:W-:-:S04]  /*7da0*/  IMAD.MOV.U32 R2, RZ, RZ, 0x3100 ;  /* 0x00003100ff027424 */ /* 0x010fc800078e00ff */
[----:B------:R4:W-:Y:S01]  /*7db0*/  SYNCS.ARRIVE.TRANS64 RZ, [R3+URZ+0x26830], R2 ;  /* 0x0268300203ff79a7 */ /* 0x0009e2000800003f */
[----:B-----5:R-:W-:-:S13]  /*7dc0*/  LOP3.LUT P0, RZ, R4, 0x1f, RZ, 0xc0, !PT ;  /* 0x0000001f04ff7812 */ /* 0x020fda000780c0ff */
[----:B----4-:R-:W-:Y:S05]  /*7dd0*/  @!P0 BRA `(.L_x_3687) ;  /* 0x0000000000048947 */ /* 0x010fea0003800000 */
[----:B------:R-:W-:Y:S01]  /*7de0*/  BPT.TRAP 0x1 ;  /* 0x000000040000795c */ /* 0x000fe20000300000 */
.L_x_3687:
        /* <DEDUP_REMOVED lines=47> */
.L_x_3668:
[----:B------:R-:W-:Y:S05]  /*80e0*/  BSYNC B0 ;  /* 0x0000000000007941 */ /* 0x000fea0003800000 */
.L_x_3667:
[----:B------:R-:W-:-:S03]  /*80f0*/  UMOV UR5, 0xffffffff ;  /* 0xffffffff00057882 */ /* 0x000fc60000000000 */
[----:B------:R-:W-:Y:S05]  /*8100*/  BRA.DIV UR5, `(.L_x_3688) ;  /* 0x0000000a05287947 */ /* 0x000fea000b800000 */
[----:B------:R-:W-:-:S13]  /*8110*/  ELECT P0, URZ, PT ;  /* 0x00000000003f782f */ /* 0x000fda0003800000 */
.L_x_3723:
[----:B------:R-:W-:Y:S05]  /*8120*/  @!P0 BRA `(.L_x_3593) ;  /* 0x0000000000848947 */ /* 0x000fea0003800000 */
[----:B------:R-:W-:-:S06]  /*8130*/  ULOP3.LUT UR5, UR38, 0x2, URZ, 0xfc, !UPT ;  /* 0x0000000226057892 */ /* 0x000fcc000f8efc3f */
[----:B------:R-:W-:-:S05]  /*8140*/  IMAD.U32 R2, RZ, RZ, UR5 ;  /* 0x00000005ff027e24 */ /* 0x000fca000f8e00ff */
[----:B------:R-:W-:-:S13]  /*8150*/  ISETP.NE.AND P0, PT, R2, 0x3, PT ;  /* 0x000000030200780c */ /* 0x000fda0003f05270 */
[----:B------:R-:W-:Y:S05]  /*8160*/  @!P0 BRA `(.L_x_3689) ;  /* 0x0000000000048947 */ /* 0x000fea0003800000 */
[----:B------:R-:W-:Y:S01]  /*8170*/  BPT.TRAP 0x1 ;  /* 0x000000040000795c */ /* 0x000fe20000300000 */
.L_x_3689:
        /* <DEDUP_REMOVED lines=15> */
.L_x_3724:
[----:B------:R-:W2:Y:S02]  /*8270*/  SYNCS.PHASECHK.TRANS64.TRYWAIT P1, [R3+URZ], R2 ;  /* 0x00000002030075a7 */ /* 0x000ea4000802017f */
[----:B--2---:R-:W-:Y:S05]  /*8280*/  @!P1 BRA `(.L_x_3691) ;  /* 0x0000000800009947 */ /* 0x004fea0003800000 */
.L_x_3725:
[----:B------:R-:W-:Y:S05]  /*8290*/  @!P0 BRA `(.L_x_3692) ;  /* 0x0000000000048947 */ /* 0x000fea0003800000 */
[----:B------:R-:W-:Y:S01]  /*82a0*/  BPT.TRAP 0x1 ;  /* 0x000000040000795c */ /* 0x000fe20000300000 */
.L_x_3692:
[----:B--2---:R-:W-:-:S04]  /*82b0*/  VIADD R3, R7, 0x26840 ;  /* 0x0002684007037836 */ /* 0x004fc80000000000 */
[----:B------:R-:W-:-:S04]  /*82c0*/  IMAD R0, R0, 0x8, R3 ;  /* 0x0000000800007824 */ /* 0x000fc800078e0203 */
[----:B------:R-:W2:Y:S02]  /*82d0*/  SYNCS.PHASECHK.TRANS64.TRYWAIT P0, [R0+URZ], R5 ;  /* 0x00000005000075a7 */ /* 0x000ea4000800017f */
[----:B--2---:R-:W-:Y:S05]  /*82e0*/  @!P0 BRA `(.L_x_3693) ;  /* 0x0000000400fc8947 */ /* 0x004fea0003800000 */
.L_x_3726:
[----:B------:R-:W-:-:S07]  /*82f0*/  IMAD R3, R4, 0x8, R3 ;  /* 0x0000000804037824 */ /* 0x000fce00078e0203 */
.L_x_3694:
[----:B---3--:R3:W4:Y:S02]  /*8300*/  SYNCS.PHASECHK.TRANS64.TRYWAIT P0, [R3+URZ], R2 ;  /* 0x00000002030075a7 */ /* 0x008724000800017f */
[----:B----4-:R-:W-:Y:S05]  /*8310*/  @!P0 NANOSLEEP.SYNCS 0x989680 ;  /* 0x009896800000895d */ /* 0x010fea0003900000 */
[----:B------:R-:W4:Y:S02]  /*8320*/  @!P0 SYNCS.PHASECHK.TRANS64 P0, [R3+URZ], R2 ;  /* 0x00000002030085a7 */ /* 0x000f24000800007f */
[----:B----4-:R-:W-:Y:S05]  /*8330*/  @!P0 BRA `(.L_x_3694) ;  /* 0xfffffffc00f08947 */ /* 0x010fea000383ffff */
.L_x_3593:
[----:B------:R-:W-:Y:S05]  /*8340*/  BSYNC B6 ;  /* 0x0000000000067941 */ /* 0x000fea0003800000 */
.L_x_3590:
[----:B------:R-:W-:Y:S05]  /*8350*/  EXIT ;  /* 0x000000000000794d */ /* 0x000fea0003800000 */
.L_x_3598:
[----:B------:R-:W-:Y:S02]  /*8360*/  IMAD.MOV.U32 R13, RZ, RZ, R16 ;  /* 0x000000ffff0d7224 */ /* 0x000fe400078e0010 */
[----:B------:R-:W-:Y:S02]  /*8370*/  IMAD.MOV.U32 R12, RZ, RZ, RZ ;  /* 0x000000ffff0c7224 */ /* 0x000fe400078e00ff */
[----:B------:R-:W-:Y:S02]  /*8380*/  IMAD.MOV.U32 R11, RZ, RZ, 0x1f ;  /* 0x0000001fff0b7424 */ /* 0x000fe400078e00ff */
[----:B------:R-:W-:-:S07]  /*8390*/  IMAD.MOV.U32 R15, RZ, RZ, -0x1 ;  /* 0xffffffffff0f7424 */ /* 0x000fce00078e00ff */
[----:B------:R-:W-:Y:S05]  /*83a0*/  WARPSYNC.COLLECTIVE R15, `(.L_x_3695) ;  /* 0x000000000f087348 */ /* 0x000fea0003c00000 */
[----:B------:R1:W2:Y:S02]  /*83b0*/  SHFL.IDX P6, R14, R13, R12, R11 ;  /* 0x0000000c0d0e7389 */ /* 0x0002a400000c000b */
[----:B-12---:R-:W-:Y:S01]  /*83c0*/  ENDCOLLECTIVE ;  /* 0x000000000000791b */ /* 0x006fe20003800000 */
.L_x_3695:
[----:B------:R-:W-:Y:S05]  /*83d0*/  BRA `(.L_x_3696) ;  /* 0xffffff8400d87947 */ /* 0x000fea000383ffff */
.L_x_3600:
[----:B--2---:R2:W3:Y:S02]  /*83e0*/  SYNCS.PHASECHK.TRANS64.TRYWAIT P0, [R18+URZ+0x26800], R5 ;  /* 0x02680005120075a7 */ /* 0x0044e4000800017f */
[----:B---3--:R-:W-:Y:S05]  /*83f0*/  @!P0 NANOSLEEP.SYNCS 0x989680 ;  /* 0x009896800000895d */ /* 0x008fea0003900000 */
[----:B------:R-:W3:Y:S02]  /*8400*/  @!P0 SYNCS.PHASECHK.TRANS64 P0, [R18+URZ+0x26800], R5 ;  /* 0x02680005120085a7 */ /* 0x000ee4000800007f */
[----:B---3--:R-:W-:Y:S05]  /*8410*/  @!P0 BRA `(.L_x_3600) ;  /* 0xfffffffc00f08947 */ /* 0x008fea000383ffff */
[----:B------:R-:W-:Y:S05]  /*8420*/  BRA `(.L_x_3599) ;  /* 0xffffff8800007947 */ /* 0x000fea000383ffff */
.L_x_3606:
[----:B---3--:R-:W-:-:S04]  /*8430*/  IMAD.U32 R5, RZ, RZ, UR8 ;  /* 0x00000008ff057e24 */ /* 0x008fc8000f8e00ff */
[----:B------:R3:W1:Y:S03]  /*8440*/  SYNCS.PHASECHK.TRANS64.TRYWAIT P1, [R5+URZ+0x26810], R22 ;  /* 0x02681016050075a7 */ /* 0x000666000802017f */
[----:B-1----:R-:W-:Y:S05]  /*8450*/  @!P1 NANOSLEEP.SYNCS 0x989680 ;  /* 0x009896800000995d */ /* 0x002fea0003900000 */
[----:B------:R-:W1:Y:S02]  /*8460*/  @!P1 SYNCS.PHASECHK.TRANS64 P1, [R5+URZ+0x26810], R22 ;  /* 0x02681016050095a7 */ /* 0x000e64000802007f */
[----:B-1----:R-:W-:Y:S05]  /*8470*/  @!P1 BRA `(.L_x_3606) ;  /* 0xfffffffc00ec9947 */ /* 0x002fea000383ffff */
[----:B------:R-:W-:Y:S05]  /*8480*/  BRA `(.L_x_3605) ;  /* 0xffffff94002c7947 */ /* 0x000fea000383ffff */
.L_x_3610:
[----:B------:R-:W-:-:S04]  /*8490*/  IMAD.U32 R121, RZ, RZ, UR8 ;  /* 0x00000008ff797e24 */ /* 0x000fc8000f8e00ff */
[----:B------:R1:W1:Y:S03]  /*84a0*/  SYNCS.PHASECHK.TRANS64.TRYWAIT P1, [R121+URZ+0x26830], R22 ;  /* 0x02683016790075a7 */ /* 0x000266000802017f */
[----:B-1----:R-:W-:Y:S05]  /*84b0*/  @!P1 NANOSLEEP.SYNCS 0x989680 ;  /* 0x009896800000995d */ /* 0x002fea0003900000 */
[----:B------:R-:W1:Y:S02]  /*84c0*/  @!P1 SYNCS.PHASECHK.TRANS64 P1, [R121+URZ+0x26830], R22 ;  /* 0x02683016790095a7 */ /* 0x000e64000802007f */
[----:B-1----:R-:W-:Y:S05]  /*84d0*/  @!P1 BRA `(.L_x_3610) ;  /* 0xfffffffc00ec9947 */ /* 0x002fea000383ffff */
[----:B------:R-:W-:Y:S05]  /*84e0*/  BRA `(.L_x_3609) ;  /* 0xffffff9800387947 */ /* 0x000fea000383ffff */
.L_x_3617:
[----:B------:R-:W-:Y:S01]  /*84f0*/  BSSY B0, `(.L_x_3697) ;  /* 0x0000005000007945 */ /* 0x000fe20003800000 */
[----:B------:R-:W-:-:S07]  /*8500*/  IMAD.MOV.U32 R15, RZ, RZ, -0x1 ;  /* 0xffffffffff0f7424 */ /* 0x000fce00078e00ff */
[----:B-1----:R-:W-:Y:S05]  /*8510*/  WARPSYNC.COLLECTIVE R15, `(.L_x_3698) ;  /* 0x000000000f087348 */ /* 0x002fea0003c00000 */
[----:B------:R-:W-:Y:S01]  /*8520*/  NOP ;  /* 0x0000000000007918 */ /* 0x000fe20000000000 */
[----:B-1----:R-:W-:Y:S01]  /*8530*/  ENDCOLLECTIVE ;  /* 0x000000000000791b */ /* 0x002fe20003800000 */
.L_x_3698:
[----:B------:R-:W-:Y:S05]  /*8540*/  BSYNC B0 ;  /* 0x0000000000007941 */ /* 0x000fea0003800000 */
.L_x_3697:
[----:B------:R-:W-:Y:S05]  /*8550*/  BRA `(.L_x_3699) ;  /* 0xffffffc0001c7947 */ /* 0x000fea000383ffff */
.L_x_3626:
[----:B------:R-:W-:Y:S01]  /*8560*/  BSSY B0, `(.L_x_3700) ;  /* 0x0000005000007945 */ /* 0x000fe20003800000 */
[----:B------:R-:W-:-:S07]  /*8570*/  IMAD.MOV.U32 R15, RZ, RZ, -0x1 ;  /* 0xffffffffff0f7424 */ /* 0x000fce00078e00ff */
[----:B-12---:R-:W-:Y:S05]  /*8580*/  WARPSYNC.COLLECTIVE R15, `(.L_x_3701) ;  /* 0x000000000f087348 */ /* 0x006fea0003c00000 */
[----:B------:R-:W-:Y:S01]  /*8590*/  NOP ;  /* 0x0000000000007918 */ /* 0x000fe20000000000 */
[----:B-12---:R-:W-:Y:S01]  /*85a0*/  ENDCOLLECTIVE ;  /* 0x000000000000791b */ /* 0x006fe20003800000 */
.L_x_3701:
[----:B------:R-:W-:Y:S05]  /*85b0*/  BSYNC B0 ;  /* 0x0000000000007941 */ /* 0x000fea0003800000 */
.L_x_3700:
[----:B------:R-:W-:Y:S05]  /*85c0*/  BRA `(.L_x_3702) ;  /* 0xffffffc400107947 */ /* 0x000fea000383ffff */
.L_x_3635:
[----:B------:R-:W-:Y:S01]  /*85d0*/  BSSY B0, `(.L_x_3703) ;  /* 0x0000005000007945 */ /* 0x000fe20003800000 */
[----:B------:R-:W-:-:S07]  /*85e0*/  IMAD.MOV.U32 R15, RZ, RZ, -0x1 ;  /* 0xffffffffff0f7424 */ /* 0x000fce00078e00ff */
[----:B------:R-:W-:Y:S05]  /*85f0*/  WARPSYNC.COLLECTIVE R15, `(.L_x_3704) ;  /* 0x000000000f087348 */ /* 0x000fea0003c00000 */
[----:B------:R-:W-:Y:S01]  /*8600*/  NOP ;  /* 0x0000000000007918 */ /* 0x000fe20000000000 */
[----:B------:R-:W-:Y:S01]  /*8610*/  ENDCOLLECTIVE ;  /* 0x000000000000791b */ /* 0x000fe20003800000 */
.L_x_3704:
[----:B------:R-:W-:Y:S05]  /*8620*/  BSYNC B0 ;  /* 0x0000000000007941 */ /* 0x000fea0003800000 */
.L_x_3703:
[----:B------:R-:W-:Y:S05]  /*8630*/  BRA `(.L_x_3705) ;  /* 0xffffffc800f07947 */ /* 0x000fea000383ffff */
.L_x_3647:
[----:B------:R-:W-:Y:S01]  /*8640*/  BSSY B0, `(.L_x_3706) ;  /* 0x0000005000007945 */ /* 0x000fe20003800000 */
[----:B------:R-:W-:-:S07]  /*8650*/  IMAD.MOV.U32 R15, RZ, RZ, -0x1 ;  /* 0xffffffffff0f7424 */ /* 0x000fce00078e00ff */
[----:B------:R-:W-:Y:S05]  /*8660*/  WARPSYNC.COLLECTIVE R15, `(.L_x_3707) ;  /* 0x000000000f087348 */ /* 0x000fea0003c00000 */
[----:B------:R-:W-:Y:S01]  /*8670*/  NOP ;  /* 0x0000000000007918 */ /* 0x000fe20000000000 */
[----:B------:R-:W-:Y:S01]  /*8680*/  ENDCOLLECTIVE ;  /* 0x000000000000791b */ /* 0x000fe20003800000 */
.L_x_3707:
[----:B------:R-:W-:Y:S05]  /*8690*/  BSYNC B0 ;  /* 0x0000000000007941 */ /* 0x000fea0003800000 */
.L_x_3706:
[----:B------:R-:W-:Y:S05]  /*86a0*/  BRA `(.L_x_3708) ;  /* 0xffffffd000087947 */ /* 0x000fea000383ffff */
.L_x_3660:
[----:B------:R-:W-:Y:S01]  /*86b0*/  BSSY B0, `(.L_x_3709) ;  /* 0x0000005000007945 */ /* 0x000fe20003800000 */
[----:B------:R-:W-:-:S07]  /*86c0*/  IMAD.MOV.U32 R15, RZ, RZ, -0x1 ;  /* 0xffffffffff0f7424 */ /* 0x000fce00078e00ff */
[----:B------:R-:W-:Y:S05]  /*86d0*/  WARPSYNC.COLLECTIVE R15, `(.L_x_3710) ;  /* 0x000000000f087348 */ /* 0x000fea0003c00000 */
[----:B------:R-:W-:Y:S01]  /*86e0*/  NOP ;  /* 0x0000000000007918 */ /* 0x000fe20000000000 */
[----:B------:R-:W-:Y:S01]  /*86f0*/  ENDCOLLECTIVE ;  /* 0x000000000000791b */ /* 0x000fe20003800000 */
.L_x_3710:
[----:B------:R-:W-:Y:S05]  /*8700*/  BSYNC B0 ;  /* 0x0000000000007941 */ /* 0x000fea0003800000 */
.L_x_3709:
[----:B------:R-:W-:Y:S05]  /*8710*/  BRA `(.L_x_3711) ;  /* 0xffffffd400247947 */ /* 0x000fea000383ffff */
.L_x_3669:
[----:B-1----:R1:W2:Y:S02]  /*8720*/  SYNCS.PHASECHK.TRANS64.TRYWAIT P0, [R0+URZ+0x26820], R3 ;  /* 0x02682003000075a7 */ /* 0x0022a4000800017f */
[----:B--2---:R-:W-:Y:S05]  /*8730*/  @!P0 NANOSLEEP.SYNCS 0x989680 ;  /* 0x009896800000895d */ /* 0x004fea0003900000 */
[----:B------:R-:W2:Y:S02]  /*8740*/  @!P0 SYNCS.PHASECHK.TRANS64 P0, [R0+URZ+0x26820], R3 ;  /* 0x02682003000085a7 */ /* 0x000ea4000800007f */
[----:B--2---:R-:W-:Y:S05]  /*8750*/  @!P0 BRA `(.L_x_3669) ;  /* 0xfffffffc00f08947 */ /* 0x004fea000383ffff */
[----:B------:R-:W-:Y:S05]  /*8760*/  BRA `(.L_x_3712) ;  /* 0xffffffd800e07947 */ /* 0x000fea000383ffff */
.L_x_3673:
[----:B-1----:R1:W2:Y:S02]  /*8770*/  SYNCS.PHASECHK.TRANS64.TRYWAIT P1, [R0+URZ+0x26840], R20 ;  /* 0x02684014000075a7 */ /* 0x0022a4000802017f */
[----:B--2---:R-:W-:Y:S05]  /*8780*/  @!P1 NANOSLEEP.SYNCS 0x989680 ;  /* 0x009896800000995d */ /* 0x004fea0003900000 */
[----:B------:R-:W2:Y:S02]  /*8790*/  @!P1 SYNCS.PHASECHK.TRANS64 P1, [R0+URZ+0x26840], R20 ;  /* 0x02684014000095a7 */ /* 0x000ea4000802007f */
[----:B--2---:R-:W-:Y:S05]  /*87a0*/  @!P1 BRA `(.L_x_3673) ;  /* 0xfffffffc00f09947 */ /* 0x004fea000383ffff */
[----:B------:R-:W-:Y:S05]  /*87b0*/  BRA `(.L_x_3713) ;  /* 0xffffffe400307947 */ /* 0x000fea000383ffff */
.L_x_3675:
[----:B--2---:R2:W3:Y:S02]  /*87c0*/  SYNCS.PHASECHK.TRANS64.TRYWAIT P1, [R0+URZ+0x26828], R20 ;  /* 0x02682814000075a7 */ /* 0x0044e4000802017f */
[----:B---3--:R-:W-:Y:S05]  /*87d0*/  @!P1 NANOSLEEP.SYNCS 0x989680 ;  /* 0x009896800000995d */ /* 0x008fea0003900000 */
[----:B------:R-:W3:Y:S02]  /*87e0*/  @!P1 SYNCS.PHASECHK.TRANS64 P1, [R0+URZ+0x26828], R20 ;  /* 0x02682814000095a7 */ /* 0x000ee4000802007f */
[----:B---3--:R-:W-:Y:S05]  /*87f0*/  @!P1 BRA `(.L_x_3675) ;  /* 0xfffffffc00f09947 */ /* 0x008fea000383ffff */
[----:B------:R-:W-:Y:S05]  /*8800*/  BRA `(.L_x_3714) ;  /* 0xffffffe400dc7947 */ /* 0x000fea000383ffff */
.L_x_3677:
[----:B---3--:R3:W4:Y:S02]  /*8810*/  SYNCS.PHASECHK.TRANS64.TRYWAIT P1, [R0+URZ+0x26848], R20 ;  /* 0x02684814000075a7 */ /* 0x008724000802017f */
[----:B----4-:R-:W-:Y:S05]  /*8820*/  @!P1 NANOSLEEP.SYNCS 0x989680 ;  /* 0x009896800000995d */ /* 0x010fea0003900000 */
[----:B------:R-:W4:Y:S02]  /*8830*/  @!P1 SYNCS.PHASECHK.TRANS64 P1, [R0+URZ+0x26848], R20 ;  /* 0x02684814000095a7 */ /* 0x000f24000802007f */
[----:B----4-:R-:W-:Y:S05]  /*8840*/  @!P1 BRA `(.L_x_3677) ;  /* 0xfffffffc00f09947 */ /* 0x010fea000383ffff */
[----:B------:R-:W-:Y:S05]  /*8850*/  BRA `(.L_x_3715) ;  /* 0xffffffe800687947 */ /* 0x000fea000383ffff */
.L_x_3679:
[----:B------:R-:W-:-:S07]  /*8860*/  SHF.L.U32 R5, R9, 0x1f, RZ ;  /* 0x0000001f09057819 */ /* 0x000fce00000006ff */
.L_x_3716:
[----:B--2---:R2:W3:Y:S02]  /*8870*/  SYNCS.PHASECHK.TRANS64.TRYWAIT P1, [R0+URZ+0x26820], R5 ;  /* 0x02682005000075a7 */ /* 0x0044e4000802017f */
[----:B---3--:R-:W-:Y:S05]  /*8880*/  @!P1 NANOSLEEP.SYNCS 0x989680 ;  /* 0x009896800000995d */ /* 0x008fea0003900000 */
[----:B------:R-:W3:Y:S02]  /*8890*/  @!P1 SYNCS.PHASECHK.TRANS64 P1, [R0+URZ+0x26820], R5 ;  /* 0x02682005000095a7 */ /* 0x000ee4000802007f */
[----:B---3--:R-:W-:Y:S05]  /*88a0*/  @!P1 BRA `(.L_x_3716) ;  /* 0xfffffffc00f09947 */ /* 0x008fea000383ffff */
[----:B------:R-:W-:Y:S05]  /*88b0*/  BRA `(.L_x_3717) ;  /* 0xffffffec00047947 */ /* 0x000fea000383ffff */
.L_x_3682:
[----:B--2---:R2:W3:Y:S02]  /*88c0*/  SYNCS.PHASECHK.TRANS64.TRYWAIT P1, [R0+URZ+0x26840], R7 ;  /* 0x02684007000075a7 */ /* 0x0044e4000802017f */
[----:B---3--:R-:W-:Y:S05]  /*88d0*/  @!P1 NANOSLEEP.SYNCS 0x989680 ;  /* 0x009896800000995d */ /* 0x008fea0003900000 */
[----:B------:R-:W3:Y:S02]  /*88e0*/  @!P1 SYNCS.PHASECHK.TRANS64 P1, [R0+URZ+0x26840], R7 ;  /* 0x02684007000095a7 */ /* 0x000ee4000802007f */
[----:B---3--:R-:W-:Y:S05]  /*88f0*/  @!P1 BRA `(.L_x_3682) ;  /* 0xfffffffc00f09947 */ /* 0x008fea000383ffff */
[----:B------:R-:W-:Y:S05]  /*8900*/  BRA `(.L_x_3718) ;  /* 0xffffffec00ac7947 */ /* 0x000fea000383ffff */
.L_x_3684:
[----:B---3--:R3:W4:Y:S02]  /*8910*/  SYNCS.PHASECHK.TRANS64.TRYWAIT P1, [R0+URZ+0x26828], R7 ;  /* 0x02682807000075a7 */ /* 0x008724000802017f */
[----:B----4-:R-:W-:Y:S05]  /*8920*/  @!P1 NANOSLEEP.SYNCS 0x989680 ;  /* 0x009896800000995d */ /* 0x010fea0003900000 */
[----:B------:R-:W4:Y:S02]  /*8930*/  @!P1 SYNCS.PHASECHK.TRANS64 P1, [R0+URZ+0x26828], R7 ;  /* 0x02682807000095a7 */ /* 0x000f24000802007f */
[----:B----4-:R-:W-:Y:S05]  /*8940*/  @!P1 BRA `(.L_x_3684) ;  /* 0xfffffffc00f09947 */ /* 0x010fea000383ffff */
[----:B------:R-:W-:Y:S05]  /*8950*/  BRA `(.L_x_3719) ;  /* 0xfffffff000507947 */ /* 0x000fea000383ffff */
.L_x_3686:
[----:B----4-:R4:W1:Y:S02]  /*8960*/  SYNCS.PHASECHK.TRANS64.TRYWAIT P0, [R3+URZ+0x26840], R2 ;  /* 0x02684002030075a7 */ /* 0x010864000800017f */
[----:B-1----:R-:W-:Y:S05]  /*8970*/  @!P0 NANOSLEEP.SYNCS 0x989680 ;  /* 0x009896800000895d */ /* 0x002fea0003900000 */
[----:B------:R-:W1:Y:S02]  /*8980*/  @!P0 SYNCS.PHASECHK.TRANS64 P0, [R3+URZ+0x26840], R2 ;  /* 0x02684002030085a7 */ /* 0x000e64000800007f */
[----:B-1----:R-:W-:Y:S05]  /*8990*/  @!P0 BRA `(.L_x_3686) ;  /* 0xfffffffc00f08947 */ /* 0x002fea000383ffff */
[----:B------:R-:W-:Y:S05]  /*89a0*/  BRA `(.L_x_3720) ;  /* 0xfffffff000f47947 */ /* 0x000fea000383ffff */
.L_x_3688:
[----:B------:R-:W-:Y:S01]  /*89b0*/  BSSY B0, `(.L_x_3721) ;  /* 0x0000006000007945 */ /* 0x000fe20003800000 */
[----:B------:R-:W-:-:S07]  /*89c0*/  IMAD.MOV.U32 R15, RZ, RZ, -0x1 ;  /* 0xffffffffff0f7424 */ /* 0x000fce00078e00ff */
[----:B------:R-:W-:Y:S05]  /*89d0*/  WARPSYNC.COLLECTIVE R15, `(.L_x_3722) ;  /* 0x000000000f0c7348 */ /* 0x000fea0003c00000 */
[----:B------:R-:W-:Y:S02]  /*89e0*/  ELECT P6, UR62, PT ;  /* 0x00000000003e782f */ /* 0x000fe400038c0000 */
[----:B------:R-:W-:Y:S01]  /*89f0*/  MOV R14, UR62 ;  /* 0x0000003e000e7c02 */ /* 0x000fe20008000f00 */
[----:B------:R-:W-:Y:S10]  /*8a00*/  ENDCOLLECTIVE ;  /* 0x000000000000791b */ /* 0x000ff40003800000 */
.L_x_3722:
[----:B------:R-:W-:Y:S05]  /*8a10*/  BSYNC B0 ;  /* 0x0000000000007941 */ /* 0x000fea0003800000 */
.L_x_3721:
[----:B------:R-:W-:Y:S01]  /*8a20*/  PLOP3.LUT P0, PT, P6, PT, PT, 0x80, 0x0 ;  /* 0x000000000000781c */ /* 0x000fe2000370f070 */
[----:B------:R-:W-:-:S12]  /*8a30*/  BRA `(.L_x_3723) ;  /* 0xfffffff400b87947 */ /* 0x000fd8000383ffff */
.L_x_3690:
[----:B-1----:R1:W2:Y:S02]  /*8a40*/  SYNCS.PHASECHK.TRANS64.TRYWAIT P1, [R6+URZ], R5 ;  /* 0x00000005060075a7 */ /* 0x0022a4000802017f */
[----:B--2---:R-:W-:Y:S05]  /*8a50*/  @!P1 NANOSLEEP.SYNCS 0x989680 ;  /* 0x009896800000995d */ /* 0x004fea0003900000 */
[----:B------:R-:W2:Y:S02]  /*8a60*/  @!P1 SYNCS.PHASECHK.TRANS64 P1, [R6+URZ], R5 ;  /* 0x00000005060095a7 */ /* 0x000ea4000802007f */
[----:B--2---:R-:W-:Y:S05]  /*8a70*/  @!P1 BRA `(.L_x_3690) ;  /* 0xfffffffc00f09947 */ /* 0x004fea000383ffff */
[----:B------:R-:W-:Y:S05]  /*8a80*/  BRA `(.L_x_3724) ;  /* 0xfffffff400f87947 */ /* 0x000fea000383ffff */
.L_x_3691:
[----:B--2---:R2:W3:Y:S02]  /*8a90*/  SYNCS.PHASECHK.TRANS64.TRYWAIT P1, [R3+URZ], R2 ;  /* 0x00000002030075a7 */ /* 0x0044e4000802017f */
[----:B---3--:R-:W-:Y:S05]  /*8aa0*/  @!P1 NANOSLEEP.SYNCS 0x989680 ;  /* 0x009896800000995d */ /* 0x008fea0003900000 */
[----:B------:R-:W3:Y:S02]  /*8ab0*/  @!P1 SYNCS.PHASECHK.TRANS64 P1, [R3+URZ], R2 ;  /* 0x00000002030095a7 */ /* 0x000ee4000802007f */
[----:B---3--:R-:W-:Y:S05]  /*8ac0*/  @!P1 BRA `(.L_x_3691) ;  /* 0xfffffffc00f09947 */ /* 0x008fea000383ffff */
[----:B------:R-:W-:Y:S05]  /*8ad0*/  BRA `(.L_x_3725) ;  /* 0xfffffff400ec7947 */ /* 0x000fea000383ffff */
.L_x_3693:
[----:B--2---:R2:W3:Y:S02]  /*8ae0*/  SYNCS.PHASECHK.TRANS64.TRYWAIT P0, [R0+URZ], R5 ;  /* 0x00000005000075a7 */ /* 0x0044e4000800017f */
[----:B---3--:R-:W-:Y:S05]  /*8af0*/  @!P0 NANOSLEEP.SYNCS 0x989680 ;  /* 0x009896800000895d */ /* 0x008fea0003900000 */
[----:B------:R-:W3:Y:S02]  /*8b00*/  @!P0 SYNCS.PHASECHK.TRANS64 P0, [R0+URZ], R5 ;  /* 0x00000005000085a7 */ /* 0x000ee4000800007f */
[----:B---3--:R-:W-:Y:S05]  /*8b10*/  @!P0 BRA `(.L_x_3693) ;  /* 0xfffffffc00f08947 */ /* 0x008fea000383ffff */
[----:B------:R-:W-:Y:S05]  /*8b20*/  BRA `(.L_x_3726) ;  /* 0xfffffff400f07947 */ /* 0x000fea000383ffff */
.L_x_3727:
        /* <DEDUP_REMOVED lines=13> */
.L_x_6580:


//--------------------- .text._ZN7cutlass13device_kernelIN5flash11enable_sm90INS1_16FlashAttnBwdSm90INS1_25CollectiveMainloopBwdSm90ILi2ELi2ELi2EN4cute5tupleIJNS5_1CILi1EEES8_S8_EEENS6_IJNS7_ILi64EEENS7_ILi128EEENS7_ILi96EEEEEENS_6half_tEfNS_4arch4Sm90ELb0ELb0ELb0ELb1ELb0ELb1ELb0ELb0ELi2ELi1ELi2ELi1ELb1EEENS1_21CollectiveEpilogueBwdISD_SE_SG_Li256ELb1ELb0ELi1EEENS1_19SingleTileSchedulerILb1ELb0ELb0ELi128EEEEEEEEEvNT_6ParamsE --------------------------
	.section	.text._ZN7cutlass13device_kernelIN5flash11enable_sm90INS1_16FlashAttnBwdSm90INS1_25CollectiveMainloopBwdSm90ILi2ELi2ELi2EN4cute5tupleIJNS5_1CILi1EEES8_S8_EEENS6_IJNS7_ILi64EEENS7_ILi128EEENS7_ILi96EEEEEENS_6half_tEfNS_4arch4Sm90ELb0ELb0ELb0ELb1ELb0ELb1ELb0ELb0ELi2ELi1ELi2ELi1ELb1EEENS1_21CollectiveEpilogueBwdISD_SE_SG_Li256ELb1ELb0ELi1EEENS1_19SingleTileSchedulerILb1ELb0ELb0ELi128EEEEEEEEEvNT_6ParamsE,"ax",@progbits
	.align	128
.text._ZN7cutlass13device_kernelIN5flash11enable_sm90INS1_16FlashAttnBwdSm90INS1_25CollectiveMainloopBwdSm90ILi2ELi2ELi2EN4cute5tupleIJNS5_1CILi1EEES8_S8_EEENS6_IJNS7_ILi64EEENS7_ILi128EEENS7_ILi96EEEEEENS_6half_tEfNS_4arch4Sm90ELb0ELb0ELb0ELb1ELb0ELb1ELb0ELb0ELi2ELi1ELi2ELi1ELb1EEENS1_21CollectiveEpilogueBwdISD_SE_SG_Li256ELb1ELb0ELi1EEENS1_19SingleTileSchedulerILb1ELb0ELb0ELi128EEEEEEEEEvNT_6ParamsE:
        .type           _ZN7cutlass13device_kernelIN5flash11enable_sm90INS1_16FlashAttnBwdSm90INS1_25CollectiveMainloopBwdSm90ILi2ELi2ELi2EN4cute5tupleIJNS5_1CILi1EEES8_S8_EEENS6_IJNS7_ILi64EEENS7_ILi128EEENS7_ILi96EEEEEENS_6half_tEfNS_4arch4Sm90ELb0ELb0ELb0ELb1ELb0ELb1ELb0ELb0ELi2ELi1ELi2ELi1ELb1EEENS1_21CollectiveEpilogueBwdISD_SE_SG_Li256ELb1ELb0ELi1EEENS1_19SingleTileSchedulerILb1ELb0ELb0ELi128EEEEEEEEEvNT_6ParamsE,@function
        .size           _ZN7cutlass13device_kernelIN5flash11enable_sm90INS1_16FlashAttnBwdSm90INS1_25CollectiveMainloopBwdSm90ILi2ELi2ELi2EN4cute5tupleIJNS5_1CILi1EEES8_S8_EEENS6_IJNS7_ILi64EEENS7_ILi128EEENS7_ILi96EEEEEENS_6half_tEfNS_4arch4Sm90ELb0ELb0ELb0ELb1ELb0ELb1ELb0ELb0ELi2ELi1ELi2ELi1ELb1EEENS1_21CollectiveEpilogueBwdISD_SE_SG_Li256ELb1ELb0ELi1EEENS1_19SingleTileSchedulerILb1ELb0ELb0ELi128EEEEEEEEEvNT_6ParamsE,(.L_x_6581 - _ZN7cutlass13device_kernelIN5flash11enable_sm90INS1_16FlashAttnBwdSm90INS1_25CollectiveMainloopBwdSm90ILi2ELi2ELi2EN4cute5tupleIJNS5_1CILi1EEES8_S8_EEENS6_IJNS7_ILi64EEENS7_ILi128EEENS7_ILi96EEEEEENS_6half_tEfNS_4arch4Sm90ELb0ELb0ELb0ELb1ELb0ELb1ELb0ELb0ELi2ELi1ELi2ELi1ELb1EEENS1_21CollectiveEpilogueBwdISD_SE_SG_Li256ELb1ELb0ELi1EEENS1_19SingleTileSchedulerILb1ELb0ELb0ELi128EEEEEEEEEvNT_6ParamsE)
        .other          _ZN7cutlass13device_kernelIN5flash11enable_sm90INS1_16FlashAttnBwdSm90INS1_25CollectiveMainloopBwdSm90ILi2ELi2ELi2EN4cute5tupleIJNS5_1CILi1EEES8_S8_EEENS6_IJNS7_ILi64EEENS7_ILi128EEENS7_ILi96EEEEEENS_6half_tEfNS_4arch4Sm90ELb0ELb0ELb0ELb1ELb0ELb1ELb0ELb0ELi2ELi1ELi2ELi1ELb1EEENS1_21CollectiveEpilogueBwdISD_SE_SG_Li256ELb1ELb0ELi1EEENS1_19SingleTileSchedulerILb1ELb0ELb0ELi128EEEEEEEEEvNT_6ParamsE,@"STO_CUDA_ENTRY STV_DEFAULT"
_ZN7cutlass13device_kernelIN5flash11enable_sm90INS1_16FlashAttnBwdSm90INS1_25CollectiveMainloopBwdSm90ILi2ELi2ELi2EN4cute5tupleIJNS5_1CILi1EEES8_S8_EEENS6_IJNS7_ILi64EEENS7_ILi128EEENS7_ILi96EEEEEENS_6half_tEfNS_4arch4Sm90ELb0ELb0ELb0ELb1ELb0ELb1ELb0ELb0ELi2ELi1ELi2ELi1ELb1EEENS1_21CollectiveEpilogueBwdISD_SE_SG_Li256ELb1ELb0ELi1EEENS1_19SingleTileSchedulerILb1ELb0ELb0ELi128EEEEEEEEEvNT_6ParamsE:
        /* <DEDUP_REMOVED lines=23> */
.L_x_3729:
[----:B------:R-:W-:Y:S05]  /*0170*/  BSYNC B0 ;  /* 0x0000000000007941 */ /* 0x000fea0003800000 */
.L_x_3728:
        /* <DEDUP_REMOVED lines=37> */
.L_x_3730:
        /* <DEDUP_REMOVED lines=22> */
.L_x_3731:
[----:B------:R-:W-:Y:S01]  /*0530*/  PLOP3.LUT P0, PT, PT, PT, UP0, 0x80, 0x0 ;  /* 0x000000000000781c */ /* 0x000fe20003f0f008 */
[----:B------:R-:W-:Y:S01]  /*0540*/  NOP ;  /* 0x0000000000007918 */ /* 0x000fe20000000000 */
[----:B------:R-:W-:Y:S01]  /*0550*/  ULDC.64 UR46, c[0x0][0x208] ;  /* 0x00008200002e7ab9 */ /* 0x000fe20000000a00 */
[----:B------:R-:W-:Y:S01]  /*0560*/  BSSY B6, `(.L_x_3732) ;  /* 0x0000945000067945 */ /* 0x000fe20003800000 */
[----:B-12-4-:R-:W-:Y:S09]  /*0570*/  BAR.SYNC.DEFER_BLOCKING 0x0 ;  /* 0x0000000000007b1d */ /* 0x016ff20000010000 */
[----:B------:R-:W-:Y:S05]  /*0580*/  @!P0 BRA `(.L_x_3733) ;  /* 0x0000005800c88947 */ /* 0x000fea0003800000 */
.L_x_3734:
        /* <DEDUP_REMOVED lines=21> */
.L_x_3735:
        /* <DEDUP_REMOVED lines=14> */
.L_x_3737:
[----:B------:R-:W-:-:S05]  /*07c0*/  ULDC UR4, c[0x0][0x8bc] ;  /* 0x00022f0000047ab9 */ /* 0x000fca0000000800 */
.L_x_3736:
        /* <DEDUP_REMOVED lines=21> */
.L_x_3739:
        /* <DEDUP_REMOVED lines=14> */
.L_x_3740:
        /* <DEDUP_REMOVED lines=10> */
.L_x_3741:
        /* <DEDUP_REMOVED lines=11> */
.L_x_3742:
        /* <DEDUP_REMOVED lines=72> */
.L_x_3745:
        /* <DEDUP_REMOVED lines=15> */
.L_x_3744:
        /* <DEDUP_REMOVED lines=22> */
.L_x_3747:
        /* <DEDUP_REMOVED lines=15> */
.L_x_3746:
[----:B------:R-:W-:Y:S01]  /*1310*/  SHF.R.S32.HI R25, RZ, 0x1f, R22 ;  /* 0x0000001fff197819 */ /* 0x000fe20000011416 */
[----:B------:R-:W-:-:S03]  /*1320*/  UMOV UR4, 0xffffffff ;  /* 0xffffffff00047882 */ /* 0x000fc60000000000 */
[----:B------:R-:W-:-:S04]  /*1330*/  LEA.HI R0, R25, R22, RZ, 0x7 ;  /* 0x0000001619007211 */ /* 0x000fc800078f38ff */
[----:B------:R-:W-:Y:S01]  /*1340*/  SHF.R.S32.HI R16, RZ, 0x7, R0 ;  /* 0x00000007ff107819 */ /* 0x000fe20000011400 */
[----:B------:R-:W-:Y:S06]  /*1350*/  BRA.DIV UR4, `(.L_x_3748) ;  /* 0x00000086049c7947 */ /* 0x000fec000b800000 */
[----:B------:R2:W3:Y:S02]  /*1360*/  SHFL.IDX PT, R14, R16, RZ, 0x1f ;  /* 0x00001fff100e7589 */ /* 0x0004e400000e0000 */
.L_x_3836:
        /* <DEDUP_REMOVED lines=14> */
.L_x_3749:
        /* <DEDUP_REMOVED lines=19> */
.L_x_3751:
        /* <DEDUP_REMOVED lines=119> */
[----:B------:R-:W-:Y:S02]  /*1cf0*/  USHF.R.S32.HI UR7, URZ, 0x6, UR6 ;  /* 0x000000063f077899 */ /* 0x000fe40008011406 */
[----:B------:R-:W-:Y:S01]  /*1d00*/  ULOP3.LUT UR11, UR38, 0x1, URZ, 0xfc, !UPT ;  /* 0x00000001260b7892 */ /* 0x000fe2000f8efc3f */
[----:B------:R-:W-:Y:S01]  /*1d10*/  UMOV UR4, URZ ;  /* 0x0000003f00047c82 */ /* 0x000fe20008000000 */
[----:B------:R-:W-:Y:S01]  /*1d20*/  UMOV UR5, URZ ;  /* 0x0000003f00057c82 */ /* 0x000fe20008000000 */
[----:B------:R-:W-:Y:S01]  /*1d30*/  UMOV UR6, URZ ;  /* 0x0000003f00067c82 */ /* 0x000fe20008000000 */
[----:B-12-4-:R-:W-:-:S08]  /*1d40*/  ULDC UR13, c[0x0][0x744] ;  /* 0x0001d100000d7ab9 */ /* 0x016fd00000000800 */
.L_x_3762:
[----:B------:R-:W-:-:S06]  /*1d50*/  UISETP.NE.AND UP0, UPT, UR11, 0x3, UPT ;  /* 0x000000030b00788c */ /* 0x000fcc000bf05270 */
[----:B------:R-:W-:-:S13]  /*1d60*/  PLOP3.LUT P0, PT, PT, PT, UP0, 0x80, 0x0 ;  /* 0x000000000000781c */ /* 0x000fda0003f0f008 */
[----:B-1----:R-:W-:Y:S05]  /*1d70*/  @!P0 BRA `(.L_x_3752) ;  /* 0x0000000000048947 */ /* 0x002fea0003800000 */
[----:B------:R-:W-:Y:S01]  /*1d80*/  BPT.TRAP 0x1 ;  /* 0x000000040000795c */ /* 0x000fe20000300000 */
.L_x_3752:
[----:B------:R-:W-:Y:S01]  /*1d90*/  R2UR UR8, R18 ;  /* 0x00000000120872ca */ /* 0x000fe200000e0000 */
[----:B------:R-:W-:-:S05]  /*1da0*/  IMAD.U32 R16, RZ, RZ, UR5 ;  /* 0x00000005ff107e24 */ /* 0x000fca000f8e00ff */
[----:B------:R-:W-:-:S07]  /*1db0*/  SHF.L.U32 R16, R16, 0x1f, RZ ;  /* 0x0000001f10107819 */ /* 0x000fce00000006ff */
[----:B------:R-:W-:-:S09]  /*1dc0*/  ULEA UR8, UR6, UR8, 0x3 ;  /* 0x0000000806087291 */ /* 0x000fd2000f8e183f */
[----:B------:R1:W2:Y:S01]  /*1dd0*/  SYNCS.PHASECHK.TRANS64.TRYWAIT P1, [UR8+0x26810], R16 ;  /* 0x02681010ff0075a7 */ /* 0x0002a20008020148 */
[----:B------:R-:W-:Y:S05]  /*1de0*/  @!P0 BRA `(.L_x_3753) ;  /* 0x0000000000048947 */ /* 0x000fea0003800000 */
[----:B------:R-:W-:Y:S01]  /*1df0*/  BPT.TRAP 0x1 ;  /* 0x000000040000795c */ /* 0x000fe20000300000 */
.L_x_3753:
[----:B--2---:R-:W-:Y:S05]  /*1e00*/  @P1 BRA `(.L_x_3754) ;  /* 0x0000000000081947 */ /* 0x004fea0003800000 */
[----:B------:R-:W2:Y:S02]  /*1e10*/  SYNCS.PHASECHK.TRANS64.TRYWAIT P1, [UR8+0x26810], R16 ;  /* 0x02681010ff0075a7 */ /* 0x000ea40008020148 */
[----:B--2---:R-:W-:Y:S05]  /*1e20*/  @!P1 BRA `(.L_x_3755) ;  /* 0x0000007c001c9947 */ /* 0x004fea0003800000 */
.L_x_3754:
        /* <DEDUP_REMOVED lines=67> */
.L_x_3756:
[----:B------:R1:W1:Y:S01]  /*2260*/  SYNCS.PHASECHK.TRANS64.TRYWAIT P1, [UR8+0x26830], R16 ;  /* 0x02683010ff0075a7 */ /* 0x0002620008020148 */
[----:B------:R-:W-:Y:S05]  /*2270*/  @!P0 BRA `(.L_x_3757) ;  /* 0x0000000000048947 */ /* 0x000fea0003800000 */
[----:B------:R-:W-:Y:S01]  /*2280*/  BPT.TRAP 0x1 ;  /* 0x000000040000795c */ /* 0x000fe20000300000 */
.L_x_3757:
[----:B-1----:R-:W-:Y:S05]  /*2290*/  @P1 BRA `(.L_x_3758) ;  /* 0x0000000000081947 */ /* 0x002fea0003800000 */
[----:B------:R-:W1:Y:S02]  /*22a0*/  SYNCS.PHASECHK.TRANS64.TRYWAIT P1, [UR8+0x26830], R16 ;  /* 0x02683010ff0075a7 */ /* 0x000e640008020148 */
[----:B-1----:R-:W-:Y:S05]  /*22b0*/  @!P1 BRA `(.L_x_3759) ;  /* 0x0000007800109947 */ /* 0x002fea0003800000 */
.L_x_3758:
        /* <DEDUP_REMOVED lines=9> */
[----:B------:R-:W-:Y:S01]  /*2350*/  FSEL R22, R157, -INF , P2 ;  /* 0xff8000009d167808 */ /* 0x000fe20001000000 */
[----:B---3--:R-:W-:Y:S01]  /*2360*/  FFMA.FTZ R152, R5, UR13, -R210 ;  /* 0x0000000d05987c23 */ /* 0x008fe200080108d2 */
[----:B------:R-:W-:Y:S01]  /*2370*/  UIADD3 UR10, UR10, 0x18000, URZ ;  /* 0x000180000a0a7890 */ /* 0x000fe2000fffe03f */
[----:B------:R-:W-:Y:S01]  /*2380*/  FSEL R5, R156, -INF , P2 ;  /* 0xff8000009c057808 */ /* 0x000fe20001000000 */
[----:B------:R-:W-:Y:S01]  /*2390*/  FFMA.FTZ R153, R16, UR13, -R211 ;  /* 0x0000000d10997c23 */ /* 0x000fe200080108d3 */
[----:B------:R-:W-:Y:S01]  /*23a0*/  FSEL R156, R165, -INF , P2 ;  /* 0xff800000a59c7808 */ /* 0x000fe20001000000 */
[----:B------:R-:W-:Y:S01]  /*23b0*/  USHF.R.U32.HI UR10, URZ, 0x4, UR10 ;  /* 0x000000043f0a7899 */ /* 0x000fe2000801160a */
[----:B------:R-:W-:Y:S01]  /*23c0*/  FSEL R157, R164, -INF , P2 ;  /* 0xff800000a49d7808 */ /* 0x000fe20001000000 */
[----:B----4-:R-:W-:Y:S01]  /*23d0*/  FFMA.FTZ R213, R22, UR13, -R209 ;  /* 0x0000000d16d57c23 */ /* 0x010fe200080108d1 */
[----:B------:R-:W-:Y:S01]  /*23e0*/  FFMA.FTZ R16, R5, UR13, -R208 ;  /* 0x0000000d05107c23 */ /* 0x000fe200080108d0 */
[----:B------:R-:W-:Y:S01]  /*23f0*/  ULOP3.LUT UR10, UR10, 0x3fff, URZ, 0xc0, !UPT ;  /* 0x00003fff0a0a7892 */ /* 0x000fe2000f8ec03f */
[----:B------:R-:W-:Y:S01]  /*2400*/  FSEL R22, R161, -INF , P2 ;  /* 0xff800000a1167808 */ /* 0x000fe20001000000 */
[----:B------:R-:W-:Y:S01]  /*2410*/  FFMA.FTZ R161, R156, UR13, -R15 ;  /* 0x0000000d9ca17c23 */ /* 0x000fe2000801080f */
[----:B------:R-:W-:Y:S01]  /*2420*/  FSEL R5, R160, -INF , P2 ;  /* 0xff800000a0057808 */ /* 0x000fe20001000000 */
[----:B------:R-:W-:Y:S01]  /*2430*/  ULOP3.LUT UR12, UR10, 0x10000, URZ, 0xfc, !UPT ;  /* 0x000100000a0c7892 */ /* 0x000fe2000f8efc3f */
[----:B------:R-:W-:Y:S01]  /*2440*/  FFMA.FTZ R160, R157, UR13, -R14 ;  /* 0x0000000d9da07c23 */ /* 0x000fe2000801080e */
[----:B------:R-:W-:Y:S01]  /*2450*/  FSEL R156, R169, -INF , P2 ;  /* 0xff800000a99c7808 */ /* 0x000fe20001000000 */
[----:B------:R-:W-:Y:S01]  /*2460*/  FFMA.FTZ R22, R22, UR13, -R21 ;  /* 0x0000000d16167c23 */ /* 0x000fe20008010815 */
[----:B------:R-:W-:Y:S01]  /*2470*/  UIMAD UR12, UR6, 0x300, UR12 ;  /* 0x00000300060c78a4 */ /* 0x000fe2000f8e020c */
[----:B------:R-:W-:Y:S01]  /*2480*/  FSEL R157, R168, -INF , P2 ;  /* 0xff800000a89d7808 */ /* 0x000fe20001000000 */
[----:B------:R-:W-:Y:S01]  /*2490*/  FFMA.FTZ R5, R5, UR13, -R20 ;  /* 0x0000000d05057c23 */ /* 0x000fe20008010814 */
[----:B------:R-:W-:Y:S01]  /*24a0*/  FFMA.FTZ R165, R156, UR13, -R13 ;  /* 0x0000000d9ca57c23 */ /* 0x000fe2000801080d */
[----:B------:R-:W-:Y:S01]  /*24b0*/  FSEL R156, R173, -INF , P2 ;  /* 0xff800000ad9c7808 */ /* 0x000fe20001000000 */
[----:B------:R-:W-:Y:S01]  /*24c0*/  MUFU.EX2 R152, R152 ;  /* 0x0000009800987308 */ /* 0x000fe20000000800 */
        /* <DEDUP_REMOVED lines=19> */
[----:B------:R-:W-:Y:S01]  /*2600*/  FFMA.FTZ R216, R158, UR13, -R7 ;  /* 0x0000000d9ed87c23 */ /* 0x000fe20008010807 */
[----:B------:R-:W-:Y:S01]  /*2610*/  FFMA.FTZ R155, R155, UR13, -R20 ;  /* 0x0000000d9b9b7c23 */ /* 0x000fe20008010814 */
[----:B------:R-:W-:Y:S01]  /*2620*/  FSEL R20, R163, -INF , P1 ;  /* 0xff800000a3147808 */ /* 0x000fe20000800000 */
[----:B------:R1:W-:Y:S01]  /*2630*/  MUFU.EX2 R172, R157 ;  /* 0x0000009d00ac7308 */ /* 0x0003e20000000800 */
[----:B------:R-:W-:Y:S01]  /*2640*/  FFMA.FTZ R209, R154, UR13, -R209 ;  /* 0x0000000d9ad17c23 */ /* 0x000fe200080108d1 */
[----:B------:R-:W-:Y:S01]  /*2650*/  FSEL R211, R180, -INF , P2 ;  /* 0xff800000b4d37808 */ /* 0x000fe20001000000 */
[----:B------:R-:W-:Y:S01]  /*2660*/  ULOP3.LUT UR10, UR10, 0x1000000, URZ, 0xfc, !UPT ;  /* 0x010000000a0a7892 */ /* 0x000fe2000f8efc3f */
[----:B------:R-:W-:Y:S01]  /*2670*/  FFMA.FTZ R20, R20, UR13, -R21 ;  /* 0x0000000d14147c23 */ /* 0x000fe20008010815 */
[----:B------:R-:W-:-:S02]  /*2680*/  FSEL R21, R166, -INF , P1 ;  /* 0xff800000a6157808 */ /* 0x000fc40000800000 */
[----:B------:R-:W-:Y:S01]  /*2690*/  FSEL R214, R181, -INF , P2 ;  /* 0xff800000b5d67808 */ /* 0x000fe20001000000 */
[----:B------:R-:W-:Y:S01]  /*26a0*/  MUFU.EX2 R163, R20 ;  /* 0x0000001400a37308 */ /* 0x000fe20000000800 */
[----:B-1----:R-:W-:Y:S01]  /*26b0*/  FSEL R157, R174, -INF , P1 ;  /* 0xff800000ae9d7808 */ /* 0x002fe20000800000 */
[----:B------:R-:W-:Y:S01]  /*26c0*/  FFMA.FTZ R166, R21, UR13, -R14 ;  /* 0x0000000d15a67c23 */ /* 0x000fe2000801080e */
        /* <DEDUP_REMOVED lines=8> */
[----:B------:R-:W-:-:S02]  /*2750*/  FSEL R208, R177, -INF , P2 ;  /* 0xff800000b1d07808 */ /* 0x000fc40001000000 */
[----:B------:R-:W-:Y:S01]  /*2760*/  FSEL R179, R182, -INF , P1 ;  /* 0xff800000b6b37808 */ /* 0x000fe20000800000 */
[----:B------:R-:W-:Y:S01]  /*2770*/  FFMA.FTZ R170, R15, UR13, -R12 ;  /* 0x0000000d0faa7c23 */ /* 0x000fe2000801080c */
[----:B------:R-:W-:Y:S01]  /*2780*/  FSEL R12, R171, -INF , P1 ;  /* 0xff800000ab0c7808 */ /* 0x000fe20000800000 */
[----:B------:R-:W-:Y:S01]  /*2790*/  FFMA.FTZ R208, R208, UR13, -R11 ;  /* 0x0000000dd0d07c23 */ /* 0x000fe2000801080b */
[----:B------:R-:W-:Y:S01]  /*27a0*/  FSEL R182, R183, -INF , P1 ;  /* 0xff800000b7b67808 */ /* 0x000fe20000800000 */
[----:B------:R-:W-:Y:S01]  /*27b0*/  MUFU.EX2 R169, R156 ;  /* 0x0000009c00a97308 */ /* 0x000fe20000000800 */
[----:B------:R-:W-:Y:S01]  /*27c0*/  FFMA.FTZ R183, R181, UR13, -R10 ;  /* 0x0000000db5b77c23 */ /* 0x000fe2000801080a */
[----:B------:R-:W-:Y:S01]  /*27d0*/  FFMA.FTZ R171, R12, UR13, -R13 ;  /* 0x0000000d0cab7c23 */ /* 0x000fe2000801080d */
[----:B------:R-:W-:Y:S01]  /*27e0*/  FFMA.FTZ R179, R179, UR13, -R8 ;  /* 0x0000000db3b37c23 */ /* 0x000fe20008010808 */
[----:B------:R-:W-:-:S04]  /*27f0*/  FFMA.FTZ R10, R182, UR13, -R9 ;  /* 0x0000000db60a7c23 */ /* 0x000fc80008010809 */
[----:B------:R-:W1:Y:S08]  /*2800*/  MUFU.EX2 R173, R173 ;  /* 0x000000ad00ad7308 */ /* 0x000e700000000800 */
[----:B------:R-:W3:Y:S08]  /*2810*/  MUFU.EX2 R210, R210 ;  /* 0x000000d200d27308 */ /* 0x000ef00000000800 */
[----:B------:R4:W5:Y:S08]  /*2820*/  MUFU.EX2 R177, R215 ;  /* 0x000000d700b17308 */ /* 0x0009700000000800 */
[----:B------:R-:W2:Y:S01]  /*2830*/  MUFU.EX2 R178, R216 ;  /* 0x000000d800b27308 */ /* 0x000ea20000000800 */
[----:B------:R-:W-:-:S02]  /*2840*/  WARPGROUP.DEPBAR.LE gsb0, 0x0 ;  /* 0x00008000000079c5 */ /* 0x000fc40000010000 */
[----:B------:R-:W-:Y:S01]  /*2850*/  WARPGROUP.ARRIVE ;  /* 0x00000000000079c5 */ /* 0x000fe20000000000 */
[----:B----4-:R-:W-:Y:S01]  /*2860*/  FFMA.FTZ R215, R180, UR13, -R11 ;  /* 0x0000000db4d77c23 */ /* 0x010fe2000801080b */
[----:B------:R-:W-:Y:S01]  /*2870*/  FFMA.FTZ R180, R211, UR13, -R8 ;  /* 0x0000000dd3b47c23 */ /* 0x000fe20008010808 */
[----:B------:R-:W-:Y:S02]  /*2880*/  FFMA.FTZ R11, R214, UR13, -R9 ;  /* 0x0000000dd60b7c23 */ /* 0x000fe40008010809 */
        /* <DEDUP_REMOVED lines=8> */
[----:B------:R-:W4:Y:S08]  /*2910*/  MUFU.EX2 R5, R5 ;  /* 0x0000000500057308 */ /* 0x000f300000000800 */
[----:B------:R-:W4:Y:S08]  /*2920*/  MUFU.EX2 R22, R22 ;  /* 0x0000001600167308 */ /* 0x000f300000000800 */
[----:B------:R-:W4:Y:S08]  /*2930*/  MUFU.EX2 R160, R160 ;  /* 0x000000a000a07308 */ /* 0x000f300000000800 */
[----:B------:R-:W4:Y:S08]  /*2940*/  MUFU.EX2 R161, R161 ;  /* 0x000000a100a17308 */ /* 0x000f300000000800 */
[----:B------:R-:W4:Y:S01]  /*2950*/  MUFU.EX2 R166, R166 ;  /* 0x000000a600a67308 */ /* 0x000f220000000800 */
[----:B------:R-:W-:-:S02]  /*2960*/  WARPGROUP.DEPBAR.LE gsb0, 0x0 ;  /* 0x00008000000079c5 */ /* 0x000fc40000010000 */
[----:B------:R-:W-:-:S05]  /*2970*/  WARPGROUP.ARRIVE ;  /* 0x00000000000079c5 */ /* 0x000fca0000000000 */
[----:B------:R-:W4:Y:S01]  /*2980*/  MUFU.EX2 R167, R167 ;  /* 0x000000a700a77308 */ /* 0x000f220000000800 */
[----:B------:R-:W-:Y:S01]  /*2990*/  HGMMA.64x64x16.F32 R120, R188, gdesc[UR12], R120, gsb0 ;  /* 0x00e0000cbc787df0 */ /* 0x000fe20008000878 */
[----:B------:R-:W-:Y:S01]  /*29a0*/  UIADD3 UR14, UR12, 0x102, URZ ;  /* 0x000001020c0e7890 */ /* 0x000fe2000fffe03f */
[----:B------:R-:W-:-:S05]  /*29b0*/  UMOV UR15, 0x80000020 ;  /* 0x80000020000f7882 */ /* 0x000fca0000000000 */
[----:B------:R-:W4:Y:S08]  /*29c0*/  MUFU.EX2 R164, R164 ;  /* 0x000000a400a47308 */ /* 0x000f300000000800 */
[----:B------:R-:W4:Y:S08]  /*29d0*/  MUFU.EX2 R165, R165 ;  /* 0x000000a500a57308 */ /* 0x000f300000000800 */
[----:B------:R-:W-:Y:S08]  /*29e0*/  MUFU.EX2 R168, R168 ;  /* 0x000000a800a87308 */ /* 0x000ff00000000800 */
        /* <DEDUP_REMOVED lines=27> */
[----:B------:R-:W3:Y:S04]  /*2ba0*/  LDS.64 R20, [R212+0x1e220] ;  /* 0x01e22000d4147984 */ /* 0x000ee80000000a00 */
[----:B------:R-:W5:Y:S04]  /*2bb0*/  LDS.64 R12, [R212+0x1e260] ;  /* 0x01e26000d40c7984 */ /* 0x000f680000000a00 */
[----:B------:R-:W2:Y:S04]  /*2bc0*/  LDS.64 R6, [R212+0x1e2a0] ;  /* 0x01e2a000d4067984 */ /* 0x000ea80000000a00 */
[----:B------:R-:W4:Y:S04]  /*2bd0*/  LDS.64 R154, [R212+0x1e240] ;  /* 0x01e24000d49a7984 */ /* 0x000f280000000a00 */
[----:B------:R-:W4:Y:S04]  /*2be0*/  LDS.64 R156, [R212+0x1e280] ;  /* 0x01e28000d49c7984 */ /* 0x000f280000000a00 */
[----:B------:R-:W4:Y:S04]  /*2bf0*/  LDS.64 R174, [R212+0x1e2e0] ;  /* 0x01e2e000d4ae7984 */ /* 0x000f280000000a00 */
[----:B------:R-:W4:Y:S01]  /*2c00*/  LDS.64 R158, [R212+0x1e2c0] ;  /* 0x01e2c000d49e7984 */ /* 0x000f220000000a00 */
[--C-:B-1----:R-:W-:Y:S01]  /*2c10*/  FADD.FTZ R181, R120, -R14.reuse ;  /* 0x8000000e78b57221 */ /* 0x102fe20000010000 */
[--C-:B------:R-:W-:Y:S01]  /*2c20*/  FADD.FTZ R120, R121, -R15.reuse ;  /* 0x8000000f79787221 */ /* 0x100fe20000010000 */
[----:B------:R-:W-:Y:S01]  /*2c30*/  FADD.FTZ R15, R123, -R15 ;  /* 0x8000000f7b0f7221 */ /* 0x000fe20000010000 */
[----:B------:R-:W-:Y:S01]  /*2c40*/  FADD.FTZ R14, R122, -R14 ;  /* 0x8000000e7a0e7221 */ /* 0x000fe20000010000 */
[--C-:B---3--:R-:W-:Y:S01]  /*2c50*/  FADD.FTZ R121, R124, -R20.reuse ;  /* 0x800000147c797221 */ /* 0x108fe20000010000 */
[----:B------:R-:W-:Y:S01]  /*2c60*/  FADD.FTZ R123, R126, -R20 ;  /* 0x800000147e7b7221 */ /* 0x000fe20000010000 */
[--C-:B------:R-:W-:Y:S01]  /*2c70*/  FADD.FTZ R20, R125, -R21.reuse ;  /* 0x800000157d147221 */ /* 0x100fe20000010000 */
[----:B------:R-:W-:Y:S01]  /*2c80*/  FADD.FTZ R122, R127, -R21 ;  /* 0x800000157f7a7221 */ /* 0x000fe20000010000 */
[--C-:B-----5:R-:W-:Y:S01]  /*2c90*/  FADD.FTZ R125, R132, -R12.reuse ;  /* 0x8000000c847d7221 */ /* 0x120fe20000010000 */
[----:B------:R-:W-:Y:S01]  /*2ca0*/  FADD.FTZ R127, R134, -R12 ;  /* 0x8000000c867f7221 */ /* 0x000fe20000010000 */
[--C-:B------:R-:W-:Y:S01]  /*2cb0*/  FADD.FTZ R12, R133, -R13.reuse ;  /* 0x8000000d850c7221 */ /* 0x100fe20000010000 */
[----:B------:R-:W-:Y:S01]  /*2cc0*/  FADD.FTZ R126, R135, -R13 ;  /* 0x8000000d877e7221 */ /* 0x000fe20000010000 */
[----:B------:R-:W-:Y:S01]  /*2cd0*/  FMUL.FTZ R14, R173, R14 ;  /* 0x0000000ead0e7220 */ /* 0x000fe20000410000 */
[----:B------:R-:W1:Y:S01]  /*2ce0*/  MUFU.EX2 R13, R215 ;  /* 0x000000d7000d7308 */ /* 0x000e620000000800 */
[----:B------:R-:W-:Y:S01]  /*2cf0*/  FMUL.FTZ R15, R210, R15 ;  /* 0x0000000fd20f7220 */ /* 0x000fe20000410000 */
[--C-:B--2---:R-:W-:Y:S01]  /*2d00*/  FADD.FTZ R133, R140, -R6.reuse ;  /* 0x800000068c857221 */ /* 0x104fe20000010000 */
[----:B------:R-:W-:Y:S01]  /*2d10*/  FADD.FTZ R6, R142, -R6 ;  /* 0x800000068e067221 */ /* 0x000fe20000010000 */
[----:B------:R-:W-:Y:S01]  /*2d20*/  FADD.FTZ R143, R143, -R7 ;  /* 0x800000078f8f7221 */ /* 0x000fe20000010000 */
[--C-:B----4-:R-:W-:Y:S01]  /*2d30*/  FADD.FTZ R128, R128, -R154.reuse ;  /* 0x8000009a80807221 */ /* 0x110fe20000010000 */
[----:B------:R-:W-:Y:S01]  /*2d40*/  FADD.FTZ R21, R130, -R154 ;  /* 0x8000009a82157221 */ /* 0x000fe20000010000 */
[--C-:B------:R-:W-:Y:S01]  /*2d50*/  FADD.FTZ R154, R137, -R157.reuse ;  /* 0x8000009d899a7221 */ /* 0x100fe20000010000 */
[----:B------:R-:W-:Y:S01]  /*2d60*/  FADD.FTZ R130, R139, -R157 ;  /* 0x8000009d8b827221 */ /* 0x000fe20000010000 */
[--C-:B------:R-:W-:Y:S01]  /*2d70*/  FADD.FTZ R124, R131, -R155.reuse ;  /* 0x8000009b837c7221 */ /* 0x100fe20000010000 */
[----:B------:R-:W-:Y:S01]  /*2d80*/  F2FP.F16.F32.PACK_AB R157, R15, R14 ;  /* 0x0000000e0f9d723e */ /* 0x000fe200000000ff */
[----:B------:R-:W-:Y:S01]  /*2d90*/  FADD.FTZ R129, R129, -R155 ;  /* 0x8000009b81817221 */ /* 0x000fe20000010000 */
        /* <DEDUP_REMOVED lines=77> */
[----:B------:R-:W-:Y:S01]  /*3270*/  F2FP.F16.F32.PACK_AB R175, R10, R179 ;  /* 0x000000b30aaf723e */ /* 0x000fe200000000ff */
[----:B------:R-:W-:-:S02]  /*3280*/  WARPGROUP.DEPBAR.LE gsb0, 0x0 ;  /* 0x00008000000079c5 */ /* 0x000fc40000010000 */
[----:B------:R-:W-:Y:S01]  /*3290*/  F2FP.F16.F32.PACK_AB R120, R22, R5 ;  /* 0x000000051678723e */ /* 0x000fe200000000ff */
[----:B------:R-:W-:Y:S01]  /*32a0*/  IMAD R5, R23, 0x1000, R18 ;  /* 0x0000100017057824 */ /* 0x000fe200078e0212 */
[----:B------:R-:W-:Y:S02]  /*32b0*/  F2FP.F16.F32.PACK_AB R121, R163, R162 ;  /* 0x000000a2a379723e */ /* 0x000fe400000000ff */
[----:B------:R-:W-:Y:S02]  /*32c0*/  F2FP.F16.F32.PACK_AB R122, R161, R160 ;  /* 0x000000a0a17a723e */ /* 0x000fe400000000ff */
[----:B------:R-:W-:Y:S02]  /*32d0*/  F2FP.F16.F32.PACK_AB R123, R167, R166 ;  /* 0x000000a6a77b723e */ /* 0x000fe400000000ff */
[----:B------:R-:W-:Y:S02]  /*32e0*/  F2FP.F16.F32.PACK_AB R166, R169, R168 ;  /* 0x000000a8a9a6723e */ /* 0x000fe400000000ff */
[----:B------:R-:W-:Y:S01]  /*32f0*/  WARPGROUP.ARRIVE ;  /* 0x00000000000079c5 */ /* 0x000fe20000000000 */
[----:B------:R-:W-:-:S05]  /*3300*/  F2FP.F16.F32.PACK_AB R167, R178, R177 ;  /* 0x000000b1b2a7723e */ /* 0x000fca00000000ff */
        /* <DEDUP_REMOVED lines=179> */
.L_x_3760:
        /* <DEDUP_REMOVED lines=46> */
.L_x_3761:
        /* <DEDUP_REMOVED lines=62> */
.L_x_3743:
        /* <DEDUP_REMOVED lines=150> */
.L_x_3764:
        /* <DEDUP_REMOVED lines=60> */
.L_x_3766:
[----:B------:R-:W-:Y:S05]  /*5220*/  BSYNC B0 ;  /* 0x0000000000007941 */ /* 0x000fea0003800000 */
.L_x_3765:
        /* <DEDUP_REMOVED lines=22> */
.L_x_3768:
[----:B------:R-:W-:Y:S05]  /*5390*/  BSYNC B0 ;  /* 0x0000000000007941 */ /* 0x000fea0003800000 */
.L_x_3767:
        /* <DEDUP_REMOVED lines=26> */
.L_x_3770:
[----:B------:R-:W-:Y:S05]  /*5540*/  BSYNC B0 ;  /* 0x0000000000007941 */ /* 0x000fea0003800000 */
.L_x_3769:
        /* <DEDUP_REMOVED lines=23> */
.L_x_3763:
        /* <DEDUP_REMOVED lines=41> */
.L_x_3771:
        /* <DEDUP_REMOVED lines=47> */
.L_x_3773:
[----:B------:R-:W-:Y:S05]  /*5c40*/  BSYNC B0 ;  /* 0x0000000000007941 */ /* 0x000fea0003800000 */
.L_x_3772:
        /* <DEDUP_REMOVED lines=21> */
.L_x_3775:
[----:B------:R-:W-:Y:S05]  /*5da0*/  BSYNC B0 ;  /* 0x0000000000007941 */ /* 0x000fea0003800000 */
.L_x_3774:
        /* <DEDUP_REMOVED lines=25> */
.L_x_3777:
[----:B------:R-:W-:Y:S05]  /*5f40*/  BSYNC B0 ;  /* 0x0000000000007941 */ /* 0x000fea0003800000 */
.L_x_3776:
        /* <DEDUP_REMOVED lines=22> */
.L_x_3733:
        /* <DEDUP_REMOVED lines=20> */
.L_x_3779:
        /* <DEDUP_REMOVED lines=13> */
.L_x_3781:
[----:B------:R-:W-:-:S05]  /*62c0*/  ULDC UR5, c[0x0][0x8bc] ;  /* 0x00022f0000057ab9 */ /* 0x000fca0000000800 */
.L_x_3780:
        /* <DEDUP_REMOVED lines=40> */
.L_x_3782:
        /* <DEDUP_REMOVED lines=49> */
.L_x_3796:
        /* <DEDUP_REMOVED lines=21> */
.L_x_3785:
[----:B------:R-:W-:Y:S05]  /*69b0*/  BSYNC B0 ;  /* 0x0000000000007941 */ /* 0x000fea0003800000 */
.L_x_3784:
        /* <DEDUP_REMOVED lines=13> */
.L_x_3787:
[----:B------:R-:W-:Y:S05]  /*6a90*/  BSYNC B0 ;  /* 0x0000000000007941 */ /* 0x000fea0003800000 */
.L_x_3786:
[----:B------:R-:W-:Y:S06]  /*6aa0*/  BAR.ARV 0xa, 0xa0 ;  /* 0x0282800000007b1d */ /* 0x000fec0000002000 */
[----:B------:R-:W-:Y:S04]  /*6ab0*/  BSSY B0, `(.L_x_3788) ;  /* 0x0000003000007945 */ /* 0x000fe80003800000 */
[----:B------:R-:W-:Y:S05]  /*6ac0*/  @!P0 BRA `(.L_x_3789) ;  /* 0x0000000000048947 */ /* 0x000fea0003800000 */
[----:B------:R-:W-:-:S04]  /*6ad0*/  DEPBAR.LE SB0, 0x0 ;  /* 0x000080000000791a */ /* 0x000fc80000000000 */
.L_x_3789:
[----:B------:R-:W-:Y:S05]  /*6ae0*/  BSYNC B0 ;  /* 0x0000000000007941 */ /* 0x000fea0003800000 */
.L_x_3788:
        /* <DEDUP_REMOVED lines=13> */
.L_x_3791:
[----:B------:R-:W-:Y:S05]  /*6bc0*/  BSYNC B0 ;  /* 0x0000000000007941 */ /* 0x000fea0003800000 */
.L_x_3790:
        /* <DEDUP_REMOVED lines=13> */
.L_x_3793:
[----:B------:R-:W-:Y:S05]  /*6ca0*/  BSYNC B0 ;  /* 0x0000000000007941 */ /* 0x000fea0003800000 */
.L_x_3792:
[----:B------:R-:W-:Y:S01]  /*6cb0*/  VIADD R0, R0, 0xfffffffe ;  /* 0xfffffffe00007836 */ /* 0x000fe20000000000 */
[----:B------:R-:W-:Y:S06]  /*6cc0*/  BAR.ARV 0xa, 0xa0 ;  /* 0x0282800000007b1d */ /* 0x000fec0000002000 */
[----:B------:R-:W-:Y:S01]  /*6cd0*/  BSSY B0, `(.L_x_3794) ;  /* 0x0000004000007945 */ /* 0x000fe20003800000 */
[----:B------:R-:W-:-:S03]  /*6ce0*/  ISETP.NE.AND P1, PT, R0, RZ, PT ;  /* 0x000000ff0000720c */ /* 0x000fc60003f25270 */
[----:B------:R-:W-:Y:S10]  /*6cf0*/  @!P0 BRA `(.L_x_3795) ;  /* 0x0000000000048947 */ /* 0x000ff40003800000 */
[----:B------:R-:W-:-:S04]  /*6d00*/  DEPBAR.LE SB0, 0x0 ;  /* 0x000080000000791a */ /* 0x000fc80000000000 */
.L_x_3795:
[----:B------:R-:W-:Y:S05]  /*6d10*/  BSYNC B0 ;  /* 0x0000000000007941 */ /* 0x000fea0003800000 */
.L_x_3794:
[----:B------:R-:W-:Y:S06]  /*6d20*/  BAR.ARV 0xb, 0xa0 ;  /* 0x02c2800000007b1d */ /* 0x000fec0000002000 */
[----:B------:R-:W-:Y:S02]  /*6d30*/  UIADD3 UR5, UR5, 0x2, URZ ;  /* 0x0000000205057890 */ /* 0x000fe4000fffe03f */
[----:B------:R-:W-:Y:S01]  /*6d40*/  UIADD3 UR4, UR4, 0x1, URZ ;  /* 0x0000000104047890 */ /* 0x000fe2000fffe03f */
[----:B------:R-:W-:Y:S11]  /*6d50*/  @P1 BRA `(.L_x_3796) ;  /* 0xfffffff800c01947 */ /* 0x000ff6000383ffff */
[----:B------:R-:W-:-:S12]  /*6d60*/  UIADD3 UR6, UR16, 0x3000, URZ ;  /* 0x0000300010067890 */ /* 0x000fd8000fffe03f */
.L_x_3783:
        /* <DEDUP_REMOVED lines=19> */
.L_x_3798:
[----:B------:R-:W-:Y:S05]  /*6ea0*/  BSYNC B0 ;  /* 0x0000000000007941 */ /* 0x000fea0003800000 */
.L_x_3797:
        /* <DEDUP_REMOVED lines=19> */
.L_x_3800:
[----:B------:R-:W-:Y:S05]  /*6fe0*/  BSYNC B0 ;  /* 0x0000000000007941 */ /* 0x000fea0003800000 */
.L_x_3799:
[----:B------:R-:W-:Y:S06]  /*6ff0*/  BAR.ARV 0xa, 0xa0 ;  /* 0x0282800000007b1d */ /* 0x000fec0000002000 */
[----:B------:R-:W-:Y:S04]  /*7000*/  BSSY B0, `(.L_x_3801) ;  /* 0x0000003000007945 */ /* 0x000fe80003800000 */
[----:B------:R-:W-:Y:S05]  /*7010*/  @!P0 BRA `(.L_x_3802) ;  /* 0x0000000000048947 */ /* 0x000fea0003800000 */
[----:B------:R-:W-:-:S04]  /*7020*/  DEPBAR.LE SB0, 0x0 ;  /* 0x000080000000791a */ /* 0x000fc80000000000 */
.L_x_3802:
[----:B------:R-:W-:Y:S05]  /*7030*/  BSYNC B0 ;  /* 0x0000000000007941 */ /* 0x000fea0003800000 */
.L_x_3801:
[----:B------:R-:W-:Y:S06]  /*7040*/  BAR.ARV 0xb, 0xa0 ;  /* 0x02c2800000007b1d */ /* 0x000fec0000002000 */
[----:B------:R-:W-:Y:S05]  /*7050*/  BRA `(.L_x_3738) ;  /* 0x0000002800547947 */ /* 0x000fea0003800000 */
.L_x_3778:
        /* <DEDUP_REMOVED lines=13> */
.L_x_3803:
        /* <DEDUP_REMOVED lines=14> */
.L_x_3805:
[----:B------:R-:W-:-:S05]  /*7210*/  ULDC UR4, c[0x0][0x8bc] ;  /* 0x00022f0000047ab9 */ /* 0x000fca0000000800 */
.L_x_3804:
        /* <DEDUP_REMOVED lines=56> */
.L_x_3807:
        /* <DEDUP_REMOVED lines=63> */
.L_x_3837:
        /* <DEDUP_REMOVED lines=13> */
.L_x_3810:
        /* <DEDUP_REMOVED lines=125> */
.L_x_3821:
[----:B------:R-:W-:-:S04]  /*8230*/  SHF.L.U32 R21, R9, 0x1f, RZ ;  /* 0x0000001f09157819 */ /* 0x000fc800000006ff */
[----:B-1----:R-:W1:Y:S02]  /*8240*/  SYNCS.PHASECHK.TRANS64.TRYWAIT P1, [R0+URZ+0x26840], R21 ;  /* 0x02684015000075a7 */ /* 0x002e64000802017f */
[----:B-12---:R-:W-:Y:S05]  /*8250*/  @!P1 BRA `(.L_x_3813) ;  /* 0x0000001800549947 */ /* 0x006fea0003800000 */
.L_x_3838:
[----:B------:R-:W-:Y:S05]  /*8260*/  @P0 BRA `(.L_x_3814) ;  /* 0x0000000000140947 */ /* 0x000fea0003800000 */
[----:B------:R-:W-:Y:S01]  /*8270*/  ISETP.NE.AND P1, PT, R16, RZ, PT ;  /* 0x000000ff1000720c */ /* 0x000fe20003f25270 */
[----:B------:R-:W-:-:S04]  /*8280*/  IMAD.MOV.U32 R3, RZ, RZ, 0x3100 ;  /* 0x00003100ff037424 */ /* 0x000fc800078e00ff */
[----:B------:R2:W-:Y:S08]  /*8290*/  SYNCS.ARRIVE.TRANS64 RZ, [R0+URZ+0x26830], R3 ;  /* 0x0268300300ff79a7 */ /* 0x0005f0000800003f */
[----:B------:R-:W-:Y:S05]  /*82a0*/  @!P1 BRA `(.L_x_3814) ;  /* 0x0000000000049947 */ /* 0x000fea0003800000 */
[----:B------:R-:W-:Y:S01]  /*82b0*/  BPT.TRAP 0x1 ;  /* 0x000000040000795c */ /* 0x000fe20000300000 */
.L_x_3814:
        /* <DEDUP_REMOVED lines=43> */
.L_x_3839:
[----:B------:R-:W-:Y:S05]  /*8570*/  @P0 BRA `(.L_x_3816) ;  /* 0x0000000000140947 */ /* 0x000fea0003800000 */
[----:B------:R-:W-:Y:S01]  /*8580*/  ISETP.NE.AND P1, PT, R16, RZ, PT ;  /* 0x000000ff1000720c */ /* 0x000fe20003f25270 */
[----:B------:R-:W-:-:S04]  /*8590*/  IMAD.MOV.U32 R3, RZ, RZ, 0x3100 ;  /* 0x00003100ff037424 */ /* 0x000fc800078e00ff */
[----:B------:R3:W-:Y:S08]  /*85a0*/  SYNCS.ARRIVE.TRANS64 RZ, [R0+URZ+0x26818], R3 ;  /* 0x0268180300ff79a7 */ /* 0x0007f0000800003f */
[----:B------:R-:W-:Y:S05]  /*85b0*/  @!P1 BRA `(.L_x_3816) ;  /* 0x0000000000049947 */ /* 0x000fea0003800000 */
[----:B------:R-:W-:Y:S01]  /*85c0*/  BPT.TRAP 0x1 ;  /* 0x000000040000795c */ /* 0x000fe20000300000 */
.L_x_3816:
        /* <DEDUP_REMOVED lines=36> */
.L_x_3840:
        /* <DEDUP_REMOVED lines=9> */
.L_x_3818:
        /* <DEDUP_REMOVED lines=38> */
.L_x_3842:
[----:B------:R-:W-:Y:S05]  /*8b00*/  @P0 BRA `(.L_x_3820) ;  /* 0x0000000000140947 */ /* 0x000fea0003800000 */
[----:B------:R-:W-:Y:S01]  /*8b10*/  ISETP.NE.AND P1, PT, R16, RZ, PT ;  /* 0x000000ff1000720c */ /* 0x000fe20003f25270 */
[----:B-1----:R-:W-:-:S04]  /*8b20*/  IMAD.MOV.U32 R5, RZ, RZ, 0x3100 ;  /* 0x00003100ff057424 */ /* 0x002fc800078e00ff */
[----:B------:R2:W-:Y:S08]  /*8b30*/  SYNCS.ARRIVE.TRANS64 RZ, [R0+URZ+0x26810], R5 ;  /* 0x0268100500ff79a7 */ /* 0x0005f0000800003f */
[----:B------:R-:W-:Y:S05]  /*8b40*/  @!P1 BRA `(.L_x_3820) ;  /* 0x0000000000049947 */ /* 0x000fea0003800000 */
[----:B------:R-:W-:Y:S01]  /*8b50*/  BPT.TRAP 0x1 ;  /* 0x000000040000795c */ /* 0x000fe20000300000 */
.L_x_3820:
        /* <DEDUP_REMOVED lines=37> */
.L_x_3812:
[----:B------:R-:W-:-:S13]  /*8db0*/  ISETP.NE.AND P1, PT, R13, RZ, PT ;  /* 0x000000ff0d00720c */ /* 0x000fda0003f25270 */
[----:B------:R-:W-:Y:S05]  /*8dc0*/  @!P1 BRA `(.L_x_3811) ;  /* 0x0000000400689947 */ /* 0x000fea0003800000 */
[----:B------:R-:W-:-:S04]  /*8dd0*/  SHF.L.U32 R7, R9, 0x1f, RZ ;  /* 0x0000001f09077819 */ /* 0x000fc800000006ff */
[----:B------:R-:W1:Y:S02]  /*8de0*/  SYNCS.PHASECHK.TRANS64.TRYWAIT P1, [R0+URZ+0x26840], R7 ;  /* 0x02684007000075a7 */ /* 0x000e64000802017f */
[----:B-1----:R-:W-:Y:S05]  /*8df0*/  @!P1 BRA `(.L_x_3822) ;  /* 0x0000000c00c09947 */ /* 0x002fea0003800000 */
.L_x_3843:
[----:B------:R-:W-:Y:S05]  /*8e00*/  @P0 BRA `(.L_x_3823) ;  /* 0x0000000000140947 */ /* 0x000fea0003800000 */
[----:B------:R-:W-:Y:S01]  /*8e10*/  ISETP.NE.AND P1, PT, R16, RZ, PT ;  /* 0x000000ff1000720c */ /* 0x000fe20003f25270 */
[----:B------:R-:W-:-:S04]  /*8e20*/  IMAD.MOV.U32 R5, RZ, RZ, 0x3100 ;  /* 0x00003100ff057424 */ /* 0x000fc800078e00ff */
[----:B------:R2:W-:Y:S08]  /*8e30*/  SYNCS.ARRIVE.TRANS64 RZ, [R0+URZ+0x26830], R5 ;  /* 0x0268300500ff79a7 */ /* 0x0005f0000800003f */
[----:B------:R-:W-:Y:S05]  /*8e40*/  @!P1 BRA `(.L_x_3823) ;  /* 0x0000000000049947 */ /* 0x000fea0003800000 */
[----:B------:R-:W-:Y:S01]  /*8e50*/  BPT.TRAP 0x1 ;  /* 0x000000040000795c */ /* 0x000fe20000300000 */
.L_x_3823:
        /* <DEDUP_REMOVED lines=41> */
.L_x_3844:
[----:B------:R-:W-:Y:S05]  /*90f0*/  @P0 BRA `(.L_x_3825) ;  /* 0x0000000000140947 */ /* 0x000fea0003800000 */
[----:B------:R-:W-:Y:S01]  /*9100*/  ISETP.NE.AND P0, PT, R16, RZ, PT ;  /* 0x000000ff1000720c */ /* 0x000fe20003f05270 */
[----:B------:R-:W-:-:S04]  /*9110*/  IMAD.MOV.U32 R5, RZ, RZ, 0x3100 ;  /* 0x00003100ff057424 */ /* 0x000fc800078e00ff */
[----:B------:R3:W-:Y:S08]  /*9120*/  SYNCS.ARRIVE.TRANS64 RZ, [R0+URZ+0x26818], R5 ;  /* 0x0268180500ff79a7 */ /* 0x0007f0000800003f */
[----:B------:R-:W-:Y:S05]  /*9130*/  @!P0 BRA `(.L_x_3825) ;  /* 0x0000000000048947 */ /* 0x000fea0003800000 */
[----:B------:R-:W-:Y:S01]  /*9140*/  BPT.TRAP 0x1 ;  /* 0x000000040000795c */ /* 0x000fe20000300000 */
.L_x_3825:
        /* <DEDUP_REMOVED lines=34> */
.L_x_3811:
[----:B------:R-:W3:Y:S01]  /*9370*/  S2R R2, SR_TID.X ;  /* 0x0000000000027919 */ /* 0x000ee20000002100 */
[----:B------:R-:W-:Y:S01]  /*9380*/  IMAD R3, R12, 0x8, R0 ;  /* 0x000000080c037824 */ /* 0x000fe200078e0200 */
[----:B---3--:R-:W-:Y:S02]  /*9390*/  LOP3.LUT R4, R2, 0x7f, RZ, 0xc0, !PT ;  /* 0x0000007f02047812 */ /* 0x008fe400078ec0ff */
[----:B------:R-:W-:Y:S02]  /*93a0*/  SHF.L.U32 R2, R9, 0x1f, RZ ;  /* 0x0000001f09027819 */ /* 0x000fe400000006ff */
[----:B------:R-:W-:Y:S02]  /*93b0*/  ISETP.NE.AND P1, PT, R4, RZ, PT ;  /* 0x000000ff0400720c */ /* 0x000fe40003f25270 */
[----:B------:R-:W3:Y:S02]  /*93c0*/  SYNCS.PHASECHK.TRANS64.TRYWAIT P0, [R3+URZ+0x26840], R2 ;  /* 0x02684002030075a7 */ /* 0x000ee4000800017f */
[----:B---3--:R-:W-:Y:S09]  /*93d0*/  @!P0 BRA `(.L_x_3826) ;  /* 0x0000000800708947 */ /* 0x008ff20003800000 */
.L_x_3845:
[----:B------:R-:W-:Y:S05]  /*93e0*/  @P1 BRA `(.L_x_3827) ;  /* 0x0000000000181947 */ /* 0x000fea0003800000 */
[----:B------:R-:W4:Y:S01]  /*93f0*/  S2R R4, SR_TID.X ;  /* 0x0000000000047919 */ /* 0x000f220000002100 */
[----:B---3--:R-:W-:-:S04]  /*9400*/  IMAD.MOV.U32 R2, RZ, RZ, 0x3100 ;  /* 0x00003100ff027424 */ /* 0x008fc800078e00ff */
[----:B------:R3:W-:Y:S01]  /*9410*/  SYNCS.ARRIVE.TRANS64 RZ, [R3+URZ+0x26830], R2 ;  /* 0x0268300203ff79a7 */ /* 0x0007e2000800003f */
[----:B----4-:R-:W-:-:S13]  /*9420*/  LOP3.LUT P0, RZ, R4, 0x1f, RZ, 0xc0, !PT ;  /* 0x0000001f04ff7812 */ /* 0x010fda000780c0ff */
[----:B---3--:R-:W-:Y:S05]  /*9430*/  @!P0 BRA `(.L_x_3827) ;  /* 0x0000000000048947 */ /* 0x008fea0003800000 */
[----:B------:R-:W-:Y:S01]  /*9440*/  BPT.TRAP 0x1 ;  /* 0x000000040000795c */ /* 0x000fe20000300000 */
.L_x_3827:
        /* <DEDUP_REMOVED lines=48> */
.L_x_3808:
[----:B------:R-:W-:Y:S05]  /*9750*/  BSYNC B0 ;  /* 0x0000000000007941 */ /* 0x000fea0003800000 */
.L_x_3806:
[----:B------:R-:W-:-:S03]  /*9760*/  UMOV UR8, 0xffffffff ;  /* 0xffffffff00087882 */ /* 0x000fc60000000000 */
[----:B------:R-:W-:Y:S05]  /*9770*/  BRA.DIV UR8, `(.L_x_3828) ;  /* 0x00000006089c7947 */ /* 0x000fea000b800000 */
[----:B------:R-:W-:-:S13]  /*9780*/  ELECT P0, URZ, PT ;  /* 0x00000000003f782f */ /* 0x000fda0003800000 */
.L_x_3848:
[----:B------:R-:W-:Y:S05]  /*9790*/  @!P0 BRA `(.L_x_3738) ;  /* 0x0000000000848947 */ /* 0x000fea0003800000 */
[----:B------:R-:W-:-:S06]  /*97a0*/  ULOP3.LUT UR8, UR38, 0x2, URZ, 0xfc, !UPT ;  /* 0x0000000226087892 */ /* 0x000fcc000f8efc3f */
[----:B------:R-:W-:-:S05]  /*97b0*/  IMAD.U32 R2, RZ, RZ, UR8 ;  /* 0x00000008ff027e24 */ /* 0x000fca000f8e00ff */
[----:B------:R-:W-:-:S13]  /*97c0*/  ISETP.NE.AND P2, PT, R2, 0x3, PT ;  /* 0x000000030200780c */ /* 0x000fda0003f45270 */
[----:B------:R-:W-:Y:S05]  /*97d0*/  @!P2 BRA `(.L_x_3829) ;  /* 0x000000000004a947 */ /* 0x000fea0003800000 */
[----:B--2---:R-:W-:Y:S01]  /*97e0*/  BPT.TRAP 0x1 ;  /* 0x000000040000795c */ /* 0x004fe20000300000 */
.L_x_3829:
        /* <DEDUP_REMOVED lines=15> */
.L_x_3849:
[----:B------:R-:W3:Y:S02]  /*98e0*/  SYNCS.PHASECHK.TRANS64.TRYWAIT P0, [R3+URZ], R2 ;  /* 0x00000002030075a7 */ /* 0x000ee4000800017f */
[----:B---3--:R-:W-:Y:S05]  /*98f0*/  @!P0 BRA `(.L_x_3831) ;  /* 0x0000000400748947 */ /* 0x008fea0003800000 */
.L_x_3850:
[----:B------:R-:W-:Y:S05]  /*9900*/  @!P2 BRA `(.L_x_3832) ;  /* 0x000000000004a947 */ /* 0x000fea0003800000 */
[----:B--2---:R-:W-:Y:S01]  /*9910*/  BPT.TRAP 0x1 ;  /* 0x000000040000795c */ /* 0x004fe20000300000 */
.L_x_3832:
[----:B---3--:R-:W-:-:S04]  /*9920*/  VIADD R3, R7, 0x26840 ;  /* 0x0002684007037836 */ /* 0x008fc80000000000 */
[----:B------:R-:W-:-:S04]  /*9930*/  IMAD R0, R0, 0x8, R3 ;  /* 0x0000000800007824 */ /* 0x000fc800078e0203 */
[----:B------:R-:W3:Y:S02]  /*9940*/  SYNCS.PHASECHK.TRANS64.TRYWAIT P0, [R0+URZ], R5 ;  /* 0x00000005000075a7 */ /* 0x000ee4000800017f */
[----:B---3--:R-:W-:Y:S05]  /*9950*/  @!P0 BRA `(.L_x_3833) ;  /* 0x0000000400708947 */ /* 0x008fea0003800000 */
.L_x_3851:
[----:B------:R-:W-:-:S07]  /*9960*/  IMAD R3, R4, 0x8, R3 ;  /* 0x0000000804037824 */ /* 0x000fce00078e0203 */
.L_x_3834:
[----:B----4-:R4:W1:Y:S02]  /*9970*/  SYNCS.PHASECHK.TRANS64.TRYWAIT P0, [R3+URZ], R2 ;  /* 0x00000002030075a7 */ /* 0x010864000800017f */
[----:B-1----:R-:W-:Y:S05]  /*9980*/  @!P0 NANOSLEEP.SYNCS 0x989680 ;  /* 0x009896800000895d */ /* 0x002fea0003900000 */
[----:B------:R-:W1:Y:S02]  /*9990*/  @!P0 SYNCS.PHASECHK.TRANS64 P0, [R3+URZ], R2 ;  /* 0x00000002030085a7 */ /* 0x000e64000800007f */
[----:B-1----:R-:W-:Y:S05]  /*99a0*/  @!P0 BRA `(.L_x_3834) ;  /* 0xfffffffc00f08947 */ /* 0x002fea000383ffff */
.L_x_3738:
[----:B--2---:R-:W-:Y:S05]  /*99b0*/  BSYNC B6 ;  /* 0x0000000000067941 */ /* 0x004fea0003800000 */
.L_x_3732:
[----:B------:R-:W-:Y:S05]  /*99c0*/  EXIT ;  /* 0x000000000000794d */ /* 0x000fea0003800000 */
.L_x_3748:
[----:B------:R-:W-:Y:S02]  /*99d0*/  IMAD.MOV.U32 R13, RZ, RZ, R16 ;  /* 0x000000ffff0d7224 */ /* 0x000fe400078e0010 */
[----:B------:R-:W-:Y:S02]  /*99e0*/  IMAD.MOV.U32 R12, RZ, RZ, RZ ;  /* 0x000000ffff0c7224 */ /* 0x000fe400078e00ff */
[----:B------:R-:W-:Y:S02]  /*99f0*/  IMAD.MOV.U32 R11, RZ, RZ, 0x1f ;  /* 0x0000001fff0b7424 */ /* 0x000fe400078e00ff */
[----:B------:R-:W-:-:S07]  /*9a00*/  IMAD.MOV.U32 R15, RZ, RZ, -0x1 ;  /* 0xffffffffff0f7424 */ /* 0x000fce00078e00ff */
[----:B-1---5:R-:W-:Y:S05]  /*9a10*/  WARPSYNC.COLLECTIVE R15, `(.L_x_3835) ;  /* 0x000000000f087348 */ /* 0x022fea0003c00000 */
[----:B------:R2:W3:Y:S02]  /*9a20*/  SHFL.IDX P6, R14, R13, R12, R11 ;  /* 0x0000000c0d0e7389 */ /* 0x0004e400000c000b */
[----:B-123-5:R-:W-:Y:S01]  /*9a30*/  ENDCOLLECTIVE ;  /* 0x000000000000791b */ /* 0x02efe20003800000 */
.L_x_3835:
[----:B------:R-:W-:Y:S05]  /*9a40*/  BRA `(.L_x_3836) ;  /* 0xffffff7800487947 */ /* 0x000fea000383ffff */
.L_x_3750:
[----:B-1----:R1:W3:Y:S02]  /*9a50*/  SYNCS.PHASECHK.TRANS64.TRYWAIT P0, [R18+URZ+0x26800], R5 ;  /* 0x02680005120075a7 */ /* 0x0022e4000800017f */
[----:B---3--:R-:W-:Y:S05]  /*9a60*/  @!P0 NANOSLEEP.SYNCS 0x989680 ;  /* 0x009896800000895d */ /* 0x008fea0003900000 */
[----:B------:R-:W3:Y:S02]  /*9a70*/  @!P0 SYNCS.PHASECHK.TRANS64 P0, [R18+URZ+0x26800], R5 ;  /* 0x02680005120085a7 */ /* 0x000ee4000800007f */
[----:B---3--:R-:W-:Y:S05]  /*9a80*/  @!P0 BRA `(.L_x_3750) ;  /* 0xfffffffc00f08947 */ /* 0x008fea000383ffff */
[----:B------:R-:W-:Y:S05]  /*9a90*/  BRA `(.L_x_3749) ;  /* 0xffffff78006c7947 */ /* 0x000fea000383ffff */
.L_x_3755:
[----:B--2---:R-:W-:-:S04]  /*9aa0*/  IMAD.U32 R5, RZ, RZ, UR8 ;  /* 0x00000008ff057e24 */ /* 0x004fc8000f8e00ff */
[----:B------:R2:W3:Y:S03]  /*9ab0*/  SYNCS.PHASECHK.TRANS64.TRYWAIT P1, [R5+URZ+0x26810], R16 ;  /* 0x02681010050075a7 */ /* 0x0004e6000802017f */
[----:B---3--:R-:W-:Y:S05]  /*9ac0*/  @!P1 NANOSLEEP.SYNCS 0x989680 ;  /* 0x009896800000995d */ /* 0x008fea0003900000 */
[----:B------:R-:W3:Y:S02]  /*9ad0*/  @!P1 SYNCS.PHASECHK.TRANS64 P1, [R5+URZ+0x26810], R16 ;  /* 0x02681010050095a7 */ /* 0x000ee4000802007f */
[----:B---3--:R-:W-:Y:S05]  /*9ae0*/  @!P1 BRA `(.L_x_3755) ;  /* 0xfffffffc00ec9947 */ /* 0x008fea000383ffff */
[----:B------:R-:W-:Y:S05]  /*9af0*/  BRA `(.L_x_3754) ;  /* 0xffffff8000cc7947 */ /* 0x000fea000383ffff */
.L_x_3759:
[----:B------:R-:W-:-:S04]  /*9b00*/  IMAD.U32 R5, RZ, RZ, UR8 ;  /* 0x00000008ff057e24 */ /* 0x000fc8000f8e00ff */
[----:B------:R1:W1:Y:S03]  /*9b10*/  SYNCS.PHASECHK.TRANS64.TRYWAIT P1, [R5+URZ+0x26830], R16 ;  /* 0x02683010050075a7 */ /* 0x000266000802017f */
[----:B-1----:R-:W-:Y:S05]  /*9b20*/  @!P1 NANOSLEEP.SYNCS 0x989680 ;  /* 0x009896800000995d */ /* 0x002fea0003900000 */
[----:B------:R-:W1:Y:S02]  /*9b30*/  @!P1 SYNCS.PHASECHK.TRANS64 P1, [R5+URZ+0x26830], R16 ;  /* 0x02683010050095a7 */ /* 0x000e64000802007f */
[----:B-1----:R-:W-:Y:S05]  /*9b40*/  @!P1 BRA `(.L_x_3759) ;  /* 0xfffffffc00ec9947 */ /* 0x002fea000383ffff */
[----:B------:R-:W-:Y:S05]  /*9b50*/  BRA `(.L_x_3758) ;  /* 0xffffff8400d87947 */ /* 0x000fea000383ffff */
.L_x_3809:
[----:B-1----:R1:W2:Y:S02]  /*9b60*/  SYNCS.PHASECHK.TRANS64.TRYWAIT P0, [R0+URZ+0x26820], R3 ;  /* 0x02682003000075a7 */ /* 0x0022a4000800017f */
[----:B--2---:R-:W-:Y:S05]  /*9b70*/  @!P0 NANOSLEEP.SYNCS 0x989680 ;  /* 0x009896800000895d */ /* 0x004fea0003900000 */
[----:B------:R-:W2:Y:S02]  /*9b80*/  @!P0 SYNCS.PHASECHK.TRANS64 P0, [R0+URZ+0x26820], R3 ;  /* 0x02682003000085a7 */ /* 0x000ea4000800007f */
[----:B--2---:R-:W-:Y:S05]  /*9b90*/  @!P0 BRA `(.L_x_3809) ;  /* 0xfffffffc00f08947 */ /* 0x004fea000383ffff */
[----:B------:R-:W-:Y:S05]  /*9ba0*/  BRA `(.L_x_3837) ;  /* 0xffffffdc00787947 */ /* 0x000fea000383ffff */
.L_x_3813:
[----:B-1----:R1:W2:Y:S02]  /*9bb0*/  SYNCS.PHASECHK.TRANS64.TRYWAIT P1, [R0+URZ+0x26840], R21 ;  /* 0x02684015000075a7 */ /* 0x0022a4000802017f */
[----:B--2---:R-:W-:Y:S05]  /*9bc0*/  @!P1 NANOSLEEP.SYNCS 0x989680 ;  /* 0x009896800000995d */ /* 0x004fea0003900000 */
[----:B------:R-:W2:Y:S02]  /*9bd0*/  @!P1 SYNCS.PHASECHK.TRANS64 P1, [R0+URZ+0x26840], R21 ;  /* 0x02684015000095a7 */ /* 0x000ea4000802007f */
[----:B--2---:R-:W-:Y:S05]  /*9be0*/  @!P1 BRA `(.L_x_3813) ;  /* 0xfffffffc00f09947 */ /* 0x004fea000383ffff */
[----:B------:R-:W-:Y:S05]  /*9bf0*/  BRA `(.L_x_3838) ;  /* 0xffffffe400987947 */ /* 0x000fea000383ffff */
.L_x_3815:
[----:B--2---:R2:W3:Y:S02]  /*9c00*/  SYNCS.PHASECHK.TRANS64.TRYWAIT P1, [R0+URZ+0x26828], R21 ;  /* 0x02682815000075a7 */ /* 0x0044e4000802017f */
[----:B---3--:R-:W-:Y:S05]  /*9c10*/  @!P1 NANOSLEEP.SYNCS 0x989680 ;  /* 0x009896800000995d */ /* 0x008fea0003900000 */
[----:B------:R-:W3:Y:S02]  /*9c20*/  @!P1 SYNCS.PHASECHK.TRANS64 P1, [R0+URZ+0x26828], R21 ;  /* 0x02682815000095a7 */ /* 0x000ee4000802007f */
[----:B---3--:R-:W-:Y:S05]  /*9c30*/  @!P1 BRA `(.L_x_3815) ;  /* 0xfffffffc00f09947 */ /* 0x008fea000383ffff */
[----:B------:R-:W-:Y:S05]  /*9c40*/  BRA `(.L_x_3839) ;  /* 0xffffffe800487947 */ /* 0x000fea000383ffff */
.L_x_3817:
[----:B---3--:R3:W4:Y:S02]  /*9c50*/  SYNCS.PHASECHK.TRANS64.TRYWAIT P1, [R0+URZ+0x26848], R21 ;  /* 0x02684815000075a7 */ /* 0x008724000802017f */
[----:B----4-:R-:W-:Y:S05]  /*9c60*/  @!P1 NANOSLEEP.SYNCS 0x989680 ;  /* 0x009896800000995d */ /* 0x010fea0003900000 */
[----:B------:R-:W4:Y:S02]  /*9c70*/  @!P1 SYNCS.PHASECHK.TRANS64 P1, [R0+URZ+0x26848], R21 ;  /* 0x02684815000095a7 */ /* 0x000f24000802007f */
[----:B----4-:R-:W-:Y:S05]  /*9c80*/  @!P1 BRA `(.L_x_3817) ;  /* 0xfffffffc00f09947 */ /* 0x010fea000383ffff */
[----:B------:R-:W-:Y:S05]  /*9c90*/  BRA `(.L_x_3840) ;  /* 0xffffffe800dc7947 */ /* 0x000fea000383ffff */
.L_x_3819:
[----:B------:R-:W-:-:S07]  /*9ca0*/  SHF.L.U32 R5, R9, 0x1f, RZ ;  /* 0x0000001f09057819 */ /* 0x000fce00000006ff */
.L_x_3841:
[----:B-1----:R1:W2:Y:S02]  /*9cb0*/  SYNCS.PHASECHK.TRANS64.TRYWAIT P1, [R0+URZ+0x26820], R5 ;  /* 0x02682005000075a7 */ /* 0x0022a4000802017f */
[----:B--2---:R-:W-:Y:S05]  /*9cc0*/  @!P1 NANOSLEEP.SYNCS 0x989680 ;  /* 0x009896800000995d */ /* 0x004fea0003900000 */
[----:B------:R-:W2:Y:S02]  /*9cd0*/  @!P1 SYNCS.PHASECHK.TRANS64 P1, [R0+URZ+0x26820], R5 ;  /* 0x02682005000095a7 */ /* 0x000ea4000802007f */
[----:B--2---:R-:W-:Y:S05]  /*9ce0*/  @!P1 BRA `(.L_x_3841) ;  /* 0xfffffffc00f09947 */ /* 0x004fea000383ffff */
[----:B------:R-:W-:Y:S05]  /*9cf0*/  BRA `(.L_x_3842) ;  /* 0xffffffec00807947 */ /* 0x000fea000383ffff */
.L_x_3822:
[----:B-1----:R1:W2:Y:S02]  /*9d00*/  SYNCS.PHASECHK.TRANS64.TRYWAIT P1, [R0+URZ+0x26840], R7 ;  /* 0x02684007000075a7 */ /* 0x0022a4000802017f */
[----:B--2---:R-:W-:Y:S05]  /*9d10*/  @!P1 NANOSLEEP.SYNCS 0x989680 ;  /* 0x009896800000995d */ /* 0x004fea0003900000 */
[----:B------:R-:W2:Y:S02]  /*9d20*/  @!P1 SYNCS.PHASECHK.TRANS64 P1, [R0+URZ+0x26840], R7 ;  /* 0x02684007000095a7 */ /* 0x000ea4000802007f */
[----:B--2---:R-:W-:Y:S05]  /*9d30*/  @!P1 BRA `(.L_x_3822) ;  /* 0xfffffffc00f09947 */ /* 0x004fea000383ffff */
[----:B------:R-:W-:Y:S05]  /*9d40*/  BRA `(.L_x_3843) ;  /* 0xfffffff0002c7947 */ /* 0x000fea000383ffff */
.L_x_3824:
[----:B--2---:R2:W3:Y:S02]  /*9d50*/  SYNCS.PHASECHK.TRANS64.TRYWAIT P1, [R0+URZ+0x26828], R7 ;  /* 0x02682807000075a7 */ /* 0x0044e4000802017f */
[----:B---3--:R-:W-:Y:S05]  /*9d60*/  @!P1 NANOSLEEP.SYNCS 0x989680 ;  /* 0x009896800000995d */ /* 0x008fea0003900000 */
[----:B------:R-:W3:Y:S02]  /*9d70*/  @!P1 SYNCS.PHASECHK.TRANS64 P1, [R0+URZ+0x26828], R7 ;  /* 0x02682807000095a7 */ /* 0x000ee4000802007f */
[----:B---3--:R-:W-:Y:S05]  /*9d80*/  @!P1 BRA `(.L_x_3824) ;  /* 0xfffffffc00f09947 */ /* 0x008fea000383ffff */
[----:B------:R-:W-:Y:S05]  /*9d90*/  BRA `(.L_x_3844) ;  /* 0xfffffff000d47947 */ /* 0x000fea000383ffff */
.L_x_3826:
[----:B---3--:R3:W4:Y:S02]  /*9da0*/  SYNCS.PHASECHK.TRANS64.TRYWAIT P0, [R3+URZ+0x26840], R2 ;  /* 0x02684002030075a7 */ /* 0x008724000800017f */
[----:B----4-:R-:W-:Y:S05]  /*9db0*/  @!P0 NANOSLEEP.SYNCS 0x989680 ;  /* 0x009896800000895d */ /* 0x010fea0003900000 */
[----:B------:R-:W4:Y:S02]  /*9dc0*/  @!P0 SYNCS.PHASECHK.TRANS64 P0, [R3+URZ+0x26840], R2 ;  /* 0x02684002030085a7 */ /* 0x000f24000800007f */
[----:B----4-:R-:W-:Y:S05]  /*9dd0*/  @!P0 BRA `(.L_x_3826) ;  /* 0xfffffffc00f08947 */ /* 0x010fea000383ffff */
[----:B------:R-:W-:Y:S05]  /*9de0*/  BRA `(.L_x_3845) ;  /* 0xfffffff4007c7947 */ /* 0x000fea000383ffff */
.L_x_3828:
[----:B------:R-:W-:Y:S01]  /*9df0*/  BSSY B0, `(.L_x_3846) ;  /* 0x0000006000007945 */ /* 0x000fe20003800000 */
[----:B------:R-:W-:-:S07]  /*9e00*/  IMAD.MOV.U32 R15, RZ, RZ, -0x1 ;  /* 0xffffffffff0f7424 */ /* 0x000fce00078e00ff */
[----:B--2---:R-:W-:Y:S05]  /*9e10*/  WARPSYNC.COLLECTIVE R15, `(.L_x_3847) ;  /* 0x000000000f0c7348 */ /* 0x004fea0003c00000 */
[----:B------:R-:W-:Y:S02]  /*9e20*/  ELECT P6, UR62, PT ;  /* 0x00000000003e782f */ /* 0x000fe400038c0000 */
[----:B------:R-:W-:Y:S01]  /*9e30*/  MOV R14, UR62 ;  /* 0x0000003e000e7c02 */ /* 0x000fe20008000f00 */
[----:B--2---:R-:W-:Y:S10]  /*9e40*/  ENDCOLLECTIVE ;  /* 0x000000000000791b */ /* 0x004ff40003800000 */
.L_x_3847:
[----:B------:R-:W-:Y:S05]  /*9e50*/  BSYNC B0 ;  /* 0x0000000000007941 */ /* 0x000fea0003800000 */
.L_x_3846:
[----:B------:R-:W-:Y:S01]  /*9e60*/  PLOP3.LUT P0, PT, P6, PT, PT, 0x80, 0x0 ;  /* 0x000000000000781c */ /* 0x000fe2000370f070 */
[----:B------:R-:W-:-:S12]  /*9e70*/  BRA `(.L_x_3848) ;  /* 0xfffffff800447947 */ /* 0x000fd8000383ffff */
.L_x_3830:
[----:B-1----:R1:W3:Y:S02]  /*9e80*/  SYNCS.PHASECHK.TRANS64.TRYWAIT P0, [R6+URZ], R5 ;  /* 0x00000005060075a7 */ /* 0x0022e4000800017f */
[----:B---3--:R-:W-:Y:S05]  /*9e90*/  @!P0 NANOSLEEP.SYNCS 0x989680 ;  /* 0x009896800000895d */ /* 0x008fea0003900000 */
[----:B------:R-:W3:Y:S02]  /*9ea0*/  @!P0 SYNCS.PHASECHK.TRANS64 P0, [R6+URZ], R5 ;  /* 0x00000005060085a7 */ /* 0x000ee4000800007f */
[----:B---3--:R-:W-:Y:S05]  /*9eb0*/  @!P0 BRA `(.L_x_3830) ;  /* 0xfffffffc00f08947 */ /* 0x008fea000383ffff */
[----:B------:R-:W-:Y:S05]  /*9ec0*/  BRA `(.L_x_3849) ;  /* 0xfffffff800847947 */ /* 0x000fea000383ffff */
.L_x_3831:
[----:B---3--:R3:W4:Y:S02]  /*9ed0*/  SYNCS.PHASECHK.TRANS64.TRYWAIT P0, [R3+URZ], R2 ;  /* 0x00000002030075a7 */ /* 0x008724000800017f */
[----:B----4-:R-:W-:Y:S05]  /*9ee0*/  @!P0 NANOSLEEP.SYNCS 0x989680 ;  /* 0x009896800000895d */ /* 0x010fea0003900000 */
[----:B------:R-:W4:Y:S02]  /*9ef0*/  @!P0 SYNCS.PHASECHK.TRANS64 P0, [R3+URZ], R2 ;  /* 0x00000002030085a7 */ /* 0x000f24000800007f */
[----:B----4-:R-:W-:Y:S05]  /*9f00*/  @!P0 BRA `(.L_x_3831) ;  /* 0xfffffffc00f08947 */ /* 0x010fea000383ffff */
[----:B------:R-:W-:Y:S05]  /*9f10*/  BRA `(.L_x_3850) ;  /* 0xfffffff800787947 */ /* 0x000fea000383ffff */
.L_x_3833:
[----:B---3--:R3:W4:Y:S02]  /*9f20*/  SYNCS.PHASECHK.TRANS64.TRYWAIT P0, [R0+URZ], R5 ;  /* 0x00000005000075a7 */ /* 0x008724000800017f */
[----:B----4-:R-:W-:Y:S05]  /*9f30*/  @!P0 NANOSLEEP.SYNCS 0x989680 ;  /* 0x009896800000895d */ /* 0x010fea0003900000 */
[----:B------:R-:W4:Y:S02]  /*9f40*/  @!P0 SYNCS.PHASECHK.TRANS64 P0, [R0+URZ], R5 ;  /* 0x00000005000085a7 */ /* 0x000f24000800007f */
[----:B----4-:R-:W-:Y:S05]  /*9f50*/  @!P0 BRA `(.L_x_3833) ;  /* 0xfffffffc00f08947 */ /* 0x010fea000383ffff */
[----:B------:R-:W-:Y:S05]  /*9f60*/  BRA `(.L_x_3851) ;  /* 0xfffffff8007c7947 */ /* 0x000fea000383ffff */
.L_x_3852:
        /* <DEDUP_REMOVED lines=9> */
.L_x_6581:


//--------------------- .text._ZN7cutlass13device_kernelIN5flash11enable_sm90INS1_16FlashAttnBwdSm90INS1_25CollectiveMainloopBwdSm90ILi2ELi2ELi2EN4cute5tupleIJNS5_1CILi1EEES8_S8_EEENS6_IJNS7_ILi64EEENS7_ILi128EEENS7_ILi96EEEEEENS_6half_tEfNS_4arch4Sm90ELb0ELb0ELb0ELb1ELb1ELb1ELb0ELb0ELi2ELi1ELi2ELi1ELb1EEENS1_21CollectiveEpilogueBwdISD_SE_SG_Li256ELb1ELb0ELi1EEENS1_19SingleTileSchedulerILb1ELb0ELb0ELi128EEEEEEEEEvNT_6ParamsE --------------------------
	.section	.text._ZN7cutlass13device_kernelIN5flash11enable_sm90INS1_16FlashAttnBwdSm90INS1_25CollectiveMainloopBwdSm90ILi2ELi2ELi2EN4cute5tupleIJNS5_1CILi1EEES8_S8_EEENS6_IJNS7_ILi64EEENS7_ILi128EEENS7_ILi96EEEEEENS_6half_tEfNS_4arch4Sm90ELb0ELb0ELb0ELb1ELb1ELb1ELb0ELb0ELi2ELi1ELi2ELi1ELb1EEENS1_21CollectiveEpilogueBwdISD_SE_SG_Li256ELb1ELb0ELi1EEENS1_19SingleTileSchedulerILb1ELb0ELb0ELi128EEEEEEEEEvNT_6ParamsE,"ax",@progbits
	.align	128
.text._ZN7cutlass13device_kernelIN5flash11enable_sm90INS1_16FlashAttnBwdSm90INS1_25CollectiveMainloopBwdSm90ILi2ELi2ELi2EN4cute5tupleIJNS5_1CILi1EEES8_S8_EEENS6_IJNS7_ILi64EEENS7_ILi128EEENS7_ILi96EEEEEENS_6half_tEfNS_4arch4Sm90ELb0ELb0ELb0ELb1ELb1ELb1ELb0ELb0ELi2ELi1ELi2ELi1ELb1EEENS1_21CollectiveEpilogueBwdISD_SE_SG_Li256ELb1ELb0ELi1EEENS1_19SingleTileSchedulerILb1ELb0ELb0ELi128EEEEEEEEEvNT_6ParamsE:
        .type           _ZN7cutlass13device_kernelIN5flash11enable_sm90INS1_16FlashAttnBwdSm90INS1_25CollectiveMainloopBwdSm90ILi2ELi2ELi2EN4cute5tupleIJNS5_1CILi1EEES8_S8_EEENS6_IJNS7_ILi64EEENS7_ILi128EEENS7_ILi96EEEEEENS_6half_tEfNS_4arch4Sm90ELb0ELb0ELb0ELb1ELb1ELb1ELb0ELb0ELi2ELi1ELi2ELi1ELb1EEENS1_21CollectiveEpilogueBwdISD_SE_SG_Li256ELb1ELb0ELi1EEENS1_19SingleTileSchedulerILb1ELb0ELb0ELi128EEEEEEEEEvNT_6ParamsE,@function
        .size           _ZN7cutlass13device_kernelIN5flash11enable_sm90INS1_16FlashAttnBwdSm90INS1_25CollectiveMainloopBwdSm90ILi2ELi2ELi2EN4cute5tupleIJNS5_1CILi1EEES8_S8_EEENS6_IJNS7_ILi64EEENS7_ILi128EEENS7_ILi96EEEEEENS_6half_tEfNS_4arch4Sm90ELb0ELb0ELb0ELb1ELb1ELb1ELb0ELb0ELi2ELi1ELi2ELi1ELb1EEENS1_21CollectiveEpilogueBwdISD_SE_SG_Li256ELb1ELb0ELi1EEENS1_19SingleTileSchedulerILb1ELb0ELb0ELi128EEEEEEEEEvNT_6ParamsE,(.L_x_6582 - _ZN7cutlass13device_kernelIN5flash11enable_sm90INS1_16FlashAttnBwdSm90INS1_25CollectiveMainloopBwdSm90ILi2ELi2ELi2EN4cute5tupleIJNS5_1CILi1EEES8_S8_EEENS6_IJNS7_ILi64EEENS7_ILi128EEENS7_ILi96EEEEEENS_6half_tEfNS_4arch4Sm90ELb0ELb0ELb0ELb1ELb1ELb1ELb0ELb0ELi2ELi1ELi2ELi1ELb1EEENS1_21CollectiveEpilogueBwdISD_SE_SG_Li256ELb1ELb0ELi1EEENS1_19SingleTileSchedulerILb1ELb0ELb0ELi128EEEEEEEEEvNT_6ParamsE)
        .other          _ZN7cutlass13device_kernelIN5flash11enable_sm90INS1_16FlashAttnBwdSm90INS1_25CollectiveMainloopBwdSm90ILi2ELi2ELi2EN4cute5tupleIJNS5_1CILi1EEES8_S8_EEENS6_IJNS7_ILi64EEENS7_ILi128EEENS7_ILi96EEEEEENS_6half_tEfNS_4arch4Sm90ELb0ELb0ELb0ELb1ELb1ELb1ELb0ELb0ELi2ELi1ELi2ELi1ELb1EEENS1_21CollectiveEpilogueBwdISD_SE_SG_Li256ELb1ELb0ELi1EEENS1_19SingleTileSchedulerILb1ELb0ELb0ELi128EEEEEEEEEvNT_6ParamsE,@"STO_CUDA_ENTRY STV_DEFAULT"
_ZN7cutlass13device_kernelIN5flash11enable_sm90INS1_16FlashAttnBwdSm90INS1_25CollectiveMainloopBwdSm90ILi2ELi2ELi2EN4cute5tupleIJNS5_1CILi1EEES8_S8_EEENS6_IJNS7_ILi64EEENS7_ILi128EEENS7_ILi96EEEEEENS_6half_tEfNS_4arch4Sm90ELb0ELb0ELb0ELb1ELb1ELb1ELb0ELb0ELi2ELi1ELi2ELi1ELb1EEENS1_21CollectiveEpilogueBwdISD_SE_SG_Li256ELb1ELb0ELi1EEENS1_19SingleTileSchedulerILb1ELb0ELb0ELi128EEEEEEEEEvNT_6ParamsE:
        /* <DEDUP_REMOVED lines=23> */
.L_x_3854:
[----:B------:R-:W-:Y:S05]  /*0170*/  BSYNC B0 ;  /* 0x0000000000007941 */ /* 0x000fea0003800000 */
.L_x_3853:
        /* <DEDUP_REMOVED lines=37> */
.L_x_3855:
        /* <DEDUP_REMOVED lines=22> */
.L_x_3856:
[----:B------:R-:W-:Y:S01]  /*0530*/  PLOP3.LUT P0, PT, PT, PT, UP0, 0x80, 0x0 ;  /* 0x000000000000781c */ /* 0x000fe20003f0f008 */
[----:B------:R-:W-:Y:S01]  /*0540*/  NOP ;  /* 0x0000000000007918 */ /* 0x000fe20000000000 */
[----:B------:R-:W-:Y:S01]  /*0550*/  ULDC.64 UR46, c[0x0][0x208] ;  /* 0x00008200002e7ab9 */ /* 0x000fe20000000a00 */
[----:B------:R-:W-:Y:S01]  /*0560*/  BSSY B6, `(.L_x_3857) ;  /* 0x00009ca000067945 */ /* 0x000fe20003800000 */
[----:B-12-4-:R-:W-:Y:S09]  /*0570*/  BAR.SYNC.DEFER_BLOCKING 0x0 ;  /* 0x0000000000007b1d */ /* 0x016ff20000010000 */
[----:B------:R-:W-:Y:S05]  /*0580*/  @!P0 BRA `(.L_x_3858) ;  /* 0x0000005800c88947 */ /* 0x000fea0003800000 */
.L_x_3859:
        /* <DEDUP_REMOVED lines=21> */
.L_x_3860:
        /* <DEDUP_REMOVED lines=14> */
.L_x_3862:
[----:B------:R-:W-:-:S05]  /*07c0*/  ULDC UR4, c[0x0][0x8bc] ;  /* 0x00022f0000047ab9 */ /* 0x000fca0000000800 */
.L_x_3861:
        /* <DEDUP_REMOVED lines=21> */
.L_x_3864:
        /* <DEDUP_REMOVED lines=14> */
.L_x_3865:
        /* <DEDUP_REMOVED lines=10> */
.L_x_3866:
        /* <DEDUP_REMOVED lines=11> */
.L_x_3867:
        /* <DEDUP_REMOVED lines=72> */
.L_x_3870:
        /* <DEDUP_REMOVED lines=15> */
.L_x_3869:
        /* <DEDUP_REMOVED lines=22> */
.L_x_3872:
        /* <DEDUP_REMOVED lines=15> */
.L_x_3871:
[----:B------:R-:W-:Y:S01]  /*1310*/  SHF.R.S32.HI R25, RZ, 0x1f, R22 ;  /* 0x0000001fff197819 */ /* 0x000fe20000011416 */
[----:B------:R-:W-:-:S03]  /*1320*/  UMOV UR4, 0xffffffff ;  /* 0xffffffff00047882 */ /* 0x000fc60000000000 */
[----:B------:R-:W-:-:S04]  /*1330*/  LEA.HI R0, R25, R22, RZ, 0x7 ;  /* 0x0000001619007211 */ /* 0x000fc800078f38ff */
[----:B------:R-:W-:Y:S01]  /*1340*/  SHF.R.S32.HI R16, RZ, 0x7, R0 ;  /* 0x00000007ff107819 */ /* 0x000fe20000011400 */
[----:B------:R-:W-:Y:S06]  /*1350*/  BRA.DIV UR4, `(.L_x_3873) ;  /* 0x0000008e04b07947 */ /* 0x000fec000b800000 */
[----:B------:R2:W3:Y:S02]  /*1360*/  SHFL.IDX PT, R14, R16, RZ, 0x1f ;  /* 0x00001fff100e7589 */ /* 0x0004e400000e0000 */
.L_x_3977:
        /* <DEDUP_REMOVED lines=14> */
.L_x_3874:
        /* <DEDUP_REMOVED lines=19> */
.L_x_3876:
        /* <DEDUP_REMOVED lines=125> */
.L_x_3887:
[----:B------:R-:W-:-:S06]  /*1d50*/  UISETP.NE.AND UP0, UPT, UR11, 0x3, UPT ;  /* 0x000000030b00788c */ /* 0x000fcc000bf05270 */
[----:B------:R-:W-:-:S13]  /*1d60*/  PLOP3.LUT P0, PT, PT, PT, UP0, 0x80, 0x0 ;  /* 0x000000000000781c */ /* 0x000fda0003f0f008 */
[----:B-1----:R-:W-:Y:S05]  /*1d70*/  @!P0 BRA `(.L_x_3877) ;  /* 0x0000000000048947 */ /* 0x002fea0003800000 */
[----:B------:R-:W-:Y:S01]  /*1d80*/  BPT.TRAP 0x1 ;  /* 0x000000040000795c */ /* 0x000fe20000300000 */
.L_x_3877:
[----:B------:R-:W-:Y:S01]  /*1d90*/  R2UR UR8, R18 ;  /* 0x00000000120872ca */ /* 0x000fe200000e0000 */
[----:B------:R-:W-:-:S05]  /*1da0*/  IMAD.U32 R16, RZ, RZ, UR5 ;  /* 0x00000005ff107e24 */ /* 0x000fca000f8e00ff */
[----:B------:R-:W-:-:S07]  /*1db0*/  SHF.L.U32 R16, R16, 0x1f, RZ ;  /* 0x0000001f10107819 */ /* 0x000fce00000006ff */
[----:B------:R-:W-:-:S09]  /*1dc0*/  ULEA UR8, UR6, UR8, 0x3 ;  /* 0x0000000806087291 */ /* 0x000fd2000f8e183f */
[----:B------:R1:W2:Y:S01]  /*1dd0*/  SYNCS.PHASECHK.TRANS64.TRYWAIT P1, [UR8+0x26810], R16 ;  /* 0x02681010ff0075a7 */ /* 0x0002a20008020148 */
[----:B------:R-:W-:Y:S05]  /*1de0*/  @!P0 BRA `(.L_x_3878) ;  /* 0x0000000000048947 */ /* 0x000fea0003800000 */
[----:B------:R-:W-:Y:S01]  /*1df0*/  BPT.TRAP 0x1 ;  /* 0x000000040000795c */ /* 0x000fe20000300000 */
.L_x_3878:
[----:B--2---:R-:W-:Y:S05]  /*1e00*/  @P1 BRA `(.L_x_3879) ;  /* 0x0000000000081947 */ /* 0x004fea0003800000 */
[----:B------:R-:W2:Y:S02]  /*1e10*/  SYNCS.PHASECHK.TRANS64.TRYWAIT P1, [UR8+0x26810], R16 ;  /* 0x02681010ff0075a7 */ /* 0x000ea40008020148 */
[----:B--2---:R-:W-:Y:S05]  /*1e20*/  @!P1 BRA `(.L_x_3880) ;  /* 0x0000008400309947 */ /* 0x004fea0003800000 */
.L_x_3879:
        /* <DEDUP_REMOVED lines=67> */
.L_x_3881:
[----:B------:R1:W1:Y:S01]  /*2260*/  SYNCS.PHASECHK.TRANS64.TRYWAIT P1, [UR8+0x26830], R16 ;  /* 0x02683010ff0075a7 */ /* 0x0002620008020148 */
[----:B------:R-:W-:Y:S05]  /*2270*/  @!P0 BRA `(.L_x_3882) ;  /* 0x0000000000048947 */ /* 0x000fea0003800000 */
[----:B------:R-:W-:Y:S01]  /*2280*/  BPT.TRAP 0x1 ;  /* 0x000000040000795c */ /* 0x000fe20000300000 */
.L_x_3882:
[----:B-1----:R-:W-:Y:S05]  /*2290*/  @P1 BRA `(.L_x_3883) ;  /* 0x0000000000081947 */ /* 0x002fea0003800000 */
[----:B------:R-:W1:Y:S02]  /*22a0*/  SYNCS.PHASECHK.TRANS64.TRYWAIT P1, [UR8+0x26830], R16 ;  /* 0x02683010ff0075a7 */ /* 0x000e640008020148 */
[----:B-1----:R-:W-:Y:S05]  /*22b0*/  @!P1 BRA `(.L_x_3884) ;  /* 0x0000008000249947 */ /* 0x002fea0003800000 */
.L_x_3883:
        /* <DEDUP_REMOVED lines=440> */
.L_x_3885:
        /* <DEDUP_REMOVED lines=46> */
.L_x_3886:
        /* <DEDUP_REMOVED lines=62> */
.L_x_3868:
        /* <DEDUP_REMOVED lines=150> */
.L_x_3889:
        /* <DEDUP_REMOVED lines=60> */
.L_x_3891:
[----:B------:R-:W-:Y:S05]  /*5220*/  BSYNC B0 ;  /* 0x0000000000007941 */ /* 0x000fea0003800000 */
.L_x_3890:
        /* <DEDUP_REMOVED lines=22> */
.L_x_3893:
[----:B------:R-:W-:Y:S05]  /*5390*/  BSYNC B0 ;  /* 0x0000000000007941 */ /* 0x000fea0003800000 */
.L_x_3892:
        /* <DEDUP_REMOVED lines=26> */
.L_x_3895:
[----:B------:R-:W-:Y:S05]  /*5540*/  BSYNC B0 ;  /* 0x0000000000007941 */ /* 0x000fea0003800000 */
.L_x_3894:
        /* <DEDUP_REMOVED lines=23> */
.L_x_3888:
        /* <DEDUP_REMOVED lines=41> */
.L_x_3896:
        /* <DEDUP_REMOVED lines=47> */
.L_x_3898:
[----:B------:R-:W-:Y:S05]  /*5c40*/  BSYNC B0 ;  /* 0x0000000000007941 */ /* 0x000fea0003800000 */
.L_x_3897:
        /* <DEDUP_REMOVED lines=21> */
.L_x_3900:
[----:B------:R-:W-:Y:S05]  /*5da0*/  BSYNC B0 ;  /* 0x0000000000007941 */ /* 0x000fea0003800000 */
.L_x_3899:
        /* <DEDUP_REMOVED lines=25> */
.L_x_3902:
[----:B------:R-:W-:Y:S05]  /*5f40*/  BSYNC B0 ;  /* 0x0000000000007941 */ /* 0x000fea0003800000 */
.L_x_3901:
        /* <DEDUP_REMOVED lines=22> */
.L_x_3858:
        /* <DEDUP_REMOVED lines=21> */
.L_x_3904:
        /* <DEDUP_REMOVED lines=13> */
.L_x_3906:
[----:B------:R-:W-:-:S05]  /*62d0*/  ULDC UR4, c[0x0][0x8bc] ;  /* 0x00022f0000047ab9 */ /* 0x000fca0000000800 */
.L_x_3905:
        /* <DEDUP_REMOVED lines=39> */
.L_x_3907:
        /* <DEDUP_REMOVED lines=61> */
.L_x_3933:
        /* <DEDUP_REMOVED lines=17> */
.L_x_3911:
[----:B------:R-:W2:Y:S04]  /*6a30*/  LDG.E.STRONG.GPU R4, desc[UR46][R2.64] ;  /* 0x0000002e02047981 */ /* 0x000ea8000c1ef900 */
[----:B--2---:R-:W-:Y:S01]  /*6a40*/  CCTL.IVALL ;  /* 0x00000000ff00798f */ /* 0x004fe20002000000 */
[----:B------:R-:W-:Y:S05]  /*6a50*/  YIELD ;  /* 0x0000000000007946 */ /* 0x000fea0003800000 */
[----:B------:R-:W-:-:S13]  /*6a60*/  ISETP.NE.AND P2, PT, R4, UR25, PT ;  /* 0x0000001904007c0c */ /* 0x000fda000bf45270 */
[----:B------:R-:W-:Y:S05]  /*6a70*/  @P2 BRA `(.L_x_3911) ;  /* 0xfffffffc00ec2947 */ /* 0x000fea000383ffff */
.L_x_3910:
[----:B------:R-:W-:Y:S05]  /*6a80*/  BSYNC B0 ;  /* 0x0000000000007941 */ /* 0x000fea0003800000 */
.L_x_3909:
[----:B------:R-:W-:-:S03]  /*6a90*/  UMOV UR16, 0xffffffff ;  /* 0xffffffff00107882 */ /* 0x000fc60000000000 */
[----:B------:R-:W-:Y:S05]  /*6aa0*/  BRA.DIV UR16, `(.L_x_3912) ;  /* 0x0000003a10407947 */ /* 0x000fea000b800000 */
[----:B------:R-:W-:Y:S01]  /*6ab0*/  NOP ;  /* 0x0000000000007918 */ /* 0x000fe20000000000 */
.L_x_3980:
        /* <DEDUP_REMOVED lines=19> */
.L_x_3914:
[----:B------:R-:W-:Y:S05]  /*6bf0*/  BSYNC B0 ;  /* 0x0000000000007941 */ /* 0x000fea0003800000 */
.L_x_3913:
        /* <DEDUP_REMOVED lines=13> */
.L_x_3916:
[----:B------:R-:W-:Y:S05]  /*6cd0*/  BSYNC B0 ;  /* 0x0000000000007941 */ /* 0x000fea0003800000 */
.L_x_3915:
[----:B------:R-:W-:Y:S06]  /*6ce0*/  BAR.ARV 0xa, 0xa0 ;  /* 0x0282800000007b1d */ /* 0x000fec0000002000 */
[----:B------:R-:W-:Y:S04]  /*6cf0*/  BSSY B0, `(.L_x_3917) ;  /* 0x0000003000007945 */ /* 0x000fe80003800000 */
[----:B------:R-:W-:Y:S05]  /*6d00*/  @!P0 BRA `(.L_x_3918) ;  /* 0x0000000000048947 */ /* 0x000fea0003800000 */
[----:B------:R-:W-:-:S04]  /*6d10*/  DEPBAR.LE SB0, 0x0 ;  /* 0x000080000000791a */ /* 0x000fc80000000000 */
.L_x_3918:
[----:B------:R-:W-:Y:S05]  /*6d20*/  BSYNC B0 ;  /* 0x0000000000007941 */ /* 0x000fea0003800000 */
.L_x_3917:
        /* <DEDUP_REMOVED lines=19> */
.L_x_3920:
[----:B------:R-:W-:Y:S05]  /*6e60*/  BSYNC B0 ;  /* 0x0000000000007941 */ /* 0x000fea0003800000 */
.L_x_3919:
        /* <DEDUP_REMOVED lines=9> */
.L_x_3923:
[----:B------:R-:W2:Y:S04]  /*6f00*/  LDG.E.STRONG.GPU R4, desc[UR46][R2.64] ;  /* 0x0000002e02047981 */ /* 0x000ea8000c1ef900 */
[----:B--2---:R-:W-:Y:S01]  /*6f10*/  CCTL.IVALL ;  /* 0x00000000ff00798f */ /* 0x004fe20002000000 */
[----:B------:R-:W-:Y:S05]  /*6f20*/  YIELD ;  /* 0x0000000000007946 */ /* 0x000fea0003800000 */
[----:B------:R-:W-:-:S13]  /*6f30*/  ISETP.NE.AND P2, PT, R4, UR25, PT ;  /* 0x0000001904007c0c */ /* 0x000fda000bf45270 */
[----:B------:R-:W-:Y:S05]  /*6f40*/  @P2 BRA `(.L_x_3923) ;  /* 0xfffffffc00ec2947 */ /* 0x000fea000383ffff */
.L_x_3922:
[----:B------:R-:W-:Y:S05]  /*6f50*/  BSYNC B0 ;  /* 0x0000000000007941 */ /* 0x000fea0003800000 */
.L_x_3921:
[----:B------:R-:W-:-:S03]  /*6f60*/  UMOV UR6, 0xffffffff ;  /* 0xffffffff00067882 */ /* 0x000fc60000000000 */
[----:B------:R-:W-:Y:S05]  /*6f70*/  BRA.DIV UR6, `(.L_x_3924) ;  /* 0x0000003606287947 */ /* 0x000fea000b800000 */
[----:B------:R-:W-:Y:S01]  /*6f80*/  NOP ;  /* 0x0000000000007918 */ /* 0x000fe20000000000 */
.L_x_3983:
        /* <DEDUP_REMOVED lines=13> */
.L_x_3926:
[----:B------:R-:W-:Y:S05]  /*7060*/  BSYNC B0 ;  /* 0x0000000000007941 */ /* 0x000fea0003800000 */
.L_x_3925:
        /* <DEDUP_REMOVED lines=13> */
.L_x_3928:
[----:B------:R-:W-:Y:S05]  /*7140*/  BSYNC B0 ;  /* 0x0000000000007941 */ /* 0x000fea0003800000 */
.L_x_3927:
[----:B------:R-:W-:Y:S06]  /*7150*/  BAR.ARV 0xa, 0xa0 ;  /* 0x0282800000007b1d */ /* 0x000fec0000002000 */
[----:B------:R-:W-:Y:S04]  /*7160*/  BSSY B0, `(.L_x_3929) ;  /* 0x0000003000007945 */ /* 0x000fe80003800000 */
[----:B------:R-:W-:Y:S05]  /*7170*/  @!P0 BRA `(.L_x_3930) ;  /* 0x0000000000048947 */ /* 0x000fea0003800000 */
[----:B------:R-:W-:-:S04]  /*7180*/  DEPBAR.LE SB0, 0x0 ;  /* 0x000080000000791a */ /* 0x000fc80000000000 */
.L_x_3930:
[----:B------:R-:W-:Y:S05]  /*7190*/  BSYNC B0 ;  /* 0x0000000000007941 */ /* 0x000fea0003800000 */
.L_x_3929:
        /* <DEDUP_REMOVED lines=19> */
.L_x_3932:
[----:B------:R-:W-:Y:S05]  /*72d0*/  BSYNC B0 ;  /* 0x0000000000007941 */ /* 0x000fea0003800000 */
.L_x_3931:
[----:B------:R-:W-:Y:S02]  /*72e0*/  UIADD3 UR4, UR4, 0x2, URZ ;  /* 0x0000000204047890 */ /* 0x000fe4000fffe03f */
[----:B------:R-:W-:Y:S01]  /*72f0*/  UIADD3 UR5, UR5, 0x1, URZ ;  /* 0x0000000105057890 */ /* 0x000fe2000fffe03f */
[----:B------:R-:W-:Y:S11]  /*7300*/  @P1 BRA `(.L_x_3933) ;  /* 0xfffffff400841947 */ /* 0x000ff6000383ffff */
.L_x_3908:
        /* <DEDUP_REMOVED lines=13> */
.L_x_3936:
[----:B------:R-:W2:Y:S04]  /*73e0*/  LDG.E.STRONG.GPU R0, desc[UR46][R2.64] ;  /* 0x0000002e02007981 */ /* 0x000ea8000c1ef900 */
[----:B--2---:R-:W-:Y:S01]  /*73f0*/  CCTL.IVALL ;  /* 0x00000000ff00798f */ /* 0x004fe20002000000 */
[----:B------:R-:W-:Y:S05]  /*7400*/  YIELD ;  /* 0x0000000000007946 */ /* 0x000fea0003800000 */
[----:B------:R-:W-:-:S13]  /*7410*/  ISETP.NE.AND P1, PT, R0, UR25, PT ;  /* 0x0000001900007c0c */ /* 0x000fda000bf25270 */
[----:B------:R-:W-:Y:S05]  /*7420*/  @P1 BRA `(.L_x_3936) ;  /* 0xfffffffc00ec1947 */ /* 0x000fea000383ffff */
.L_x_3935:
[----:B------:R-:W-:Y:S05]  /*7430*/  BSYNC B0 ;  /* 0x0000000000007941 */ /* 0x000fea0003800000 */
.L_x_3934:
[----:B------:R-:W-:-:S03]  /*7440*/  UMOV UR5, 0xffffffff ;  /* 0xffffffff00057882 */ /* 0x000fc60000000000 */
[----:B------:R-:W-:Y:S05]  /*7450*/  BRA.DIV UR5, `(.L_x_3937) ;  /* 0x00000032050c7947 */ /* 0x000fea000b800000 */
[----:B------:R-:W-:Y:S01]  /*7460*/  NOP ;  /* 0x0000000000007918 */ /* 0x000fe20000000000 */
.L_x_3986:
        /* <DEDUP_REMOVED lines=22> */
.L_x_3939:
[----:B------:R-:W-:Y:S05]  /*75d0*/  BSYNC B0 ;  /* 0x0000000000007941 */ /* 0x000fea0003800000 */
.L_x_3938:
        /* <DEDUP_REMOVED lines=20> */
.L_x_3941:
[----:B------:R-:W-:Y:S05]  /*7720*/  BSYNC B0 ;  /* 0x0000000000007941 */ /* 0x000fea0003800000 */
.L_x_3940:
[----:B------:R-:W-:Y:S06]  /*7730*/  BAR.ARV 0xa, 0xa0 ;  /* 0x0282800000007b1d */ /* 0x000fec0000002000 */
[----:B------:R-:W-:Y:S04]  /*7740*/  BSSY B0, `(.L_x_3942) ;  /* 0x0000003000007945 */ /* 0x000fe80003800000 */
[----:B------:R-:W-:Y:S05]  /*7750*/  @!P0 BRA `(.L_x_3943) ;  /* 0x0000000000048947 */ /* 0x000fea0003800000 */
[----:B------:R-:W-:-:S04]  /*7760*/  DEPBAR.LE SB0, 0x0 ;  /* 0x000080000000791a */ /* 0x000fc80000000000 */
.L_x_3943:
[----:B------:R-:W-:Y:S05]  /*7770*/  BSYNC B0 ;  /* 0x0000000000007941 */ /* 0x000fea0003800000 */
.L_x_3942:
        /* <DEDUP_REMOVED lines=19> */
.L_x_3903:
        /* <DEDUP_REMOVED lines=13> */
.L_x_3944:
        /* <DEDUP_REMOVED lines=14> */
.L_x_3946:
[----:B------:R-:W-:-:S05]  /*7a60*/  ULDC UR4, c[0x0][0x8bc] ;  /* 0x00022f0000047ab9 */ /* 0x000fca0000000800 */
.L_x_3945:
        /* <DEDUP_REMOVED lines=56> */
.L_x_3948:
        /* <DEDUP_REMOVED lines=63> */
.L_x_3987:
        /* <DEDUP_REMOVED lines=13> */
.L_x_3951:
        /* <DEDUP_REMOVED lines=125> */
.L_x_3962:
[----:B------:R-:W-:-:S04]  /*8a80*/  SHF.L.U32 R21, R9, 0x1f, RZ ;  /* 0x0000001f09157819 */ /* 0x000fc800000006ff */
[----:B-1----:R-:W1:Y:S02]  /*8a90*/  SYNCS.PHASECHK.TRANS64.TRYWAIT P1, [R0+URZ+0x26840], R21 ;  /* 0x02684015000075a7 */ /* 0x002e64000802017f */
[----:B-12---:R-:W-:Y:S05]  /*8aa0*/  @!P1 BRA `(.L_x_3954) ;  /* 0x0000001800a89947 */ /* 0x006fea0003800000 */
.L_x_3988:
[----:B------:R-:W-:Y:S05]  /*8ab0*/  @P0 BRA `(.L_x_3955) ;  /* 0x0000000000140947 */ /* 0x000fea0003800000 */
[----:B------:R-:W-:Y:S01]  /*8ac0*/  ISETP.NE.AND P1, PT, R16, RZ, PT ;  /* 0x000000ff1000720c */ /* 0x000fe20003f25270 */
[----:B------:R-:W-:-:S04]  /*8ad0*/  IMAD.MOV.U32 R3, RZ, RZ, 0x3100 ;  /* 0x00003100ff037424 */ /* 0x000fc800078e00ff */
[----:B------:R2:W-:Y:S08]  /*8ae0*/  SYNCS.ARRIVE.TRANS64 RZ, [R0+URZ+0x26830], R3 ;  /* 0x0268300300ff79a7 */ /* 0x0005f0000800003f */
[----:B------:R-:W-:Y:S05]  /*8af0*/  @!P1 BRA `(.L_x_3955) ;  /* 0x0000000000049947 */ /* 0x000fea0003800000 */
[----:B------:R-:W-:Y:S01]  /*8b00*/  BPT.TRAP 0x1 ;  /* 0x000000040000795c */ /* 0x000fe20000300000 */
.L_x_3955:
        /* <DEDUP_REMOVED lines=43> */
.L_x_3989:
[----:B------:R-:W-:Y:S05]  /*8dc0*/  @P0 BRA `(.L_x_3957) ;  /* 0x0000000000140947 */ /* 0x000fea0003800000 */
[----:B------:R-:W-:Y:S01]  /*8dd0*/  ISETP.NE.AND P1, PT, R16, RZ, PT ;  /* 0x000000ff1000720c */ /* 0x000fe20003f25270 */
[----:B------:R-:W-:-:S04]  /*8de0*/  IMAD.MOV.U32 R3, RZ, RZ, 0x3100 ;  /* 0x00003100ff037424 */ /* 0x000fc800078e00ff */
[----:B------:R3:W-:Y:S08]  /*8df0*/  SYNCS.ARRIVE.TRANS64 RZ, [R0+URZ+0x26818], R3 ;  /* 0x0268180300ff79a7 */ /* 0x0007f0000800003f */
[----:B------:R-:W-:Y:S05]  /*8e00*/  @!P1 BRA `(.L_x_3957) ;  /* 0x0000000000049947 */ /* 0x000fea0003800000 */
[----:B------:R-:W-:Y:S01]  /*8e10*/  BPT.TRAP 0x1 ;  /* 0x000000040000795c */ /* 0x000fe20000300000 */
.L_x_3957:
        /* <DEDUP_REMOVED lines=36> */
.L_x_3990:
        /* <DEDUP_REMOVED lines=9> */
.L_x_3959:
        /* <DEDUP_REMOVED lines=38> */
.L_x_3992:
[----:B------:R-:W-:Y:S05]  /*9350*/  @P0 BRA `(.L_x_3961) ;  /* 0x0000000000140947 */ /* 0x000fea0003800000 */
[----:B------:R-:W-:Y:S01]  /*9360*/  ISETP.NE.AND P1, PT, R16, RZ, PT ;  /* 0x000000ff1000720c */ /* 0x000fe20003f25270 */
[----:B-1----:R-:W-:-:S04]  /*9370*/  IMAD.MOV.U32 R5, RZ, RZ, 0x3100 ;  /* 0x00003100ff057424 */ /* 0x002fc800078e00ff */
[----:B------:R2:W-:Y:S08]  /*9380*/  SYNCS.ARRIVE.TRANS64 RZ, [R0+URZ+0x26810], R5 ;  /* 0x0268100500ff79a7 */ /* 0x0005f0000800003f */
[----:B------:R-:W-:Y:S05]  /*9390*/  @!P1 BRA `(.L_x_3961) ;  /* 0x0000000000049947 */ /* 0x000fea0003800000 */
[----:B------:R-:W-:Y:S01]  /*93a0*/  BPT.TRAP 0x1 ;  /* 0x000000040000795c */ /* 0x000fe20000300000 */
.L_x_3961:
        /* <DEDUP_REMOVED lines=37> */
.L_x_3953:
[----:B------:R-:W-:-:S13]  /*9600*/  ISETP.NE.AND P1, PT, R13, RZ, PT ;  /* 0x000000ff0d00720c */ /* 0x000fda0003f25270 */
[----:B------:R-:W-:Y:S05]  /*9610*/  @!P1 BRA `(.L_x_3952) ;  /* 0x0000000400689947 */ /* 0x000fea0003800000 */
[----:B------:R-:W-:-:S04]  /*9620*/  SHF.L.U32 R7, R9, 0x1f, RZ ;  /* 0x0000001f09077819 */ /* 0x000fc800000006ff */
[----:B------:R-:W1:Y:S02]  /*9630*/  SYNCS.PHASECHK.TRANS64.TRYWAIT P1, [R0+URZ+0x26840], R7 ;  /* 0x02684007000075a7 */ /* 0x000e64000802017f */
[----:B-1----:R-:W-:Y:S05]  /*9640*/  @!P1 BRA `(.L_x_3963) ;  /* 0x0000001000149947 */ /* 0x002fea0003800000 */
.L_x_3993:
[----:B------:R-:W-:Y:S05]  /*9650*/  @P0 BRA `(.L_x_3964) ;  /* 0x0000000000140947 */ /* 0x000fea0003800000 */
[----:B------:R-:W-:Y:S01]  /*9660*/  ISETP.NE.AND P1, PT, R16, RZ, PT ;  /* 0x000000ff1000720c */ /* 0x000fe20003f25270 */
[----:B------:R-:W-:-:S04]  /*9670*/  IMAD.MOV.U32 R5, RZ, RZ, 0x3100 ;  /* 0x00003100ff057424 */ /* 0x000fc800078e00ff */
[----:B------:R2:W-:Y:S08]  /*9680*/  SYNCS.ARRIVE.TRANS64 RZ, [R0+URZ+0x26830], R5 ;  /* 0x0268300500ff79a7 */ /* 0x0005f0000800003f */
[----:B------:R-:W-:Y:S05]  /*9690*/  @!P1 BRA `(.L_x_3964) ;  /* 0x0000000000049947 */ /* 0x000fea0003800000 */
[----:B------:R-:W-:Y:S01]  /*96a0*/  BPT.TRAP 0x1 ;  /* 0x000000040000795c */ /* 0x000fe20000300000 */
.L_x_3964:
        /* <DEDUP_REMOVED lines=41> */
.L_x_3994:
[----:B------:R-:W-:Y:S05]  /*9940*/  @P0 BRA `(.L_x_3966) ;  /* 0x0000000000140947 */ /* 0x000fea0003800000 */
[----:B------:R-:W-:Y:S01]  /*9950*/  ISETP.NE.AND P0, PT, R16, RZ, PT ;  /* 0x000000ff1000720c */ /* 0x000fe20003f05270 */
[----:B------:R-:W-:-:S04]  /*9960*/  IMAD.MOV.U32 R5, RZ, RZ, 0x3100 ;  /* 0x00003100ff057424 */ /* 0x000fc800078e00ff */
[----:B------:R3:W-:Y:S08]  /*9970*/  SYNCS.ARRIVE.TRANS64 RZ, [R0+URZ+0x26818], R5 ;  /* 0x0268180500ff79a7 */ /* 0x0007f0000800003f */
[----:B------:R-:W-:Y:S05]  /*9980*/  @!P0 BRA `(.L_x_3966) ;  /* 0x0000000000048947 */ /* 0x000fea0003800000 */
[----:B------:R-:W-:Y:S01]  /*9990*/  BPT.TRAP 0x1 ;  /* 0x000000040000795c */ /* 0x000fe20000300000 */
.L_x_3966:
        /* <DEDUP_REMOVED lines=34> */
.L_x_3952:
[----:B------:R-:W3:Y:S01]  /*9bc0*/  S2R R2, SR_TID.X ;  /* 0x0000000000027919 */ /* 0x000ee20000002100 */
[----:B------:R-:W-:Y:S01]  /*9bd0*/  IMAD R3, R12, 0x8, R0 ;  /* 0x000000080c037824 */ /* 0x000fe200078e0200 */
[----:B---3--:R-:W-:Y:S02]  /*9be0*/  LOP3.LUT R4, R2, 0x7f, RZ, 0xc0, !PT ;  /* 0x0000007f02047812 */ /* 0x008fe400078ec0ff */
[----:B------:R-:W-:Y:S02]  /*9bf0*/  SHF.L.U32 R2, R9, 0x1f, RZ ;  /* 0x0000001f09027819 */ /* 0x000fe400000006ff */
[----:B------:R-:W-:Y:S02]  /*9c00*/  ISETP.NE.AND P1, PT, R4, RZ, PT ;  /* 0x000000ff0400720c */ /* 0x000fe40003f25270 */
[----:B------:R-:W3:Y:S02]  /*9c10*/  SYNCS.PHASECHK.TRANS64.TRYWAIT P0, [R3+URZ+0x26840], R2 ;  /* 0x02684002030075a7 */ /* 0x000ee4000800017f */
[----:B---3--:R-:W-:Y:S09]  /*9c20*/  @!P0 BRA `(.L_x_3967) ;  /* 0x0000000800c48947 */ /* 0x008ff20003800000 */
.L_x_3995:
[----:B------:R-:W-:Y:S05]  /*9c30*/  @P1 BRA `(.L_x_3968) ;  /* 0x0000000000181947 */ /* 0x000fea0003800000 */
[----:B------:R-:W4:Y:S01]  /*9c40*/  S2R R4, SR_TID.X ;  /* 0x0000000000047919 */ /* 0x000f220000002100 */
[----:B---3--:R-:W-:-:S04]  /*9c50*/  IMAD.MOV.U32 R2, RZ, RZ, 0x3100 ;  /* 0x00003100ff027424 */ /* 0x008fc800078e00ff */
[----:B------:R3:W-:Y:S01]  /*9c60*/  SYNCS.ARRIVE.TRANS64 RZ, [R3+URZ+0x26830], R2 ;  /* 0x0268300203ff79a7 */ /* 0x0007e2000800003f */
[----:B----4-:R-:W-:-:S13]  /*9c70*/  LOP3.LUT P0, RZ, R4, 0x1f, RZ, 0xc0, !PT ;  /* 0x0000001f04ff7812 */ /* 0x010fda000780c0ff */
[----:B---3--:R-:W-:Y:S05]  /*9c80*/  @!P0 BRA `(.L_x_3968) ;  /* 0x0000000000048947 */ /* 0x008fea0003800000 */
[----:B------:R-:W-:Y:S01]  /*9c90*/  BPT.TRAP 0x1 ;  /* 0x000000040000795c */ /* 0x000fe20000300000 */
.L_x_3968:
        /* <DEDUP_REMOVED lines=48> */
.L_x_3949:
[----:B------:R-:W-:Y:S05]  /*9fa0*/  BSYNC B0 ;  /* 0x0000000000007941 */ /* 0x000fea0003800000 */
.L_x_3947:
[----:B------:R-:W-:-:S03]  /*9fb0*/  UMOV UR8, 0xffffffff ;  /* 0xffffffff00087882 */ /* 0x000fc60000000000 */
[----:B------:R-:W-:Y:S05]  /*9fc0*/  BRA.DIV UR8, `(.L_x_3969) ;  /* 0x0000000608f07947 */ /* 0x000fea000b800000 */
[----:B------:R-:W-:-:S13]  /*9fd0*/  ELECT P0, URZ, PT ;  /* 0x00000000003f782f */ /* 0x000fda0003800000 */
.L_x_3998:
[----:B------:R-:W-:Y:S05]  /*9fe0*/  @!P0 BRA `(.L_x_3863) ;  /* 0x0000000000848947 */ /* 0x000fea0003800000 */
[----:B------:R-:W-:-:S06]  /*9ff0*/  ULOP3.LUT UR8, UR38, 0x2, URZ, 0xfc, !UPT ;  /* 0x0000000226087892 */ /* 0x000fcc000f8efc3f */
[----:B------:R-:W-:-:S05]  /*a000*/  IMAD.U32 R2, RZ, RZ, UR8 ;  /* 0x00000008ff027e24 */ /* 0x000fca000f8e00ff */
[----:B------:R-:W-:-:S13]  /*a010*/  ISETP.NE.AND P2, PT, R2, 0x3, PT ;  /* 0x000000030200780c */ /* 0x000fda0003f45270 */
[----:B------:R-:W-:Y:S05]  /*a020*/  @!P2 BRA `(.L_x_3970) ;  /* 0x000000000004a947 */ /* 0x000fea0003800000 */
[----:B--2---:R-:W-:Y:S01]  /*a030*/  BPT.TRAP 0x1 ;  /* 0x000000040000795c */ /* 0x004fe20000300000 */
.L_x_3970:
        /* <DEDUP_REMOVED lines=15> */
.L_x_3999:
[----:B------:R-:W3:Y:S02]  /*a130*/  SYNCS.PHASECHK.TRANS64.TRYWAIT P0, [R3+URZ], R2 ;  /* 0x00000002030075a7 */ /* 0x000ee4000800017f */
[----:B---3--:R-:W-:Y:S05]  /*a140*/  @!P0 BRA `(.L_x_3972) ;  /* 0x0000000400c88947 */ /* 0x008fea0003800000 */
.L_x_4000:
[----:B------:R-:W-:Y:S05]  /*a150*/  @!P2 BRA `(.L_x_3973) ;  /* 0x000000000004a947 */ /* 0x000fea0003800000 */
[----:B--2---:R-:W-:Y:S01]  /*a160*/  BPT.TRAP 0x1 ;  /* 0x000000040000795c */ /* 0x004fe20000300000 */
.L_x_3973:
[----:B---3--:R-:W-:-:S04]  /*a170*/  VIADD R3, R7, 0x26840 ;  /* 0x0002684007037836 */ /* 0x008fc80000000000 */
[----:B------:R-:W-:-:S04]  /*a180*/  IMAD R0, R0, 0x8, R3 ;  /* 0x0000000800007824 */ /* 0x000fc800078e0203 */
[----:B------:R-:W3:Y:S02]  /*a190*/  SYNCS.PHASECHK.TRANS64.TRYWAIT P0, [R0+URZ], R5 ;  /* 0x00000005000075a7 */ /* 0x000ee4000800017f */
[----:B---3--:R-:W-:Y:S05]  /*a1a0*/  @!P0 BRA `(.L_x_3974) ;  /* 0x0000000400c48947 */ /* 0x008fea0003800000 */
.L_x_4001:
[----:B------:R-:W-:-:S07]  /*a1b0*/  IMAD R3, R4, 0x8, R3 ;  /* 0x0000000804037824 */ /* 0x000fce00078e0203 */
.L_x_3975:
[----:B----4-:R4:W1:Y:S02]  /*a1c0*/  SYNCS.PHASECHK.TRANS64.TRYWAIT P0, [R3+URZ], R2 ;  /* 0x00000002030075a7 */ /* 0x010864000800017f */
[----:B-1----:R-:W-:Y:S05]  /*a1d0*/  @!P0 NANOSLEEP.SYNCS 0x989680 ;  /* 0x009896800000895d */ /* 0x002fea0003900000 */
[----:B------:R-:W1:Y:S02]  /*a1e0*/  @!P0 SYNCS.PHASECHK.TRANS64 P0, [R3+URZ], R2 ;  /* 0x00000002030085a7 */ /* 0x000e64000800007f */
[----:B-1----:R-:W-:Y:S05]  /*a1f0*/  @!P0 BRA `(.L_x_3975) ;  /* 0xfffffffc00f08947 */ /* 0x002fea000383ffff */
.L_x_3863:
[----:B--2---:R-:W-:Y:S05]  /*a200*/  BSYNC B6 ;  /* 0x0000000000067941 */ /* 0x004fea0003800000 */
.L_x_3857:
[----:B------:R-:W-:Y:S05]  /*a210*/  EXIT ;  /* 0x000000000000794d */ /* 0x000fea0003800000 */
.L_x_3873:
[----:B------:R-:W-:Y:S02]  /*a220*/  IMAD.MOV.U32 R13, RZ, RZ, R16 ;  /* 0x000000ffff0d7224 */ /* 0x000fe400078e0010 */
[----:B------:R-:W-:Y:S02]  /*a230*/  IMAD.MOV.U32 R12, RZ, RZ, RZ ;  /* 0x000000ffff0c7224 */ /* 0x000fe400078e00ff */
[----:B------:R-:W-:Y:S02]  /*a240*/  IMAD.MOV.U32 R11, RZ, RZ, 0x1f ;  /* 0x0000001fff0b7424 */ /* 0x000fe400078e00ff */
[----:B------:R-:W-:-:S07]  /*a250*/  IMAD.MOV.U32 R15, RZ, RZ, -0x1 ;  /* 0xffffffffff0f7424 */ /* 0x000fce00078e00ff */
[----:B-1---5:R-:W-:Y:S05]  /*a260*/  WARPSYNC.COLLECTIVE R15, `(.L_x_3976) ;  /* 0x000000000f087348 */ /* 0x022fea0003c00000 */
[----:B------:R2:W3:Y:S02]  /*a270*/  SHFL.IDX P6, R14, R13, R12, R11 ;  /* 0x0000000c0d0e7389 */ /* 0x0004e400000c000b */
[----:B-123-5:R-:W-:Y:S01]  /*a280*/  ENDCOLLECTIVE ;  /* 0x000000000000791b */ /* 0x02efe20003800000 */
.L_x_3976:
[----:B------:R-:W-:Y:S05]  /*a290*/  BRA `(.L_x_3977) ;  /* 0xffffff7000347947 */ /* 0x000fea000383ffff */
.L_x_3875:
[----:B-1----:R1:W3:Y:S02]  /*a2a0*/  SYNCS.PHASECHK.TRANS64.TRYWAIT P0, [R18+URZ+0x26800], R5 ;  /* 0x02680005120075a7 */ /* 0x0022e4000800017f */
[----:B---3--:R-:W-:Y:S05]  /*a2b0*/  @!P0 NANOSLEEP.SYNCS 0x989680 ;  /* 0x009896800000895d */ /* 0x008fea0003900000 */
[----:B------:R-:W3:Y:S02]  /*a2c0*/  @!P0 SYNCS.PHASECHK.TRANS64 P0, [R18+URZ+0x26800], R5 ;  /* 0x02680005120085a7 */ /* 0x000ee4000800007f */
[----:B---3--:R-:W-:Y:S05]  /*a2d0*/  @!P0 BRA `(.L_x_3875) ;  /* 0xfffffffc00f08947 */ /* 0x008fea000383ffff */
[----:B------:R-:W-:Y:S05]  /*a2e0*/  BRA `(.L_x_3874) ;  /* 0xffffff7000587947 */ /* 0x000fea000383ffff */
.L_x_3880:
[----:B--2---:R-:W-:-:S04]  /*a2f0*/  IMAD.U32 R5, RZ, RZ, UR8 ;  /* 0x00000008ff057e24 */ /* 0x004fc8000f8e00ff */
[----:B------:R2:W3:Y:S03]  /*a300*/  SYNCS.PHASECHK.TRANS64.TRYWAIT P1, [R5+URZ+0x26810], R16 ;  /* 0x02681010050075a7 */ /* 0x0004e6000802017f */
[----:B---3--:R-:W-:Y:S05]  /*a310*/  @!P1 NANOSLEEP.SYNCS 0x989680 ;  /* 0x009896800000995d */ /* 0x008fea0003900000 */
[----:B------:R-:W3:Y:S02]  /*a320*/  @!P1 SYNCS.PHASECHK.TRANS64 P1, [R5+URZ+0x26810], R16 ;  /* 0x02681010050095a7 */ /* 0x000ee4000802007f */
[----:B---3--:R-:W-:Y:S05]  /*a330*/  @!P1 BRA `(.L_x_3880) ;  /* 0xfffffffc00ec9947 */ /* 0x008fea000383ffff */
[----:B------:R-:W-:Y:S05]  /*a340*/  BRA `(.L_x_3879) ;  /* 0xffffff7800b87947 */ /* 0x000fea000383ffff */
.L_x_3884:
[----:B------:R-:W-:-:S04]  /*a350*/  IMAD.U32 R5, RZ, RZ, UR8 ;  /* 0x00000008ff057e24 */ /* 0x000fc8000f8e00ff */
[----:B------:R1:W1:Y:S03]  /*a360*/  SYNCS.PHASECHK.TRANS64.TRYWAIT P1, [R5+URZ+0x26830], R16 ;  /* 0x02683010050075a7 */ /* 0x000266000802017f */
[----:B-1----:R-:W-:Y:S05]  /*a370*/  @!P1 NANOSLEEP.SYNCS 0x989680 ;  /* 0x009896800000995d */ /* 0x002fea0003900000 */
[----:B------:R-:W1:Y:S02]  /*a380*/  @!P1 SYNCS.PHASECHK.TRANS64 P1, [R5+URZ+0x26830], R16 ;  /* 0x02683010050095a7 */ /* 0x000e64000802007f */
[----:B-1----:R-:W-:Y:S05]  /*a390*/  @!P1 BRA `(.L_x_3884) ;  /* 0xfffffffc00ec9947 */ /* 0x002fea000383ffff */
[----:B------:R-:W-:Y:S05]  /*a3a0*/  BRA `(.L_x_3883) ;  /* 0xffffff7c00c47947 */ /* 0x000fea000383ffff */
.L_x_3912:
[----:B------:R-:W-:Y:S01]  /*a3b0*/  BSSY B0, `(.L_x_3978) ;  /* 0x0000005000007945 */ /* 0x000fe20003800000 */
[----:B------:R-:W-:-:S07]  /*a3c0*/  IMAD.MOV.U32 R15, RZ, RZ, -0x1 ;  /* 0xffffffffff0f7424 */ /* 0x000fce00078e00ff */
[----:B------:R-:W-:Y:S05]  /*a3d0*/  WARPSYNC.COLLECTIVE R15, `(.L_x_3979) ;  /* 0x000000000f087348 */ /* 0x000fea0003c00000 */
[----:B------:R-:W-:Y:S01]  /*a3e0*/  NOP ;  /* 0x0000000000007918 */ /* 0x000fe20000000000 */
[----:B------:R-:W-:Y:S01]  /*a3f0*/  ENDCOLLECTIVE ;  /* 0x000000000000791b */ /* 0x000fe20003800000 */
.L_x_3979:
[----:B------:R-:W-:Y:S05]  /*a400*/  BSYNC B0 ;  /* 0x0000000000007941 */ /* 0x000fea0003800000 */
.L_x_3978:
[----:B------:R-:W-:Y:S05]  /*a410*/  BRA `(.L_x_3980) ;  /* 0xffffffc400a87947 */ /* 0x000fea000383ffff */
.L_x_3924:
[----:B------:R-:W-:Y:S01]  /*a420*/  BSSY B0, `(.L_x_3981) ;  /* 0x0000005000007945 */ /* 0x000fe20003800000 */
[----:B------:R-:W-:-:S07]  /*a430*/  IMAD.MOV.U32 R15, RZ, RZ, -0x1 ;  /* 0xffffffffff0f7424 */ /* 0x000fce00078e00ff */
[----:B------:R-:W-:Y:S05]  /*a440*/  WARPSYNC.COLLECTIVE R15, `(.L_x_3982) ;  /* 0x000000000f087348 */ /* 0x000fea0003c00000 */
[----:B------:R-:W-:Y:S01]  /*a450*/  NOP ;  /* 0x0000000000007918 */ /* 0x000fe20000000000 */
[----:B------:R-:W-:Y:S01]  /*a460*/  ENDCOLLECTIVE ;  /* 0x000000000000791b */ /* 0x000fe20003800000 */
.L_x_3982:
[----:B------:R-:W-:Y:S05]  /*a470*/  BSYNC B0 ;  /* 0x0000000000007941 */ /* 0x000fea0003800000 */
.L_x_3981:
[----:B------:R-:W-:Y:S05]  /*a480*/  BRA `(.L_x_3983) ;  /* 0xffffffc800c07947 */ /* 0x000fea000383ffff */
.L_x_3937:
[----:B------:R-:W-:Y:S01]  /*a490*/  BSSY B0, `(.L_x_3984) ;  /* 0x0000005000007945 */ /* 0x000fe20003800000 */
[----:B------:R-:W-:-:S07]  /*a4a0*/  IMAD.MOV.U32 R15, RZ, RZ, -0x1 ;  /* 0xffffffffff0f7424 */ /* 0x000fce00078e00ff */
[----:B------:R-:W-:Y:S05]  /*a4b0*/  WARPSYNC.COLLECTIVE R15, `(.L_x_3985) ;  /* 0x000000000f087348 */ /* 0x000fea0003c00000 */
[----:B------:R-:W-:Y:S01]  /*a4c0*/  NOP ;  /* 0x0000000000007918 */ /* 0x000fe20000000000 */
[----:B------:R-:W-:Y:S01]  /*a4d0*/  ENDCOLLECTIVE ;  /* 0x000000000000791b */ /* 0x000fe20003800000 */
.L_x_3985:
[----:B------:R-:W-:Y:S05]  /*a4e0*/  BSYNC B0 ;  /* 0x0000000000007941 */ /* 0x000fea0003800000 */
.L_x_3984:
[----:B------:R-:W-:Y:S05]  /*a4f0*/  BRA `(.L_x_3986) ;  /* 0xffffffcc00dc7947 */ /* 0x000fea000383ffff */
.L_x_3950:
[----:B-1----:R1:W2:Y:S02]  /*a500*/  SYNCS.PHASECHK.TRANS64.TRYWAIT P0, [R0+URZ+0x26820], R3 ;  /* 0x02682003000075a7 */ /* 0x0022a4000800017f */
[----:B--2---:R-:W-:Y:S05]  /*a510*/  @!P0 NANOSLEEP.SYNCS 0x989680 ;  /* 0x009896800000895d */ /* 0x004fea0003900000 */
[----:B------:R-:W2:Y:S02]  /*a520*/  @!P0 SYNCS.PHASECHK.TRANS64 P0, [R0+URZ+0x26820], R3 ;  /* 0x02682003000085a7 */ /* 0x000ea4000800007f */
[----:B--2---:R-:W-:Y:S05]  /*a530*/  @!P0 BRA `(.L_x_3950) ;  /* 0xfffffffc00f08947 */ /* 0x004fea000383ffff */
[----:B------:R-:W-:Y:S05]  /*a540*/  BRA `(.L_x_3987) ;  /* 0xffffffdc00247947 */ /* 0x000fea000383ffff */
.L_x_3954:
[----:B-1----:R1:W2:Y:S02]  /*a550*/  SYNCS.PHASECHK.TRANS64.TRYWAIT P1, [R0+URZ+0x26840], R21 ;  /* 0x02684015000075a7 */ /* 0x0022a4000802017f */
[----:B--2---:R-:W-:Y:S05]  /*a560*/  @!P1 NANOSLEEP.SYNCS 0x989680 ;  /* 0x009896800000995d */ /* 0x004fea0003900000 */
[----:B------:R-:W2:Y:S02]  /*a570*/  @!P1 SYNCS.PHASECHK.TRANS64 P1, [R0+URZ+0x26840], R21 ;  /* 0x02684015000095a7 */ /* 0x000ea4000802007f */
[----:B--2---:R-:W-:Y:S05]  /*a580*/  @!P1 BRA `(.L_x_3954) ;  /* 0xfffffffc00f09947 */ /* 0x004fea000383ffff */
[----:B------:R-:W-:Y:S05]  /*a590*/  BRA `(.L_x_3988) ;  /* 0xffffffe400447947 */ /* 0x000fea000383ffff */
.L_x_3956:
[----:B--2---:R2:W3:Y:S02]  /*a5a0*/  SYNCS.PHASECHK.TRANS64.TRYWAIT P1, [R0+URZ+0x26828], R21 ;  /* 0x02682815000075a7 */ /* 0x0044e4000802017f */
[----:B---3--:R-:W-:Y:S05]  /*a5b0*/  @!P1 NANOSLEEP.SYNCS 0x989680 ;  /* 0x009896800000995d */ /* 0x008fea0003900000 */
[----:B------:R-:W3:Y:S02]  /*a5c0*/  @!P1 SYNCS.PHASECHK.TRANS64 P1, [R0+URZ+0x26828], R21 ;  /* 0x02682815000095a7 */ /* 0x000ee4000802007f */
[----:B---3--:R-:W-:Y:S05]  /*a5d0*/  @!P1 BRA `(.L_x_3956) ;  /* 0xfffffffc00f09947 */ /* 0x008fea000383ffff */
[----:B------:R-:W-:Y:S05]  /*a5e0*/  BRA `(.L_x_3989) ;  /* 0xffffffe400f47947 */ /* 0x000fea000383ffff */
.L_x_3958:
[----:B---3--:R3:W4:Y:S02]  /*a5f0*/  SYNCS.PHASECHK.TRANS64.TRYWAIT P1, [R0+URZ+0x26848], R21 ;  /* 0x02684815000075a7 */ /* 0x008724000802017f */
[----:B----4-:R-:W-:Y:S05]  /*a600*/  @!P1 NANOSLEEP.SYNCS 0x989680 ;  /* 0x009896800000995d */ /* 0x010fea0003900000 */
[----:B------:R-:W4:Y:S02]  /*a610*/  @!P1 SYNCS.PHASECHK.TRANS64 P1, [R0+URZ+0x26848], R21 ;  /* 0x02684815000095a7 */ /* 0x000f24000802007f */
[----:B----4-:R-:W-:Y:S05]  /*a620*/  @!P1 BRA `(.L_x_3958) ;  /* 0xfffffffc00f09947 */ /* 0x010fea000383ffff */
[----:B------:R-:W-:Y:S05]  /*a630*/  BRA `(.L_x_3990) ;  /* 0xffffffe800887947 */ /* 0x000fea000383ffff */
.L_x_3960:
[----:B------:R-:W-:-:S07]  /*a640*/  SHF.L.U32 R5, R9, 0x1f, RZ ;  /* 0x0000001f09057819 */ /* 0x000fce00000006ff */
.L_x_3991:
[----:B-1----:R1:W2:Y:S02]  /*a650*/  SYNCS.PHASECHK.TRANS64.TRYWAIT P1, [R0+URZ+0x26820], R5 ;  /* 0x02682005000075a7 */ /* 0x0022a4000802017f */
[----:B--2---:R-:W-:Y:S05]  /*a660*/  @!P1 NANOSLEEP.SYNCS 0x989680 ;  /* 0x009896800000995d */ /* 0x004fea0003900000 */
[----:B------:R-:W2:Y:S02]  /*a670*/  @!P1 SYNCS.PHASECHK.TRANS64 P1, [R0+URZ+0x26820], R5 ;  /* 0x02682005000095a7 */ /* 0x000ea4000802007f */
[----:B--2---:R-:W-:Y:S05]  /*a680*/  @!P1 BRA `(.L_x_3991) ;  /* 0xfffffffc00f09947 */ /* 0x004fea000383ffff */
[----:B------:R-:W-:Y:S05]  /*a690*/  BRA `(.L_x_3992) ;  /* 0xffffffec002c7947 */ /* 0x000fea000383ffff */
.L_x_3963:
[----:B-1----:R1:W2:Y:S02]  /*a6a0*/  SYNCS.PHASECHK.TRANS64.TRYWAIT P1, [R0+URZ+0x26840], R7 ;  /* 0x02684007000075a7 */ /* 0x0022a4000802017f */
[----:B--2---:R-:W-:Y:S05]  /*a6b0*/  @!P1 NANOSLEEP.SYNCS 0x989680 ;  /* 0x009896800000995d */ /* 0x004fea0003900000 */
[----:B------:R-:W2:Y:S02]  /*a6c0*/  @!P1 SYNCS.PHASECHK.TRANS64 P1, [R0+URZ+0x26840], R7 ;  /* 0x02684007000095a7 */ /* 0x000ea4000802007f */
[----:B--2---:R-:W-:Y:S05]  /*a6d0*/  @!P1 BRA `(.L_x_3963) ;  /* 0xfffffffc00f09947 */ /* 0x004fea000383ffff */
[----:B------:R-:W-:Y:S05]  /*a6e0*/  BRA `(.L_x_3993) ;  /* 0xffffffec00d87947 */ /* 0x000fea000383ffff */
.L_x_3965:
[----:B--2---:R2:W3:Y:S02]  /*a6f0*/  SYNCS.PHASECHK.TRANS64.TRYWAIT P1, [R0+URZ+0x26828], R7 ;  /* 0x02682807000075a7 */ /* 0x0044e4000802017f */
[----:B---3--:R-:W-:Y:S05]  /*a700*/  @!P1 NANOSLEEP.SYNCS 0x989680 ;  /* 0x009896800000995d */ /* 0x008fea0003900000 */
[----:B------:R-:W3:Y:S02]  /*a710*/  @!P1 SYNCS.PHASECHK.TRANS64 P1, [R0+URZ+0x26828], R7 ;  /* 0x02682807000095a7 */ /* 0x000ee4000802007f */
[----:B---3--:R-:W-:Y:S05]  /*a720*/  @!P1 BRA `(.L_x_3965) ;  /* 0xfffffffc00f09947 */ /* 0x008fea000383ffff */
[----:B------:R-:W-:Y:S05]  /*a730*/  BRA `(.L_x_3994) ;  /* 0xfffffff000807947 */ /* 0x000fea000383ffff */
.L_x_3967:
[----:B---3--:R3:W4:Y:S02]  /*a740*/  SYNCS.PHASECHK.TRANS64.TRYWAIT P0, [R3+URZ+0x26840], R2 ;  /* 0x02684002030075a7 */ /* 0x008724000800017f */
[----:B----4-:R-:W-:Y:S05]  /*a750*/  @!P0 NANOSLEEP.SYNCS 0x989680 ;  /* 0x009896800000895d */ /* 0x010fea0003900000 */
[----:B------:R-:W4:Y:S02]  /*a760*/  @!P0 SYNCS.PHASECHK.TRANS64 P0, [R3+URZ+0x26840], R2 ;  /* 0x02684002030085a7 */ /* 0x000f24000800007f */
[----:B----4-:R-:W-:Y:S05]  /*a770*/  @!P0 BRA `(.L_x_3967) ;  /* 0xfffffffc00f08947 */ /* 0x010fea000383ffff */
[----:B------:R-:W-:Y:S05]  /*a780*/  BRA `(.L_x_3995) ;  /* 0xfffffff400287947 */ /* 0x000fea000383ffff */
.L_x_3969:
[----:B------:R-:W-:Y:S01]  /*a790*/  BSSY B0, `(.L_x_3996) ;  /* 0x0000006000007945 */ /* 0x000fe20003800000 */
[----:B------:R-:W-:-:S07]  /*a7a0*/  IMAD.MOV.U32 R15, RZ, RZ, -0x1 ;  /* 0xffffffffff0f7424 */ /* 0x000fce00078e00ff */
[----:B--2---:R-:W-:Y:S05]  /*a7b0*/  WARPSYNC.COLLECTIVE R15, `(.L_x_3997) ;  /* 0x000000000f0c7348 */ /* 0x004fea0003c00000 */
[----:B------:R-:W-:Y:S02]  /*a7c0*/  ELECT P6, UR62, PT ;  /* 0x00000000003e782f */ /* 0x000fe400038c0000 */
[----:B------:R-:W-:Y:S01]  /*a7d0*/  MOV R14, UR62 ;  /* 0x0000003e000e7c02 */ /* 0x000fe20008000f00 */
[----:B--2---:R-:W-:Y:S10]  /*a7e0*/  ENDCOLLECTIVE ;  /* 0x000000000000791b */ /* 0x004ff40003800000 */
.L_x_3997:
[----:B------:R-:W-:Y:S05]  /*a7f0*/  BSYNC B0 ;  /* 0x0000000000007941 */ /* 0x000fea0003800000 */
.L_x_3996:
[----:B------:R-:W-:Y:S01]  /*a800*/  PLOP3.LUT P0, PT, P6, PT, PT, 0x80, 0x0 ;  /* 0x000000000000781c */ /* 0x000fe2000370f070 */
[----:B------:R-:W-:-:S12]  /*a810*/  BRA `(.L_x_3998) ;  /* 0xfffffff400f07947 */ /* 0x000fd8000383ffff */
.L_x_3971:
[----:B-1----:R1:W3:Y:S02]  /*a820*/  SYNCS.PHASECHK.TRANS64.TRYWAIT P0, [R6+URZ], R5 ;  /* 0x00000005060075a7 */ /* 0x0022e4000800017f */
[----:B---3--:R-:W-:Y:S05]  /*a830*/  @!P0 NANOSLEEP.SYNCS 0x989680 ;  /* 0x009896800000895d */ /* 0x008fea0003900000 */
[----:B------:R-:W3:Y:S02]  /*a840*/  @!P0 SYNCS.PHASECHK.TRANS64 P0, [R6+URZ], R5 ;  /* 0x00000005060085a7 */ /* 0x000ee4000800007f */
[----:B---3--:R-:W-:Y:S05]  /*a850*/  @!P0 BRA `(.L_x_3971) ;  /* 0xfffffffc00f08947 */ /* 0x008fea000383ffff */
[----:B------:R-:W-:Y:S05]  /*a860*/  BRA `(.L_x_3999) ;  /* 0xfffffff800307947 */ /* 0x000fea000383ffff */
.L_x_3972:
[----:B---3--:R3:W4:Y:S02]  /*a870*/  SYNCS.PHASECHK.TRANS64.TRYWAIT P0, [R3+URZ], R2 ;  /* 0x00000002030075a7 */ /* 0x008724000800017f */
[----:B----4-:R-:W-:Y:S05]  /*a880*/  @!P0 NANOSLEEP.SYNCS 0x989680 ;  /* 0x009896800000895d */ /* 0x010fea0003900000 */
[----:B------:R-:W4:Y:S02]  /*a890*/  @!P0 SYNCS.PHASECHK.TRANS64 P0, [R3+URZ], R2 ;  /* 0x00000002030085a7 */ /* 0x000f24000800007f */
[----:B----4-:R-:W-:Y:S05]  /*a8a0*/  @!P0 BRA `(.L_x_3972) ;  /* 0xfffffffc00f08947 */ /* 0x010fea000383ffff */
[----:B------:R-:W-:Y:S05]  /*a8b0*/  BRA `(.L_x_4000) ;  /* 0xfffffff800247947 */ /* 0x000fea000383ffff */
.L_x_3974:
[----:B---3--:R3:W4:Y:S02]  /*a8c0*/  SYNCS.PHASECHK.TRANS64.TRYWAIT P0, [R0+URZ], R5 ;  /* 0x00000005000075a7 */ /* 0x008724000800017f */
[----:B----4-:R-:W-:Y:S05]  /*a8d0*/  @!P0 NANOSLEEP.SYNCS 0x989680 ;  /* 0x009896800000895d */ /* 0x010fea0003900000 */
[----:B------:R-:W4:Y:S02]  /*a8e0*/  @!P0 SYNCS.PHASECHK.TRANS64 P0, [R0+URZ], R5 ;  /* 0x00000005000085a7 */ /* 0x000f24000800007f */
[----:B----4-:R-:W-:Y:S05]  /*a8f0*/  @!P0 BRA `(.L_x_3974) ;  /* 0xfffffffc00f08947 */ /* 0x010fea000383ffff */
[----:B------:R-:W-:Y:S05]  /*a900*/  BRA `(.L_x_4001) ;  /* 0xfffffff800287947 */ /* 0x000fea000383ffff */
.L_x_4002:
        /* <DEDUP_REMOVED lines=15> */
.L_x_6582:


//--------------------- .text._ZN7cutlass13device_kernelIN5flash11enable_sm90INS1_16FlashAttnBwdSm90INS1_25CollectiveMainloopBwdSm90ILi2ELi2ELi2EN4cute5tupleIJNS5_1CILi1EEES8_S8_EEENS6_IJNS7_ILi64EEENS7_ILi128EEENS7_ILi96EEEEEENS_6half_tEfNS_4arch4Sm90ELb0ELb0ELb0ELb1ELb0ELb1ELb0ELb0ELi2ELi1ELi2ELi1ELb1EEENS1_24CollectiveEpilogueBwdGQAISD_fSG_Li256ELb1ELb0EEENS1_19SingleTileSchedulerILb1ELb0ELb0ELi128EEEEEEEEEvNT_6ParamsE --------------------------
	.section	.text._ZN7cutlass13device_kernelIN5flash11enable_sm90INS1_16FlashAttnBwdSm90INS1_25CollectiveMainloopBwdSm90ILi2ELi2ELi2EN4cute5tupleIJNS5_1CILi1EEES8_S8_EEENS6_IJNS7_ILi64EEENS7_ILi128EEENS7_ILi96EEEEEENS_6half_tEfNS_4arch4Sm90ELb0ELb0ELb0ELb1ELb0ELb1ELb0ELb0ELi2ELi1ELi2ELi1ELb1EEENS1_24CollectiveEpilogueBwdGQAISD_fSG_Li256ELb1ELb0EEENS1_19SingleTileSchedulerILb1ELb0ELb0ELi128EEEEEEEEEvNT_6ParamsE,"ax",@progbits
	.align	128
.text._ZN7cutlass13device_kernelIN5flash11enable_sm90INS1_16FlashAttnBwdSm90INS1_25CollectiveMainloopBwdSm90ILi2ELi2ELi2EN4cute5tupleIJNS5_1CILi1EEES8_S8_EEENS6_IJNS7_ILi64EEENS7_ILi128EEENS7_ILi96EEEEEENS_6half_tEfNS_4arch4Sm90ELb0ELb0ELb0ELb1ELb0ELb1ELb0ELb0ELi2ELi1ELi2ELi1ELb1EEENS1_24CollectiveEpilogueBwdGQAISD_fSG_Li256ELb1ELb0EEENS1_19SingleTileSchedulerILb1ELb0ELb0ELi128EEEEEEEEEvNT_6ParamsE:
        .type           _ZN7cutlass13device_kernelIN5flash11enable_sm90INS1_16FlashAttnBwdSm90INS1_25CollectiveMainloopBwdSm90ILi2ELi2ELi2EN4cute5tupleIJNS5_1CILi1EEES8_S8_EEENS6_IJNS7_ILi64EEENS7_ILi128EEENS7_ILi96EEEEEENS_6half_tEfNS_4arch4Sm90ELb0ELb0ELb0ELb1ELb0ELb1ELb0ELb0ELi2ELi1ELi2ELi1ELb1EEENS1_24CollectiveEpilogueBwdGQAISD_fSG_Li256ELb1ELb0EEENS1_19SingleTileSchedulerILb1ELb0ELb0ELi128EEEEEEEEEvNT_6ParamsE,@function
        .size           _ZN7cutlass13device_kernelIN5flash11enable_sm90INS1_16FlashAttnBwdSm90INS1_25CollectiveMainloopBwdSm90ILi2ELi2ELi2EN4cute5tupleIJNS5_1CILi1EEES8_S8_EEENS6_IJNS7_ILi64EEENS7_ILi128EEENS7_ILi96EEEEEENS_6half_tEfNS_4arch4Sm90ELb0ELb0ELb0ELb1ELb0ELb1ELb0ELb0ELi2ELi1ELi2ELi1ELb1EEENS1_24CollectiveEpilogueBwdGQAISD_fSG_Li256ELb1ELb0EEENS1_19SingleTileSchedulerILb1ELb0ELb0ELi128EEEEEEEEEvNT_6ParamsE,(.L_x_6583 - _ZN7cutlass13device_kernelIN5flash11enable_sm90INS1_16FlashAttnBwdSm90INS1_25CollectiveMainloopBwdSm90ILi2ELi2ELi2EN4cute5tupleIJNS5_1CILi1EEES8_S8_EEENS6_IJNS7_ILi64EEENS7_ILi128EEENS7_ILi96EEEEEENS_6half_tEfNS_4arch4Sm90ELb0ELb0ELb0ELb1ELb0ELb1ELb0ELb0ELi2ELi1ELi2ELi1ELb1EEENS1_24CollectiveEpilogueBwdGQAISD_fSG_Li256ELb1ELb0EEENS1_19SingleTileSchedulerILb1ELb0ELb0ELi128EEEEEEEEEvNT_6ParamsE)
        .other          _ZN7cutlass13device_kernelIN5flash11enable_sm90INS1_16FlashAttnBwdSm90INS1_25CollectiveMainloopBwdSm90ILi2ELi2ELi2EN4cute5tupleIJNS5_1CILi1EEES8_S8_EEENS6_IJNS7_ILi64EEENS7_ILi128EEENS7_ILi96EEEEEENS_6half_tEfNS_4arch4Sm90ELb0ELb0ELb0ELb1ELb0ELb1ELb0ELb0ELi2ELi1ELi2ELi1ELb1EEENS1_24CollectiveEpilogueBwdGQAISD_fSG_Li256ELb1ELb0EEENS1_19SingleTileSchedulerILb1ELb0ELb0ELi128EEEEEEEEEvNT_6ParamsE,@"STO_CUDA_ENTRY STV_DEFAULT"
_ZN7cutlass13device_kernelIN5flash11enable_sm90INS1_16FlashAttnBwdSm90INS1_25CollectiveMainloopBwdSm90ILi2ELi2ELi2EN4cute5tupleIJNS5_1CILi1EEES8_S8_EEENS6_IJNS7_ILi64EEENS7_ILi128EEENS7_ILi96EEEEEENS_6half_tEfNS_4arch4Sm90ELb0ELb0ELb0ELb1ELb0ELb1ELb0ELb0ELi2ELi1ELi2ELi1ELb1EEENS1_24CollectiveEpilogueBwdGQAISD_fSG_Li256ELb1ELb0EEENS1_19SingleTileSchedulerILb1ELb0ELb0ELi128EEEEEEEEEvNT_6ParamsE:
        /* <DEDUP_REMOVED lines=23> */
.L_x_4004:
[----:B------:R-:W-:Y:S05]  /*0170*/  BSYNC B0 ;  /* 0x0000000000007941 */ /* 0x000fea0003800000 */
.L_x_4003:
        /* <DEDUP_REMOVED lines=37> */
.L_x_4005:
        /* <DEDUP_REMOVED lines=22> */
.L_x_4006:
[----:B------:R-:W-:Y:S01]  /*0530*/  PLOP3.LUT P0, PT, PT, PT, UP0, 0x80, 0x0 ;  /* 0x000000000000781c */ /* 0x000fe20003f0f008 */
[----:B------:R-:W-:Y:S01]  /*0540*/  NOP ;  /* 0x0000000000007918 */ /* 0x000fe20000000000 */
[----:B------:R-:W-:Y:S01]  /*0550*/  ULDC.64 UR46, c[0x0][0x208] ;  /* 0x00008200002e7ab9 */ /* 0x000fe20000000a00 */
[----:B------:R-:W-:Y:S01]  /*0560*/  BSSY B6, `(.L_x_4007) ;  /* 0x000081e000067945 */ /* 0x000fe20003800000 */
[----:B-12-4-:R-:W-:Y:S09]  /*0570*/  BAR.SYNC.DEFER_BLOCKING 0x0 ;  /* 0x0000000000007b1d */ /* 0x016ff20000010000 */
[----:B------:R-:W-:Y:S05]  /*0580*/  @!P0 BRA `(.L_x_4008) ;  /* 0x00000048002c8947 */ /* 0x000fea0003800000 */
.L_x_4009:
        /* <DEDUP_REMOVED lines=21> */
.L_x_4010:
        /* <DEDUP_REMOVED lines=14> */
.L_x_4012:
[----:B------:R-:W-:-:S05]  /*07c0*/  ULDC UR4, c[0x0][0x8c4] ;  /* 0x0002310000047ab9 */ /* 0x000fca0000000800 */
.L_x_4011:
        /* <DEDUP_REMOVED lines=21> */
.L_x_4014:
        /* <DEDUP_REMOVED lines=14> */
.L_x_4015:
        /* <DEDUP_REMOVED lines=10> */
.L_x_4016:
        /* <DEDUP_REMOVED lines=11> */
.L_x_4017:
        /* <DEDUP_REMOVED lines=71> */
.L_x_4020:
        /* <DEDUP_REMOVED lines=15> */
.L_x_4019:
        /* <DEDUP_REMOVED lines=22> */
.L_x_4022:
        /* <DEDUP_REMOVED lines=15> */
.L_x_4021:
[----:B------:R-:W-:Y:S01]  /*1300*/  SHF.R.S32.HI R25, RZ, 0x1f, R22 ;  /* 0x0000001fff197819 */ /* 0x000fe20000011416 */
[----:B------:R-:W-:-:S03]  /*1310*/  UMOV UR4, 0xffffffff ;  /* 0xffffffff00047882 */ /* 0x000fc60000000000 */
[----:B------:R-:W-:-:S04]  /*1320*/  LEA.HI R0, R25, R22, RZ, 0x7 ;  /* 0x0000001619007211 */ /* 0x000fc800078f38ff */
[----:B------:R-:W-:Y:S01]  /*1330*/  SHF.R.S32.HI R16, RZ, 0x7, R0 ;  /* 0x00000007ff107819 */ /* 0x000fe20000011400 */
[----:B------:R-:W-:Y:S06]  /*1340*/  BRA.DIV UR4, `(.L_x_4023) ;  /* 0x0000007604047947 */ /* 0x000fec000b800000 */
[----:B------:R1:W2:Y:S02]  /*1350*/  SHFL.IDX PT, R14, R16, RZ, 0x1f ;  /* 0x00001fff100e7589 */ /* 0x0002a400000e0000 */
.L_x_4100:
        /* <DEDUP_REMOVED lines=14> */
.L_x_4024:
        /* <DEDUP_REMOVED lines=19> */
.L_x_4026:
        /* <DEDUP_REMOVED lines=119> */
[----:B------:R-:W-:Y:S02]  /*1ce0*/  USHF.R.S32.HI UR7, URZ, 0x6, UR6 ;  /* 0x000000063f077899 */ /* 0x000fe40008011406 */
[----:B------:R-:W-:Y:S01]  /*1cf0*/  ULOP3.LUT UR11, UR38, 0x1, URZ, 0xfc, !UPT ;  /* 0x00000001260b7892 */ /* 0x000fe2000f8efc3f */
[----:B------:R-:W-:Y:S01]  /*1d00*/  UMOV UR4, URZ ;  /* 0x0000003f00047c82 */ /* 0x000fe20008000000 */
[----:B------:R-:W-:Y:S01]  /*1d10*/  UMOV UR5, URZ ;  /* 0x0000003f00057c82 */ /* 0x000fe20008000000 */
[----:B------:R-:W-:Y:S01]  /*1d20*/  UMOV UR6, URZ ;  /* 0x0000003f00067c82 */ /* 0x000fe20008000000 */
[----:B-1-34-:R-:W-:-:S08]  /*1d30*/  ULDC UR13, c[0x0][0x744] ;  /* 0x0001d100000d7ab9 */ /* 0x01afd00000000800 */
.L_x_4037:
[----:B------:R-:W-:-:S06]  /*1d40*/  UISETP.NE.AND UP0, UPT, UR11, 0x3, UPT ;  /* 0x000000030b00788c */ /* 0x000fcc000bf05270 */
[----:B------:R-:W-:-:S13]  /*1d50*/  PLOP3.LUT P0, PT, PT, PT, UP0, 0x80, 0x0 ;  /* 0x000000000000781c */ /* 0x000fda0003f0f008 */
[----:B-1----:R-:W-:Y:S05]  /*1d60*/  @!P0 BRA `(.L_x_4027) ;  /* 0x0000000000048947 */ /* 0x002fea0003800000 */
[----:B------:R-:W-:Y:S01]  /*1d70*/  BPT.TRAP 0x1 ;  /* 0x000000040000795c */ /* 0x000fe20000300000 */
.L_x_4027:
[----:B------:R-:W-:Y:S01]  /*1d80*/  R2UR UR8, R18 ;  /* 0x00000000120872ca */ /* 0x000fe200000e0000 */
[----:B------:R-:W-:-:S05]  /*1d90*/  IMAD.U32 R16, RZ, RZ, UR5 ;  /* 0x00000005ff107e24 */ /* 0x000fca000f8e00ff */
[----:B------:R-:W-:-:S07]  /*1da0*/  SHF.L.U32 R16, R16, 0x1f, RZ ;  /* 0x0000001f10107819 */ /* 0x000fce00000006ff */
[----:B------:R-:W-:-:S09]  /*1db0*/  ULEA UR8, UR6, UR8, 0x3 ;  /* 0x0000000806087291 */ /* 0x000fd2000f8e183f */
[----:B------:R1:W2:Y:S01]  /*1dc0*/  SYNCS.PHASECHK.TRANS64.TRYWAIT P1, [UR8+0x26810], R16 ;  /* 0x02681010ff0075a7 */ /* 0x0002a20008020148 */
[----:B------:R-:W-:Y:S05]  /*1dd0*/  @!P0 BRA `(.L_x_4028) ;  /* 0x0000000000048947 */ /* 0x000fea0003800000 */
[----:B------:R-:W-:Y:S01]  /*1de0*/  BPT.TRAP 0x1 ;  /* 0x000000040000795c */ /* 0x000fe20000300000 */
.L_x_4028:
[----:B--2---:R-:W-:Y:S05]  /*1df0*/  @P1 BRA `(.L_x_4029) ;  /* 0x0000000000081947 */ /* 0x004fea0003800000 */
[----:B------:R-:W2:Y:S02]  /*1e00*/  SYNCS.PHASECHK.TRANS64.TRYWAIT P1, [UR8+0x26810], R16 ;  /* 0x02681010ff0075a7 */ /* 0x000ea40008020148 */
[----:B--2---:R-:W-:Y:S05]  /*1e10*/  @!P1 BRA `(.L_x_4030) ;  /* 0x0000006800849947 */ /* 0x004fea0003800000 */
.L_x_4029:
        /* <DEDUP_REMOVED lines=67> */
.L_x_4031:
[----:B------:R1:W1:Y:S01]  /*2250*/  SYNCS.PHASECHK.TRANS64.TRYWAIT P1, [UR8+0x26830], R16 ;  /* 0x02683010ff0075a7 */ /* 0x0002620008020148 */
[----:B------:R-:W-:Y:S05]  /*2260*/  @!P0 BRA `(.L_x_4032) ;  /* 0x0000000000048947 */ /* 0x000fea0003800000 */
[----:B------:R-:W-:Y:S01]  /*2270*/  BPT.TRAP 0x1 ;  /* 0x000000040000795c */ /* 0x000fe20000300000 */
.L_x_4032:
[----:B-1----:R-:W-:Y:S05]  /*2280*/  @P1 BRA `(.L_x_4033) ;  /* 0x0000000000081947 */ /* 0x002fea0003800000 */
[----:B------:R-:W1:Y:S02]  /*2290*/  SYNCS.PHASECHK.TRANS64.TRYWAIT P1, [UR8+0x26830], R16 ;  /* 0x02683010ff0075a7 */ /* 0x000e640008020148 */
[----:B-1----:R-:W-:Y:S05]  /*22a0*/  @!P1 BRA `(.L_x_4034) ;  /* 0x0000006400789947 */ /* 0x002fea0003800000 */
.L_x_4033:
        /* <DEDUP_REMOVED lines=440> */
.L_x_4035:
        /* <DEDUP_REMOVED lines=46> */
.L_x_4036:
        /* <DEDUP_REMOVED lines=66> */
.L_x_4018:
        /* <DEDUP_REMOVED lines=101> */
.L_x_4040:
[----:B------:R-:W-:Y:S01]  /*4b80*/  @P0 ELECT P1, URZ, PT ;  /* 0x00000000003f082f */ /* 0x000fe20003820000 */
[----:B------:R2:W-:-:S12]  /*4b90*/  UBLKRED.G.S.ADD.F32.RN [UR6], [UR4], UR5, desc[UR8] ;  /* 0x00000806040073bb */ /* 0x0005d800080a1405 */
[----:B------:R-:W-:Y:S02]  /*4ba0*/  @P1 PLOP3.LUT P0, PT, P1, PT, PT, 0x8, 0x0 ;  /* 0x000000000000181c */ /* 0x000fe40000f0e170 */
[----:B------:R-:W-:-:S11]  /*4bb0*/  PLOP3.LUT P1, PT, PT, PT, PT, 0x8, 0x0 ;  /* 0x000000000000781c */ /* 0x000fd60003f2e170 */
[----:B--2---:R-:W-:Y:S05]  /*4bc0*/  @P0 BRA.U.ANY `(.L_x_4040) ;  /* 0xfffffffd00ec0947 */ /* 0x004fea000393ffff */
[----:B------:R0:W-:Y:S01]  /*4bd0*/  UTMACMDFLUSH ;  /* 0x00000000000079b7 */ /* 0x0001e20000000000 */
[----:B------:R-:W-:-:S04]  /*4be0*/  DEPBAR.LE SB0, 0x0 ;  /* 0x000080000000791a */ /* 0x000fc80000000000 */
.L_x_4039:
[----:B------:R-:W-:Y:S05]  /*4bf0*/  BSYNC B0 ;  /* 0x0000000000007941 */ /* 0x000fea0003800000 */
.L_x_4038:
        /* <DEDUP_REMOVED lines=28> */
.L_x_4041:
        /* <DEDUP_REMOVED lines=8> */
.L_x_4008:
        /* <DEDUP_REMOVED lines=20> */
.L_x_4043:
        /* <DEDUP_REMOVED lines=13> */
.L_x_4045:
[----:B------:R-:W-:-:S05]  /*5050*/  ULDC UR5, c[0x0][0x8c4] ;  /* 0x0002310000057ab9 */ /* 0x000fca0000000800 */
.L_x_4044:
        /* <DEDUP_REMOVED lines=40> */
.L_x_4046:
        /* <DEDUP_REMOVED lines=49> */
.L_x_4060:
        /* <DEDUP_REMOVED lines=21> */
.L_x_4049:
[----:B------:R-:W-:Y:S05]  /*5740*/  BSYNC B0 ;  /* 0x0000000000007941 */ /* 0x000fea0003800000 */
.L_x_4048:
        /* <DEDUP_REMOVED lines=13> */
.L_x_4051:
[----:B------:R-:W-:Y:S05]  /*5820*/  BSYNC B0 ;  /* 0x0000000000007941 */ /* 0x000fea0003800000 */
.L_x_4050:
[----:B------:R-:W-:Y:S06]  /*5830*/  BAR.ARV 0xa, 0xa0 ;  /* 0x0282800000007b1d */ /* 0x000fec0000002000 */
[----:B------:R-:W-:Y:S04]  /*5840*/  BSSY B0, `(.L_x_4052) ;  /* 0x0000003000007945 */ /* 0x000fe80003800000 */
[----:B------:R-:W-:Y:S05]  /*5850*/  @!P0 BRA `(.L_x_4053) ;  /* 0x0000000000048947 */ /* 0x000fea0003800000 */
[----:B------:R-:W-:-:S04]  /*5860*/  DEPBAR.LE SB0, 0x0 ;  /* 0x000080000000791a */ /* 0x000fc80000000000 */
.L_x_4053:
[----:B------:R-:W-:Y:S05]  /*5870*/  BSYNC B0 ;  /* 0x0000000000007941 */ /* 0x000fea0003800000 */
.L_x_4052:
        /* <DEDUP_REMOVED lines=13> */
.L_x_4055:
[----:B------:R-:W-:Y:S05]  /*5950*/  BSYNC B0 ;  /* 0x0000000000007941 */ /* 0x000fea0003800000 */
.L_x_4054:
        /* <DEDUP_REMOVED lines=13> */
.L_x_4057:
[----:B------:R-:W-:Y:S05]  /*5a30*/  BSYNC B0 ;  /* 0x0000000000007941 */ /* 0x000fea0003800000 */
.L_x_4056:
[----:B------:R-:W-:Y:S01]  /*5a40*/  VIADD R0, R0, 0xfffffffe ;  /* 0xfffffffe00007836 */ /* 0x000fe20000000000 */
[----:B------:R-:W-:Y:S06]  /*5a50*/  BAR.ARV 0xa, 0xa0 ;  /* 0x0282800000007b1d */ /* 0x000fec0000002000 */
[----:B------:R-:W-:Y:S01]  /*5a60*/  BSSY B0, `(.L_x_4058) ;  /* 0x0000004000007945 */ /* 0x000fe20003800000 */
[----:B------:R-:W-:-:S03]  /*5a70*/  ISETP.NE.AND P1, PT, R0, RZ, PT ;  /* 0x000000ff0000720c */ /* 0x000fc60003f25270 */
[----:B------:R-:W-:Y:S10]  /*5a80*/  @!P0 BRA `(.L_x_4059) ;  /* 0x0000000000048947 */ /* 0x000ff40003800000 */
[----:B------:R-:W-:-:S04]  /*5a90*/  DEPBAR.LE SB0, 0x0 ;  /* 0x000080000000791a */ /* 0x000fc80000000000 */
.L_x_4059:
[----:B------:R-:W-:Y:S05]  /*5aa0*/  BSYNC B0 ;  /* 0x0000000000007941 */ /* 0x000fea0003800000 */
.L_x_4058:
[----:B------:R-:W-:Y:S06]  /*5ab0*/  BAR.ARV 0xb, 0xa0 ;  /* 0x02c2800000007b1d */ /* 0x000fec0000002000 */
[----:B------:R-:W-:Y:S02]  /*5ac0*/  UIADD3 UR5, UR5, 0x2, URZ ;  /* 0x0000000205057890 */ /* 0x000fe4000fffe03f */
[----:B------:R-:W-:Y:S01]  /*5ad0*/  UIADD3 UR4, UR4, 0x1, URZ ;  /* 0x0000000104047890 */ /* 0x000fe2000fffe03f */
[----:B------:R-:W-:Y:S11]  /*5ae0*/  @P1 BRA `(.L_x_4060) ;  /* 0xfffffff800c01947 */ /* 0x000ff6000383ffff */
[----:B------:R-:W-:-:S12]  /*5af0*/  UIADD3 UR6, UR16, 0x3000, URZ ;  /* 0x0000300010067890 */ /* 0x000fd8000fffe03f */
.L_x_4047:
        /* <DEDUP_REMOVED lines=19> */
.L_x_4062:
[----:B------:R-:W-:Y:S05]  /*5c30*/  BSYNC B0 ;  /* 0x0000000000007941 */ /* 0x000fea0003800000 */
.L_x_4061:
        /* <DEDUP_REMOVED lines=19> */
.L_x_4064:
[----:B------:R-:W-:Y:S05]  /*5d70*/  BSYNC B0 ;  /* 0x0000000000007941 */ /* 0x000fea0003800000 */
.L_x_4063:
[----:B------:R-:W-:Y:S06]  /*5d80*/  BAR.ARV 0xa, 0xa0 ;  /* 0x0282800000007b1d */ /* 0x000fec0000002000 */
[----:B------:R-:W-:Y:S04]  /*5d90*/  BSSY B0, `(.L_x_4065) ;  /* 0x0000003000007945 */ /* 0x000fe80003800000 */
[----:B------:R-:W-:Y:S05]  /*5da0*/  @!P0 BRA `(.L_x_4066) ;  /* 0x0000000000048947 */ /* 0x000fea0003800000 */
[----:B------:R-:W-:-:S04]  /*5db0*/  DEPBAR.LE SB0, 0x0 ;  /* 0x000080000000791a */ /* 0x000fc80000000000 */
.L_x_4066:
[----:B------:R-:W-:Y:S05]  /*5dc0*/  BSYNC B0 ;  /* 0x0000000000007941 */ /* 0x000fea0003800000 */
.L_x_4065:
[----:B------:R-:W-:Y:S06]  /*5dd0*/  BAR.ARV 0xb, 0xa0 ;  /* 0x02c2800000007b1d */ /* 0x000fec0000002000 */
[----:B------:R-:W-:Y:S05]  /*5de0*/  BRA `(.L_x_4013) ;  /* 0x0000002800547947 */ /* 0x000fea0003800000 */
.L_x_4042:
        /* <DEDUP_REMOVED lines=13> */
.L_x_4067:
        /* <DEDUP_REMOVED lines=14> */
.L_x_4069:
[----:B------:R-:W-:-:S05]  /*5fa0*/  ULDC UR4, c[0x0][0x8c4] ;  /* 0x0002310000047ab9 */ /* 0x000fca0000000800 */
.L_x_4068:
        /* <DEDUP_REMOVED lines=56> */
.L_x_4071:
        /* <DEDUP_REMOVED lines=63> */
.L_x_4101:
        /* <DEDUP_REMOVED lines=13> */
.L_x_4074:
        /* <DEDUP_REMOVED lines=125> */
.L_x_4085:
[----:B------:R-:W-:-:S04]  /*6fc0*/  SHF.L.U32 R21, R9, 0x1f, RZ ;  /* 0x0000001f09157819 */ /* 0x000fc800000006ff */
[----:B-1----:R-:W1:Y:S02]  /*6fd0*/  SYNCS.PHASECHK.TRANS64.TRYWAIT P1, [R0+URZ+0x26840], R21 ;  /* 0x02684015000075a7 */ /* 0x002e64000802017f */
[----:B-12---:R-:W-:Y:S05]  /*6fe0*/  @!P1 BRA `(.L_x_4077) ;  /* 0x0000001800549947 */ /* 0x006fea0003800000 */
.L_x_4102:
[----:B------:R-:W-:Y:S05]  /*6ff0*/  @P0 BRA `(.L_x_4078) ;  /* 0x0000000000140947 */ /* 0x000fea0003800000 */
[----:B------:R-:W-:Y:S01]  /*7000*/  ISETP.NE.AND P1, PT, R16, RZ, PT ;  /* 0x000000ff1000720c */ /* 0x000fe20003f25270 */
[----:B------:R-:W-:-:S04]  /*7010*/  IMAD.MOV.U32 R3, RZ, RZ, 0x3100 ;  /* 0x00003100ff037424 */ /* 0x000fc800078e00ff */
[----:B------:R2:W-:Y:S08]  /*7020*/  SYNCS.ARRIVE.TRANS64 RZ, [R0+URZ+0x26830], R3 ;  /* 0x0268300300ff79a7 */ /* 0x0005f0000800003f */
[----:B------:R-:W-:Y:S05]  /*7030*/  @!P1 BRA `(.L_x_4078) ;  /* 0x0000000000049947 */ /* 0x000fea0003800000 */
[----:B------:R-:W-:Y:S01]  /*7040*/  BPT.TRAP 0x1 ;  /* 0x000000040000795c */ /* 0x000fe20000300000 */
.L_x_4078:
        /* <DEDUP_REMOVED lines=43> */
.L_x_4103:
[----:B------:R-:W-:Y:S05]  /*7300*/  @P0 BRA `(.L_x_4080) ;  /* 0x0000000000140947 */ /* 0x000fea0003800000 */
[----:B------:R-:W-:Y:S01]  /*7310*/  ISETP.NE.AND P1, PT, R16, RZ, PT ;  /* 0x000000ff1000720c */ /* 0x000fe20003f25270 */
[----:B------:R-:W-:-:S04]  /*7320*/  IMAD.MOV.U32 R3, RZ, RZ, 0x3100 ;  /* 0x00003100ff037424 */ /* 0x000fc800078e00ff */
[----:B------:R3:W-:Y:S08]  /*7330*/  SYNCS.ARRIVE.TRANS64 RZ, [R0+URZ+0x26818], R3 ;  /* 0x0268180300ff79a7 */ /* 0x0007f0000800003f */
[----:B------:R-:W-:Y:S05]  /*7340*/  @!P1 BRA `(.L_x_4080) ;  /* 0x0000000000049947 */ /* 0x000fea0003800000 */
[----:B------:R-:W-:Y:S01]  /*7350*/  BPT.TRAP 0x1 ;  /* 0x000000040000795c */ /* 0x000fe20000300000 */
.L_x_4080:
        /* <DEDUP_REMOVED lines=36> */
.L_x_4104:
        /* <DEDUP_REMOVED lines=9> */
.L_x_4082:
        /* <DEDUP_REMOVED lines=38> */
.L_x_4106:
[----:B------:R-:W-:Y:S05]  /*7890*/  @P0 BRA `(.L_x_4084) ;  /* 0x0000000000140947 */ /* 0x000fea0003800000 */
[----:B------:R-:W-:Y:S01]  /*78a0*/  ISETP.NE.AND P1, PT, R16, RZ, PT ;  /* 0x000000ff1000720c */ /* 0x000fe20003f25270 */
[----:B-1----:R-:W-:-:S04]  /*78b0*/  IMAD.MOV.U32 R5, RZ, RZ, 0x3100 ;  /* 0x00003100ff057424 */ /* 0x002fc800078e00ff */
[----:B------:R2:W-:Y:S08]  /*78c0*/  SYNCS.ARRIVE.TRANS64 RZ, [R0+URZ+0x26810], R5 ;  /* 0x0268100500ff79a7 */ /* 0x0005f0000800003f */
[----:B------:R-:W-:Y:S05]  /*78d0*/  @!P1 BRA `(.L_x_4084) ;  /* 0x0000000000049947 */ /* 0x000fea0003800000 */
[----:B------:R-:W-:Y:S01]  /*78e0*/  BPT.TRAP 0x1 ;  /* 0x000000040000795c */ /* 0x000fe20000300000 */
.L_x_4084:
        /* <DEDUP_REMOVED lines=37> */
.L_x_4076:
[----:B------:R-:W-:-:S13]  /*7b40*/  ISETP.NE.AND P1, PT, R13, RZ, PT ;  /* 0x000000ff0d00720c */ /* 0x000fda0003f25270 */
[----:B------:R-:W-:Y:S05]  /*7b50*/  @!P1 BRA `(.L_x_4075) ;  /* 0x0000000400689947 */ /* 0x000fea0003800000 */
[----:B------:R-:W-:-:S04]  /*7b60*/  SHF.L.U32 R7, R9, 0x1f, RZ ;  /* 0x0000001f09077819 */ /* 0x000fc800000006ff */
[----:B------:R-:W1:Y:S02]  /*7b70*/  SYNCS.PHASECHK.TRANS64.TRYWAIT P1, [R0+URZ+0x26840], R7 ;  /* 0x02684007000075a7 */ /* 0x000e64000802017f */
[----:B-1----:R-:W-:Y:S05]  /*7b80*/  @!P1 BRA `(.L_x_4086) ;  /* 0x0000000c00c09947 */ /* 0x002fea0003800000 */
.L_x_4107:
[----:B------:R-:W-:Y:S05]  /*7b90*/  @P0 BRA `(.L_x_4087) ;  /* 0x0000000000140947 */ /* 0x000fea0003800000 */
[----:B------:R-:W-:Y:S01]  /*7ba0*/  ISETP.NE.AND P1, PT, R16, RZ, PT ;  /* 0x000000ff1000720c */ /* 0x000fe20003f25270 */
[----:B------:R-:W-:-:S04]  /*7bb0*/  IMAD.MOV.U32 R5, RZ, RZ, 0x3100 ;  /* 0x00003100ff057424 */ /* 0x000fc800078e00ff */
[----:B------:R2:W-:Y:S08]  /*7bc0*/  SYNCS.ARRIVE.TRANS64 RZ, [R0+URZ+0x26830], R5 ;  /* 0x0268300500ff79a7 */ /* 0x0005f0000800003f */
[----:B------:R-:W-:Y:S05]  /*7bd0*/  @!P1 BRA `(.L_x_4087) ;  /* 0x0000000000049947 */ /* 0x000fea0003800000 */
[----:B------:R-:W-:Y:S01]  /*7be0*/  BPT.TRAP 0x1 ;  /* 0x000000040000795c */ /* 0x000fe20000300000 */
.L_x_4087:
        /* <DEDUP_REMOVED lines=41> */
.L_x_4108:
[----:B------:R-:W-:Y:S05]  /*7e80*/  @P0 BRA `(.L_x_4089) ;  /* 0x0000000000140947 */ /* 0x000fea0003800000 */
[----:B------:R-:W-:Y:S01]  /*7e90*/  ISETP.NE.AND P0, PT, R16, RZ, PT ;  /* 0x000000ff1000720c */ /* 0x000fe20003f05270 */
[----:B------:R-:W-:-:S04]  /*7ea0*/  IMAD.MOV.U32 R5, RZ, RZ, 0x3100 ;  /* 0x00003100ff057424 */ /* 0x000fc800078e00ff */
[----:B------:R3:W-:Y:S08]  /*7eb0*/  SYNCS.ARRIVE.TRANS64 RZ, [R0+URZ+0x26818], R5 ;  /* 0x0268180500ff79a7 */ /* 0x0007f0000800003f */
[----:B------:R-:W-:Y:S05]  /*7ec0*/  @!P0 BRA `(.L_x_4089) ;  /* 0x0000000000048947 */ /* 0x000fea0003800000 */
[----:B------:R-:W-:Y:S01]  /*7ed0*/  BPT.TRAP 0x1 ;  /* 0x000000040000795c */ /* 0x000fe20000300000 */
.L_x_4089:
        /* <DEDUP_REMOVED lines=34> */
.L_x_4075:
[----:B------:R-:W3:Y:S01]  /*8100*/  S2R R2, SR_TID.X ;  /* 0x0000000000027919 */ /* 0x000ee20000002100 */
[----:B------:R-:W-:Y:S01]  /*8110*/  IMAD R3, R12, 0x8, R0 ;  /* 0x000000080c037824 */ /* 0x000fe200078e0200 */
[----:B---3--:R-:W-:Y:S02]  /*8120*/  LOP3.LUT R4, R2, 0x7f, RZ, 0xc0, !PT ;  /* 0x0000007f02047812 */ /* 0x008fe400078ec0ff */
[----:B------:R-:W-:Y:S02]  /*8130*/  SHF.L.U32 R2, R9, 0x1f, RZ ;  /* 0x0000001f09027819 */ /* 0x000fe400000006ff */
[----:B------:R-:W-:Y:S02]  /*8140*/  ISETP.NE.AND P1, PT, R4, RZ, PT ;  /* 0x000000ff0400720c */ /* 0x000fe40003f25270 */
[----:B------:R-:W3:Y:S02]  /*8150*/  SYNCS.PHASECHK.TRANS64.TRYWAIT P0, [R3+URZ+0x26840], R2 ;  /* 0x02684002030075a7 */ /* 0x000ee4000800017f */
[----:B---3--:R-:W-:Y:S09]  /*8160*/  @!P0 BRA `(.L_x_4090) ;  /* 0x0000000800708947 */ /* 0x008ff20003800000 */
.L_x_4109:
[----:B------:R-:W-:Y:S05]  /*8170*/  @P1 BRA `(.L_x_4091) ;  /* 0x0000000000181947 */ /* 0x000fea0003800000 */
[----:B------:R-:W4:Y:S01]  /*8180*/  S2R R4, SR_TID.X ;  /* 0x0000000000047919 */ /* 0x000f220000002100 */
[----:B---3--:R-:W-:-:S04]  /*8190*/  IMAD.MOV.U32 R2, RZ, RZ, 0x3100 ;  /* 0x00003100ff027424 */ /* 0x008fc800078e00ff */
[----:B------:R3:W-:Y:S01]  /*81a0*/  SYNCS.ARRIVE.TRANS64 RZ, [R3+URZ+0x26830], R2 ;  /* 0x0268300203ff79a7 */ /* 0x0007e2000800003f */
[----:B----4-:R-:W-:-:S13]  /*81b0*/  LOP3.LUT P0, RZ, R4, 0x1f, RZ, 0xc0, !PT ;  /* 0x0000001f04ff7812 */ /* 0x010fda000780c0ff */
[----:B---3--:R-:W-:Y:S05]  /*81c0*/  @!P0 BRA `(.L_x_4091) ;  /* 0x0000000000048947 */ /* 0x008fea0003800000 */
[----:B------:R-:W-:Y:S01]  /*81d0*/  BPT.TRAP 0x1 ;  /* 0x000000040000795c */ /* 0x000fe20000300000 */
.L_x_4091:
        /* <DEDUP_REMOVED lines=48> */
.L_x_4072:
[----:B------:R-:W-:Y:S05]  /*84e0*/  BSYNC B0 ;  /* 0x0000000000007941 */ /* 0x000fea0003800000 */
.L_x_4070:
[----:B------:R-:W-:-:S03]  /*84f0*/  UMOV UR8, 0xffffffff ;  /* 0xffffffff00087882 */ /* 0x000fc60000000000 */
[----:B------:R-:W-:Y:S05]  /*8500*/  BRA.DIV UR8, `(.L_x_4092) ;  /* 0x00000006089c7947 */ /* 0x000fea000b800000 */
[----:B------:R-:W-:-:S13]  /*8510*/  ELECT P0, URZ, PT ;  /* 0x00000000003f782f */ /* 0x000fda0003800000 */
.L_x_4112:
[----:B------:R-:W-:Y:S05]  /*8520*/  @!P0 BRA `(.L_x_4013) ;  /* 0x0000000000848947 */ /* 0x000fea0003800000 */
[----:B------:R-:W-:-:S06]  /*8530*/  ULOP3.LUT UR8, UR38, 0x2, URZ, 0xfc, !UPT ;  /* 0x0000000226087892 */ /* 0x000fcc000f8efc3f */
[----:B------:R-:W-:-:S05]  /*8540*/  IMAD.U32 R2, RZ, RZ, UR8 ;  /* 0x00000008ff027e24 */ /* 0x000fca000f8e00ff */
[----:B------:R-:W-:-:S13]  /*8550*/  ISETP.NE.AND P0, PT, R2, 0x3, PT ;  /* 0x000000030200780c */ /* 0x000fda0003f05270 */
[----:B------:R-:W-:Y:S05]  /*8560*/  @!P0 BRA `(.L_x_4093) ;  /* 0x0000000000048947 */ /* 0x000fea0003800000 */
[----:B--2---:R-:W-:Y:S01]  /*8570*/  BPT.TRAP 0x1 ;  /* 0x000000040000795c */ /* 0x004fe20000300000 */
.L_x_4093:
        /* <DEDUP_REMOVED lines=15> */
.L_x_4113:
[----:B------:R-:W3:Y:S02]  /*8670*/  SYNCS.PHASECHK.TRANS64.TRYWAIT P1, [R3+URZ], R2 ;  /* 0x00000002030075a7 */ /* 0x000ee4000802017f */
[----:B---3--:R-:W-:Y:S05]  /*8680*/  @!P1 BRA `(.L_x_4095) ;  /* 0x0000000400749947 */ /* 0x008fea0003800000 */
.L_x_4114:
[----:B------:R-:W-:Y:S05]  /*8690*/  @!P0 BRA `(.L_x_4096) ;  /* 0x0000000000048947 */ /* 0x000fea0003800000 */
[----:B--2---:R-:W-:Y:S01]  /*86a0*/  BPT.TRAP 0x1 ;  /* 0x000000040000795c */ /* 0x004fe20000300000 */
.L_x_4096:
[----:B---3--:R-:W-:-:S04]  /*86b0*/  VIADD R3, R7, 0x26840 ;  /* 0x0002684007037836 */ /* 0x008fc80000000000 */
[----:B------:R-:W-:-:S04]  /*86c0*/  IMAD R0, R0, 0x8, R3 ;  /* 0x0000000800007824 */ /* 0x000fc800078e0203 */
[----:B------:R-:W3:Y:S02]  /*86d0*/  SYNCS.PHASECHK.TRANS64.TRYWAIT P0, [R0+URZ], R5 ;  /* 0x00000005000075a7 */ /* 0x000ee4000800017f */
[----:B---3--:R-:W-:Y:S05]  /*86e0*/  @!P0 BRA `(.L_x_4097) ;  /* 0x0000000400708947 */ /* 0x008fea0003800000 */
.L_x_4115:
[----:B------:R-:W-:-:S07]  /*86f0*/  IMAD R3, R4, 0x8, R3 ;  /* 0x0000000804037824 */ /* 0x000fce00078e0203 */
.L_x_4098:
[----:B----4-:R4:W1:Y:S02]  /*8700*/  SYNCS.PHASECHK.TRANS64.TRYWAIT P0, [R3+URZ], R2 ;  /* 0x00000002030075a7 */ /* 0x010864000800017f */
[----:B-1----:R-:W-:Y:S05]  /*8710*/  @!P0 NANOSLEEP.SYNCS 0x989680 ;  /* 0x009896800000895d */ /* 0x002fea0003900000 */
[----:B------:R-:W1:Y:S02]  /*8720*/  @!P0 SYNCS.PHASECHK.TRANS64 P0, [R3+URZ], R2 ;  /* 0x00000002030085a7 */ /* 0x000e64000800007f */
[----:B-1----:R-:W-:Y:S05]  /*8730*/  @!P0 BRA `(.L_x_4098) ;  /* 0xfffffffc00f08947 */ /* 0x002fea000383ffff */
.L_x_4013:
[----:B--2---:R-:W-:Y:S05]  /*8740*/  BSYNC B6 ;  /* 0x0000000000067941 */ /* 0x004fea0003800000 */
.L_x_4007:
[----:B------:R-:W-:Y:S05]  /*8750*/  EXIT ;  /* 0x000000000000794d */ /* 0x000fea0003800000 */
.L_x_4023:
[----:B------:R-:W-:Y:S02]  /*8760*/  IMAD.MOV.U32 R13, RZ, RZ, R16 ;  /* 0x000000ffff0d7224 */ /* 0x000fe400078e0010 */
[----:B------:R-:W-:Y:S02]  /*8770*/  IMAD.MOV.U32 R12, RZ, RZ, RZ ;  /* 0x000000ffff0c7224 */ /* 0x000fe400078e00ff */
[----:B------:R-:W-:Y:S02]  /*8780*/  IMAD.MOV.U32 R11, RZ, RZ, 0x1f ;  /* 0x0000001fff0b7424 */ /* 0x000fe400078e00ff */
[----:B------:R-:W-:-:S07]  /*8790*/  IMAD.MOV.U32 R15, RZ, RZ, -0x1 ;  /* 0xffffffffff0f7424 */ /* 0x000fce00078e00ff */
[----:B-----5:R-:W-:Y:S05]  /*87a0*/  WARPSYNC.COLLECTIVE R15, `(.L_x_4099) ;  /* 0x000000000f087348 */ /* 0x020fea0003c00000 */
[----:B------:R1:W2:Y:S02]  /*87b0*/  SHFL.IDX P6, R14, R13, R12, R11 ;  /* 0x0000000c0d0e7389 */ /* 0x0002a400000c000b */
[----:B-12--5:R-:W-:Y:S01]  /*87c0*/  ENDCOLLECTIVE ;  /* 0x000000000000791b */ /* 0x026fe20003800000 */
.L_x_4099:
[----:B------:R-:W-:Y:S05]  /*87d0*/  BRA `(.L_x_4100) ;  /* 0xffffff8800e07947 */ /* 0x000fea000383ffff */
.L_x_4025:
[----:B--2---:R2:W3:Y:S02]  /*87e0*/  SYNCS.PHASECHK.TRANS64.TRYWAIT P1, [R18+URZ+0x26800], R5 ;  /* 0x02680005120075a7 */ /* 0x0044e4000802017f */
[----:B---3--:R-:W-:Y:S05]  /*87f0*/  @!P1 NANOSLEEP.SYNCS 0x989680 ;  /* 0x009896800000995d */ /* 0x008fea0003900000 */
[----:B------:R-:W3:Y:S02]  /*8800*/  @!P1 SYNCS.PHASECHK.TRANS64 P1, [R18+URZ+0x26800], R5 ;  /* 0x02680005120095a7 */ /* 0x000ee4000802007f */
[----:B---3--:R-:W-:Y:S05]  /*8810*/  @!P1 BRA `(.L_x_4025) ;  /* 0xfffffffc00f09947 */ /* 0x008fea000383ffff */
[----:B------:R-:W-:Y:S05]  /*8820*/  BRA `(.L_x_4024) ;  /* 0xffffff8c00047947 */ /* 0x000fea000383ffff */
.L_x_4030:
[----:B--2---:R-:W-:-:S04]  /*8830*/  IMAD.U32 R5, RZ, RZ, UR8 ;  /* 0x00000008ff057e24 */ /* 0x004fc8000f8e00ff */
[----:B------:R2:W3:Y:S03]  /*8840*/  SYNCS.PHASECHK.TRANS64.TRYWAIT P1, [R5+URZ+0x26810], R16 ;  /* 0x02681010050075a7 */ /* 0x0004e6000802017f */
[----:B---3--:R-:W-:Y:S05]  /*8850*/  @!P1 NANOSLEEP.SYNCS 0x989680 ;  /* 0x009896800000995d */ /* 0x008fea0003900000 */
[----:B------:R-:W3:Y:S02]  /*8860*/  @!P1 SYNCS.PHASECHK.TRANS64 P1, [R5+URZ+0x26810], R16 ;  /* 0x02681010050095a7 */ /* 0x000ee4000802007f */
[----:B---3--:R-:W-:Y:S05]  /*8870*/  @!P1 BRA `(.L_x_4030) ;  /* 0xfffffffc00ec9947 */ /* 0x008fea000383ffff */
[----:B------:R-:W-:Y:S05]  /*8880*/  BRA `(.L_x_4029) ;  /* 0xffffff9400647947 */ /* 0x000fea000383ffff */
.L_x_4034:
[----:B------:R-:W-:-:S04]  /*8890*/  IMAD.U32 R5, RZ, RZ, UR8 ;  /* 0x00000008ff057e24 */ /* 0x000fc8000f8e00ff */
[----:B------:R1:W1:Y:S03]  /*88a0*/  SYNCS.PHASECHK.TRANS64.TRYWAIT P1, [R5+URZ+0x26830], R16 ;  /* 0x02683010050075a7 */ /* 0x000266000802017f */
[----:B-1----:R-:W-:Y:S05]  /*88b0*/  @!P1 NANOSLEEP.SYNCS 0x989680 ;  /* 0x009896800000995d */ /* 0x002fea0003900000 */
[----:B------:R-:W1:Y:S02]  /*88c0*/  @!P1 SYNCS.PHASECHK.TRANS64 P1, [R5+URZ+0x26830], R16 ;  /* 0x02683010050095a7 */ /* 0x000e64000802007f */
[----:B-1----:R-:W-:Y:S05]  /*88d0*/  @!P1 BRA `(.L_x_4034) ;  /* 0xfffffffc00ec9947 */ /* 0x002fea000383ffff */
[----:B------:R-:W-:Y:S05]  /*88e0*/  BRA `(.L_x_4033) ;  /* 0xffffff9800707947 */ /* 0x000fea000383ffff */
.L_x_4073:
[----:B-1----:R1:W2:Y:S02]  /*88f0*/  SYNCS.PHASECHK.TRANS64.TRYWAIT P0, [R0+URZ+0x26820], R3 ;  /* 0x02682003000075a7 */ /* 0x0022a4000800017f */
[----:B--2---:R-:W-:Y:S05]  /*8900*/  @!P0 NANOSLEEP.SYNCS 0x989680 ;  /* 0x009896800000895d */ /* 0x004fea0003900000 */
[----:B------:R-:W2:Y:S02]  /*8910*/  @!P0 SYNCS.PHASECHK.TRANS64 P0, [R0+URZ+0x26820], R3 ;  /* 0x02682003000085a7 */ /* 0x000ea4000800007f */
[----:B--2---:R-:W-:Y:S05]  /*8920*/  @!P0 BRA `(.L_x_4073) ;  /* 0xfffffffc00f08947 */ /* 0x004fea000383ffff */
[----:B------:R-:W-:Y:S05]  /*8930*/  BRA `(.L_x_4101) ;  /* 0xffffffdc00787947 */ /* 0x000fea000383ffff */
.L_x_4077:
[----:B-1----:R1:W2:Y:S02]  /*8940*/  SYNCS.PHASECHK.TRANS64.TRYWAIT P1, [R0+URZ+0x26840], R21 ;  /* 0x02684015000075a7 */ /* 0x0022a4000802017f */
[----:B--2---:R-:W-:Y:S05]  /*8950*/  @!P1 NANOSLEEP.SYNCS 0x989680 ;  /* 0x009896800000995d */ /* 0x004fea0003900000 */
[----:B------:R-:W2:Y:S02]  /*8960*/  @!P1 SYNCS.PHASECHK.TRANS64 P1, [R0+URZ+0x26840], R21 ;  /* 0x02684015000095a7 */ /* 0x000ea4000802007f */
[----:B--2---:R-:W-:Y:S05]  /*8970*/  @!P1 BRA `(.L_x_4077) ;  /* 0xfffffffc00f09947 */ /* 0x004fea000383ffff */
[----:B------:R-:W-:Y:S05]  /*8980*/  BRA `(.L_x_4102) ;  /* 0xffffffe400987947 */ /* 0x000fea000383ffff */
.L_x_4079:
[----:B--2---:R2:W3:Y:S02]  /*8990*/  SYNCS.PHASECHK.TRANS64.TRYWAIT P1, [R0+URZ+0x26828], R21 ;  /* 0x02682815000075a7 */ /* 0x0044e4000802017f */
[----:B---3--:R-:W-:Y:S05]  /*89a0*/  @!P1 NANOSLEEP.SYNCS 0x989680 ;  /* 0x009896800000995d */ /* 0x008fea0003900000 */
[----:B------:R-:W3:Y:S02]  /*89b0*/  @!P1 SYNCS.PHASECHK.TRANS64 P1, [R0+URZ+0x26828], R21 ;  /* 0x02682815000095a7 */ /* 0x000ee4000802007f */
[----:B---3--:R-:W-:Y:S05]  /*89c0*/  @!P1 BRA `(.L_x_4079) ;  /* 0xfffffffc00f09947 */ /* 0x008fea000383ffff */
[----:B------:R-:W-:Y:S05]  /*89d0*/  BRA `(.L_x_4103) ;  /* 0xffffffe800487947 */ /* 0x000fea000383ffff */
.L_x_4081:
[----:B---3--:R3:W4:Y:S02]  /*89e0*/  SYNCS.PHASECHK.TRANS64.TRYWAIT P1, [R0+URZ+0x26848], R21 ;  /* 0x02684815000075a7 */ /* 0x008724000802017f */
[----:B----4-:R-:W-:Y:S05]  /*89f0*/  @!P1 NANOSLEEP.SYNCS 0x989680 ;  /* 0x009896800000995d */ /* 0x010fea0003900000 */
[----:B------:R-:W4:Y:S02]  /*8a00*/  @!P1 SYNCS.PHASECHK.TRANS64 P1, [R0+URZ+0x26848], R21 ;  /* 0x02684815000095a7 */ /* 0x000f24000802007f */
[----:B----4-:R-:W-:Y:S05]  /*8a10*/  @!P1 BRA `(.L_x_4081) ;  /* 0xfffffffc00f09947 */ /* 0x010fea000383ffff */
[----:B------:R-:W-:Y:S05]  /*8a20*/  BRA `(.L_x_4104) ;  /* 0xffffffe800dc7947 */ /* 0x000fea000383ffff */
.L_x_4083:
[----:B------:R-:W-:-:S07]  /*8a30*/  SHF.L.U32 R5, R9, 0x1f, RZ ;  /* 0x0000001f09057819 */ /* 0x000fce00000006ff */
.L_x_4105:
[----:B-1----:R1:W2:Y:S02]  /*8a40*/  SYNCS.PHASECHK.TRANS64.TRYWAIT P1, [R0+URZ+0x26820], R5 ;  /* 0x02682005000075a7 */ /* 0x0022a4000802017f */
[----:B--2---:R-:W-:Y:S05]  /*8a50*/  @!P1 NANOSLEEP.SYNCS 0x989680 ;  /* 0x009896800000995d */ /* 0x004fea0003900000 */
[----:B------:R-:W2:Y:S02]  /*8a60*/  @!P1 SYNCS.PHASECHK.TRANS64 P1, [R0+URZ+0x26820], R5 ;  /* 0x02682005000095a7 */ /* 0x000ea4000802007f */
[----:B--2---:R-:W-:Y:S05]  /*8a70*/  @!P1 BRA `(.L_x_4105) ;  /* 0xfffffffc00f09947 */ /* 0x004fea000383ffff */
[----:B------:R-:W-:Y:S05]  /*8a80*/  BRA `(.L_x_4106) ;  /* 0xffffffec00807947 */ /* 0x000fea000383ffff */
.L_x_4086:
[----:B-1----:R1:W2:Y:S02]  /*8a90*/  SYNCS.PHASECHK.TRANS64.TRYWAIT P1, [R0+URZ+0x26840], R7 ;  /* 0x02684007000075a7 */ /* 0x0022a4000802017f */
[----:B--2---:R-:W-:Y:S05]  /*8aa0*/  @!P1 NANOSLEEP.SYNCS 0x989680 ;  /* 0x009896800000995d */ /* 0x004fea0003900000 */
[----:B------:R-:W2:Y:S02]  /*8ab0*/  @!P1 SYNCS.PHASECHK.TRANS64 P1, [R0+URZ+0x26840], R7 ;  /* 0x02684007000095a7 */ /* 0x000ea4000802007f */
[----:B--2---:R-:W-:Y:S05]  /*8ac0*/  @!P1 BRA `(.L_x_4086) ;  /* 0xfffffffc00f09947 */ /* 0x004fea000383ffff */
[----:B------:R-:W-:Y:S05]  /*8ad0*/  BRA `(.L_x_4107) ;  /* 0xfffffff0002c7947 */ /* 0x000fea000383ffff */
.L_x_4088:
[----:B--2---:R2:W3:Y:S02]  /*8ae0*/  SYNCS.PHASECHK.TRANS64.TRYWAIT P1, [R0+URZ+0x26828], R7 ;  /* 0x02682807000075a7 */ /* 0x0044e4000802017f */
[----:B---3--:R-:W-:Y:S05]  /*8af0*/  @!P1 NANOSLEEP.SYNCS 0x989680 ;  /* 0x009896800000995d */ /* 0x008fea0003900000 */
[----:B------:R-:W3:Y:S02]  /*8b00*/  @!P1 SYNCS.PHASECHK.TRANS64 P1, [R0+URZ+0x26828], R7 ;  /* 0x02682807000095a7 */ /* 0x000ee4000802007f */
[----:B---3--:R-:W-:Y:S05]  /*8b10*/  @!P1 BRA `(.L_x_4088) ;  /* 0xfffffffc00f09947 */ /* 0x008fea000383ffff */
[----:B------:R-:W-:Y:S05]  /*8b20*/  BRA `(.L_x_4108) ;  /* 0xfffffff000d47947 */ /* 0x000fea000383ffff */
.L_x_4090:
[----:B---3--:R3:W4:Y:S02]  /*8b30*/  SYNCS.PHASECHK.TRANS64.TRYWAIT P0, [R3+URZ+0x26840], R2 ;  /* 0x02684002030075a7 */ /* 0x008724000800017f */
[----:B----4-:R-:W-:Y:S05]  /*8b40*/  @!P0 NANOSLEEP.SYNCS 0x989680 ;  /* 0x009896800000895d */ /* 0x010fea0003900000 */
[----:B------:R-:W4:Y:S02]  /*8b50*/  @!P0 SYNCS.PHASECHK.TRANS64 P0, [R3+URZ+0x26840], R2 ;  /* 0x02684002030085a7 */ /* 0x000f24000800007f */
[----:B----4-:R-:W-:Y:S05]  /*8b60*/  @!P0 BRA `(.L_x_4090) ;  /* 0xfffffffc00f08947 */ /* 0x010fea000383ffff */
[----:B------:R-:W-:Y:S05]  /*8b70*/  BRA `(.L_x_4109) ;  /* 0xfffffff4007c7947 */ /* 0x000fea000383ffff */
.L_x_4092:
[----:B------:R-:W-:Y:S01]  /*8b80*/  BSSY B0, `(.L_x_4110) ;  /* 0x0000006000007945 */ /* 0x000fe20003800000 */
[----:B------:R-:W-:-:S07]  /*8b90*/  IMAD.MOV.U32 R15, RZ, RZ, -0x1 ;  /* 0xffffffffff0f7424 */ /* 0x000fce00078e00ff */
[----:B--2---:R-:W-:Y:S05]  /*8ba0*/  WARPSYNC.COLLECTIVE R15, `(.L_x_4111) ;  /* 0x000000000f0c7348 */ /* 0x004fea0003c00000 */
[----:B------:R-:W-:Y:S02]  /*8bb0*/  ELECT P6, UR62, PT ;  /* 0x00000000003e782f */ /* 0x000fe400038c0000 */
[----:B------:R-:W-:Y:S01]  /*8bc0*/  MOV R14, UR62 ;  /* 0x0000003e000e7c02 */ /* 0x000fe20008000f00 */
[----:B--2---:R-:W-:Y:S10]  /*8bd0*/  ENDCOLLECTIVE ;  /* 0x000000000000791b */ /* 0x004ff40003800000 */
.L_x_4111:
[----:B------:R-:W-:Y:S05]  /*8be0*/  BSYNC B0 ;  /* 0x0000000000007941 */ /* 0x000fea0003800000 */
.L_x_4110:
[----:B------:R-:W-:Y:S01]  /*8bf0*/  PLOP3.LUT P0, PT, P6, PT, PT, 0x80, 0x0 ;  /* 0x000000000000781c */ /* 0x000fe2000370f070 */
[----:B------:R-:W-:-:S12]  /*8c00*/  BRA `(.L_x_4112) ;  /* 0xfffffff800447947 */ /* 0x000fd8000383ffff */
.L_x_4094:
[----:B-1----:R1:W3:Y:S02]  /*8c10*/  SYNCS.PHASECHK.TRANS64.TRYWAIT P1, [R6+URZ], R5 ;  /* 0x00000005060075a7 */ /* 0x0022e4000802017f */
[----:B---3--:R-:W-:Y:S05]  /*8c20*/  @!P1 NANOSLEEP.SYNCS 0x989680 ;  /* 0x009896800000995d */ /* 0x008fea0003900000 */
[----:B------:R-:W3:Y:S02]  /*8c30*/  @!P1 SYNCS.PHASECHK.TRANS64 P1, [R6+URZ], R5 ;  /* 0x00000005060095a7 */ /* 0x000ee4000802007f */
[----:B---3--:R-:W-:Y:S05]  /*8c40*/  @!P1 BRA `(.L_x_4094) ;  /* 0xfffffffc00f09947 */ /* 0x008fea000383ffff */
[----:B------:R-:W-:Y:S05]  /*8c50*/  BRA `(.L_x_4113) ;  /* 0xfffffff800847947 */ /* 0x000fea000383ffff */
.L_x_4095:
[----:B---3--:R3:W4:Y:S02]  /*8c60*/  SYNCS.PHASECHK.TRANS64.TRYWAIT P1, [R3+URZ], R2 ;  /* 0x00000002030075a7 */ /* 0x008724000802017f */
[----:B----4-:R-:W-:Y:S05]  /*8c70*/  @!P1 NANOSLEEP.SYNCS 0x989680 ;  /* 0x009896800000995d */ /* 0x010fea0003900000 */
[----:B------:R-:W4:Y:S02]  /*8c80*/  @!P1 SYNCS.PHASECHK.TRANS64 P1, [R3+URZ], R2 ;  /* 0x00000002030095a7 */ /* 0x000f24000802007f */
[----:B----4-:R-:W-:Y:S05]  /*8c90*/  @!P1 BRA `(.L_x_4095) ;  /* 0xfffffffc00f09947 */ /* 0x010fea000383ffff */
[----:B------:R-:W-:Y:S05]  /*8ca0*/  BRA `(.L_x_4114) ;  /* 0xfffffff800787947 */ /* 0x000fea000383ffff */
.L_x_4097:
[----:B---3--:R3:W4:Y:S02]  /*8cb0*/  SYNCS.PHASECHK.TRANS64.TRYWAIT P0, [R0+URZ], R5 ;  /* 0x00000005000075a7 */ /* 0x008724000800017f */
[----:B----4-:R-:W-:Y:S05]  /*8cc0*/  @!P0 NANOSLEEP.SYNCS 0x989680 ;  /* 0x009896800000895d */ /* 0x010fea0003900000 */
[----:B------:R-:W4:Y:S02]  /*8cd0*/  @!P0 SYNCS.PHASECHK.TRANS64 P0, [R0+URZ], R5 ;  /* 0x00000005000085a7 */ /* 0x000f24000800007f */
[----:B----4-:R-:W-:Y:S05]  /*8ce0*/  @!P0 BRA `(.L_x_4097) ;  /* 0xfffffffc00f08947 */ /* 0x010fea000383ffff */
[----:B------:R-:W-:Y:S05]  /*8cf0*/  BRA `(.L_x_4115) ;  /* 0xfffffff8007c7947 */ /* 0x000fea000383ffff */
.L_x_4116:
        /* <DEDUP_REMOVED lines=16> */
.L_x_6583:


//--------------------- .text._ZN7cutlass13device_kernelIN5flash11enable_sm90INS1_16FlashAttnBwdSm90INS1_25CollectiveMainloopBwdSm90ILi2ELi2ELi2EN4cute5tupleIJNS5_1CILi1EEES8_S8_EEENS6_IJNS7_ILi64EEENS7_ILi128EEENS7_ILi96EEEEEENS_6half_tEfNS_4arch4Sm90ELb0ELb0ELb0ELb1ELb1ELb1ELb0ELb0ELi2ELi1ELi2ELi1ELb1EEENS1_24CollectiveEpilogueBwdGQAISD_fSG_Li256ELb1ELb1EEENS1_19SingleTileSchedulerILb1ELb0ELb0ELi128EEEEEEEEEvNT_6ParamsE --------------------------
	.section	.text._ZN7cutlass13device_kernelIN5flash11enable_sm90INS1_16FlashAttnBwdSm90INS1_25CollectiveMainloopBwdSm90ILi2ELi2ELi2EN4cute5tupleIJNS5_1CILi1EEES8_S8_EEENS6_IJNS7_ILi64EEENS7_ILi128EEENS7_ILi96EEEEEENS_6half_tEfNS_4arch4Sm90ELb0ELb0ELb0ELb1ELb1ELb1ELb0ELb0ELi2ELi1ELi2ELi1ELb1EEENS1_24CollectiveEpilogueBwdGQAISD_fSG_Li256ELb1ELb1EEENS1_19SingleTileSchedulerILb1ELb0ELb0ELi128EEEEEEEEEvNT_6ParamsE,"ax",@progbits
	.align	128
.text._ZN7cutlass13device_kernelIN5flash11enable_sm90INS1_16FlashAttnBwdSm90INS1_25CollectiveMainloopBwdSm90ILi2ELi2ELi2EN4cute5tupleIJNS5_1CILi1EEES8_S8_EEENS6_IJNS7_ILi64EEENS7_ILi128EEENS7_ILi96EEEEEENS_6half_tEfNS_4arch4Sm90ELb0ELb0ELb0ELb1ELb1ELb1ELb0ELb0ELi2ELi1ELi2ELi1ELb1EEENS1_24CollectiveEpilogueBwdGQAISD_fSG_Li256ELb1ELb1EEENS1_19SingleTileSchedulerILb1ELb0ELb0ELi128EEEEEEEEEvNT_6ParamsE:
        .type           _ZN7cutlass13device_kernelIN5flash11enable_sm90INS1_16FlashAttnBwdSm90INS1_25CollectiveMainloopBwdSm90ILi2ELi2ELi2EN4cute5tupleIJNS5_1CILi1EEES8_S8_EEENS6_IJNS7_ILi64EEENS7_ILi128EEENS7_ILi96EEEEEENS_6half_tEfNS_4arch4Sm90ELb0ELb0ELb0ELb1ELb1ELb1ELb0ELb0ELi2ELi1ELi2ELi1ELb1EEENS1_24CollectiveEpilogueBwdGQAISD_fSG_Li256ELb1ELb1EEENS1_19SingleTileSchedulerILb1ELb0ELb0ELi128EEEEEEEEEvNT_6ParamsE,@function
        .size           _ZN7cutlass13device_kernelIN5flash11enable_sm90INS1_16FlashAttnBwdSm90INS1_25CollectiveMainloopBwdSm90ILi2ELi2ELi2EN4cute5tupleIJNS5_1CILi1EEES8_S8_EEENS6_IJNS7_ILi64EEENS7_ILi128EEENS7_ILi96EEEEEENS_6half_tEfNS_4arch4Sm90ELb0ELb0ELb0ELb1ELb1ELb1ELb0ELb0ELi2ELi1ELi2ELi1ELb1EEENS1_24CollectiveEpilogueBwdGQAISD_fSG_Li256ELb1ELb1EEENS1_19SingleTileSchedulerILb1ELb0ELb0ELi128EEEEEEEEEvNT_6ParamsE,(.L_x_6584 - _ZN7cutlass13device_kernelIN5flash11enable_sm90INS1_16FlashAttnBwdSm90INS1_25CollectiveMainloopBwdSm90ILi2ELi2ELi2EN4cute5tupleIJNS5_1CILi1EEES8_S8_EEENS6_IJNS7_ILi64EEENS7_ILi128EEENS7_ILi96EEEEEENS_6half_tEfNS_4arch4Sm90ELb0ELb0ELb0ELb1ELb1ELb1ELb0ELb0ELi2ELi1ELi2ELi1ELb1EEENS1_24CollectiveEpilogueBwdGQAISD_fSG_Li256ELb1ELb1EEENS1_19SingleTileSchedulerILb1ELb0ELb0ELi128EEEEEEEEEvNT_6ParamsE)
        .other          _ZN7cutlass13device_kernelIN5flash11enable_sm90INS1_16FlashAttnBwdSm90INS1_25CollectiveMainloopBwdSm90ILi2ELi2ELi2EN4cute5tupleIJNS5_1CILi1EEES8_S8_EEENS6_IJNS7_ILi64EEENS7_ILi128EEENS7_ILi96EEEEEENS_6half_tEfNS_4arch4Sm90ELb0ELb0ELb0ELb1ELb1ELb1ELb0ELb0ELi2ELi1ELi2ELi1ELb1EEENS1_24CollectiveEpilogueBwdGQAISD_fSG_Li256ELb1ELb1EEENS1_19SingleTileSchedulerILb1ELb0ELb0ELi128EEEEEEEEEvNT_6ParamsE,@"STO_CUDA_ENTRY STV_DEFAULT"
_ZN7cutlass13device_kernelIN5flash11enable_sm90INS1_16FlashAttnBwdSm90INS1_25CollectiveMainloopBwdSm90ILi2ELi2ELi2EN4cute5tupleIJNS5_1CILi1EEES8_S8_EEENS6_IJNS7_ILi64EEENS7_ILi128EEENS7_ILi96EEEEEENS_6half_tEfNS_4arch4Sm90ELb0ELb0ELb0ELb1ELb1ELb1ELb0ELb0ELi2ELi1ELi2ELi1ELb1EEENS1_24CollectiveEpilogueBwdGQAISD_fSG_Li256ELb1ELb1EEENS1_19SingleTileSchedulerILb1ELb0ELb0ELi128EEEEEEEEEvNT_6ParamsE:
        /* <DEDUP_REMOVED lines=23> */
.L_x_4118:
[----:B------:R-:W-:Y:S05]  /*0170*/  BSYNC B0 ;  /* 0x0000000000007941 */ /* 0x000fea0003800000 */
.L_x_4117:
        /* <DEDUP_REMOVED lines=37> */
.L_x_4119:
        /* <DEDUP_REMOVED lines=22> */
.L_x_4120:
[----:B------:R-:W-:Y:S01]  /*0530*/  PLOP3.LUT P0, PT, PT, PT, UP0, 0x80, 0x0 ;  /* 0x000000000000781c */ /* 0x000fe20003f0f008 */
[----:B------:R-:W-:Y:S01]  /*0540*/  NOP ;  /* 0x0000000000007918 */ /* 0x000fe20000000000 */
[----:B------:R-:W-:Y:S01]  /*0550*/  ULDC.64 UR46, c[0x0][0x208] ;  /* 0x00008200002e7ab9 */ /* 0x000fe20000000a00 */
[----:B------:R-:W-:Y:S01]  /*0560*/  BSSY B6, `(.L_x_4121) ;  /* 0x00008f2000067945 */ /* 0x000fe20003800000 */
[----:B-12-4-:R-:W-:Y:S09]  /*0570*/  BAR.SYNC.DEFER_BLOCKING 0x0 ;  /* 0x0000000000007b1d */ /* 0x016ff20000010000 */
[----:B------:R-:W-:Y:S05]  /*0580*/  @!P0 BRA `(.L_x_4122) ;  /* 0x0000004c00688947 */ /* 0x000fea0003800000 */
.L_x_4123:
        /* <DEDUP_REMOVED lines=21> */
.L_x_4124:
        /* <DEDUP_REMOVED lines=14> */
.L_x_4126:
[----:B------:R-:W-:-:S05]  /*07c0*/  ULDC UR4, c[0x0][0x8c4] ;  /* 0x0002310000047ab9 */ /* 0x000fca0000000800 */
.L_x_4125:
        /* <DEDUP_REMOVED lines=21> */
.L_x_4128:
        /* <DEDUP_REMOVED lines=14> */
.L_x_4129:
        /* <DEDUP_REMOVED lines=10> */
.L_x_4130:
        /* <DEDUP_REMOVED lines=11> */
.L_x_4131:
        /* <DEDUP_REMOVED lines=71> */
.L_x_4134:
        /* <DEDUP_REMOVED lines=15> */
.L_x_4133:
        /* <DEDUP_REMOVED lines=22> */
.L_x_4136:
        /* <DEDUP_REMOVED lines=15> */
.L_x_4135:
[----:B------:R-:W-:Y:S01]  /*1300*/  SHF.R.S32.HI R25, RZ, 0x1f, R22 ;  /* 0x0000001fff197819 */ /* 0x000fe20000011416 */
[----:B------:R-:W-:-:S03]  /*1310*/  UMOV UR4, 0xffffffff ;  /* 0xffffffff00047882 */ /* 0x000fc60000000000 */
[----:B------:R-:W-:-:S04]  /*1320*/  LEA.HI R0, R25, R22, RZ, 0x7 ;  /* 0x0000001619007211 */ /* 0x000fc800078f38ff */
[----:B------:R-:W-:Y:S01]  /*1330*/  SHF.R.S32.HI R16, RZ, 0x7, R0 ;  /* 0x00000007ff107819 */ /* 0x000fe20000011400 */
[----:B------:R-:W-:Y:S06]  /*1340*/  BRA.DIV UR4, `(.L_x_4137) ;  /* 0x0000008204547947 */ /* 0x000fec000b800000 */
[----:B------:R1:W2:Y:S02]  /*1350*/  SHFL.IDX PT, R14, R16, RZ, 0x1f ;  /* 0x00001fff100e7589 */ /* 0x0002a400000e0000 */
.L_x_4242:
        /* <DEDUP_REMOVED lines=14> */
.L_x_4138:
        /* <DEDUP_REMOVED lines=19> */
.L_x_4140:
        /* <DEDUP_REMOVED lines=125> */
.L_x_4151:
[----:B------:R-:W-:-:S06]  /*1d40*/  UISETP.NE.AND UP0, UPT, UR11, 0x3, UPT ;  /* 0x000000030b00788c */ /* 0x000fcc000bf05270 */
[----:B------:R-:W-:-:S13]  /*1d50*/  PLOP3.LUT P0, PT, PT, PT, UP0, 0x80, 0x0 ;  /* 0x000000000000781c */ /* 0x000fda0003f0f008 */
[----:B-1----:R-:W-:Y:S05]  /*1d60*/  @!P0 BRA `(.L_x_4141) ;  /* 0x0000000000048947 */ /* 0x002fea0003800000 */
[----:B------:R-:W-:Y:S01]  /*1d70*/  BPT.TRAP 0x1 ;  /* 0x000000040000795c */ /* 0x000fe20000300000 */
.L_x_4141:
[----:B------:R-:W-:Y:S01]  /*1d80*/  R2UR UR8, R18 ;  /* 0x00000000120872ca */ /* 0x000fe200000e0000 */
[----:B------:R-:W-:-:S05]  /*1d90*/  IMAD.U32 R16, RZ, RZ, UR5 ;  /* 0x00000005ff107e24 */ /* 0x000fca000f8e00ff */
[----:B------:R-:W-:-:S07]  /*1da0*/  SHF.L.U32 R16, R16, 0x1f, RZ ;  /* 0x0000001f10107819 */ /* 0x000fce00000006ff */
[----:B------:R-:W-:-:S09]  /*1db0*/  ULEA UR8, UR6, UR8, 0x3 ;  /* 0x0000000806087291 */ /* 0x000fd2000f8e183f */
[----:B------:R1:W2:Y:S01]  /*1dc0*/  SYNCS.PHASECHK.TRANS64.TRYWAIT P1, [UR8+0x26810], R16 ;  /* 0x02681010ff0075a7 */ /* 0x0002a20008020148 */
[----:B------:R-:W-:Y:S05]  /*1dd0*/  @!P0 BRA `(.L_x_4142) ;  /* 0x0000000000048947 */ /* 0x000fea0003800000 */
[----:B------:R-:W-:Y:S01]  /*1de0*/  BPT.TRAP 0x1 ;  /* 0x000000040000795c */ /* 0x000fe20000300000 */
.L_x_4142:
[----:B--2---:R-:W-:Y:S05]  /*1df0*/  @P1 BRA `(.L_x_4143) ;  /* 0x0000000000081947 */ /* 0x004fea0003800000 */
[----:B------:R-:W2:Y:S02]  /*1e00*/  SYNCS.PHASECHK.TRANS64.TRYWAIT P1, [UR8+0x26810], R16 ;  /* 0x02681010ff0075a7 */ /* 0x000ea40008020148 */
[----:B--2---:R-:W-:Y:S05]  /*1e10*/  @!P1 BRA `(.L_x_4144) ;  /* 0x0000007400d49947 */ /* 0x004fea0003800000 */
.L_x_4143:
        /* <DEDUP_REMOVED lines=67> */
.L_x_4145:
[----:B------:R1:W1:Y:S01]  /*2250*/  SYNCS.PHASECHK.TRANS64.TRYWAIT P1, [UR8+0x26830], R16 ;  /* 0x02683010ff0075a7 */ /* 0x0002620008020148 */
[----:B------:R-:W-:Y:S05]  /*2260*/  @!P0 BRA `(.L_x_4146) ;  /* 0x0000000000048947 */ /* 0x000fea0003800000 */
[----:B------:R-:W-:Y:S01]  /*2270*/  BPT.TRAP 0x1 ;  /* 0x000000040000795c */ /* 0x000fe20000300000 */
.L_x_4146:
[----:B-1----:R-:W-:Y:S05]  /*2280*/  @P1 BRA `(.L_x_4147) ;  /* 0x0000000000081947 */ /* 0x002fea0003800000 */
[----:B------:R-:W1:Y:S02]  /*2290*/  SYNCS.PHASECHK.TRANS64.TRYWAIT P1, [UR8+0x26830], R16 ;  /* 0x02683010ff0075a7 */ /* 0x000e640008020148 */
[----:B-1----:R-:W-:Y:S05]  /*22a0*/  @!P1 BRA `(.L_x_4148) ;  /* 0x0000007000c89947 */ /* 0x002fea0003800000 */
.L_x_4147:
        /* <DEDUP_REMOVED lines=440> */
.L_x_4149:
        /* <DEDUP_REMOVED lines=46> */
.L_x_4150:
        /* <DEDUP_REMOVED lines=66> */
.L_x_4132:
        /* <DEDUP_REMOVED lines=109> */
.L_x_4154:
[----:B-1----:R-:W2:Y:S04]  /*4c00*/  LDG.E.STRONG.GPU R4, desc[UR46][R2.64] ;  /* 0x0000002e02047981 */ /* 0x002ea8000c1ef900 */
[----:B--2---:R-:W-:Y:S01]  /*4c10*/  CCTL.IVALL ;  /* 0x00000000ff00798f */ /* 0x004fe20002000000 */
[----:B------:R-:W-:Y:S05]  /*4c20*/  YIELD ;  /* 0x0000000000007946 */ /* 0x000fea0003800000 */
[----:B------:R-:W-:-:S13]  /*4c30*/  ISETP.NE.AND P0, PT, R4, UR17, PT ;  /* 0x0000001104007c0c */ /* 0x000fda000bf05270 */
[----:B------:R-:W-:Y:S05]  /*4c40*/  @P0 BRA `(.L_x_4154) ;  /* 0xfffffffc00ec0947 */ /* 0x000fea000383ffff */
.L_x_4153:
[----:B------:R-:W-:Y:S05]  /*4c50*/  BSYNC B0 ;  /* 0x0000000000007941 */ /* 0x000fea0003800000 */
.L_x_4152:
[----:B------:R-:W-:-:S03]  /*4c60*/  UMOV UR4, 0xffffffff ;  /* 0xffffffff00047882 */ /* 0x000fc60000000000 */
[----:B------:R-:W-:Y:S05]  /*4c70*/  BRA.DIV UR4, `(.L_x_4155) ;  /* 0x0000004a046c7947 */ /* 0x000fea000b800000 */
[----:B------:R-:W-:Y:S01]  /*4c80*/  NOP ;  /* 0x0000000000007918 */ /* 0x000fe20000000000 */
.L_x_4245:
        /* <DEDUP_REMOVED lines=16> */
.L_x_4158:
[----:B------:R-:W-:Y:S01]  /*4d90*/  @P0 ELECT P2, URZ, PT ;  /* 0x00000000003f082f */ /* 0x000fe20003840000 */
[----:B------:R2:W-:-:S12]  /*4da0*/  UBLKRED.G.S.ADD.F32.RN [UR4], [UR9], UR6, desc[UR10] ;  /* 0x00000a04090073bb */ /* 0x0005d800080a1406 */
[----:B------:R-:W-:Y:S02]  /*4db0*/  @P2 PLOP3.LUT P0, PT, P2, PT, PT, 0x8, 0x0 ;  /* 0x000000000000281c */ /* 0x000fe4000170e170 */
[----:B------:R-:W-:-:S11]  /*4dc0*/  PLOP3.LUT P2, PT, PT, PT, PT, 0x8, 0x0 ;  /* 0x000000000000781c */ /* 0x000fd60003f4e170 */
[----:B--2---:R-:W-:Y:S05]  /*4dd0*/  @P0 BRA.U.ANY `(.L_x_4158) ;  /* 0xfffffffd00ec0947 */ /* 0x004fea000393ffff */
[----:B------:R0:W-:Y:S01]  /*4de0*/  UTMACMDFLUSH ;  /* 0x00000000000079b7 */ /* 0x0001e20000000000 */
[----:B------:R-:W-:-:S04]  /*4df0*/  DEPBAR.LE SB0, 0x0 ;  /* 0x000080000000791a */ /* 0x000fc80000000000 */
.L_x_4157:
[----:B------:R-:W-:Y:S05]  /*4e00*/  BSYNC B0 ;  /* 0x0000000000007941 */ /* 0x000fea0003800000 */
.L_x_4156:
        /* <DEDUP_REMOVED lines=14> */
.L_x_4160:
[----:B------:R-:W-:Y:S05]  /*4ef0*/  BSYNC B0 ;  /* 0x0000000000007941 */ /* 0x000fea0003800000 */
.L_x_4159:
        /* <DEDUP_REMOVED lines=20> */
.L_x_4163:
[----:B-12---:R-:W2:Y:S04]  /*5040*/  LDG.E.STRONG.GPU R0, desc[UR46][R2.64] ;  /* 0x0000002e02007981 */ /* 0x006ea8000c1ef900 */
[----:B--2---:R-:W-:Y:S01]  /*5050*/  CCTL.IVALL ;  /* 0x00000000ff00798f */ /* 0x004fe20002000000 */
[----:B------:R-:W-:Y:S05]  /*5060*/  YIELD ;  /* 0x0000000000007946 */ /* 0x000fea0003800000 */
[----:B------:R-:W-:-:S13]  /*5070*/  ISETP.NE.AND P0, PT, R0, UR17, PT ;  /* 0x0000001100007c0c */ /* 0x000fda000bf05270 */
[----:B------:R-:W-:Y:S05]  /*5080*/  @P0 BRA `(.L_x_4163) ;  /* 0xfffffffc00ec0947 */ /* 0x000fea000383ffff */
.L_x_4162:
[----:B------:R-:W-:Y:S05]  /*5090*/  BSYNC B0 ;  /* 0x0000000000007941 */ /* 0x000fea0003800000 */
.L_x_4161:
[----:B------:R-:W-:-:S03]  /*50a0*/  UMOV UR4, 0xffffffff ;  /* 0xffffffff00047882 */ /* 0x000fc60000000000 */
[----:B------:R-:W-:Y:S05]  /*50b0*/  BRA.DIV UR4, `(.L_x_4164) ;  /* 0x0000004604787947 */ /* 0x000fea000b800000 */
[----:B------:R-:W-:Y:S01]  /*50c0*/  NOP ;  /* 0x0000000000007918 */ /* 0x000fe20000000000 */
.L_x_4248:
        /* <DEDUP_REMOVED lines=16> */
.L_x_4167:
[----:B------:R-:W-:Y:S01]  /*51d0*/  @P0 ELECT P2, URZ, PT ;  /* 0x00000000003f082f */ /* 0x000fe20003840000 */
[----:B------:R3:W-:-:S12]  /*51e0*/  UBLKRED.G.S.ADD.F32.RN [UR4], [UR9], UR6, desc[UR10] ;  /* 0x00000a04090073bb */ /* 0x0007d800080a1406 */
[----:B------:R-:W-:Y:S02]  /*51f0*/  @P2 PLOP3.LUT P0, PT, P2, PT, PT, 0x8, 0x0 ;  /* 0x000000000000281c */ /* 0x000fe4000170e170 */
[----:B------:R-:W-:-:S11]  /*5200*/  PLOP3.LUT P2, PT, PT, PT, PT, 0x8, 0x0 ;  /* 0x000000000000781c */ /* 0x000fd60003f4e170 */
[----:B---3--:R-:W-:Y:S05]  /*5210*/  @P0 BRA.U.ANY `(.L_x_4167) ;  /* 0xfffffffd00ec0947 */ /* 0x008fea000393ffff */
[----:B------:R0:W-:Y:S01]  /*5220*/  UTMACMDFLUSH ;  /* 0x00000000000079b7 */ /* 0x0001e20000000000 */
[----:B------:R-:W-:-:S04]  /*5230*/  DEPBAR.LE SB0, 0x0 ;  /* 0x000080000000791a */ /* 0x000fc80000000000 */
.L_x_4166:
[----:B------:R-:W-:Y:S05]  /*5240*/  BSYNC B0 ;  /* 0x0000000000007941 */ /* 0x000fea0003800000 */
.L_x_4165:
        /* <DEDUP_REMOVED lines=14> */
.L_x_4122:
        /* <DEDUP_REMOVED lines=21> */
.L_x_4169:
        /* <DEDUP_REMOVED lines=13> */
.L_x_4171:
[----:B------:R-:W-:-:S05]  /*5550*/  ULDC UR4, c[0x0][0x8c4] ;  /* 0x0002310000047ab9 */ /* 0x000fca0000000800 */
.L_x_4170:
        /* <DEDUP_REMOVED lines=39> */
.L_x_4172:
        /* <DEDUP_REMOVED lines=61> */
.L_x_4198:
        /* <DEDUP_REMOVED lines=17> */
.L_x_4176:
[----:B------:R-:W2:Y:S04]  /*5cb0*/  LDG.E.STRONG.GPU R4, desc[UR46][R2.64] ;  /* 0x0000002e02047981 */ /* 0x000ea8000c1ef900 */
[----:B--2---:R-:W-:Y:S01]  /*5cc0*/  CCTL.IVALL ;  /* 0x00000000ff00798f */ /* 0x004fe20002000000 */
[----:B------:R-:W-:Y:S05]  /*5cd0*/  YIELD ;  /* 0x0000000000007946 */ /* 0x000fea0003800000 */
[----:B------:R-:W-:-:S13]  /*5ce0*/  ISETP.NE.AND P3, PT, R4, UR25, PT ;  /* 0x0000001904007c0c */ /* 0x000fda000bf65270 */
[----:B------:R-:W-:Y:S05]  /*5cf0*/  @P3 BRA `(.L_x_4176) ;  /* 0xfffffffc00ec3947 */ /* 0x000fea000383ffff */
.L_x_4175:
[----:B------:R-:W-:Y:S05]  /*5d00*/  BSYNC B0 ;  /* 0x0000000000007941 */ /* 0x000fea0003800000 */
.L_x_4174:
[----:B------:R-:W-:-:S03]  /*5d10*/  UMOV UR16, 0xffffffff ;  /* 0xffffffff00107882 */ /* 0x000fc60000000000 */
[----:B------:R-:W-:Y:S05]  /*5d20*/  BRA.DIV UR16, `(.L_x_4177) ;  /* 0x0000003a10787947 */ /* 0x000fea000b800000 */
[----:B------:R-:W-:Y:S01]  /*5d30*/  NOP ;  /* 0x0000000000007918 */ /* 0x000fe20000000000 */
.L_x_4251:
        /* <DEDUP_REMOVED lines=19> */
.L_x_4179:
[----:B------:R-:W-:Y:S05]  /*5e70*/  BSYNC B0 ;  /* 0x0000000000007941 */ /* 0x000fea0003800000 */
.L_x_4178:
        /* <DEDUP_REMOVED lines=13> */
.L_x_4181:
[----:B------:R-:W-:Y:S05]  /*5f50*/  BSYNC B0 ;  /* 0x0000000000007941 */ /* 0x000fea0003800000 */
.L_x_4180:
[----:B------:R-:W-:Y:S06]  /*5f60*/  BAR.ARV 0xa, 0xa0 ;  /* 0x0282800000007b1d */ /* 0x000fec0000002000 */
[----:B------:R-:W-:Y:S04]  /*5f70*/  BSSY B0, `(.L_x_4182) ;  /* 0x0000003000007945 */ /* 0x000fe80003800000 */
[----:B------:R-:W-:Y:S05]  /*5f80*/  @!P0 BRA `(.L_x_4183) ;  /* 0x0000000000048947 */ /* 0x000fea0003800000 */
[----:B------:R-:W-:-:S04]  /*5f90*/  DEPBAR.LE SB0, 0x0 ;  /* 0x000080000000791a */ /* 0x000fc80000000000 */
.L_x_4183:
[----:B------:R-:W-:Y:S05]  /*5fa0*/  BSYNC B0 ;  /* 0x0000000000007941 */ /* 0x000fea0003800000 */
.L_x_4182:
        /* <DEDUP_REMOVED lines=19> */
.L_x_4185:
[----:B------:R-:W-:Y:S05]  /*60e0*/  BSYNC B0 ;  /* 0x0000000000007941 */ /* 0x000fea0003800000 */
.L_x_4184:
        /* <DEDUP_REMOVED lines=9> */
.L_x_4188:
[----:B------:R-:W2:Y:S04]  /*6180*/  LDG.E.STRONG.GPU R4, desc[UR46][R2.64] ;  /* 0x0000002e02047981 */ /* 0x000ea8000c1ef900 */
[----:B--2---:R-:W-:Y:S01]  /*6190*/  CCTL.IVALL ;  /* 0x00000000ff00798f */ /* 0x004fe20002000000 */
[----:B------:R-:W-:Y:S05]  /*61a0*/  YIELD ;  /* 0x0000000000007946 */ /* 0x000fea0003800000 */
[----:B------:R-:W-:-:S13]  /*61b0*/  ISETP.NE.AND P3, PT, R4, UR25, PT ;  /* 0x0000001904007c0c */ /* 0x000fda000bf65270 */
[----:B------:R-:W-:Y:S05]  /*61c0*/  @P3 BRA `(.L_x_4188) ;  /* 0xfffffffc00ec3947 */ /* 0x000fea000383ffff */
.L_x_4187:
[----:B------:R-:W-:Y:S05]  /*61d0*/  BSYNC B0 ;  /* 0x0000000000007941 */ /* 0x000fea0003800000 */
.L_x_4186:
[----:B------:R-:W-:-:S03]  /*61e0*/  UMOV UR6, 0xffffffff ;  /* 0xffffffff00067882 */ /* 0x000fc60000000000 */
[----:B------:R-:W-:Y:S05]  /*61f0*/  BRA.DIV UR6, `(.L_x_4189) ;  /* 0x0000003606607947 */ /* 0x000fea000b800000 */
[----:B------:R-:W-:Y:S01]  /*6200*/  NOP ;  /* 0x0000000000007918 */ /* 0x000fe20000000000 */
.L_x_4254:
        /* <DEDUP_REMOVED lines=13> */
.L_x_4191:
[----:B------:R-:W-:Y:S05]  /*62e0*/  BSYNC B0 ;  /* 0x0000000000007941 */ /* 0x000fea0003800000 */
.L_x_4190:
        /* <DEDUP_REMOVED lines=13> */
.L_x_4193:
[----:B------:R-:W-:Y:S05]  /*63c0*/  BSYNC B0 ;  /* 0x0000000000007941 */ /* 0x000fea0003800000 */
.L_x_4192:
[----:B------:R-:W-:Y:S06]  /*63d0*/  BAR.ARV 0xa, 0xa0 ;  /* 0x0282800000007b1d */ /* 0x000fec0000002000 */
[----:B------:R-:W-:Y:S04]  /*63e0*/  BSSY B0, `(.L_x_4194) ;  /* 0x0000003000007945 */ /* 0x000fe80003800000 */
[----:B------:R-:W-:Y:S05]  /*63f0*/  @!P0 BRA `(.L_x_4195) ;  /* 0x0000000000048947 */ /* 0x000fea0003800000 */
[----:B------:R-:W-:-:S04]  /*6400*/  DEPBAR.LE SB0, 0x0 ;  /* 0x000080000000791a */ /* 0x000fc80000000000 */
.L_x_4195:
[----:B------:R-:W-:Y:S05]  /*6410*/  BSYNC B0 ;  /* 0x0000000000007941 */ /* 0x000fea0003800000 */
.L_x_4194:
        /* <DEDUP_REMOVED lines=19> */
.L_x_4197:
[----:B------:R-:W-:Y:S05]  /*6550*/  BSYNC B0 ;  /* 0x0000000000007941 */ /* 0x000fea0003800000 */
.L_x_4196:
[----:B------:R-:W-:Y:S02]  /*6560*/  UIADD3 UR4, UR4, 0x2, URZ ;  /* 0x0000000204047890 */ /* 0x000fe4000fffe03f */
[----:B------:R-:W-:Y:S01]  /*6570*/  UIADD3 UR5, UR5, 0x1, URZ ;  /* 0x0000000105057890 */ /* 0x000fe2000fffe03f */
[----:B------:R-:W-:Y:S11]  /*6580*/  @P2 BRA `(.L_x_4198) ;  /* 0xfffffff400842947 */ /* 0x000ff6000383ffff */
.L_x_4173:
        /* <DEDUP_REMOVED lines=13> */
.L_x_4201:
[----:B------:R-:W2:Y:S04]  /*6660*/  LDG.E.STRONG.GPU R0, desc[UR46][R2.64] ;  /* 0x0000002e02007981 */ /* 0x000ea8000c1ef900 */
[----:B--2---:R-:W-:Y:S01]  /*6670*/  CCTL.IVALL ;  /* 0x00000000ff00798f */ /* 0x004fe20002000000 */
[----:B------:R-:W-:Y:S05]  /*6680*/  YIELD ;  /* 0x0000000000007946 */ /* 0x000fea0003800000 */
[----:B------:R-:W-:-:S13]  /*6690*/  ISETP.NE.AND P2, PT, R0, UR25, PT ;  /* 0x0000001900007c0c */ /* 0x000fda000bf45270 */
[----:B------:R-:W-:Y:S05]  /*66a0*/  @P2 BRA `(.L_x_4201) ;  /* 0xfffffffc00ec2947 */ /* 0x000fea000383ffff */
.L_x_4200:
[----:B------:R-:W-:Y:S05]  /*66b0*/  BSYNC B0 ;  /* 0x0000000000007941 */ /* 0x000fea0003800000 */
.L_x_4199:
[----:B------:R-:W-:-:S03]  /*66c0*/  UMOV UR5, 0xffffffff ;  /* 0xffffffff00057882 */ /* 0x000fc60000000000 */
[----:B------:R-:W-:Y:S05]  /*66d0*/  BRA.DIV UR5, `(.L_x_4202) ;  /* 0x0000003205447947 */ /* 0x000fea000b800000 */
[----:B------:R-:W-:Y:S01]  /*66e0*/  NOP ;  /* 0x0000000000007918 */ /* 0x000fe20000000000 */
.L_x_4257:
        /* <DEDUP_REMOVED lines=22> */
.L_x_4204:
[----:B------:R-:W-:Y:S05]  /*6850*/  BSYNC B0 ;  /* 0x0000000000007941 */ /* 0x000fea0003800000 */
.L_x_4203:
        /* <DEDUP_REMOVED lines=20> */
.L_x_4206:
[----:B------:R-:W-:Y:S05]  /*69a0*/  BSYNC B0 ;  /* 0x0000000000007941 */ /* 0x000fea0003800000 */
.L_x_4205:
[----:B------:R-:W-:Y:S06]  /*69b0*/  BAR.ARV 0xa, 0xa0 ;  /* 0x0282800000007b1d */ /* 0x000fec0000002000 */
[----:B------:R-:W-:Y:S04]  /*69c0*/  BSSY B0, `(.L_x_4207) ;  /* 0x0000003000007945 */ /* 0x000fe80003800000 */
[----:B------:R-:W-:Y:S05]  /*69d0*/  @!P0 BRA `(.L_x_4208) ;  /* 0x0000000000048947 */ /* 0x000fea0003800000 */
[----:B------:R-:W-:-:S04]  /*69e0*/  DEPBAR.LE SB0, 0x0 ;  /* 0x000080000000791a */ /* 0x000fc80000000000 */
.L_x_4208:
[----:B------:R-:W-:Y:S05]  /*69f0*/  BSYNC B0 ;  /* 0x0000000000007941 */ /* 0x000fea0003800000 */
.L_x_4207:
        /* <DEDUP_REMOVED lines=19> */
.L_x_4168:
        /* <DEDUP_REMOVED lines=13> */
.L_x_4209:
        /* <DEDUP_REMOVED lines=14> */
.L_x_4211:
[----:B------:R-:W-:-:S05]  /*6ce0*/  ULDC UR4, c[0x0][0x8c4] ;  /* 0x0002310000047ab9 */ /* 0x000fca0000000800 */
.L_x_4210:
        /* <DEDUP_REMOVED lines=56> */
.L_x_4213:
        /* <DEDUP_REMOVED lines=63> */
.L_x_4258:
        /* <DEDUP_REMOVED lines=13> */
.L_x_4216:
        /* <DEDUP_REMOVED lines=125> */
.L_x_4227:
[----:B------:R-:W-:-:S04]  /*7d00*/  SHF.L.U32 R21, R9, 0x1f, RZ ;  /* 0x0000001f09157819 */ /* 0x000fc800000006ff */
[----:B-1----:R-:W1:Y:S02]  /*7d10*/  SYNCS.PHASECHK.TRANS64.TRYWAIT P1, [R0+URZ+0x26840], R21 ;  /* 0x02684015000075a7 */ /* 0x002e64000802017f */
[----:B-12---:R-:W-:Y:S05]  /*7d20*/  @!P1 BRA `(.L_x_4219) ;  /* 0x0000001800e09947 */ /* 0x006fea0003800000 */
.L_x_4259:
[----:B------:R-:W-:Y:S05]  /*7d30*/  @P0 BRA `(.L_x_4220) ;  /* 0x0000000000140947 */ /* 0x000fea0003800000 */
[----:B------:R-:W-:Y:S01]  /*7d40*/  ISETP.NE.AND P1, PT, R16, RZ, PT ;  /* 0x000000ff1000720c */ /* 0x000fe20003f25270 */
[----:B------:R-:W-:-:S04]  /*7d50*/  IMAD.MOV.U32 R3, RZ, RZ, 0x3100 ;  /* 0x00003100ff037424 */ /* 0x000fc800078e00ff */
[----:B------:R2:W-:Y:S08]  /*7d60*/  SYNCS.ARRIVE.TRANS64 RZ, [R0+URZ+0x26830], R3 ;  /* 0x0268300300ff79a7 */ /* 0x0005f0000800003f */
[----:B------:R-:W-:Y:S05]  /*7d70*/  @!P1 BRA `(.L_x_4220) ;  /* 0x0000000000049947 */ /* 0x000fea0003800000 */
[----:B------:R-:W-:Y:S01]  /*7d80*/  BPT.TRAP 0x1 ;  /* 0x000000040000795c */ /* 0x000fe20000300000 */
.L_x_4220:
        /* <DEDUP_REMOVED lines=43> */
.L_x_4260:
[----:B------:R-:W-:Y:S05]  /*8040*/  @P0 BRA `(.L_x_4222) ;  /* 0x0000000000140947 */ /* 0x000fea0003800000 */
[----:B------:R-:W-:Y:S01]  /*8050*/  ISETP.NE.AND P1, PT, R16, RZ, PT ;  /* 0x000000ff1000720c */ /* 0x000fe20003f25270 */
[----:B------:R-:W-:-:S04]  /*8060*/  IMAD.MOV.U32 R3, RZ, RZ, 0x3100 ;  /* 0x00003100ff037424 */ /* 0x000fc800078e00ff */
[----:B------:R3:W-:Y:S08]  /*8070*/  SYNCS.ARRIVE.TRANS64 RZ, [R0+URZ+0x26818], R3 ;  /* 0x0268180300ff79a7 */ /* 0x0007f0000800003f */
[----:B------:R-:W-:Y:S05]  /*8080*/  @!P1 BRA `(.L_x_4222) ;  /* 0x0000000000049947 */ /* 0x000fea0003800000 */
[----:B------:R-:W-:Y:S01]  /*8090*/  BPT.TRAP 0x1 ;  /* 0x000000040000795c */ /* 0x000fe20000300000 */
.L_x_4222:
        /* <DEDUP_REMOVED lines=36> */
.L_x_4261:
        /* <DEDUP_REMOVED lines=9> */
.L_x_4224:
        /* <DEDUP_REMOVED lines=38> */
.L_x_4263:
[----:B------:R-:W-:Y:S05]  /*85d0*/  @P0 BRA `(.L_x_4226) ;  /* 0x0000000000140947 */ /* 0x000fea0003800000 */
[----:B------:R-:W-:Y:S01]  /*85e0*/  ISETP.NE.AND P1, PT, R16, RZ, PT ;  /* 0x000000ff1000720c */ /* 0x000fe20003f25270 */
[----:B-1----:R-:W-:-:S04]  /*85f0*/  IMAD.MOV.U32 R5, RZ, RZ, 0x3100 ;  /* 0x00003100ff057424 */ /* 0x002fc800078e00ff */
[----:B------:R2:W-:Y:S08]  /*8600*/  SYNCS.ARRIVE.TRANS64 RZ, [R0+URZ+0x26810], R5 ;  /* 0x0268100500ff79a7 */ /* 0x0005f0000800003f */
[----:B------:R-:W-:Y:S05]  /*8610*/  @!P1 BRA `(.L_x_4226) ;  /* 0x0000000000049947 */ /* 0x000fea0003800000 */
[----:B------:R-:W-:Y:S01]  /*8620*/  BPT.TRAP 0x1 ;  /* 0x000000040000795c */ /* 0x000fe20000300000 */
.L_x_4226:
        /* <DEDUP_REMOVED lines=37> */
.L_x_4218:
[----:B------:R-:W-:-:S13]  /*8880*/  ISETP.NE.AND P1, PT, R13, RZ, PT ;  /* 0x000000ff0d00720c */ /* 0x000fda0003f25270 */
[----:B------:R-:W-:Y:S05]  /*8890*/  @!P1 BRA `(.L_x_4217) ;  /* 0x0000000400689947 */ /* 0x000fea0003800000 */
[----:B------:R-:W-:-:S04]  /*88a0*/  SHF.L.U32 R7, R9, 0x1f, RZ ;  /* 0x0000001f09077819 */ /* 0x000fc800000006ff */
[----:B------:R-:W1:Y:S02]  /*88b0*/  SYNCS.PHASECHK.TRANS64.TRYWAIT P1, [R0+URZ+0x26840], R7 ;  /* 0x02684007000075a7 */ /* 0x000e64000802017f */
[----:B-1----:R-:W-:Y:S05]  /*88c0*/  @!P1 BRA `(.L_x_4228) ;  /* 0x00000010004c9947 */ /* 0x002fea0003800000 */
.L_x_4264:
[----:B------:R-:W-:Y:S05]  /*88d0*/  @P0 BRA `(.L_x_4229) ;  /* 0x0000000000140947 */ /* 0x000fea0003800000 */
[----:B------:R-:W-:Y:S01]  /*88e0*/  ISETP.NE.AND P1, PT, R16, RZ, PT ;  /* 0x000000ff1000720c */ /* 0x000fe20003f25270 */
[----:B------:R-:W-:-:S04]  /*88f0*/  IMAD.MOV.U32 R5, RZ, RZ, 0x3100 ;  /* 0x00003100ff057424 */ /* 0x000fc800078e00ff */
[----:B------:R2:W-:Y:S08]  /*8900*/  SYNCS.ARRIVE.TRANS64 RZ, [R0+URZ+0x26830], R5 ;  /* 0x0268300500ff79a7 */ /* 0x0005f0000800003f */
[----:B------:R-:W-:Y:S05]  /*8910*/  @!P1 BRA `(.L_x_4229) ;  /* 0x0000000000049947 */ /* 0x000fea0003800000 */
[----:B------:R-:W-:Y:S01]  /*8920*/  BPT.TRAP 0x1 ;  /* 0x000000040000795c */ /* 0x000fe20000300000 */
.L_x_4229:
        /* <DEDUP_REMOVED lines=41> */
.L_x_4265:
[----:B------:R-:W-:Y:S05]  /*8bc0*/  @P0 BRA `(.L_x_4231) ;  /* 0x0000000000140947 */ /* 0x000fea0003800000 */
[----:B------:R-:W-:Y:S01]  /*8bd0*/  ISETP.NE.AND P0, PT, R16, RZ, PT ;  /* 0x000000ff1000720c */ /* 0x000fe20003f05270 */
[----:B------:R-:W-:-:S04]  /*8be0*/  IMAD.MOV.U32 R5, RZ, RZ, 0x3100 ;  /* 0x00003100ff057424 */ /* 0x000fc800078e00ff */
[----:B------:R3:W-:Y:S08]  /*8bf0*/  SYNCS.ARRIVE.TRANS64 RZ, [R0+URZ+0x26818], R5 ;  /* 0x0268180500ff79a7 */ /* 0x0007f0000800003f */
[----:B------:R-:W-:Y:S05]  /*8c00*/  @!P0 BRA `(.L_x_4231) ;  /* 0x0000000000048947 */ /* 0x000fea0003800000 */
[----:B------:R-:W-:Y:S01]  /*8c10*/  BPT.TRAP 0x1 ;  /* 0x000000040000795c */ /* 0x000fe20000300000 */
.L_x_4231:
        /* <DEDUP_REMOVED lines=34> */
.L_x_4217:
[----:B------:R-:W3:Y:S01]  /*8e40*/  S2R R2, SR_TID.X ;  /* 0x0000000000027919 */ /* 0x000ee20000002100 */
[----:B------:R-:W-:Y:S01]  /*8e50*/  IMAD R3, R12, 0x8, R0 ;  /* 0x000000080c037824 */ /* 0x000fe200078e0200 */
[----:B---3--:R-:W-:Y:S02]  /*8e60*/  LOP3.LUT R4, R2, 0x7f, RZ, 0xc0, !PT ;  /* 0x0000007f02047812 */ /* 0x008fe400078ec0ff */
[----:B------:R-:W-:Y:S02]  /*8e70*/  SHF.L.U32 R2, R9, 0x1f, RZ ;  /* 0x0000001f09027819 */ /* 0x000fe400000006ff */
[----:B------:R-:W-:Y:S02]  /*8e80*/  ISETP.NE.AND P1, PT, R4, RZ, PT ;  /* 0x000000ff0400720c */ /* 0x000fe40003f25270 */
[----:B------:R-:W3:Y:S02]  /*8e90*/  SYNCS.PHASECHK.TRANS64.TRYWAIT P0, [R3+URZ+0x26840], R2 ;  /* 0x02684002030075a7 */ /* 0x000ee4000800017f */
[----:B---3--:R-:W-:Y:S09]  /*8ea0*/  @!P0 BRA `(.L_x_4232) ;  /* 0x0000000800fc8947 */ /* 0x008ff20003800000 */
.L_x_4266:
[----:B------:R-:W-:Y:S05]  /*8eb0*/  @P1 BRA `(.L_x_4233) ;  /* 0x0000000000181947 */ /* 0x000fea0003800000 */
[----:B------:R-:W4:Y:S01]  /*8ec0*/  S2R R4, SR_TID.X ;  /* 0x0000000000047919 */ /* 0x000f220000002100 */
[----:B---3--:R-:W-:-:S04]  /*8ed0*/  IMAD.MOV.U32 R2, RZ, RZ, 0x3100 ;  /* 0x00003100ff027424 */ /* 0x008fc800078e00ff */
[----:B------:R3:W-:Y:S01]  /*8ee0*/  SYNCS.ARRIVE.TRANS64 RZ, [R3+URZ+0x26830], R2 ;  /* 0x0268300203ff79a7 */ /* 0x0007e2000800003f */
[----:B----4-:R-:W-:-:S13]  /*8ef0*/  LOP3.LUT P0, RZ, R4, 0x1f, RZ, 0xc0, !PT ;  /* 0x0000001f04ff7812 */ /* 0x010fda000780c0ff */
[----:B---3--:R-:W-:Y:S05]  /*8f00*/  @!P0 BRA `(.L_x_4233) ;  /* 0x0000000000048947 */ /* 0x008fea0003800000 */
[----:B------:R-:W-:Y:S01]  /*8f10*/  BPT.TRAP 0x1 ;  /* 0x000000040000795c */ /* 0x000fe20000300000 */
.L_x_4233:
        /* <DEDUP_REMOVED lines=48> */
.L_x_4214:
[----:B------:R-:W-:Y:S05]  /*9220*/  BSYNC B0 ;  /* 0x0000000000007941 */ /* 0x000fea0003800000 */
.L_x_4212:
[----:B------:R-:W-:-:S03]  /*9230*/  UMOV UR8, 0xffffffff ;  /* 0xffffffff00087882 */ /* 0x000fc60000000000 */
[----:B------:R-:W-:Y:S05]  /*9240*/  BRA.DIV UR8, `(.L_x_4234) ;  /* 0x0000000a08287947 */ /* 0x000fea000b800000 */
[----:B------:R-:W-:-:S13]  /*9250*/  ELECT P0, URZ, PT ;  /* 0x00000000003f782f */ /* 0x000fda0003800000 */
.L_x_4269:
[----:B------:R-:W-:Y:S05]  /*9260*/  @!P0 BRA `(.L_x_4127) ;  /* 0x0000000000848947 */ /* 0x000fea0003800000 */
[----:B------:R-:W-:-:S06]  /*9270*/  ULOP3.LUT UR8, UR38, 0x2, URZ, 0xfc, !UPT ;  /* 0x0000000226087892 */ /* 0x000fcc000f8efc3f */
[----:B------:R-:W-:-:S05]  /*9280*/  IMAD.U32 R2, RZ, RZ, UR8 ;  /* 0x00000008ff027e24 */ /* 0x000fca000f8e00ff */
[----:B------:R-:W-:-:S13]  /*9290*/  ISETP.NE.AND P0, PT, R2, 0x3, PT ;  /* 0x000000030200780c */ /* 0x000fda0003f05270 */
[----:B------:R-:W-:Y:S05]  /*92a0*/  @!P0 BRA `(.L_x_4235) ;  /* 0x0000000000048947 */ /* 0x000fea0003800000 */
[----:B--2---:R-:W-:Y:S01]  /*92b0*/  BPT.TRAP 0x1 ;  /* 0x000000040000795c */ /* 0x004fe20000300000 */
.L_x_4235:
        /* <DEDUP_REMOVED lines=15> */
.L_x_4270:
[----:B------:R-:W3:Y:S02]  /*93b0*/  SYNCS.PHASECHK.TRANS64.TRYWAIT P1, [R3+URZ], R2 ;  /* 0x00000002030075a7 */ /* 0x000ee4000802017f */
[----:B---3--:R-:W-:Y:S05]  /*93c0*/  @!P1 BRA `(.L_x_4237) ;  /* 0x0000000800009947 */ /* 0x008fea0003800000 */
.L_x_4271:
[----:B------:R-:W-:Y:S05]  /*93d0*/  @!P0 BRA `(.L_x_4238) ;  /* 0x0000000000048947 */ /* 0x000fea0003800000 */
[----:B--2---:R-:W-:Y:S01]  /*93e0*/  BPT.TRAP 0x1 ;  /* 0x000000040000795c */ /* 0x004fe20000300000 */
.L_x_4238:
[----:B---3--:R-:W-:-:S04]  /*93f0*/  VIADD R3, R7, 0x26840 ;  /* 0x0002684007037836 */ /* 0x008fc80000000000 */
[----:B------:R-:W-:-:S04]  /*9400*/  IMAD R0, R0, 0x8, R3 ;  /* 0x0000000800007824 */ /* 0x000fc800078e0203 */
[----:B------:R-:W3:Y:S02]  /*9410*/  SYNCS.PHASECHK.TRANS64.TRYWAIT P0, [R0+URZ], R5 ;  /* 0x00000005000075a7 */ /* 0x000ee4000800017f */
[----:B---3--:R-:W-:Y:S05]  /*9420*/  @!P0 BRA `(.L_x_4239) ;  /* 0x0000000400fc8947 */ /* 0x008fea0003800000 */
.L_x_4272:
[----:B------:R-:W-:-:S07]  /*9430*/  IMAD R3, R4, 0x8, R3 ;  /* 0x0000000804037824 */ /* 0x000fce00078e0203 */
.L_x_4240:
[----:B----4-:R4:W1:Y:S02]  /*9440*/  SYNCS.PHASECHK.TRANS64.TRYWAIT P0, [R3+URZ], R2 ;  /* 0x00000002030075a7 */ /* 0x010864000800017f */
[----:B-1----:R-:W-:Y:S05]  /*9450*/  @!P0 NANOSLEEP.SYNCS 0x989680 ;  /* 0x009896800000895d */ /* 0x002fea0003900000 */
[----:B------:R-:W1:Y:S02]  /*9460*/  @!P0 SYNCS.PHASECHK.TRANS64 P0, [R3+URZ], R2 ;  /* 0x00000002030085a7 */ /* 0x000e64000800007f */
[----:B-1----:R-:W-:Y:S05]  /*9470*/  @!P0 BRA `(.L_x_4240) ;  /* 0xfffffffc00f08947 */ /* 0x002fea000383ffff */
.L_x_4127:
[----:B--2---:R-:W-:Y:S05]  /*9480*/  BSYNC B6 ;  /* 0x0000000000067941 */ /* 0x004fea0003800000 */
.L_x_4121:
[----:B------:R-:W-:Y:S05]  /*9490*/  EXIT ;  /* 0x000000000000794d */ /* 0x000fea0003800000 */
.L_x_4137:
[----:B------:R-:W-:Y:S02]  /*94a0*/  IMAD.MOV.U32 R13, RZ, RZ, R16 ;  /* 0x000000ffff0d7224 */ /* 0x000fe400078e0010 */
[----:B------:R-:W-:Y:S02]  /*94b0*/  IMAD.MOV.U32 R12, RZ, RZ, RZ ;  /* 0x000000ffff0c7224 */ /* 0x000fe400078e00ff */
[----:B------:R-:W-:Y:S02]  /*94c0*/  IMAD.MOV.U32 R11, RZ, RZ, 0x1f ;  /* 0x0000001fff0b7424 */ /* 0x000fe400078e00ff */
[----:B------:R-:W-:-:S07]  /*94d0*/  IMAD.MOV.U32 R15, RZ, RZ, -0x1 ;  /* 0xffffffffff0f7424 */ /* 0x000fce00078e00ff */
[----:B-----5:R-:W-:Y:S05]  /*94e0*/  WARPSYNC.COLLECTIVE R15, `(.L_x_4241) ;  /* 0x000000000f087348 */ /* 0x020fea0003c00000 */
[----:B------:R1:W2:Y:S02]  /*94f0*/  SHFL.IDX P6, R14, R13, R12, R11 ;  /* 0x0000000c0d0e7389 */ /* 0x0002a400000c000b */
[----:B-12--5:R-:W-:Y:S01]  /*9500*/  ENDCOLLECTIVE ;  /* 0x000000000000791b */ /* 0x026fe20003800000 */
.L_x_4241:
[----:B------:R-:W-:Y:S05]  /*9510*/  BRA `(.L_x_4242) ;  /* 0xffffff7c00907947 */ /* 0x000fea000383ffff */
.L_x_4139:
[----:B--2---:R2:W3:Y:S02]  /*9520*/  SYNCS.PHASECHK.TRANS64.TRYWAIT P0, [R18+URZ+0x26800], R5 ;  /* 0x02680005120075a7 */ /* 0x0044e4000800017f */
[----:B---3--:R-:W-:Y:S05]  /*9530*/  @!P0 NANOSLEEP.SYNCS 0x989680 ;  /* 0x009896800000895d */ /* 0x008fea0003900000 */
[----:B------:R-:W3:Y:S02]  /*9540*/  @!P0 SYNCS.PHASECHK.TRANS64 P0, [R18+URZ+0x26800], R5 ;  /* 0x02680005120085a7 */ /* 0x000ee4000800007f */
[----:B---3--:R-:W-:Y:S05]  /*9550*/  @!P0 BRA `(.L_x_4139) ;  /* 0xfffffffc00f08947 */ /* 0x008fea000383ffff */
[----:B------:R-:W-:Y:S05]  /*9560*/  BRA `(.L_x_4138) ;  /* 0xffffff7c00b47947 */ /* 0x000fea000383ffff */
.L_x_4144:
[----:B--2---:R-:W-:-:S04]  /*9570*/  IMAD.U32 R5, RZ, RZ, UR8 ;  /* 0x00000008ff057e24 */ /* 0x004fc8000f8e00ff */
[----:B------:R2:W3:Y:S03]  /*9580*/  SYNCS.PHASECHK.TRANS64.TRYWAIT P1, [R5+URZ+0x26810], R16 ;  /* 0x02681010050075a7 */ /* 0x0004e6000802017f */
[----:B---3--:R-:W-:Y:S05]  /*9590*/  @!P1 NANOSLEEP.SYNCS 0x989680 ;  /* 0x009896800000995d */ /* 0x008fea0003900000 */
[----:B------:R-:W3:Y:S02]  /*95a0*/  @!P1 SYNCS.PHASECHK.TRANS64 P1, [R5+URZ+0x26810], R16 ;  /* 0x02681010050095a7 */ /* 0x000ee4000802007f */
[----:B---3--:R-:W-:Y:S05]  /*95b0*/  @!P1 BRA `(.L_x_4144) ;  /* 0xfffffffc00ec9947 */ /* 0x008fea000383ffff */
[----:B------:R-:W-:Y:S05]  /*95c0*/  BRA `(.L_x_4143) ;  /* 0xffffff8800147947 */ /* 0x000fea000383ffff */
.L_x_4148:
[----:B------:R-:W-:-:S04]  /*95d0*/  IMAD.U32 R5, RZ, RZ, UR8 ;  /* 0x00000008ff057e24 */ /* 0x000fc8000f8e00ff */
[----:B------:R1:W1:Y:S03]  /*95e0*/  SYNCS.PHASECHK.TRANS64.TRYWAIT P1, [R5+URZ+0x26830], R16 ;  /* 0x02683010050075a7 */ /* 0x000266000802017f */
[----:B-1----:R-:W-:Y:S05]  /*95f0*/  @!P1 NANOSLEEP.SYNCS 0x989680 ;  /* 0x009896800000995d */ /* 0x002fea0003900000 */
[----:B------:R-:W1:Y:S02]  /*9600*/  @!P1 SYNCS.PHASECHK.TRANS64 P1, [R5+URZ+0x26830], R16 ;  /* 0x02683010050095a7 */ /* 0x000e64000802007f */
[----:B-1----:R-:W-:Y:S05]  /*9610*/  @!P1 BRA `(.L_x_4148) ;  /* 0xfffffffc00ec9947 */ /* 0x002fea000383ffff */
[----:B------:R-:W-:Y:S05]  /*9620*/  BRA `(.L_x_4147) ;  /* 0xffffff8c00207947 */ /* 0x000fea000383ffff */
.L_x_4155:
[----:B------:R-:W-:Y:S01]  /*9630*/  BSSY B0, `(.L_x_4243) ;  /* 0x0000005000007945 */ /* 0x000fe20003800000 */
[----:B------:R-:W-:-:S07]  /*9640*/  IMAD.MOV.U32 R15, RZ, RZ, -0x1 ;  /* 0xffffffffff0f7424 */ /* 0x000fce00078e00ff */
[----:B-1---5:R-:W-:Y:S05]  /*9650*/  WARPSYNC.COLLECTIVE R15, `(.L_x_4244) ;  /* 0x000000000f087348 */ /* 0x022fea0003c00000 */
[----:B------:R-:W-:Y:S01]  /*9660*/  NOP ;  /* 0x0000000000007918 */ /* 0x000fe20000000000 */
[----:B-1---5:R-:W-:Y:S01]  /*9670*/  ENDCOLLECTIVE ;  /* 0x000000000000791b */ /* 0x022fe20003800000 */
.L_x_4244:
[----:B------:R-:W-:Y:S05]  /*9680*/  BSYNC B0 ;  /* 0x0000000000007941 */ /* 0x000fea0003800000 */
.L_x_4243:
[----:B------:R-:W-:Y:S05]  /*9690*/  BRA `(.L_x_4245) ;  /* 0xffffffb4007c7947 */ /* 0x000fea000383ffff */
.L_x_4164:
[----:B------:R-:W-:Y:S01]  /*96a0*/  BSSY B0, `(.L_x_4246) ;  /* 0x0000005000007945 */ /* 0x000fe20003800000 */
[----:B------:R-:W-:-:S07]  /*96b0*/  IMAD.MOV.U32 R15, RZ, RZ, -0x1 ;  /* 0xffffffffff0f7424 */ /* 0x000fce00078e00ff */
[----:B-12--5:R-:W-:Y:S05]  /*96c0*/  WARPSYNC.COLLECTIVE R15, `(.L_x_4247) ;  /* 0x000000000f087348 */ /* 0x026fea0003c00000 */
[----:B------:R-:W-:Y:S01]  /*96d0*/  NOP ;  /* 0x0000000000007918 */ /* 0x000fe20000000000 */
[----:B-12--5:R-:W-:Y:S01]  /*96e0*/  ENDCOLLECTIVE ;  /* 0x000000000000791b */ /* 0x026fe20003800000 */
.L_x_4247:
[----:B------:R-:W-:Y:S05]  /*96f0*/  BSYNC B0 ;  /* 0x0000000000007941 */ /* 0x000fea0003800000 */
.L_x_4246:
[----:B------:R-:W-:Y:S05]  /*9700*/  BRA `(.L_x_4248) ;  /* 0xffffffb800707947 */ /* 0x000fea000383ffff */
.L_x_4177:
[----:B------:R-:W-:Y:S01]  /*9710*/  BSSY B0, `(.L_x_4249) ;  /* 0x0000005000007945 */ /* 0x000fe20003800000 */
[----:B------:R-:W-:-:S07]  /*9720*/  IMAD.MOV.U32 R15, RZ, RZ, -0x1 ;  /* 0xffffffffff0f7424 */ /* 0x000fce00078e00ff */
[----:B------:R-:W-:Y:S05]  /*9730*/  WARPSYNC.COLLECTIVE R15, `(.L_x_4250) ;  /* 0x000000000f087348 */ /* 0x000fea0003c00000 */
[----:B------:R-:W-:Y:S01]  /*9740*/  NOP ;  /* 0x0000000000007918 */ /* 0x000fe20000000000 */
[----:B------:R-:W-:Y:S01]  /*9750*/  ENDCOLLECTIVE ;  /* 0x000000000000791b */ /* 0x000fe20003800000 */
.L_x_4250:
[----:B------:R-:W-:Y:S05]  /*9760*/  BSYNC B0 ;  /* 0x0000000000007941 */ /* 0x000fea0003800000 */
.L_x_4249:
[----:B------:R-:W-:Y:S05]  /*9770*/  BRA `(.L_x_4251) ;  /* 0xffffffc400707947 */ /* 0x000fea000383ffff */
.L_x_4189:
[----:B------:R-:W-:Y:S01]  /*9780*/  BSSY B0, `(.L_x_4252) ;  /* 0x0000005000007945 */ /* 0x000fe20003800000 */
[----:B------:R-:W-:-:S07]  /*9790*/  IMAD.MOV.U32 R15, RZ, RZ, -0x1 ;  /* 0xffffffffff0f7424 */ /* 0x000fce00078e00ff */
[----:B------:R-:W-:Y:S05]  /*97a0*/  WARPSYNC.COLLECTIVE R15, `(.L_x_4253) ;  /* 0x000000000f087348 */ /* 0x000fea0003c00000 */
[----:B------:R-:W-:Y:S01]  /*97b0*/  NOP ;  /* 0x0000000000007918 */ /* 0x000fe20000000000 */
[----:B------:R-:W-:Y:S01]  /*97c0*/  ENDCOLLECTIVE ;  /* 0x000000000000791b */ /* 0x000fe20003800000 */
.L_x_4253:
[----:B------:R-:W-:Y:S05]  /*97d0*/  BSYNC B0 ;  /* 0x0000000000007941 */ /* 0x000fea0003800000 */
.L_x_4252:
[----:B------:R-:W-:Y:S05]  /*97e0*/  BRA `(.L_x_4254) ;  /* 0xffffffc800887947 */ /* 0x000fea000383ffff */
.L_x_4202:
[----:B------:R-:W-:Y:S01]  /*97f0*/  BSSY B0, `(.L_x_4255) ;  /* 0x0000005000007945 */ /* 0x000fe20003800000 */
[----:B------:R-:W-:-:S07]  /*9800*/  IMAD.MOV.U32 R15, RZ, RZ, -0x1 ;  /* 0xffffffffff0f7424 */ /* 0x000fce00078e00ff */
[----:B------:R-:W-:Y:S05]  /*9810*/  WARPSYNC.COLLECTIVE R15, `(.L_x_4256) ;  /* 0x000000000f087348 */ /* 0x000fea0003c00000 */
[----:B------:R-:W-:Y:S01]  /*9820*/  NOP ;  /* 0x0000000000007918 */ /* 0x000fe20000000000 */
[----:B------:R-:W-:Y:S01]  /*9830*/  ENDCOLLECTIVE ;  /* 0x000000000000791b */ /* 0x000fe20003800000 */
.L_x_4256:
[----:B------:R-:W-:Y:S05]  /*9840*/  BSYNC B0 ;  /* 0x0000000000007941 */ /* 0x000fea0003800000 */
.L_x_4255:
[----:B------:R-:W-:Y:S05]  /*9850*/  BRA `(.L_x_4257) ;  /* 0xffffffcc00a47947 */ /* 0x000fea000383ffff */
.L_x_4215:
[----:B-1----:R1:W2:Y:S02]  /*9860*/  SYNCS.PHASECHK.TRANS64.TRYWAIT P0, [R0+URZ+0x26820], R3 ;  /* 0x02682003000075a7 */ /* 0x0022a4000800017f */
[----:B--2---:R-:W-:Y:S05]  /*9870*/  @!P0 NANOSLEEP.SYNCS 0x989680 ;  /* 0x009896800000895d */ /* 0x004fea0003900000 */
[----:B------:R-:W2:Y:S02]  /*9880*/  @!P0 SYNCS.PHASECHK.TRANS64 P0, [R0+URZ+0x26820], R3 ;  /* 0x02682003000085a7 */ /* 0x000ea4000800007f */
[----:B--2---:R-:W-:Y:S05]  /*9890*/  @!P0 BRA `(.L_x_4215) ;  /* 0xfffffffc00f08947 */ /* 0x004fea000383ffff */
[----:B------:R-:W-:Y:S05]  /*98a0*/  BRA `(.L_x_4258) ;  /* 0xffffffd800ec7947 */ /* 0x000fea000383ffff */
.L_x_4219:
[----:B-1----:R1:W2:Y:S02]  /*98b0*/  SYNCS.PHASECHK.TRANS64.TRYWAIT P1, [R0+URZ+0x26840], R21 ;  /* 0x02684015000075a7 */ /* 0x0022a4000802017f */
[----:B--2---:R-:W-:Y:S05]  /*98c0*/  @!P1 NANOSLEEP.SYNCS 0x989680 ;  /* 0x009896800000995d */ /* 0x004fea0003900000 */
[----:B------:R-:W2:Y:S02]  /*98d0*/  @!P1 SYNCS.PHASECHK.TRANS64 P1, [R0+URZ+0x26840], R21 ;  /* 0x02684015000095a7 */ /* 0x000ea4000802007f */
[----:B--2---:R-:W-:Y:S05]  /*98e0*/  @!P1 BRA `(.L_x_4219) ;  /* 0xfffffffc00f09947 */ /* 0x004fea000383ffff */
[----:B------:R-:W-:Y:S05]  /*98f0*/  BRA `(.L_x_4259) ;  /* 0xffffffe4000c7947 */ /* 0x000fea000383ffff */
.L_x_4221:
[----:B--2---:R2:W3:Y:S02]  /*9900*/  SYNCS.PHASECHK.TRANS64.TRYWAIT P1, [R0+URZ+0x26828], R21 ;  /* 0x02682815000075a7 */ /* 0x0044e4000802017f */
[----:B---3--:R-:W-:Y:S05]  /*9910*/  @!P1 NANOSLEEP.SYNCS 0x989680 ;  /* 0x009896800000995d */ /* 0x008fea0003900000 */
[----:B------:R-:W3:Y:S02]  /*9920*/  @!P1 SYNCS.PHASECHK.TRANS64 P1, [R0+URZ+0x26828], R21 ;  /* 0x02682815000095a7 */ /* 0x000ee4000802007f */
[----:B---3--:R-:W-:Y:S05]  /*9930*/  @!P1 BRA `(.L_x_4221) ;  /* 0xfffffffc00f09947 */ /* 0x008fea000383ffff */
[----:B------:R-:W-:Y:S05]  /*9940*/  BRA `(.L_x_4260) ;  /* 0xffffffe400bc7947 */ /* 0x000fea000383ffff */
.L_x_4223:
[----:B---3--:R3:W4:Y:S02]  /*9950*/  SYNCS.PHASECHK.TRANS64.TRYWAIT P1, [R0+URZ+0x26848], R21 ;  /* 0x02684815000075a7 */ /* 0x008724000802017f */
[----:B----4-:R-:W-:Y:S05]  /*9960*/  @!P1 NANOSLEEP.SYNCS 0x989680 ;  /* 0x009896800000995d */ /* 0x010fea0003900000 */
[----:B------:R-:W4:Y:S02]  /*9970*/  @!P1 SYNCS.PHASECHK.TRANS64 P1, [R0+URZ+0x26848], R21 ;  /* 0x02684815000095a7 */ /* 0x000f24000802007f */
[----:B----4-:R-:W-:Y:S05]  /*9980*/  @!P1 BRA `(.L_x_4223) ;  /* 0xfffffffc00f09947 */ /* 0x010fea000383ffff */
[----:B------:R-:W-:Y:S05]  /*9990*/  BRA `(.L_x_4261) ;  /* 0xffffffe800507947 */ /* 0x000fea000383ffff */
.L_x_4225:
[----:B------:R-:W-:-:S07]  /*99a0*/  SHF.L.U32 R5, R9, 0x1f, RZ ;  /* 0x0000001f09057819 */ /* 0x000fce00000006ff */
.L_x_4262:
[----:B-1----:R1:W2:Y:S02]  /*99b0*/  SYNCS.PHASECHK.TRANS64.TRYWAIT P1, [R0+URZ+0x26820], R5 ;  /* 0x02682005000075a7 */ /* 0x0022a4000802017f */
[----:B--2---:R-:W-:Y:S05]  /*99c0*/  @!P1 NANOSLEEP.SYNCS 0x989680 ;  /* 0x009896800000995d */ /* 0x004fea0003900000 */
[----:B------:R-:W2:Y:S02]  /*99d0*/  @!P1 SYNCS.PHASECHK.TRANS64 P1, [R0+URZ+0x26820], R5 ;  /* 0x02682005000095a7 */ /* 0x000ea4000802007f */
[----:B--2---:R-:W-:Y:S05]  /*99e0*/  @!P1 BRA `(.L_x_4262) ;  /* 0xfffffffc00f09947 */ /* 0x004fea000383ffff */
[----:B------:R-:W-:Y:S05]  /*99f0*/  BRA `(.L_x_4263) ;  /* 0xffffffe800f47947 */ /* 0x000fea000383ffff */
.L_x_4228:
[----:B-1----:R1:W2:Y:S02]  /*9a00*/  SYNCS.PHASECHK.TRANS64.TRYWAIT P1, [R0+URZ+0x26840], R7 ;  /* 0x02684007000075a7 */ /* 0x0022a4000802017f */
[----:B--2---:R-:W-:Y:S05]  /*9a10*/  @!P1 NANOSLEEP.SYNCS 0x989680 ;  /* 0x009896800000995d */ /* 0x004fea0003900000 */
[----:B------:R-:W2:Y:S02]  /*9a20*/  @!P1 SYNCS.PHASECHK.TRANS64 P1, [R0+URZ+0x26840], R7 ;  /* 0x02684007000095a7 */ /* 0x000ea4000802007f */
[----:B--2---:R-:W-:Y:S05]  /*9a30*/  @!P1 BRA `(.L_x_4228) ;  /* 0xfffffffc00f09947 */ /* 0x004fea000383ffff */
[----:B------:R-:W-:Y:S05]  /*9a40*/  BRA `(.L_x_4264) ;  /* 0xffffffec00a07947 */ /* 0x000fea000383ffff */
.L_x_4230:
[----:B--2---:R2:W3:Y:S02]  /*9a50*/  SYNCS.PHASECHK.TRANS64.TRYWAIT P1, [R0+URZ+0x26828], R7 ;  /* 0x02682807000075a7 */ /* 0x0044e4000802017f */
[----:B---3--:R-:W-:Y:S05]  /*9a60*/  @!P1 NANOSLEEP.SYNCS 0x989680 ;  /* 0x009896800000995d */ /* 0x008fea0003900000 */
[----:B------:R-:W3:Y:S02]  /*9a70*/  @!P1 SYNCS.PHASECHK.TRANS64 P1, [R0+URZ+0x26828], R7 ;  /* 0x02682807000095a7 */ /* 0x000ee4000802007f */
[----:B---3--:R-:W-:Y:S05]  /*9a80*/  @!P1 BRA `(.L_x_4230) ;  /* 0xfffffffc00f09947 */ /* 0x008fea000383ffff */
[----:B------:R-:W-:Y:S05]  /*9a90*/  BRA `(.L_x_4265) ;  /* 0xfffffff000487947 */ /* 0x000fea000383ffff */
.L_x_4232:
[----:B---3--:R3:W4:Y:S02]  /*9aa0*/  SYNCS.PHASECHK.TRANS64.TRYWAIT P0, [R3+URZ+0x26840], R2 ;  /* 0x02684002030075a7 */ /* 0x008724000800017f */
[----:B----4-:R-:W-:Y:S05]  /*9ab0*/  @!P0 NANOSLEEP.SYNCS 0x989680 ;  /* 0x009896800000895d */ /* 0x010fea0003900000 */
[----:B------:R-:W4:Y:S02]  /*9ac0*/  @!P0 SYNCS.PHASECHK.TRANS64 P0, [R3+URZ+0x26840], R2 ;  /* 0x02684002030085a7 */ /* 0x000f24000800007f */
[----:B----4-:R-:W-:Y:S05]  /*9ad0*/  @!P0 BRA `(.L_x_4232) ;  /* 0xfffffffc00f08947 */ /* 0x010fea000383ffff */
[----:B------:R-:W-:Y:S05]  /*9ae0*/  BRA `(.L_x_4266) ;  /* 0xfffffff000f07947 */ /* 0x000fea000383ffff */
.L_x_4234:
[----:B------:R-:W-:Y:S01]  /*9af0*/  BSSY B0, `(.L_x_4267) ;  /* 0x0000006000007945 */ /* 0x000fe20003800000 */
[----:B------:R-:W-:-:S07]  /*9b00*/  IMAD.MOV.U32 R15, RZ, RZ, -0x1 ;  /* 0xffffffffff0f7424 */ /* 0x000fce00078e00ff */
[----:B--2---:R-:W-:Y:S05]  /*9b10*/  WARPSYNC.COLLECTIVE R15, `(.L_x_4268) ;  /* 0x000000000f0c7348 */ /* 0x004fea0003c00000 */
[----:B------:R-:W-:Y:S02]  /*9b20*/  ELECT P6, UR62, PT ;  /* 0x00000000003e782f */ /* 0x000fe400038c0000 */
[----:B------:R-:W-:Y:S01]  /*9b30*/  MOV R14, UR62 ;  /* 0x0000003e000e7c02 */ /* 0x000fe20008000f00 */
[----:B--2---:R-:W-:Y:S10]  /*9b40*/  ENDCOLLECTIVE ;  /* 0x000000000000791b */ /* 0x004ff40003800000 */
.L_x_4268:
[----:B------:R-:W-:Y:S05]  /*9b50*/  BSYNC B0 ;  /* 0x0000000000007941 */ /* 0x000fea0003800000 */
.L_x_4267:
[----:B------:R-:W-:Y:S01]  /*9b60*/  PLOP3.LUT P0, PT, P6, PT, PT, 0x80, 0x0 ;  /* 0x000000000000781c */ /* 0x000fe2000370f070 */
[----:B------:R-:W-:-:S12]  /*9b70*/  BRA `(.L_x_4269) ;  /* 0xfffffff400b87947 */ /* 0x000fd8000383ffff */
.L_x_4236:
[----:B-1----:R1:W3:Y:S02]  /*9b80*/  SYNCS.PHASECHK.TRANS64.TRYWAIT P1, [R6+URZ], R5 ;  /* 0x00000005060075a7 */ /* 0x0022e4000802017f */
[----:B---3--:R-:W-:Y:S05]  /*9b90*/  @!P1 NANOSLEEP.SYNCS 0x989680 ;  /* 0x009896800000995d */ /* 0x008fea0003900000 */
[----:B------:R-:W3:Y:S02]  /*9ba0*/  @!P1 SYNCS.PHASECHK.TRANS64 P1, [R6+URZ], R5 ;  /* 0x00000005060095a7 */ /* 0x000ee4000802007f */
[----:B---3--:R-:W-:Y:S05]  /*9bb0*/  @!P1 BRA `(.L_x_4236) ;  /* 0xfffffffc00f09947 */ /* 0x008fea000383ffff */
[----:B------:R-:W-:Y:S05]  /*9bc0*/  BRA `(.L_x_4270) ;  /* 0xfffffff400f87947 */ /* 0x000fea000383ffff */
.L_x_4237:
[----:B---3--:R3:W4:Y:S02]  /*9bd0*/  SYNCS.PHASECHK.TRANS64.TRYWAIT P1, [R3+URZ], R2 ;  /* 0x00000002030075a7 */ /* 0x008724000802017f */
[----:B----4-:R-:W-:Y:S05]  /*9be0*/  @!P1 NANOSLEEP.SYNCS 0x989680 ;  /* 0x009896800000995d */ /* 0x010fea0003900000 */
[----:B------:R-:W4:Y:S02]  /*9bf0*/  @!P1 SYNCS.PHASECHK.TRANS64 P1, [R3+URZ], R2 ;  /* 0x00000002030095a7 */ /* 0x000f24000802007f */
[----:B----4-:R-:W-:Y:S05]  /*9c00*/  @!P1 BRA `(.L_x_4237) ;  /* 0xfffffffc00f09947 */ /* 0x010fea000383ffff */
[----:B------:R-:W-:Y:S05]  /*9c10*/  BRA `(.L_x_4271) ;  /* 0xfffffff400ec7947 */ /* 0x000fea000383ffff */
.L_x_4239:
[----:B---3--:R3:W4:Y:S02]  /*9c20*/  SYNCS.PHASECHK.TRANS64.TRYWAIT P0, [R0+URZ], R5 ;  /* 0x00000005000075a7 */ /* 0x008724000800017f */
[----:B----4-:R-:W-:Y:S05]  /*9c30*/  @!P0 NANOSLEEP.SYNCS 0x989680 ;  /* 0x009896800000895d */ /* 0x010fea0003900000 */
[----:B------:R-:W4:Y:S02]  /*9c40*/  @!P0 SYNCS.PHASECHK.TRANS64 P0, [R0+URZ], R5 ;  /* 0x00000005000085a7 */ /* 0x000f24000800007f */
[----:B----4-:R-:W-:Y:S05]  /*9c50*/  @!P0 BRA `(.L_x_4239) ;  /* 0xfffffffc00f08947 */ /* 0x010fea000383ffff */
[----:B------:R-:W-:Y:S05]  /*9c60*/  BRA `(.L_x_4272) ;  /* 0xfffffff400f07947 */ /* 0x000fea000383ffff */
.L_x_4273:
        /* <DEDUP_REMOVED lines=9> */
.L_x_6584:


//--------------------- .text._ZN7cutlass13device_kernelIN5flash11enable_sm90INS1_16FlashAttnBwdSm90INS1_25CollectiveMainloopBwdSm90ILi2ELi2ELi2EN4cute5tupleIJNS5_1CILi1EEES8_S8_EEENS6_IJNS7_ILi64EEENS7_ILi128EEENS7_ILi96EEEEEENS_6half_tEfNS_4arch4Sm90ELb0ELb1ELb0ELb0ELb0ELb1ELb0ELb0ELi2ELi1ELi2ELi1ELb1EEENS1_21CollectiveEpilogueBwdISD_SE_SG_Li256ELb0ELb0ELi1EEENS1_19SingleTileSchedulerILb0ELb0ELb0ELi128EEEEEEEEEvNT_6ParamsE --------------------------
	.section	.text._ZN7cutlass13device_kernelIN5flash11enable_sm90INS1_16FlashAttnBwdSm90INS1_25CollectiveMainloopBwdSm90ILi2ELi2ELi2EN4cute5tupleIJNS5_1CILi1EEES8_S8_EEENS6_IJNS7_ILi64EEENS7_ILi128EEENS7_ILi96EEEEEENS_6half_tEfNS_4arch4Sm90ELb0ELb1ELb0ELb0ELb0ELb1ELb0ELb0ELi2ELi1ELi2ELi1ELb1EEENS1_21CollectiveEpilogueBwdISD_SE_SG_Li256ELb0ELb0ELi1EEENS1_19SingleTileSchedulerILb0ELb0ELb0ELi128EEEEEEEEEvNT_6ParamsE,"ax",@progbits
	.align	128
.text._ZN7cutlass13device_kernelIN5flash11enable_sm90INS1_16FlashAttnBwdSm90INS1_25CollectiveMainloopBwdSm90ILi2ELi2ELi2EN4cute5tupleIJNS5_1CILi1EEES8_S8_EEENS6_IJNS7_ILi64EEENS7_ILi128EEENS7_ILi96EEEEEENS_6half_tEfNS_4arch4Sm90ELb0ELb1ELb0ELb0ELb0ELb1ELb0ELb0ELi2ELi1ELi2ELi1ELb1EEENS1_21CollectiveEpilogueBwdISD_SE_SG_Li256ELb0ELb0ELi1EEENS1_19SingleTileSchedulerILb0ELb0ELb0ELi128EEEEEEEEEvNT_6ParamsE:
        .type           _ZN7cutlass13device_kernelIN5flash11enable_sm90INS1_16FlashAttnBwdSm90INS1_25CollectiveMainloopBwdSm90ILi2ELi2ELi2EN4cute5tupleIJNS5_1CILi1EEES8_S8_EEENS6_IJNS7_ILi64EEENS7_ILi128EEENS7_ILi96EEEEEENS_6half_tEfNS_4arch4Sm90ELb0ELb1ELb0ELb0ELb0ELb1ELb0ELb0ELi2ELi1ELi2ELi1ELb1EEENS1_21CollectiveEpilogueBwdISD_SE_SG_Li256ELb0ELb0ELi1EEENS1_19SingleTileSchedulerILb0ELb0ELb0ELi128EEEEEEEEEvNT_6ParamsE,@function
        .size           _ZN7cutlass13device_kernelIN5flash11enable_sm90INS1_16FlashAttnBwdSm90INS1_25CollectiveMainloopBwdSm90ILi2ELi2ELi2EN4cute5tupleIJNS5_1CILi1EEES8_S8_EEENS6_IJNS7_ILi64EEENS7_ILi128EEENS7_ILi96EEEEEENS_6half_tEfNS_4arch4Sm90ELb0ELb1ELb0ELb0ELb0ELb1ELb0ELb0ELi2ELi1ELi2ELi1ELb1EEENS1_21CollectiveEpilogueBwdISD_SE_SG_Li256ELb0ELb0ELi1EEENS1_19SingleTileSchedulerILb0ELb0ELb0ELi128EEEEEEEEEvNT_6ParamsE,(.L_x_6585 - _ZN7cutlass13device_kernelIN5flash11enable_sm90INS1_16FlashAttnBwdSm90INS1_25CollectiveMainloopBwdSm90ILi2ELi2ELi2EN4cute5tupleIJNS5_1CILi1EEES8_S8_EEENS6_IJNS7_ILi64EEENS7_ILi128EEENS7_ILi96EEEEEENS_6half_tEfNS_4arch4Sm90ELb0ELb1ELb0ELb0ELb0ELb1ELb0ELb0ELi2ELi1ELi2ELi1ELb1EEENS1_21CollectiveEpilogueBwdISD_SE_SG_Li256ELb0ELb0ELi1EEENS1_19SingleTileSchedulerILb0ELb0ELb0ELi128EEEEEEEEEvNT_6ParamsE)
        .other          _ZN7cutlass13device_kernelIN5flash11enable_sm90INS1_16FlashAttnBwdSm90INS1_25CollectiveMainloopBwdSm90ILi2ELi2ELi2EN4cute5tupleIJNS5_1CILi1EEES8_S8_EEENS6_IJNS7_ILi64EEENS7_ILi128EEENS7_ILi96EEEEEENS_6half_tEfNS_4arch4Sm90ELb0ELb1ELb0ELb0ELb0ELb1ELb0ELb0ELi2ELi1ELi2ELi1ELb1EEENS1_21CollectiveEpilogueBwdISD_SE_SG_Li256ELb0ELb0ELi1EEENS1_19SingleTileSchedulerILb0ELb0ELb0ELi128EEEEEEEEEvNT_6ParamsE,@"STO_CUDA_ENTRY STV_DEFAULT"
_ZN7cutlass13device_kernelIN5flash11enable_sm90INS1_16FlashAttnBwdSm90INS1_25CollectiveMainloopBwdSm90ILi2ELi2ELi2EN4cute5tupleIJNS5_1CILi1EEES8_S8_EEENS6_IJNS7_ILi64EEENS7_ILi128EEENS7_ILi96EEEEEENS_6half_tEfNS_4arch4Sm90ELb0ELb1ELb0ELb0ELb0ELb1ELb0ELb0ELi2ELi1ELi2ELi1ELb1EEENS1_21CollectiveEpilogueBwdISD_SE_SG_Li256ELb0ELb0ELi1EEENS1_19SingleTileSchedulerILb0ELb0ELb0ELi128EEEEEEEEEvNT_6ParamsE:
[----:B------:R-:W1:Y:S02]  /*0000*/  LDC R1, c[0x0][0x28] ;  /* 0x00000a00ff017b82 */ /* 0x000e640000000800 */
[----:B-1----:R-:W-:Y:S01]  /*0010*/  VIADD R1, R1, 0xfffffff8 ;  /* 0xfffffff801017836 */ /* 0x002fe20000000000 */
[----:B------:R-:W1:Y:S01]  /*0020*/  S2R R3, SR_TID.X ;  /* 0x0000000000037919 */ /* 0x000e620000002100 */
[----:B------:R-:W-:Y:S01]  /*0030*/  ELECT P0, URZ, PT ;  /* 0x00000000003f782f */ /* 0x000fe20003800000 */
[----:B------:R-:W-:Y:S01]  /*0040*/  BSSY B0, `(.L_x_4274) ;  /* 0x000001a000007945 */ /* 0x000fe20003800000 */
[----:B-1----:R-:W-:-:S05]  /*0050*/  SHF.R.U32.HI R0, RZ, 0x5, R3 ;  /* 0x00000005ff007819 */ /* 0x002fca0000011603 */
[----:B------:R-:W1:Y:S02]  /*0060*/  SHFL.IDX PT, R2, R0, RZ, 0x1f ;  /* 0x00001fff00027589 */ /* 0x000e6400000e0000 */
[----:B-1----:R-:W-:Y:S02]  /*0070*/  ISETP.EQ.AND P0, PT, R2, RZ, P0 ;  /* 0x000000ff0200720c */ /* 0x002fe40000702270 */
[----:B------:R-:W-:-:S11]  /*0080*/  SHF.R.U32.HI R2, RZ, 0x7, R3 ;  /* 0x00000007ff027819 */ /* 0x000fd60000011603 */
        /* <DEDUP_REMOVED lines=21> */
.L_x_4275:
[----:B------:R-:W-:Y:S05]  /*01e0*/  BSYNC B0 ;  /* 0x0000000000007941 */ /* 0x000fea0003800000 */
.L_x_4274:
        /* <DEDUP_REMOVED lines=37> */
.L_x_4276:
        /* <DEDUP_REMOVED lines=22> */
.L_x_4277:
[----:B------:R-:W-:Y:S01]  /*05a0*/  PLOP3.LUT P0, PT, PT, PT, UP0, 0x80, 0x0 ;  /* 0x000000000000781c */ /* 0x000fe20003f0f008 */
[----:B------:R-:W-:Y:S01]  /*05b0*/  NOP ;  /* 0x0000000000007918 */ /* 0x000fe20000000000 */
[----:B-12-4-:R-:W-:Y:S11]  /*05c0*/  BAR.SYNC.DEFER_BLOCKING 0x0 ;  /* 0x0000000000007b1d */ /* 0x016ff60000010000 */
[----:B------:R-:W-:Y:S05]  /*05d0*/  @!P0 BRA `(.L_x_4278) ;  /* 0x0000005400e08947 */ /* 0x000fea0003800000 */
.L_x_4279:
        /* <DEDUP_REMOVED lines=85> */
.L_x_4280:
        /* <DEDUP_REMOVED lines=28> */
.L_x_4283:
        /* <DEDUP_REMOVED lines=15> */
.L_x_4282:
        /* <DEDUP_REMOVED lines=22> */
.L_x_4285:
        /* <DEDUP_REMOVED lines=15> */
.L_x_4284:
[----:B------:R-:W-:Y:S01]  /*1030*/  SHF.R.S32.HI R25, RZ, 0x1f, R22 ;  /* 0x0000001fff197819 */ /* 0x000fe20000011416 */
[----:B------:R-:W-:-:S03]  /*1040*/  UMOV UR4, 0xffffffff ;  /* 0xffffffff00047882 */ /* 0x000fc60000000000 */
[----:B------:R-:W-:-:S04]  /*1050*/  LEA.HI R0, R25, R22, RZ, 0x7 ;  /* 0x0000001619007211 */ /* 0x000fc800078f38ff */
[----:B------:R-:W-:Y:S01]  /*1060*/  SHF.R.S32.HI R16, RZ, 0x7, R0 ;  /* 0x00000007ff107819 */ /* 0x000fe20000011400 */
[----:B------:R-:W-:Y:S06]  /*1070*/  BRA.DIV UR4, `(.L_x_4286) ;  /* 0x0000008204147947 */ /* 0x000fec000b800000 */
[----:B------:R1:W2:Y:S02]  /*1080*/  SHFL.IDX PT, R14, R16, RZ, 0x1f ;  /* 0x00001fff100e7589 */ /* 0x0002a400000e0000 */
.L_x_4371:
        /* <DEDUP_REMOVED lines=15> */
.L_x_4287:
[----:B------:R-:W-:Y:S02]  /*1180*/  IMAD.IADD R23, R14, 0x1, -R23 ;  /* 0x000000010e177824 */ /* 0x000fe400078e0a17 */
[----:B------:R-:W-:Y:S01]  /*1190*/  IMAD.SHL.U32 R17, R4, 0x2, RZ ;  /* 0x0000000204117824 */ /* 0x000fe200078e00ff */
        /* <DEDUP_REMOVED lines=17> */
.L_x_4289:
        /* <DEDUP_REMOVED lines=34> */
[----:B------:R-:W-:-:S05]  /*14d0*/  IMAD R7, R7, 0x2, R18 ;  /* 0x0000000207077824 */ /* 0x000fca00078e0212 */
[----:B------:R-:W2:Y:S01]  /*14e0*/  LDSM.16.M88.4 R184, [R7+0x6000] ;  /* 0x0060000007b8783b */ /* 0x000ea20000000200 */
[--C-:B------:R-:W-:Y:S01]  /*14f0*/  SHF.R.S32.HI R4, RZ, 0x2, R26.reuse ;  /* 0x00000002ff047819 */ /* 0x100fe2000001141a */
[----:B------:R-:W-:Y:S01]  /*1500*/  IMAD.SHL.U32 R9, R9, 0x10, RZ ;  /* 0x0000001009097824 */ /* 0x000fe200078e00ff */
[----:B------:R-:W-:Y:S01]  /*1510*/  SHF.R.S32.HI R5, RZ, 0x1f, R26 ;  /* 0x0000001fff057819 */ /* 0x000fe2000001141a */
[----:B------:R-:W3:Y:S01]  /*1520*/  LDSM.16.M88.4 R188, [R7+0x8000] ;  /* 0x0080000007bc783b */ /* 0x000ee20000000200 */
[----:B------:R-:W-:Y:S01]  /*1530*/  LEA.HI R22, R25, R22, RZ, 0x3 ;  /* 0x0000001619167211 */ /* 0x000fe200078f18ff */
[----:B------:R-:W-:Y:S01]  /*1540*/  ULDC UR6, c[0x0][0x290] ;  /* 0x0000a40000067ab9 */ /* 0x000fe20000000800 */
[----:B------:R-:W-:Y:S01]  /*1550*/  LEA.HI R5, R5, R4, RZ, 0x3 ;  /* 0x0000000405057211 */ /* 0x000fe200078f18ff */
[----:B------:R-:W4:Y:S01]  /*1560*/  LDSM.16.M88.4 R192, [R7+0xa000] ;  /* 0x00a0000007c0783b */ /* 0x000f220000000200 */
[----:B------:R-:W-:Y:S01]  /*1570*/  LOP3.LUT R9, R0, 0x30, R9, 0xf8, !PT ;  /* 0x0000003000097812 */ /* 0x000fe200078ef809 */
[----:B------:R-:W-:Y:S01]  /*1580*/  UIMAD UR39, UR39, -0x80, UR6 ;  /* 0xffffff80272778a4 */ /* 0x000fe2000f8e0206 */
[----:B------:R-:W-:Y:S01]  /*1590*/  LOP3.LUT R5, R5, 0xfffffff8, RZ, 0xc0, !PT ;  /* 0xfffffff805057812 */ /* 0x000fe200078ec0ff */
[----:B------:R-:W5:Y:S01]  /*15a0*/  S2R R6, SR_CTAID.X ;  /* 0x0000000000067919 */ /* 0x000f620000002500 */
[----:B------:R-:W-:-:S02]  /*15b0*/  LEA.HI R24, R24, R27, RZ, 0x5 ;  /* 0x0000001b18187211 */ /* 0x000fc400078f28ff */
[----:B------:R-:W-:Y:S02]  /*15c0*/  CS2R R70, SRZ ;  /* 0x0000000000467805 */ /* 0x000fe4000001ff00 */
[----:B------:R-:W-:Y:S01]  /*15d0*/  LOP3.LUT R22, R9, 0x8, R22, 0xf8, !PT ;  /* 0x0000000809167812 */ /* 0x000fe200078ef816 */
[----:B------:R-:W-:Y:S01]  /*15e0*/  IMAD.IADD R5, R4, 0x1, -R5 ;  /* 0x0000000104057824 */ /* 0x000fe200078e0a05 */
[----:B------:R-:W-:Y:S01]  /*15f0*/  SHF.R.U32.HI R11, RZ, 0x3, R0 ;  /* 0x00000003ff0b7819 */ /* 0x000fe20000011600 */
[C---:B------:R-:W-:Y:S01]  /*1600*/  IMAD R0, R16.reuse, 0x8, R3 ;  /* 0x0000000810007824 */ /* 0x040fe200078e0203 */
[----:B------:R-:W-:Y:S01]  /*1610*/  SHF.R.S32.HI R24, RZ, 0x5, R24 ;  /* 0x00000005ff187819 */ /* 0x000fe20000011418 */
[----:B------:R-:W-:Y:S01]  /*1620*/  IMAD R3, R16, 0x300, R27 ;  /* 0x0000030010037824 */ /* 0x000fe200078e021b */
[----:B------:R-:W-:Y:S02]  /*1630*/  LOP3.LUT R11, R22, R11, RZ, 0x3c, !PT ;  /* 0x0000000b160b7212 */ /* 0x000fe400078e3cff */
[----:B------:R-:W-:-:S02]  /*1640*/  CS2R R68, SRZ ;  /* 0x0000000000447805 */ /* 0x000fc4000001ff00 */
[----:B------:R-:W-:Y:S01]  /*1650*/  LEA.HI R4, R16, R16, RZ, 0x1 ;  /* 0x0000001010047211 */ /* 0x000fe200078f08ff */
[----:B------:R-:W-:Y:S01]  /*1660*/  IMAD R24, R24, 0x10, R5 ;  /* 0x0000001018187824 */ /* 0x000fe200078e0205 */
[----:B------:R-:W-:Y:S01]  /*1670*/  CS2R R66, SRZ ;  /* 0x0000000000427805 */ /* 0x000fe2000001ff00 */
[----:B------:R-:W-:Y:S01]  /*1680*/  IMAD.U32 R5, R0, 0x200, R11 ;  /* 0x0000020000057824 */ /* 0x000fe200078e000b */
[----:B------:R-:W-:Y:S01]  /*1690*/  LOP3.LUT R9, R4, 0x3fffffe, RZ, 0xc0, !PT ;  /* 0x03fffffe04097812 */ /* 0x000fe200078ec0ff */
[----:B------:R-:W-:Y:S01]  /*16a0*/  IMAD.MOV.U32 R0, RZ, RZ, 0x20 ;  /* 0x00000020ff007424 */ /* 0x000fe200078e00ff */
[----:B------:R-:W-:Y:S01]  /*16b0*/  CS2R R64, SRZ ;  /* 0x0000000000407805 */ /* 0x000fe2000001ff00 */
[----:B------:R-:W-:Y:S01]  /*16c0*/  IMAD.SHL.U32 R3, R3, 0x4, RZ ;  /* 0x0000000403037824 */ /* 0x000fe200078e00ff */
[----:B------:R-:W-:Y:S01]  /*16d0*/  CS2R R62, SRZ ;  /* 0x00000000003e7805 */ /* 0x000fe2000001ff00 */
[----:B------:R-:W-:Y:S01]  /*16e0*/  IMAD.IADD R9, R16, 0x1, -R9 ;  /* 0x0000000110097824 */ /* 0x000fe200078e0a09 */
[----:B------:R-:W-:Y:S01]  /*16f0*/  SEL R0, R0, 0xffffffe0, !P0 ;  /* 0xffffffe000007807 */ /* 0x000fe20004000000 */
[----:B------:R-:W-:Y:S01]  /*1700*/  IMAD R4, R3, 0x4, R18 ;  /* 0x0000000403047824 */ /* 0x000fe200078e0212 */
[----:B------:R-:W-:Y:S01]  /*1710*/  CS2R R60, SRZ ;  /* 0x00000000003c7805 */ /* 0x000fe2000001ff00 */
[----:B------:R-:W-:Y:S01]  /*1720*/  IMAD R9, R9, 0x40, R24 ;  /* 0x0000004009097824 */ /* 0x000fe200078e0218 */
[----:B------:R-:W-:Y:S01]  /*1730*/  CS2R R58, SRZ ;  /* 0x00000000003a7805 */ /* 0x000fe2000001ff00 */
[----:B------:R-:W-:Y:S01]  /*1740*/  IMAD.IADD R0, R7, 0x1, R0 ;  /* 0x0000000107007824 */ /* 0x000fe200078e0200 */
[----:B------:R-:W-:-:S02]  /*1750*/  CS2R R56, SRZ ;  /* 0x0000000000387805 */ /* 0x000fc4000001ff00 */
[----:B------:R-:W-:Y:S02]  /*1760*/  CS2R R54, SRZ ;  /* 0x0000000000367805 */ /* 0x000fe4000001ff00 */
        /* <DEDUP_REMOVED lines=42> */
[----:B-----5:R-:W-:Y:S01]  /*1a10*/  IMAD R3, R6, -0x80, -R9 ;  /* 0xffffff8006037824 */ /* 0x020fe200078e0a09 */
[----:B--2---:R-:W-:Y:S01]  /*1a20*/  IADD3 R0, -R9, UR39, RZ ;  /* 0x0000002709007c10 */ /* 0x004fe2000fffe1ff */
[----:B------:R-:W-:Y:S01]  /*1a30*/  ULOP3.LUT UR16, UR38, 0x1, URZ, 0xfc, !UPT ;  /* 0x0000000126107892 */ /* 0x000fe2000f8efc3f */
[----:B------:R-:W-:Y:S01]  /*1a40*/  UMOV UR4, URZ ;  /* 0x0000003f00047c82 */ /* 0x000fe20008000000 */
[----:B------:R-:W-:Y:S01]  /*1a50*/  UMOV UR5, URZ ;  /* 0x0000003f00057c82 */ /* 0x000fe20008000000 */
[----:B------:R-:W-:Y:S01]  /*1a60*/  ULDC UR17, c[0x0][0x280] ;  /* 0x0000a00000117ab9 */ /* 0x000fe20000000800 */
[----:B-1-34-:R-:W-:-:S08]  /*1a70*/  ULDC UR18, c[0x0][0x744] ;  /* 0x0001d10000127ab9 */ /* 0x01afd00000000800 */
.L_x_4300:
[----:B------:R-:W-:-:S06]  /*1a80*/  UISETP.NE.AND UP0, UPT, UR16, 0x3, UPT ;  /* 0x000000031000788c */ /* 0x000fcc000bf05270 */
[----:B------:R-:W-:-:S13]  /*1a90*/  PLOP3.LUT P6, PT, PT, PT, UP0, 0x80, 0x0 ;  /* 0x000000000000781c */ /* 0x000fda0003fcf008 */
[----:B-1----:R-:W-:Y:S05]  /*1aa0*/  @!P6 BRA `(.L_x_4290) ;  /* 0x000000000004e947 */ /* 0x002fea0003800000 */
[----:B------:R-:W-:Y:S01]  /*1ab0*/  BPT.TRAP 0x1 ;  /* 0x000000040000795c */ /* 0x000fe20000300000 */
.L_x_4290:
[----:B------:R-:W-:Y:S01]  /*1ac0*/  R2UR UR6, R18 ;  /* 0x00000000120672ca */ /* 0x000fe200000e0000 */
[----:B------:R-:W-:-:S05]  /*1ad0*/  IMAD.U32 R16, RZ, RZ, UR4 ;  /* 0x00000004ff107e24 */ /* 0x000fca000f8e00ff */
[----:B------:R-:W-:-:S07]  /*1ae0*/  SHF.L.U32 R16, R16, 0x1f, RZ ;  /* 0x0000001f10107819 */ /* 0x000fce00000006ff */
[----:B------:R-:W-:-:S09]  /*1af0*/  ULEA UR6, UR5, UR6, 0x3 ;  /* 0x0000000605067291 */ /* 0x000fd2000f8e183f */
[----:B------:R1:W2:Y:S01]  /*1b00*/  SYNCS.PHASECHK.TRANS64.TRYWAIT P0, [UR6+0x26810], R16 ;  /* 0x02681010ff0075a7 */ /* 0x0002a20008000146 */
[----:B------:R-:W-:Y:S05]  /*1b10*/  @!P6 BRA `(.L_x_4291) ;  /* 0x000000000004e947 */ /* 0x000fea0003800000 */
[----:B------:R-:W-:Y:S01]  /*1b20*/  BPT.TRAP 0x1 ;  /* 0x000000040000795c */ /* 0x000fe20000300000 */
.L_x_4291:
[----:B--2---:R-:W-:Y:S05]  /*1b30*/  @P0 BRA `(.L_x_4292) ;  /* 0x0000000000080947 */ /* 0x004fea0003800000 */
[----:B------:R-:W2:Y:S02]  /*1b40*/  SYNCS.PHASECHK.TRANS64.TRYWAIT P0, [UR6+0x26810], R16 ;  /* 0x02681010ff0075a7 */ /* 0x000ea40008000146 */
[----:B--2---:R-:W-:Y:S05]  /*1b50*/  @!P0 BRA `(.L_x_4293) ;  /* 0x0000007400908947 */ /* 0x004fea0003800000 */
.L_x_4292:
[----:B------:R-:W-:Y:S01]  /*1b60*/  R2UR UR7, R18 ;  /* 0x00000000120772ca */ /* 0x000fe200000e0000 */
[----:B------:R-:W-:Y:S01]  /*1b70*/  IMAD R6, R23, 0x800, R18 ;  /* 0x0000080017067824 */ /* 0x000fe200078e0212 */
[----:B------:R-:W-:Y:S01]  /*1b80*/  WARPGROUP.ARRIVE ;  /* 0x00000000000079c5 */ /* 0x000fe20000000000 */
[----:B------:R-:W-:Y:S01]  /*1b90*/  UMOV UR9, 0xc0000010 ;  /* 0xc000001000097882 */ /* 0x000fe20000000000 */
[----:B------:R-:W-:Y:S02]  /*1ba0*/  UMOV UR11, 0x80000020 ;  /* 0x80000020000b7882 */ /* 0x000fe40000000000 */
[----:B------:R-:W-:Y:S01]  /*1bb0*/  R2UR UR8, R6 ;  /* 0x00000000060872ca */ /* 0x000fe200000e0000 */
[----:B------:R-:W-:-:S04]  /*1bc0*/  IMAD.U32 R6, RZ, RZ, UR5 ;  /* 0x00000005ff067e24 */ /* 0x000fc8000f8e00ff */
[----:B--2---:R-:W-:Y:S02]  /*1bd0*/  IMAD R7, R6, 0x40, R17 ;  /* 0x0000004006077824 */ /* 0x004fe400078e0211 */
        /* <DEDUP_REMOVED lines=58> */
.L_x_4294:
[----:B------:R1:W1:Y:S01]  /*1f80*/  SYNCS.PHASECHK.TRANS64.TRYWAIT P0, [UR6+0x26830], R16 ;  /* 0x02683010ff0075a7 */ /* 0x0002620008000146 */
[----:B------:R-:W-:Y:S05]  /*1f90*/  @!P6 BRA `(.L_x_4295) ;  /* 0x000000000004e947 */ /* 0x000fea0003800000 */
[----:B------:R-:W-:Y:S01]  /*1fa0*/  BPT.TRAP 0x1 ;  /* 0x000000040000795c */ /* 0x000fe20000300000 */
.L_x_4295:
[----:B-1----:R-:W-:Y:S05]  /*1fb0*/  @P0 BRA `(.L_x_4296) ;  /* 0x0000000000080947 */ /* 0x002fea0003800000 */
[----:B------:R-:W1:Y:S02]  /*1fc0*/  SYNCS.PHASECHK.TRANS64.TRYWAIT P0, [UR6+0x26830], R16 ;  /* 0x02683010ff0075a7 */ /* 0x000e640008000146 */
[----:B-1----:R-:W-:Y:S05]  /*1fd0*/  @!P0 BRA `(.L_x_4297) ;  /* 0x0000007000888947 */ /* 0x002fea0003800000 */
.L_x_4296:
[----:B------:R-:W-:Y:S01]  /*1fe0*/  R2UR UR8, R18 ;  /* 0x00000000120872ca */ /* 0x000fe200000e0000 */
[----:B------:R-:W-:Y:S01]  /*1ff0*/  WARPGROUP.ARRIVE ;  /* 0x00000000000079c5 */ /* 0x000fe20000000000 */
[----:B------:R-:W-:Y:S01]  /*2000*/  UMOV UR11, 0x80000020 ;  /* 0x80000020000b7882 */ /* 0x000fe20000000000 */
[----:B------:R-:W-:Y:S01]  /*2010*/  UMOV UR15, 0x80000020 ;  /* 0x80000020000f7882 */ /* 0x000fe20000000000 */
[----:B------:R-:W1:Y:S01]  /*2020*/  LDC.64 R218, c[0x0][0x748] ;  /* 0x0001d200ffda7b82 */ /* 0x000e620000000a00 */
[----:B------:R-:W-:Y:S01]  /*2030*/  ULEA UR9, UR37, -UR17, 0x6 ;  /* 0x8000001125097291 */ /* 0x000fe2000f8e303f */
[C---:B------:R-:W-:Y:S01]  /*2040*/  ISETP.GT.AND P1, PT, R3.reuse, RZ, PT ;  /* 0x000000ff0300720c */ /* 0x040fe20003f24270 */
[----:B------:R-:W-:Y:S01]  /*2050*/  UMOV UR23, 0x80000020 ;  /* 0x8000002000177882 */ /* 0x000fe20000000000 */
[----:B------:R-:W-:Y:S02]  /*2060*/  ISETP.GT.AND P0, PT, R0, RZ, PT ;  /* 0x000000ff0000720c */ /* 0x000fe40003f04270 */
[----:B------:R-:W-:-:S02]  /*2070*/  ISETP.GT.AND P2, PT, R3, 0x8, PT ;  /* 0x000000080300780c */ /* 0x000fc40003f44270 */
[C---:B------:R-:W-:Y:S01]  /*2080*/  IADD3 R16, R0.reuse, UR9, R17 ;  /* 0x0000000900107c10 */ /* 0x040fe2000fffe011 */
[----:B------:R-:W-:Y:S01]  /*2090*/  UIADD3 UR8, UR8, 0x18000, URZ ;  /* 0x0001800008087890 */ /* 0x000fe2000fffe03f */
[----:B------:R-:W-:Y:S02]  /*20a0*/  ISETP.GT.AND P3, PT, R0, 0x8, PT ;  /* 0x000000080000780c */ /* 0x000fe40003f64270 */
[----:B------:R-:W-:Y:S01]  /*20b0*/  R2UR UR9, R19 ;  /* 0x00000000130972ca */ /* 0x000fe200000e0000 */
[----:B------:R-:W-:-:S04]  /*20c0*/  USHF.R.U32.HI UR8, URZ, 0x4, UR8 ;  /* 0x000000043f087899 */ /* 0x000fc80008011608 */
[----:B------:R-:W-:-:S04]  /*20d0*/  ULOP3.LUT UR8, UR8, 0x3fff, URZ, 0xc0, !UPT ;  /* 0x00003fff08087892 */ /* 0x000fc8000f8ec03f */
[----:B------:R-:W-:Y:S02]  /*20e0*/  ULOP3.LUT UR10, UR8, 0x10000, URZ, 0xfc, !UPT ;  /* 0x00010000080a7892 */ /* 0x000fe4000f8efc3f */
[----:B------:R-:W-:Y:S01]  /*20f0*/  ULOP3.LUT UR8, UR8, 0x1000000, URZ, 0xfc, !UPT ;  /* 0x0100000008087892 */ /* 0x000fe2000f8efc3f */
[----:B-1----:R-:W-:Y:S01]  /*2100*/  IMAD.IADD R217, R218, 0x1, -R16 ;  /* 0x00000001dad97824 */ /* 0x002fe200078e0a10 */
[----:B------:R-:W-:Y:S01]  /*2110*/  UIMAD UR10, UR5, 0x300, UR10 ;  /* 0x00000300050a78a4 */ /* 0x000fe2000f8e020a */
[--C-:B------:R-:W-:Y:S01]  /*2120*/  IADD3 R216, RZ, -R16, -R219.reuse ;  /* 0x80000010ffd87210 */ /* 0x100fe20007ffe8db */
[----:B------:R-:W-:Y:S01]  /*2130*/  UIMAD UR8, UR5, 0x300, UR8 ;  /* 0x00000300050878a4 */ /* 0x000fe2000f8e0208 */
[----:B------:R-:W-:Y:S01]  /*2140*/  IADD3 R219, -R16, 0x8, -R219 ;  /* 0x0000000810db7810 */ /* 0x000fe20007ffe9db */
[----:B------:R-:W-:Y:S01]  /*2150*/  UIADD3 UR12, UR10, 0x2, URZ ;  /* 0x000000020a0c7890 */ /* 0x000fe2000fffe03f */
[----:B------:R-:W-:Y:S01]  /*2160*/  SEL R217, R217, 0x40, !P1 ;  /* 0x00000040d9d97807 */ /* 0x000fe20004800000 */
[----:B------:R-:W-:Y:S01]  /*2170*/  USHF.R.U32.HI UR9, URZ, 0x4, UR9 ;  /* 0x000000043f097899 */ /* 0x000fe20008011609 */
[----:B------:R-:W-:-:S08]  /*2180*/  SEL R216, R216, 0x40, P0 ;  /* 0x00000040d8d87807 */ /* 0x000fd00000000000 */
[----:B------:R-:W-:Y:S01]  /*2190*/  HGMMA.64x64x16.F32 R120, R184, gdesc[UR8], RZ, !UPT, gsb0 ;  /* 0x00e00008b8787df0 */ /* 0x000fe2000c0008ff */
[C---:B------:R-:W-:Y:S01]  /*21a0*/  ISETP.GE.AND P0, PT, R217.reuse, RZ, PT ;  /* 0x000000ffd900720c */ /* 0x040fe20003f06270 */
[----:B------:R-:W-:Y:S01]  /*21b0*/  UMOV UR14, UR12 ;  /* 0x0000000c000e7c82 */ /* 0x000fe20008000000 */
[----:B------:R-:W-:Y:S01]  /*21c0*/  UIADD3 UR12, UR10, 0x100, URZ ;  /* 0x000001000a0c7890 */ /* 0x000fe2000fffe03f */
[C---:B------:R-:W-:Y:S01]  /*21d0*/  ISETP.GE.AND P1, PT, R217.reuse, 0x1, PT ;  /* 0x00000001d900780c */ /* 0x040fe20003f26270 */
[----:B------:R-:W-:Y:S01]  /*21e0*/  UMOV UR11, 0x80000020 ;  /* 0x80000020000b7882 */ /* 0x000fe20000000000 */
[----:B------:R-:W-:Y:S01]  /*21f0*/  ISETP.GT.OR P0, PT, R216, RZ, !P0 ;  /* 0x000000ffd800720c */ /* 0x000fe20004704670 */
[----:B------:R-:W-:Y:S01]  /*2200*/  ULOP3.LUT UR9, UR9, 0x3fff, URZ, 0xc0, !UPT ;  /* 0x00003fff09097892 */ /* 0x000fe2000f8ec03f */
[----:B------:R-:W-:Y:S02]  /*2210*/  ISETP.GE.AND P5, PT, R217, 0x31, PT ;  /* 0x00000031d900780c */ /* 0x000fe40003fa6270 */
[----:B------:R-:W-:Y:S01]  /*2220*/  FSEL R213, R152, -INF , !P0 ;  /* 0xff80000098d57808 */ /* 0x000fe20004000000 */
[----:B------:R-:W-:Y:S01]  /*2230*/  ULOP3.LUT UR9, UR9, 0x10000, URZ, 0xfc, !UPT ;  /* 0x0001000009097892 */ /* 0x000fe2000f8efc3f */
[----:B------:R-:W-:-:S02]  /*2240*/  ISETP.GT.OR P0, PT, R216, 0x1, !P1 ;  /* 0x00000001d800780c */ /* 0x000fc40004f04670 */
[----:B------:R-:W-:Y:S01]  /*2250*/  ISETP.GE.AND P1, PT, R217, 0x8, PT ;  /* 0x00000008d900780c */ /* 0x000fe20003f26270 */
[----:B---3--:R-:W-:Y:S01]  /*2260*/  FFMA.FTZ R152, R213, UR18, -R210 ;  /* 0x00000012d5987c23 */ /* 0x008fe200080108d2 */
[----:B------:R-:W-:Y:S02]  /*2270*/  FSEL R22, R153, -INF , !P0 ;  /* 0xff80000099167808 */ /* 0x000fe40004000000 */
[----:B------:R-:W-:Y:S02]  /*2280*/  ISETP.GT.OR P0, PT, R216, 0x8, !P1 ;  /* 0x00000008d800780c */ /* 0x000fe40004f04670 */
[----:B------:R-:W-:Y:S01]  /*2290*/  ISETP.GE.AND P1, PT, R217, 0x9, PT ;  /* 0x00000009d900780c */ /* 0x000fe20003f26270 */
[----:B------:R-:W-:Y:S01]  /*22a0*/  FFMA.FTZ R153, R22, UR18, -R211 ;  /* 0x0000001216997c23 */ /* 0x000fe200080108d3 */
[----:B------:R-:W-:Y:S01]  /*22b0*/  FSEL R213, R156, -INF , !P0 ;  /* 0xff8000009cd57808 */ /* 0x000fe20004000000 */
[----:B------:R-:W-:Y:S01]  /*22c0*/  MUFU.EX2 R152, R152 ;  /* 0x0000009800987308 */ /* 0x000fe20000000800 */
[----:B------:R-:W-:-:S02]  /*22d0*/  ISETP.GT.OR P0, PT, R216, 0x9, !P1 ;  /* 0x00000009d800780c */ /* 0x000fc40004f04670 */
[----:B------:R-:W-:Y:S01]  /*22e0*/  ISETP.GE.AND P1, PT, R217, 0x10, PT ;  /* 0x00000010d900780c */ /* 0x000fe20003f26270 */
[----:B----4-:R-:W-:Y:S01]  /*22f0*/  FFMA.FTZ R212, R213, UR18, -R208 ;  /* 0x00000012d5d47c23 */ /* 0x010fe200080108d0 */
[----:B------:R-:W-:Y:S02]  /*2300*/  FSEL R22, R157, -INF , !P0 ;  /* 0xff8000009d167808 */ /* 0x000fe40004000000 */
[----:B------:R-:W-:Y:S01]  /*2310*/  ISETP.GT.OR P0, PT, R216, 0x10, !P1 ;  /* 0x00000010d800780c */ /* 0x000fe20004f04670 */
[----:B------:R-:W-:Y:S01]  /*2320*/  MUFU.EX2 R153, R153 ;  /* 0x0000009900997308 */ /* 0x000fe20000000800 */
[----:B------:R-:W-:Y:S01]  /*2330*/  ISETP.GE.AND P1, PT, R217, 0x11, PT ;  /* 0x00000011d900780c */ /* 0x000fe20003f26270 */
[----:B------:R-:W-:Y:S01]  /*2340*/  FFMA.FTZ R215, R22, UR18, -R209 ;  /* 0x0000001216d77c23 */ /* 0x000fe200080108d1 */
[----:B------:R-:W-:Y:S02]  /*2350*/  FSEL R157, R160, -INF , !P0 ;  /* 0xff800000a09d7808 */ /* 0x000fe40004000000 */
[----:B------:R-:W-:-:S02]  /*2360*/  ISETP.GT.OR P0, PT, R216, 0x11, !P1 ;  /* 0x00000011d800780c */ /* 0x000fc40004f04670 */
[----:B------:R-:W-:Y:S01]  /*2370*/  ISETP.GE.AND P1, PT, R217, 0x18, PT ;  /* 0x00000018d900780c */ /* 0x000fe20003f26270 */
[----:B------:R-:W-:Y:S01]  /*2380*/  FFMA.FTZ R22, R157, UR18, -R14 ;  /* 0x000000129d167c23 */ /* 0x000fe2000801080e */
[----:B------:R-:W-:Y:S01]  /*2390*/  FSEL R156, R161, -INF , !P0 ;  /* 0xff800000a19c7808 */ /* 0x000fe20004000000 */
[----:B------:R-:W1:Y:S01]  /*23a0*/  MUFU.EX2 R212, R212 ;  /* 0x000000d400d47308 */ /* 0x000e620000000800 */
[----:B------:R-:W-:Y:S02]  /*23b0*/  ISETP.GT.OR P0, PT, R216, 0x18, !P1 ;  /* 0x00000018d800780c */ /* 0x000fe40004f04670 */
[C---:B------:R-:W-:Y:S01]  /*23c0*/  ISETP.GE.AND P1, PT, R217.reuse, 0x19, PT ;  /* 0x00000019d900780c */ /* 0x040fe20003f26270 */
[----:B------:R-:W-:Y:S01]  /*23d0*/  FFMA.FTZ R213, R156, UR18, -R15 ;  /* 0x000000129cd57c23 */ /* 0x000fe2000801080f */
[----:B------:R-:W-:Y:S02]  /*23e0*/  FSEL R157, R164, -INF , !P0 ;  /* 0xff800000a49d7808 */ /* 0x000fe40004000000 */
[----:B------:R-:W-:Y:S01]  /*23f0*/  ISETP.GT.OR P0, PT, R216, 0x19, !P1 ;  /* 0x00000019d800780c */ /* 0x000fe20004f04670 */
[----:B------:R-:W3:Y:S01]  /*2400*/  MUFU.EX2 R215, R215 ;  /* 0x000000d700d77308 */ /* 0x000ee20000000800 */
[----:B------:R-:W-:Y:S01]  /*2410*/  ISETP.GE.AND P1, PT, R217, 0x20, PT ;  /* 0x00000020d900780c */ /* 0x000fe20003f26270 */
[----:B------:R-:W-:Y:S01]  /*2420*/  FFMA.FTZ R160, R157, UR18, -R20 ;  /* 0x000000129da07c23 */ /* 0x000fe20008010814 */
[----:B------:R-:W-:-:S02]  /*2430*/  IADD3 R156, R218, 0x8, -R16 ;  /* 0x00000008da9c7810 */ /* 0x000fc40007ffe810 */
[----:B------:R-:W-:Y:S02]  /*2440*/  FSEL R16, R165, -INF , !P0 ;  /* 0xff800000a5107808 */ /* 0x000fe40004000000 */
[----:B------:R-:W-:Y:S01]  /*2450*/  ISETP.GT.OR P0, PT, R216, 0x20, !P1 ;  /* 0x00000020d800780c */ /* 0x000fe20004f04670 */
[----:B------:R-:W-:Y:S01]  /*2460*/  MUFU.EX2 R22, R22 ;  /* 0x0000001600167308 */ /* 0x000fe20000000800 */
[----:B------:R-:W-:Y:S01]  /*2470*/  ISETP.GE.AND P1, PT, R217, 0x21, PT ;  /* 0x00000021d900780c */ /* 0x000fe20003f26270 */
[----:B------:R-:W-:Y:S01]  /*2480*/  FFMA.FTZ R165, R16, UR18, -R21 ;  /* 0x0000001210a57c23 */ /* 0x000fe20008010815 */
[----:B------:R-:W-:Y:S02]  /*2490*/  SEL R156, R156, 0x40, !P2 ;  /* 0x000000409c9c7807 */ /* 0x000fe40005000000 */
[----:B------:R-:W-:Y:S02]  /*24a0*/  FSEL R157, R168, -INF , !P0 ;  /* 0xff800000a89d7808 */ /* 0x000fe40004000000 */
[----:B------:R-:W-:Y:S01]  /*24b0*/  ISETP.GT.OR P0, PT, R216, 0x21, !P1 ;  /* 0x00000021d800780c */ /* 0x000fe20004f04670 */
[----:B------:R-:W-:Y:S01]  /*24c0*/  MUFU.EX2 R213, R213 ;  /* 0x000000d500d57308 */ /* 0x000fe20000000800 */
[----:B------:R-:W-:Y:S01]  /*24d0*/  SEL R218, R219, 0x40, P3 ;  /* 0x00000040dbda7807 */ /* 0x000fe20001800000 */
[----:B------:R-:W-:Y:S01]  /*24e0*/  FFMA.FTZ R16, R157, UR18, -R12 ;  /* 0x000000129d107c23 */ /* 0x000fe2000801080c */
[----:B------:R-:W-:-:S02]  /*24f0*/  ISETP.GE.AND P1, PT, R156, RZ, PT ;  /* 0x000000ff9c00720c */ /* 0x000fc40003f26270 */
[----:B------:R-:W-:Y:S02]  /*2500*/  FSEL R164, R169, -INF , !P0 ;  /* 0xff800000a9a47808 */ /* 0x000fe40004000000 */
[----:B------:R-:W-:Y:S01]  /*2510*/  ISETP.GT.OR P0, PT, R218, RZ, !P1 ;  /* 0x000000ffda00720c */ /* 0x000fe20004f04670 */
[----:B------:R-:W-:Y:S01]  /*2520*/  MUFU.EX2 R160, R160 ;  /* 0x000000a000a07308 */ /* 0x000fe20000000800 */
[----:B------:R-:W-:Y:S01]  /*2530*/  ISETP.GE.AND P1, PT, R156, 0x1, PT ;  /* 0x000000019c00780c */ /* 0x000fe20003f26270 */
[----:B------:R-:W-:Y:S01]  /*2540*/  FFMA.FTZ R161, R164, UR18, -R13 ;  /* 0x00000012a4a17c23 */ /* 0x000fe2000801080d */
[----:B------:R-:W-:Y:S01]  /*2550*/  FSEL R157, R154, -INF , !P0 ;  /* 0xff8000009a9d7808 */ /* 0x000fe20004000000 */
[----:B------:R-:W-:Y:S02]  /*2560*/  WARPGROUP.DEPBAR.LE gsb0, 0x0 ;  /* 0x00008000000079c5 */ /* 0x000fe40000010000 */
[----:B------:R-:W-:Y:S01]  /*2570*/  WARPGROUP.ARRIVE ;  /* 0x00000000000079c5 */ /* 0x000fe20000000000 */
[----:B------:R-:W-:Y:S01]  /*2580*/  ISETP.GT.OR P0, PT, R218, 0x1, !P1 ;  /* 0x00000001da00780c */ /* 0x000fe20004f04670 */
[----:B------:R-:W-:Y:S01]  /*2590*/  FFMA.FTZ R157, R157, UR18, -R210 ;  /* 0x000000129d9d7c23 */ /* 0x000fe200080108d2 */
[----:B------:R-:W-:Y:S01]  /*25a0*/  ISETP.GE.AND P1, PT, R156, 0x8, PT ;  /* 0x000000089c00780c */ /* 0x000fe20003f26270 */
[----:B------:R-:W-:Y:S01]  /*25b0*/  MUFU.EX2 R165, R165 ;  /* 0x000000a500a57308 */ /* 0x000fe20000000800 */
[----:B------:R-:W-:Y:S01]  /*25c0*/  FSEL R154, R155, -INF , !P0 ;  /* 0xff8000009b9a7808 */ /* 0x000fe20004000000 */
[----:B------:R-:W-:Y:S01]  /*25d0*/  HGMMA.64x64x16.F32 R120, R196, gdesc[UR12], R120, gsb0 ;  /* 0x00e0000cc4787df0 */ /* 0x000fe20008000878 */
[----:B------:R-:W-:Y:S01]  /*25e0*/  UMOV UR14, UR12 ;  /* 0x0000000c000e7c82 */ /* 0x000fe20008000000 */
[----:B------:R-:W-:Y:S01]  /*25f0*/  UMOV UR15, 0x80000020 ;  /* 0x80000020000f7882 */ /* 0x000fe20000000000 */
[----:B------:R-:W-:Y:S01]  /*2600*/  UIADD3 UR12, UR10, 0x102, URZ ;  /* 0x000001020a0c7890 */ /* 0x000fe2000fffe03f */
[----:B------:R-:W-:Y:S01]  /*2610*/  ISETP.GT.OR P0, PT, R218, 0x8, !P1 ;  /* 0x00000008da00780c */ /* 0x000fe20004f04670 */
[----:B------:R-:W-:Y:S01]  /*2620*/  FFMA.FTZ R169, R154, UR18, -R211 ;  /* 0x000000129aa97c23 */ /* 0x000fe200080108d3 */
[----:B------:R-:W-:Y:S01]  /*2630*/  ISETP.GE.AND P1, PT, R156, 0x9, PT ;  /* 0x000000099c00780c */ /* 0x000fe20003f26270 */
[----:B------:R-:W4:Y:S01]  /*2640*/  MUFU.EX2 R164, R157 ;  /* 0x0000009d00a47308 */ /* 0x000f220000000800 */
[----:B------:R-:W-:-:S02]  /*2650*/  FSEL R155, R158, -INF , !P0 ;  /* 0xff8000009e9b7808 */ /* 0x000fc40004000000 */
[----:B------:R-:W-:Y:S02]  /*2660*/  ISETP.GT.OR P0, PT, R218, 0x9, !P1 ;  /* 0x00000009da00780c */ /* 0x000fe40004f04670 */
[----:B------:R-:W-:Y:S01]  /*2670*/  ISETP.GE.AND P1, PT, R156, 0x10, PT ;  /* 0x000000109c00780c */ /* 0x000fe20003f26270 */
[----:B------:R-:W-:Y:S01]  /*2680*/  FFMA.FTZ R168, R155, UR18, -R208 ;  /* 0x000000129ba87c23 */ /* 0x000fe200080108d0 */
[----:B------:R-:W-:Y:S01]  /*2690*/  FSEL R154, R159, -INF , !P0 ;  /* 0xff8000009f9a7808 */ /* 0x000fe20004000000 */
[----:B------:R-:W5:Y:S01]  /*26a0*/  MUFU.EX2 R169, R169 ;  /* 0x000000a900a97308 */ /* 0x000f620000000800 */
[----:B------:R-:W-:Y:S02]  /*26b0*/  ISETP.GT.OR P0, PT, R218, 0x10, !P1 ;  /* 0x00000010da00780c */ /* 0x000fe40004f04670 */
[----:B------:R-:W-:Y:S01]  /*26c0*/  ISETP.GE.AND P1, PT, R156, 0x11, PT ;  /* 0x000000119c00780c */ /* 0x000fe20003f26270 */
[----:B------:R-:W-:Y:S01]  /*26d0*/  FFMA.FTZ R209, R154, UR18, -R209 ;  /* 0x000000129ad17c23 */ /* 0x000fe200080108d1 */
[----:B------:R-:W-:-:S02]  /*26e0*/  FSEL R155, R162, -INF , !P0 ;  /* 0xff800000a29b7808 */ /* 0x000fc40004000000 */
[----:B------:R-:W-:Y:S01]  /*26f0*/  ISETP.GT.OR P0, PT, R218, 0x11, !P1 ;  /* 0x00000011da00780c */ /* 0x000fe20004f04670 */
[----:B------:R-:W-:Y:S01]  /*2700*/  MUFU.EX2 R168, R168 ;  /* 0x000000a800a87308 */ /* 0x000fe20000000800 */
[C---:B------:R-:W-:Y:S01]  /*2710*/  ISETP.GE.AND P1, PT, R156.reuse, 0x18, PT ;  /* 0x000000189c00780c */ /* 0x040fe20003f26270 */
[----:B------:R-:W-:Y:S01]  /*2720*/  FFMA.FTZ R14, R155, UR18, -R14 ;  /* 0x000000129b0e7c23 */ /* 0x000fe2000801080e */
[----:B------:R-:W-:Y:S02]  /*2730*/  FSEL R154, R163, -INF , !P0 ;  /* 0xff800000a39a7808 */ /* 0x000fe40004000000 */
[----:B------:R-:W-:Y:S02]  /*2740*/  ISETP.GE.AND P2, PT, R156, 0x19, PT ;  /* 0x000000199c00780c */ /* 0x000fe40003f46270 */
[----:B------:R-:W-:Y:S01]  /*2750*/  ISETP.GT.OR P0, PT, R218, 0x18, !P1 ;  /* 0x00000018da00780c */ /* 0x000fe20004f04670 */
[----:B------:R-:W-:Y:S01]  /*2760*/  FFMA.FTZ R15, R154, UR18, -R15 ;  /* 0x000000129a0f7c23 */ /* 0x000fe2000801080f */
[----:B------:R-:W-:Y:S01]  /*2770*/  ISETP.GE.AND P3, PT, R156, 0x20, PT ;  /* 0x000000209c00780c */ /* 0x000fe20003f66270 */
[----:B------:R-:W-:Y:S01]  /*2780*/  MUFU.EX2 R209, R209 ;  /* 0x000000d100d17308 */ /* 0x000fe20000000800 */
[----:B------:R-:W-:-:S02]  /*2790*/  ISETP.GT.OR P1, PT, R218, 0x19, !P2 ;  /* 0x00000019da00780c */ /* 0x000fc40005724670 */
[----:B------:R-:W-:Y:S02]  /*27a0*/  FSEL R155, R166, -INF , !P0 ;  /* 0xff800000a69b7808 */ /* 0x000fe40004000000 */
[----:B------:R-:W-:Y:S02]  /*27b0*/  ISETP.GT.OR P0, PT, R218, 0x20, !P3 ;  /* 0x00000020da00780c */ /* 0x000fe40005f04670 */
[----:B------:R-:W-:Y:S01]  /*27c0*/  FSEL R154, R167, -INF , !P1 ;  /* 0xff800000a79a7808 */ /* 0x000fe20004800000 */
[----:B------:R-:W-:Y:S01]  /*27d0*/  FFMA.FTZ R162, R155, UR18, -R20 ;  /* 0x000000129ba27c23 */ /* 0x000fe20008010814 */
[----:B------:R-:W-:Y:S01]  /*27e0*/  ISETP.GE.AND P1, PT, R217, 0x28, PT ;  /* 0x00000028d900780c */ /* 0x000fe20003f26270 */
[----:B------:R-:W-:Y:S01]  /*27f0*/  MUFU.EX2 R14, R14 ;  /* 0x0000000e000e7308 */ /* 0x000fe20000000800 */
[----:B------:R-:W-:Y:S01]  /*2800*/  FSEL R155, R170, -INF , !P0 ;  /* 0xff800000aa9b7808 */ /* 0x000fe20004000000 */
[----:B------:R-:W-:Y:S01]  /*2810*/  FFMA.FTZ R154, R154, UR18, -R21 ;  /* 0x000000129a9a7c23 */ /* 0x000fe20008010815 */
[----:B------:R-:W-:-:S02]  /*2820*/  ISETP.GE.AND P0, PT, R156, 0x21, PT ;  /* 0x000000219c00780c */ /* 0x000fc40003f06270 */
[----:B------:R-:W-:Y:S01]  /*2830*/  ISETP.GT.OR P1, PT, R216, 0x28, !P1 ;  /* 0x00000028d800780c */ /* 0x000fe20004f24670 */
[----:B------:R-:W-:Y:S01]  /*2840*/  FFMA.FTZ R166, R155, UR18, -R12 ;  /* 0x000000129ba67c23 */ /* 0x000fe2000801080c */
[----:B------:R-:W-:Y:S01]  /*2850*/  ISETP.GE.AND P4, PT, R156, 0x28, PT ;  /* 0x000000289c00780c */ /* 0x000fe20003f86270 */
[----:B------:R2:W-:Y:S01]  /*2860*/  MUFU.EX2 R163, R154 ;  /* 0x0000009a00a37308 */ /* 0x0005e20000000800 */
[----:B------:R-:W-:Y:S02]  /*2870*/  ISETP.GT.OR P0, PT, R218, 0x21, !P0 ;  /* 0x00000021da00780c */ /* 0x000fe40004704670 */
[----:B------:R-:W-:Y:S02]  /*2880*/  FSEL R21, R172, -INF , !P1 ;  /* 0xff800000ac157808 */ /* 0x000fe40004800000 */
[----:B------:R-:W-:Y:S02]  /*2890*/  ISETP.GT.OR P4, PT, R218, 0x28, !P4 ;  /* 0x00000028da00780c */ /* 0x000fe40006784670 */
[----:B------:R-:W-:Y:S01]  /*28a0*/  FSEL R12, R171, -INF , !P0 ;  /* 0xff800000ab0c7808 */ /* 0x000fe20004000000 */
[--C-:B------:R-:W-:Y:S01]  /*28b0*/  FFMA.FTZ R172, R21, UR18, -R6.reuse ;  /* 0x0000001215ac7c23 */ /* 0x100fe20008010806 */
[----:B------:R-:W-:Y:S01]  /*28c0*/  FSEL R155, R174, -INF , !P4 ;  /* 0xff800000ae9b7808 */ /* 0x000fe20006000000 */
[----:B------:R-:W-:Y:S01]  /*28d0*/  MUFU.EX2 R15, R15 ;  /* 0x0000000f000f7308 */ /* 0x000fe20000000800 */
[C---:B------:R-:W-:Y:S01]  /*28e0*/  ISETP.GE.AND P3, PT, R217.reuse, 0x29, PT ;  /* 0x00000029d900780c */ /* 0x040fe20003f66270 */
[----:B------:R-:W-:Y:S01]  /*28f0*/  FFMA.FTZ R167, R12, UR18, -R13 ;  /* 0x000000120ca77c23 */ /* 0x000fe2000801080d */
[----:B------:R-:W-:Y:S01]  /*2900*/  ISETP.GE.AND P2, PT, R217, 0x30, PT ;  /* 0x00000030d900780c */ /* 0x000fe20003f46270 */
[----:B------:R-:W-:Y:S01]  /*2910*/  FFMA.FTZ R158, R155, UR18, -R6 ;  /* 0x000000129b9e7c23 */ /* 0x000fe20008010806 */
[----:B------:R-:W-:-:S02]  /*2920*/  ISETP.GE.AND P4, PT, R156, 0x29, PT ;  /* 0x000000299c00780c */ /* 0x000fc40003f86270 */
[C---:B------:R-:W-:Y:S01]  /*2930*/  ISETP.GT.OR P3, PT, R216.reuse, 0x29, !P3 ;  /* 0x00000029d800780c */ /* 0x040fe20005f64670 */
[----:B------:R-:W-:Y:S01]  /*2940*/  MUFU.EX2 R162, R162 ;  /* 0x000000a200a27308 */ /* 0x000fe20000000800 */
[C---:B------:R-:W-:Y:S02]  /*2950*/  ISETP.GT.OR P2, PT, R216.reuse, 0x30, !P2 ;  /* 0x00000030d800780c */ /* 0x040fe40005744670 */
[----:B------:R-:W-:Y:S02]  /*2960*/  ISETP.GT.OR P5, PT, R216, 0x31, !P5 ;  /* 0x00000031d800780c */ /* 0x000fe40006fa4670 */
[----:B------:R-:W-:Y:S02]  /*2970*/  ISETP.GT.OR P4, PT, R218, 0x29, !P4 ;  /* 0x00000029da00780c */ /* 0x000fe40006784670 */
[----:B------:R-:W-:Y:S01]  /*2980*/  FSEL R6, R173, -INF , !P3 ;  /* 0xff800000ad067808 */ /* 0x000fe20005800000 */
[----:B------:R-:W-:Y:S01]  /*2990*/  MUFU.EX2 R16, R16 ;  /* 0x0000001000107308 */ /* 0x000fe20000000800 */
[----:B------:R-:W-:-:S02]  /*29a0*/  WARPGROUP.DEPBAR.LE gsb0, 0x0 ;  /* 0x00008000000079c5 */ /* 0x000fc40000010000 */
[----:B------:R-:W-:Y:S01]  /*29b0*/  WARPGROUP.ARRIVE ;  /* 0x00000000000079c5 */ /* 0x000fe20000000000 */
[----:B------:R-:W-:Y:S02]  /*29c0*/  FSEL R211, R176, -INF , !P2 ;  /* 0xff800000b0d37808 */ /* 0x000fe40005000000 */
[----:B------:R-:W-:Y:S01]  /*29d0*/  FSEL R208, R177, -INF , !P5 ;  /* 0xff800000b1d07808 */ /* 0x000fe20006800000 */
[--C-:B------:R-:W-:Y:S01]  /*29e0*/  FFMA.FTZ R177, R6, UR18, -R7.reuse ;  /* 0x0000001206b17c23 */ /* 0x100fe20008010807 */
[----:B------:R-:W-:Y:S01]  /*29f0*/  FSEL R170, R175, -INF , !P4 ;  /* 0xff800000afaa7808 */ /* 0x000fe20006000000 */
[----:B------:R-:W-:Y:S01]  /*2a00*/  HGMMA.64x64x16.F32 R120, R188, gdesc[UR12], R120, gsb0 ;  /* 0x00e0000cbc787df0 */ /* 0x000fe20008000878 */
[----:B------:R-:W-:Y:S01]  /*2a10*/  UMOV UR14, UR12 ;  /* 0x0000000c000e7c82 */ /* 0x000fe20008000000 */
[----:B------:R-:W-:Y:S01]  /*2a20*/  UMOV UR15, 0x80000020 ;  /* 0x80000020000f7882 */ /* 0x000fe20000000000 */
[----:B------:R-:W-:Y:S01]  /*2a30*/  UIADD3 UR12, UR10, 0x200, URZ ;  /* 0x000002000a0c7890 */ /* 0x000fe2000fffe03f */
[C---:B------:R-:W-:Y:S01]  /*2a40*/  ISETP.GE.AND P3, PT, R156.reuse, 0x30, PT ;  /* 0x000000309c00780c */ /* 0x040fe20003f66270 */
[----:B------:R-:W-:Y:S01]  /*2a50*/  UIADD3 UR10, UR10, 0x202, URZ ;  /* 0x000002020a0a7890 */ /* 0x000fe2000fffe03f */
[C---:B------:R-:W-:Y:S01]  /*2a60*/  ISETP.GE.AND P2, PT, R156.reuse, 0x31, PT ;  /* 0x000000319c00780c */ /* 0x040fe20003f46270 */
[----:B------:R1:W5:Y:S01]  /*2a70*/  MUFU.EX2 R173, R158 ;  /* 0x0000009e00ad7308 */ /* 0x0003620000000800 */
[----:B------:R-:W-:Y:S01]  /*2a80*/  ISETP.GE.AND P5, PT, R156, 0x38, PT ;  /* 0x000000389c00780c */ /* 0x000fe20003fa6270 */
[----:B------:R-:W-:Y:S01]  /*2a90*/  FFMA.FTZ R176, R170, UR18, -R7 ;  /* 0x00000012aab07c23 */ /* 0x000fe20008010807 */
[----:B------:R-:W-:Y:S01]  /*2aa0*/  ISETP.GE.AND P4, PT, R156, 0x39, PT ;  /* 0x000000399c00780c */ /* 0x000fe20003f86270 */
[----:B------:R-:W-:Y:S01]  /*2ab0*/  FFMA.FTZ R208, R208, UR18, -R9 ;  /* 0x00000012d0d07c23 */ /* 0x000fe20008010809 */
[----:B------:R-:W-:-:S02]  /*2ac0*/  ISETP.GE.AND P0, PT, R217, 0x39, PT ;  /* 0x00000039d900780c */ /* 0x000fc40003f06270 */
[----:B------:R-:W-:Y:S01]  /*2ad0*/  ISETP.GE.AND P1, PT, R217, 0x38, PT ;  /* 0x00000038d900780c */ /* 0x000fe20003f26270 */
[----:B------:R-:W5:Y:S01]  /*2ae0*/  MUFU.EX2 R176, R176 ;  /* 0x000000b000b07308 */ /* 0x000f620000000800 */
[----:B------:R-:W-:Y:S02]  /*2af0*/  ISETP.GT.OR P0, PT, R216, 0x39, !P0 ;  /* 0x00000039d800780c */ /* 0x000fe40004704670 */
[----:B------:R-:W-:Y:S02]  /*2b00*/  ISETP.GT.OR P3, PT, R218, 0x30, !P3 ;  /* 0x00000030da00780c */ /* 0x000fe40005f64670 */
[----:B------:R-:W-:Y:S02]  /*2b10*/  ISETP.GT.OR P1, PT, R216, 0x38, !P1 ;  /* 0x00000038d800780c */ /* 0x000fe40004f24670 */
[----:B------:R-:W-:Y:S01]  /*2b20*/  ISETP.GT.OR P2, PT, R218, 0x31, !P2 ;  /* 0x00000031da00780c */ /* 0x000fe20005744670 */
[----:B------:R-:W5:Y:S01]  /*2b30*/  MUFU.EX2 R161, R161 ;  /* 0x000000a100a17308 */ /* 0x000f620000000800 */
[----:B------:R-:W-:-:S02]  /*2b40*/  FSEL R210, R181, -INF , !P0 ;  /* 0xff800000b5d27808 */ /* 0x000fc40004000000 */
[----:B------:R-:W-:Y:S02]  /*2b50*/  ISETP.GT.OR P5, PT, R218, 0x38, !P5 ;  /* 0x00000038da00780c */ /* 0x000fe40006fa4670 */
[----:B------:R-:W-:Y:S01]  /*2b60*/  FSEL R181, R178, -INF , !P3 ;  /* 0xff800000b2b57808 */ /* 0x000fe20005800000 */
[--C-:B------:R-:W-:Y:S01]  /*2b70*/  FFMA.FTZ R178, R211, UR18, -R8.reuse ;  /* 0x00000012d3b27c23 */ /* 0x100fe20008010808 */
[----:B------:R-:W-:Y:S01]  /*2b80*/  ISETP.GT.OR P4, PT, R218, 0x39, !P4 ;  /* 0x00000039da00780c */ /* 0x000fe20006784670 */
[----:B------:R-:W5:Y:S01]  /*2b90*/  MUFU.EX2 R166, R166 ;  /* 0x000000a600a67308 */ /* 0x000f620000000800 */
[----:B------:R-:W-:Y:S01]  /*2ba0*/  FSEL R217, R180, -INF , !P1 ;  /* 0xff800000b4d97808 */ /* 0x000fe20004800000 */
[----:B------:R-:W-:Y:S01]  /*2bb0*/  FFMA.FTZ R8, R181, UR18, -R8 ;  /* 0x00000012b5087c23 */ /* 0x000fe20008010808 */
[----:B------:R-:W-:Y:S02]  /*2bc0*/  FSEL R180, R179, -INF , !P2 ;  /* 0xff800000b3b47808 */ /* 0x000fe40005000000 */
[----:B------:R-:W-:-:S02]  /*2bd0*/  FSEL R179, R182, -INF , !P5 ;  /* 0xff800000b6b37808 */ /* 0x000fc40006800000 */
[----:B------:R-:W-:Y:S01]  /*2be0*/  FSEL R182, R183, -INF , !P4 ;  /* 0xff800000b7b67808 */ /* 0x000fe20006000000 */
[----:B------:R-:W-:Y:S01]  /*2bf0*/  FFMA.FTZ R211, R180, UR18, -R9 ;  /* 0x00000012b4d37c23 */ /* 0x000fe20008010809 */
[--C-:B------:R-:W-:Y:S01]  /*2c00*/  FFMA.FTZ R180, R217, UR18, -R10.reuse ;  /* 0x00000012d9b47c23 */ /* 0x100fe2000801080a */
[----:B------:R-:W-:Y:S01]  /*2c10*/  FFMA.FTZ R179, R179, UR18, -R10 ;  /* 0x00000012b3b37c23 */ /* 0x000fe2000801080a */
[--C-:B------:R-:W-:Y:S01]  /*2c20*/  FFMA.FTZ R10, R210, UR18, -R11.reuse ;  /* 0x00000012d20a7c23 */ /* 0x100fe2000801080b */
[----:B------:R-:W-:Y:S01]  /*2c30*/  FFMA.FTZ R11, R182, UR18, -R11 ;  /* 0x00000012b60b7c23 */ /* 0x000fe2000801080b */
[----:B------:R-:W5:Y:S08]  /*2c40*/  MUFU.EX2 R167, R167 ;  /* 0x000000a700a77308 */ /* 0x000f700000000800 */
[----:B------:R-:W5:Y:S08]  /*2c50*/  MUFU.EX2 R172, R172 ;  /* 0x000000ac00ac7308 */ /* 0x000f700000000800 */
[----:B------:R-:W5:Y:S08]  /*2c60*/  MUFU.EX2 R177, R177 ;  /* 0x000000b100b17308 */ /* 0x000f700000000800 */
[----:B------:R-:W5:Y:S08]  /*2c70*/  MUFU.EX2 R178, R178 ;  /* 0x000000b200b27308 */ /* 0x000f700000000800 */
[----:B------:R-:W-:Y:S01]  /*2c80*/  MUFU.EX2 R8, R8 ;  /* 0x0000000800087308 */ /* 0x000fe20000000800 */
[----:B------:R-:W-:-:S02]  /*2c90*/  WARPGROUP.DEPBAR.LE gsb0, 0x0 ;  /* 0x00008000000079c5 */ /* 0x000fc40000010000 */
[----:B------:R-:W-:-:S05]  /*2ca0*/  WARPGROUP.ARRIVE ;  /* 0x00000000000079c5 */ /* 0x000fca0000000000 */
[----:B------:R-:W5:Y:S01]  /*2cb0*/  MUFU.EX2 R9, R208 ;  /* 0x000000d000097308 */ /* 0x000f620000000800 */
[----:B------:R-:W-:Y:S01]  /*2cc0*/  HGMMA.64x64x16.F32 R120, R200, gdesc[UR12], R120, gsb0 ;  /* 0x00e0000cc8787df0 */ /* 0x000fe20008000878 */
[----:B------:R-:W-:Y:S01]  /*2cd0*/  UMOV UR14, UR12 ;  /* 0x0000000c000e7c82 */ /* 0x000fe20008000000 */
[----:B------:R-:W-:Y:S01]  /*2ce0*/  UMOV UR15, 0x80000020 ;  /* 0x80000020000f7882 */ /* 0x000fe20000000000 */
[----:B------:R-:W-:-:S04]  /*2cf0*/  UIADD3 UR12, UR8, 0xc0, URZ ;  /* 0x000000c0080c7890 */ /* 0x000fc8000fffe03f */
[----:B------:R-:W-:Y:S03]  /*2d00*/  MUFU.EX2 R180, R180 ;  /* 0x000000b400b47308 */ /* 0x000fe60000000800 */
[----:B------:R-:W-:-:S05]  /*2d10*/  UMOV UR22, UR12 ;  /* 0x0000000c00167c82 */ /* 0x000fca0008000000 */
[----:B------:R-:W-:Y:S08]  /*2d20*/  MUFU.EX2 R179, R179 ;  /* 0x000000b300b37308 */ /* 0x000ff00000000800 */
[----:B------:R-:W-:Y:S01]  /*2d30*/  MUFU.EX2 R10, R10 ;  /* 0x0000000a000a7308 */ /* 0x000fe20000000800 */
[----:B------:R-:W-:Y:S02]  /*2d40*/  WARPGROUP.DEPBAR.LE gsb0, 0x0 ;  /* 0x00008000000079c5 */ /* 0x000fe40000010000 */
[----:B------:R-:W-:-:S06]  /*2d50*/  WARPGROUP.ARRIVE ;  /* 0x00000000000079c5 */ /* 0x000fcc0000000000 */
[----:B------:R-:W-:Y:S01]  /*2d60*/  HGMMA.64x64x16.F32 R120, R192, gdesc[UR12], R120, gsb0 ;  /* 0x00e0000cc0787df0 */ /* 0x000fe20008000878 */
[----:B------:R-:W-:Y:S02]  /*2d70*/  UMOV UR15, 0xc0000010 ;  /* 0xc0000010000f7882 */ /* 0x000fe40000000000 */
[----:B------:R-:W-:Y:S02]  /*2d80*/  WARPGROUP.DEPBAR.LE gsb0, 0x0 ;  /* 0x00008000000079c5 */ /* 0x000fe40000010000 */
[----:B------:R-:W-:-:S06]  /*2d90*/  WARPGROUP.ARRIVE ;  /* 0x00000000000079c5 */ /* 0x000fcc0000000000 */
[----:B------:R-:W-:Y:S01]  /*2da0*/  HGMMA.64x64x16.F32 R120, R204, gdesc[UR8], R120, gsb0 ;  /* 0x00e00008cc787df0 */ /* 0x000fe20008000878 */
[----:B------:R-:W-:Y:S01]  /*2db0*/  UMOV UR10, UR8 ;  /* 0x00000008000a7c82 */ /* 0x000fe20008000000 */
[----:B------:R-:W-:Y:S01]  /*2dc0*/  UMOV UR11, 0x80000020 ;  /* 0x80000020000b7882 */ /* 0x000fe20000000000 */
[----:B------:R-:W-:Y:S02]  /*2dd0*/  WARPGROUP.DEPBAR.LE gsb0, 0x0 ;  /* 0x00008000000079c5 */ /* 0x000fe40000010000 */
[----:B------:R-:W3:Y:S04]  /*2de0*/  LDS.64 R20, [R214+0x1e200] ;  /* 0x01e20000d6147984 */ /* 0x000ee80000000a00 */
[----:B------:R-:W4:Y:S04]  /*2df0*/  LDS.64 R12, [R214+0x1e220] ;  /* 0x01e22000d60c7984 */ /* 0x000f280000000a00 */
[----:B--2---:R-:W2:Y:S04]  /*2e00*/  LDS.64 R154, [R214+0x1e240] ;  /* 0x01e24000d69a7984 */ /* 0x004ea80000000a00 */
[----:B------:R-:W5:Y:S04]  /*2e10*/  LDS.64 R156, [R214+0x1e260] ;  /* 0x01e26000d69c7984 */ /* 0x000f680000000a00 */
[----:B-1----:R-:W1:Y:S04]  /*2e20*/  LDS.64 R158, [R214+0x1e280] ;  /* 0x01e28000d69e7984 */ /* 0x002e680000000a00 */
[----:B------:R-:W1:Y:S04]  /*2e30*/  LDS.64 R6, [R214+0x1e2a0] ;  /* 0x01e2a000d6067984 */ /* 0x000e680000000a00 */
[----:B------:R-:W1:Y:S04]  /*2e40*/  LDS.64 R170, [R214+0x1e2c0] ;  /* 0x01e2c000d6aa7984 */ /* 0x000e680000000a00 */
[----:B------:R-:W1:Y:S01]  /*2e50*/  LDS.64 R174, [R214+0x1e2e0] ;  /* 0x01e2e000d6ae7984 */ /* 0x000e620000000a00 */
[--C-:B---3--:R-:W-:Y:S01]  /*2e60*/  FADD.FTZ R181, R120, -R20.reuse ;  /* 0x8000001478b57221 */ /* 0x108fe20000010000 */
[----:B------:R-:W-:Y:S01]  /*2e70*/  FADD.FTZ R183, R122, -R20 ;  /* 0x800000147ab77221 */ /* 0x000fe20000010000 */
[--C-:B------:R-:W-:Y:S01]  /*2e80*/  FADD.FTZ R20, R121, -R21.reuse ;  /* 0x8000001579147221 */ /* 0x100fe20000010000 */
[----:B------:R-:W-:Y:S01]  /*2e90*/  FADD.FTZ R120, R123, -R21 ;  /* 0x800000157b787221 */ /* 0x000fe20000010000 */
[--C-:B----4-:R-:W-:Y:S01]  /*2ea0*/  FADD.FTZ R21, R124, -R12.reuse ;  /* 0x8000000c7c157221 */ /* 0x110fe20000010000 */
[----:B------:R-:W-:Y:S01]  /*2eb0*/  FADD.FTZ R123, R126, -R12 ;  /* 0x8000000c7e7b7221 */ /* 0x000fe20000010000 */
[--C-:B------:R-:W-:Y:S01]  /*2ec0*/  FADD.FTZ R12, R125, -R13.reuse ;  /* 0x8000000d7d0c7221 */ /* 0x100fe20000010000 */
[----:B------:R-:W-:Y:S01]  /*2ed0*/  FADD.FTZ R124, R127, -R13 ;  /* 0x8000000d7f7c7221 */ /* 0x000fe20000010000 */
[----:B------:R-:W-:Y:S01]  /*2ee0*/  FMUL.FTZ R21, R212, R21 ;  /* 0x00000015d4157220 */ /* 0x000fe20000410000 */
[--C-:B--2---:R-:W-:Y:S01]  /*2ef0*/  FADD.FTZ R121, R128, -R154.reuse ;  /* 0x8000009a80797221 */ /* 0x104fe20000010000 */
[----:B------:R-:W-:Y:S01]  /*2f00*/  FMUL.FTZ R12, R215, R12 ;  /* 0x0000000cd70c7220 */ /* 0x000fe20000410000 */
[----:B------:R-:W-:Y:S01]  /*2f10*/  FADD.FTZ R126, R131, -R155 ;  /* 0x8000009b837e7221 */ /* 0x000fe20000010000 */
[--C-:B-----5:R-:W-:Y:S01]  /*2f20*/  FADD.FTZ R128, R133, -R157.reuse ;  /* 0x8000009d85807221 */ /* 0x120fe20000010000 */
[----:B------:R-:W-:Y:S01]  /*2f30*/  FADD.FTZ R125, R130, -R154 ;  /* 0x8000009a827d7221 */ /* 0x000fe20000010000 */
[----:B------:R-:W2:Y:S01]  /*2f40*/  MUFU.EX2 R13, R211 ;  /* 0x000000d3000d7308 */ /* 0x000ea20000000800 */
[----:B------:R-:W-:Y:S01]  /*2f50*/  FADD.FTZ R130, R135, -R157 ;  /* 0x8000009d87827221 */ /* 0x000fe20000010000 */
[--C-:B-1----:R-:W-:Y:S01]  /*2f60*/  FADD.FTZ R133, R136, -R158.reuse ;  /* 0x8000009e88857221 */ /* 0x102fe20000010000 */
[----:B------:R-:W-:Y:S01]  /*2f70*/  FADD.FTZ R131, R138, -R158 ;  /* 0x8000009e8a837221 */ /* 0x000fe20000010000 */
[----:B------:R-:W-:Y:S01]  /*2f80*/  F2FP.F16.F32.PACK_AB R158, R12, R21 ;  /* 0x000000150c9e723e */ /* 0x000fe200000000ff */
        /* <DEDUP_REMOVED lines=8> */
[----:B------:R-:W-:Y:S01]  /*3010*/  FADD.FTZ R122, R129, -R155 ;  /* 0x8000009b817a7221 */ /* 0x000fe20000010000 */
[--C-:B------:R-:W-:Y:S01]  /*3020*/  FADD.FTZ R127, R132, -R156.reuse ;  /* 0x8000009c847f7221 */ /* 0x100fe20000010000 */
[----:B------:R-:W-:Y:S01]  /*3030*/  FADD.FTZ R129, R134, -R156 ;  /* 0x8000009c86817221 */ /* 0x000fe20000010000 */
[----:B------:R-:W-:Y:S01]  /*3040*/  FADD.FTZ R132, R139, -R159 ;  /* 0x8000009f8b847221 */ /* 0x000fe20000010000 */
[----:B------:R-:W-:Y:S01]  /*3050*/  F2FP.F16.F32.PACK_AB R157, R20, R157 ;  /* 0x0000009d149d723e */ /* 0x000fe200000000ff */
[----:B------:R-:W-:Y:S01]  /*3060*/  FADD.FTZ R134, R141, -R7 ;  /* 0x800000078d867221 */ /* 0x000fe20000010000 */
[----:B------:R-:W-:Y:S01]  /*3070*/  FMUL.FTZ R6, R173, R6 ;  /* 0x00000006ad067220 */ /* 0x000fe20000410000 */
[----:B------:R-:W-:Y:S01]  /*3080*/  FMUL.FTZ R143, R176, R143 ;  /* 0x0000008fb08f7220 */ /* 0x000fe20000410000 */
[----:B------:R-:W-:-:S02]  /*3090*/  IMAD.U32 R20, RZ, RZ, UR5 ;  /* 0x00000005ff147e24 */ /* 0x000fc4000f8e00ff */
[----:B------:R-:W-:Y:S01]  /*30a0*/  FADD.FTZ R136, R137, -R159 ;  /* 0x8000009f89887221 */ /* 0x000fe20000010000 */
[----:B------:R-:W-:Y:S01]  /*30b0*/  FADD.FTZ R139, R148, -R174 ;  /* 0x800000ae948b7221 */ /* 0x000fe20000010000 */
[----:B------:R-:W-:Y:S01]  /*30c0*/  FADD.FTZ R141, R149, -R175 ;  /* 0x800000af958d7221 */ /* 0x000fe20000010000 */
[--C-:B------:R-:W-:Y:S01]  /*30d0*/  FADD.FTZ R137, R144, -R170.reuse ;  /* 0x800000aa90897221 */ /* 0x100fe20000010000 */
[----:B------:R-:W-:Y:S01]  /*30e0*/  FADD.FTZ R7, R146, -R170 ;  /* 0x800000aa92077221 */ /* 0x000fe20000010000 */
        /* <DEDUP_REMOVED lines=14> */
[----:B-1----:R-:W-:-:S02]  /*31d0*/  IMAD R11, R20, 0x2000, R5 ;  /* 0x00002000140b7824 */ /* 0x002fc400078e0205 */
        /* <DEDUP_REMOVED lines=10> */
[----:B--2---:R-:W-:Y:S01]  /*3280*/  FMUL.FTZ R138, R13, R138 ;  /* 0x0000008a0d8a7220 */ /* 0x004fe20000410000 */
[----:B------:R-:W-:Y:S01]  /*3290*/  FMUL.FTZ R139, R180, R139 ;  /* 0x0000008bb48b7220 */ /* 0x000fe20000410000 */
[----:B------:R-:W-:Y:S01]  /*32a0*/  FMUL.FTZ R146, R10, R141 ;  /* 0x0000008d0a927220 */ /* 0x000fe20000410000 */
        /* <DEDUP_REMOVED lines=11> */
[----:B------:R-:W-:-:S02]  /*3360*/  F2FP.F16.F32.PACK_AB R148, R136, R133 ;  /* 0x000000858894723e */ /* 0x000fc400000000ff */
[----:B------:R-:W-:Y:S01]  /*3370*/  F2FP.F16.F32.PACK_AB R149, R132, R131 ;  /* 0x000000838495723e */ /* 0x000fe200000000ff */
[----:B------:R1:W-:Y:S01]  /*3380*/  STSM.16.MT88.4 [R11+0x1f000], R152 ;  /* 0x01f000980b007844 */ /* 0x0003e20000004200 */
[----:B------:R-:W-:Y:S02]  /*3390*/  F2FP.F16.F32.PACK_AB R150, R134, R135 ;  /* 0x000000878696723e */ /* 0x000fe400000000ff */
        /* <DEDUP_REMOVED lines=22> */
[----:B------:R-:W-:Y:S01]  /*3500*/  UIADD3 UR10, UR8, 0x80, URZ ;  /* 0x00000080080a7890 */ /* 0x000fe2000fffe03f */
[----:B------:R-:W-:Y:S01]  /*3510*/  UMOV UR11, 0x80000020 ;  /* 0x80000020000b7882 */ /* 0x000fe20000000000 */
[----:B------:R-:W-:-:S03]  /*3520*/  ULEA UR8, UR5, UR9, 0xa ;  /* 0x0000000905087291 */ /* 0x000fc6000f8e503f */
[----:B------:R-:W-:Y:S02]  /*3530*/  UMOV UR9, 0x40000040 ;  /* 0x4000004000097882 */ /* 0x000fe40000000000 */
[----:B------:R-:W-:Y:S02]  /*3540*/  UMOV UR13, UR9 ;  /* 0x00000009000d7c82 */ /* 0x000fe40008000000 */
[----:B------:R-:W-:Y:S01]  /*3550*/  UMOV UR12, UR8 ;  /* 0x00000008000c7c82 */ /* 0x000fe20008000000 */
[----:B------:R-:W-:Y:S02]  /*3560*/  WARPGROUP.DEPBAR.LE gsb0, 0x0 ;  /* 0x00008000000079c5 */ /* 0x000fe40000010000 */
[----:B------:R-:W-:Y:S02]  /*3570*/  F2FP.F16.F32.PACK_AB R120, R161, R16 ;  /* 0x00000010a178723e */ /* 0x000fe400000000ff */
[----:B------:R-:W-:Y:S02]  /*3580*/  F2FP.F16.F32.PACK_AB R121, R167, R166 ;  /* 0x000000a6a779723e */ /* 0x000fe400000000ff */
[----:B------:R-:W-:-:S02]  /*3590*/  F2FP.F16.F32.PACK_AB R122, R177, R172 ;  /* 0x000000acb17a723e */ /* 0x000fc400000000ff */
[----:B------:R-:W-:Y:S02]  /*35a0*/  F2FP.F16.F32.PACK_AB R123, R176, R173 ;  /* 0x000000adb07b723e */ /* 0x000fe400000000ff */
[----:B------:R-:W-:Y:S02]  /*35b0*/  F2FP.F16.F32.PACK_AB R176, R9, R178 ;  /* 0x000000b209b0723e */ /* 0x000fe400000000ff */
[----:B------:R-:W-:Y:S01]  /*35c0*/  WARPGROUP.ARRIVE ;  /* 0x00000000000079c5 */ /* 0x000fe20000000000 */
[----:B------:R-:W-:Y:S02]  /*35d0*/  F2FP.F16.F32.PACK_AB R177, R13, R8 ;  /* 0x000000080db1723e */ /* 0x000fe400000000ff */
[----:B------:R-:W-:-:S03]  /*35e0*/  F2FP.F16.F32.PACK_AB R178, R10, R180 ;  /* 0x000000b40ab2723e */ /* 0x000fc600000000ff */
[----:B------:R-:W-:Y:S01]  /*35f0*/  HGMMA.64x96x16.F32 R72, R120, gdesc[UR8].tnspB, R72, gsb0 ;  /* 0x4160000878487df0 */ /* 0x000fe20008000848 */
[----:B------:R-:W-:Y:S01]  /*3600*/  R2UR UR10, R6 ;  /* 0x00000000060a72ca */ /* 0x000fe200000e0000 */
[----:B------:R-:W-:-:S12]  /*3610*/  UMOV UR11, 0xc0000010 ;  /* 0xc0000010000b7882 */ /* 0x000fd80000000000 */
[----:B------:R-:W-:-:S04]  /*3620*/  USHF.R.U32.HI UR10, URZ, 0x4, UR10 ;  /* 0x000000043f0a7899 */ /* 0x000fc8000801160a */
[----:B------:R-:W-:-:S04]  /*3630*/  ULOP3.LUT UR10, UR10, 0x3fff, URZ, 0xc0, !UPT ;  /* 0x00003fff0a0a7892 */ /* 0x000fc8000f8ec03f */
[----:B------:R-:W-:Y:S02]  /*3640*/  UIADD3 UR14, UR10, 0x200, URZ ;  /* 0x000002000a0e7890 */ /* 0x000fe4000fffe03f */
[----:B------:R-:W-:Y:S01]  /*3650*/  UIADD3 UR19, UR10, 0x400, URZ ;  /* 0x000004000a137890 */ /* 0x000fe2000fffe03f */
[----:B------:R-:W-:Y:S02]  /*3660*/  WARPGROUP.DEPBAR.LE gsb0, 0x0 ;  /* 0x00008000000079c5 */ /* 0x000fe40000010000 */
[----:B------:R-:W-:-:S06]  /*3670*/  WARPGROUP.ARRIVE ;  /* 0x00000000000079c5 */ /* 0x000fcc0000000000 */
[----:B------:R-:W-:Y:S03]  /*3680*/  HGMMA.64x96x16.F32 R72, R176, gdesc[UR20].tnspB, R72, gsb0 ;  /* 0x41600014b0487df0 */ /* 0x000fe60008000848 */
        /* <DEDUP_REMOVED lines=10> */
[----:B------:R-:W-:Y:S02]  /*3730*/  UIADD3 UR11, UR10, 0x420, URZ ;  /* 0x000004200a0b7890 */ /* 0x000fe4000fffe03f */
[----:B------:R-:W-:Y:S02]  /*3740*/  WARPGROUP.DEPBAR.LE gsb0, 0x0 ;  /* 0x00008000000079c5 */ /* 0x000fe40000010000 */
[----:B------:R-:W-:-:S06]  /*3750*/  WARPGROUP.ARRIVE ;  /* 0x00000000000079c5 */ /* 0x000fcc0000000000 */
[----:B------:R-:W-:Y:S01]  /*3760*/  HGMMA.64x16x16.F32 R128, gdesc[UR12].tnspB, RZ, !UPT, gsb0 ;  /* 0x402000000c8079f0 */ /* 0x000fe2000c0008ff */
[----:B------:R-:W-:Y:S01]  /*3770*/  UMOV UR12, UR8 ;  /* 0x00000008000c7c82 */ /* 0x000fe20008000000 */
[----:B------:R-:W-:Y:S01]  /*3780*/  UMOV UR13, UR9 ;  /* 0x00000009000d7c82 */ /* 0x000fe20008000000 */
        /* <DEDUP_REMOVED lines=141> */
.L_x_4298:
        /* <DEDUP_REMOVED lines=44> */
.L_x_4299:
        /* <DEDUP_REMOVED lines=62> */
.L_x_4281:
        /* <DEDUP_REMOVED lines=23> */
.L_x_4302:
        /* <DEDUP_REMOVED lines=20> */
.L_x_4303:
        /* <DEDUP_REMOVED lines=18> */
.L_x_4304:
        /* <DEDUP_REMOVED lines=18> */
.L_x_4305:
        /* <DEDUP_REMOVED lines=29> */
[----:B-1----:R-:W-:Y:S01]  /*4dc0*/  LEA.HI R4, R5, R5, RZ, 0x1 ;  /* 0x0000000505047211 */ /* 0x002fe200078f08ff */
        /* <DEDUP_REMOVED lines=119> */
.L_x_4307:
[----:B------:R-:W-:Y:S05]  /*5540*/  BSYNC B0 ;  /* 0x0000000000007941 */ /* 0x000fea0003800000 */
.L_x_4306:
[----:B------:R-:W-:-:S04]  /*5550*/  DEPBAR.LE SB0, 0x0 ;  /* 0x000080000000791a */ /* 0x000fc80000000000 */
[----:B------:R-:W-:Y:S05]  /*5560*/  EXIT ;  /* 0x000000000000794d */ /* 0x000fea0003800000 */
.L_x_4301:
        /* <DEDUP_REMOVED lines=62> */
.L_x_4309:
[----:B------:R-:W-:Y:S05]  /*5950*/  BSYNC B0 ;  /* 0x0000000000007941 */ /* 0x000fea0003800000 */
.L_x_4308:
        /* <DEDUP_REMOVED lines=20> */
.L_x_4311:
[----:B------:R-:W-:Y:S05]  /*5aa0*/  BSYNC B0 ;  /* 0x0000000000007941 */ /* 0x000fea0003800000 */
.L_x_4310:
        /* <DEDUP_REMOVED lines=18> */
.L_x_4313:
[----:B------:R-:W-:Y:S05]  /*5bd0*/  BSYNC B0 ;  /* 0x0000000000007941 */ /* 0x000fea0003800000 */
.L_x_4312:
        /* <DEDUP_REMOVED lines=22> */
.L_x_4315:
[----:B------:R-:W-:Y:S05]  /*5d40*/  BSYNC B0 ;  /* 0x0000000000007941 */ /* 0x000fea0003800000 */
.L_x_4314:
[----:B------:R-:W-:Y:S05]  /*5d50*/  EXIT ;  /* 0x000000000000794d */ /* 0x000fea0003800000 */
.L_x_4278:
        /* <DEDUP_REMOVED lines=41> */
.L_x_4319:
        /* <DEDUP_REMOVED lines=39> */
.L_x_4322:
[----:B------:R-:W-:Y:S05]  /*6260*/  BSYNC B1 ;  /* 0x0000000000017941 */ /* 0x000fea0003800000 */
.L_x_4321:
        /* <DEDUP_REMOVED lines=19> */
.L_x_4324:
[----:B------:R-:W-:Y:S05]  /*63a0*/  BSYNC B1 ;  /* 0x0000000000017941 */ /* 0x000fea0003800000 */
.L_x_4323:
[----:B------:R-:W-:Y:S06]  /*63b0*/  BAR.ARV 0xa, 0xa0 ;  /* 0x0282800000007b1d */ /* 0x000fec0000002000 */
[----:B------:R-:W-:Y:S04]  /*63c0*/  BSSY B1, `(.L_x_4325) ;  /* 0x0000003000017945 */ /* 0x000fe80003800000 */
[----:B------:R-:W-:Y:S05]  /*63d0*/  @!P0 BRA `(.L_x_4326) ;  /* 0x0000000000048947 */ /* 0x000fea0003800000 */
[----:B------:R-:W-:-:S04]  /*63e0*/  DEPBAR.LE SB0, 0x0 ;  /* 0x000080000000791a */ /* 0x000fc80000000000 */
.L_x_4326:
[----:B------:R-:W-:Y:S05]  /*63f0*/  BSYNC B1 ;  /* 0x0000000000017941 */ /* 0x000fea0003800000 */
.L_x_4325:
[----:B------:R-:W-:Y:S06]  /*6400*/  BAR.ARV 0xb, 0xa0 ;  /* 0x02c2800000007b1d */ /* 0x000fec0000002000 */
[----:B------:R-:W-:Y:S01]  /*6410*/  UIADD3 UR12, UR5, 0x1, URZ ;  /* 0x00000001050c7890 */ /* 0x000fe2000fffe03f */
[----:B------:R-:W-:Y:S11]  /*6420*/  BRA `(.L_x_4327) ;  /* 0x0000000000047947 */ /* 0x000ff60003800000 */
.L_x_4320:
[----:B------:R-:W-:-:S05]  /*6430*/  UMOV UR12, UR5 ;  /* 0x00000005000c7c82 */ /* 0x000fca0008000000 */
.L_x_4327:
        /* <DEDUP_REMOVED lines=17> */
.L_x_4340:
        /* <DEDUP_REMOVED lines=20> */
.L_x_4329:
[----:B------:R-:W-:Y:S05]  /*6690*/  BSYNC B1 ;  /* 0x0000000000017941 */ /* 0x000fea0003800000 */
.L_x_4328:
        /* <DEDUP_REMOVED lines=13> */
.L_x_4331:
[----:B------:R-:W-:Y:S05]  /*6770*/  BSYNC B1 ;  /* 0x0000000000017941 */ /* 0x000fea0003800000 */
.L_x_4330:
[----:B------:R-:W-:Y:S06]  /*6780*/  BAR.ARV 0xa, 0xa0 ;  /* 0x0282800000007b1d */ /* 0x000fec0000002000 */
[----:B------:R-:W-:Y:S04]  /*6790*/  BSSY B1, `(.L_x_4332) ;  /* 0x0000003000017945 */ /* 0x000fe80003800000 */
[----:B------:R-:W-:Y:S05]  /*67a0*/  @!P0 BRA `(.L_x_4333) ;  /* 0x0000000000048947 */ /* 0x000fea0003800000 */
[----:B------:R-:W-:-:S04]  /*67b0*/  DEPBAR.LE SB0, 0x0 ;  /* 0x000080000000791a */ /* 0x000fc80000000000 */
.L_x_4333:
[----:B------:R-:W-:Y:S05]  /*67c0*/  BSYNC B1 ;  /* 0x0000000000017941 */ /* 0x000fea0003800000 */
.L_x_4332:
        /* <DEDUP_REMOVED lines=13> */
.L_x_4335:
[----:B------:R-:W-:Y:S05]  /*68a0*/  BSYNC B1 ;  /* 0x0000000000017941 */ /* 0x000fea0003800000 */
.L_x_4334:
        /* <DEDUP_REMOVED lines=13> */
.L_x_4337:
[----:B------:R-:W-:Y:S05]  /*6980*/  BSYNC B1 ;  /* 0x0000000000017941 */ /* 0x000fea0003800000 */
.L_x_4336:
[----:B------:R-:W-:Y:S01]  /*6990*/  UIADD3 UR12, UR12, 0x2, URZ ;  /* 0x000000020c0c7890 */ /* 0x000fe2000fffe03f */
[----:B------:R-:W-:Y:S06]  /*69a0*/  BAR.ARV 0xa, 0xa0 ;  /* 0x0282800000007b1d */ /* 0x000fec0000002000 */
[----:B------:R-:W-:Y:S01]  /*69b0*/  UISETP.GE.AND UP0, UPT, UR12, UR8, UPT ;  /* 0x000000080c00728c */ /* 0x000fe2000bf06270 */
[----:B------:R-:W-:Y:S04]  /*69c0*/  BSSY B1, `(.L_x_4338) ;  /* 0x0000003000017945 */ /* 0x000fe80003800000 */
[----:B------:R-:W-:Y:S06]  /*69d0*/  @!P0 BRA `(.L_x_4339) ;  /* 0x0000000000048947 */ /* 0x000fec0003800000 */
[----:B------:R-:W-:-:S04]  /*69e0*/  DEPBAR.LE SB0, 0x0 ;  /* 0x000080000000791a */ /* 0x000fc80000000000 */
.L_x_4339:
[----:B------:R-:W-:Y:S05]  /*69f0*/  BSYNC B1 ;  /* 0x0000000000017941 */ /* 0x000fea0003800000 */
.L_x_4338:
[----:B------:R-:W-:Y:S06]  /*6a00*/  BAR.ARV 0xb, 0xa0 ;  /* 0x02c2800000007b1d */ /* 0x000fec0000002000 */
[----:B------:R-:W-:Y:S01]  /*6a10*/  PLOP3.LUT P1, PT, PT, PT, UP0, 0x80, 0x0 ;  /* 0x000000000000781c */ /* 0x000fe20003f2f008 */
[----:B------:R-:W-:Y:S02]  /*6a20*/  UIADD3 UR20, UR20, 0x3000, URZ ;  /* 0x0000300014147890 */ /* 0x000fe4000fffe03f */
[----:B------:R-:W-:-:S10]  /*6a30*/  UIADD3 UR4, UR4, 0x3000, URZ ;  /* 0x0000300004047890 */ /* 0x000fd4000fffe03f */
[----:B------:R-:W-:Y:S05]  /*6a40*/  @!P1 BRA `(.L_x_4340) ;  /* 0xfffffff800c09947 */ /* 0x000fea000383ffff */
[----:B------:R-:W-:Y:S05]  /*6a50*/  BRA `(.L_x_4318) ;  /* 0x0000002400947947 */ /* 0x000fea0003800000 */
.L_x_4317:
        /* <DEDUP_REMOVED lines=33> */
.L_x_4342:
        /* <DEDUP_REMOVED lines=43> */
.L_x_4372:
        /* <DEDUP_REMOVED lines=15> */
.L_x_4345:
        /* <DEDUP_REMOVED lines=128> */
.L_x_4356:
[----:B--234-:R-:W-:-:S04]  /*7810*/  SHF.L.U32 R21, R11, 0x1f, RZ ;  /* 0x0000001f0b157819 */ /* 0x01cfc800000006ff */
[----:B------:R-:W1:Y:S02]  /*7820*/  SYNCS.PHASECHK.TRANS64.TRYWAIT P1, [R16+URZ+0x26840], R21 ;  /* 0x02684015100075a7 */ /* 0x000e64000802017f */
[----:B-1----:R-:W-:Y:S05]  /*7830*/  @!P1 BRA `(.L_x_4348) ;  /* 0x00000018009c9947 */ /* 0x002fea0003800000 */
.L_x_4373:
[----:B------:R-:W-:Y:S05]  /*7840*/  @P0 BRA `(.L_x_4349) ;  /* 0x0000000000140947 */ /* 0x000fea0003800000 */
[----:B------:R-:W-:Y:S01]  /*7850*/  ISETP.NE.AND P1, PT, R6, RZ, PT ;  /* 0x000000ff0600720c */ /* 0x000fe20003f25270 */
[----:B------:R-:W-:-:S04]  /*7860*/  IMAD.MOV.U32 R3, RZ, RZ, 0x3100 ;  /* 0x00003100ff037424 */ /* 0x000fc800078e00ff */
[----:B------:R3:W-:Y:S08]  /*7870*/  SYNCS.ARRIVE.TRANS64 RZ, [R16+URZ+0x26830], R3 ;  /* 0x0268300310ff79a7 */ /* 0x0007f0000800003f */
[----:B------:R-:W-:Y:S05]  /*7880*/  @!P1 BRA `(.L_x_4349) ;  /* 0x0000000000049947 */ /* 0x000fea0003800000 */
[----:B------:R-:W-:Y:S01]  /*7890*/  BPT.TRAP 0x1 ;  /* 0x000000040000795c */ /* 0x000fe20000300000 */
.L_x_4349:
        /* <DEDUP_REMOVED lines=43> */
.L_x_4374:
[----:B------:R-:W-:Y:S05]  /*7b50*/  @P0 BRA `(.L_x_4351) ;  /* 0x0000000000140947 */ /* 0x000fea0003800000 */
[----:B------:R-:W-:Y:S01]  /*7b60*/  ISETP.NE.AND P1, PT, R6, RZ, PT ;  /* 0x000000ff0600720c */ /* 0x000fe20003f25270 */
[----:B------:R-:W-:-:S04]  /*7b70*/  IMAD.MOV.U32 R2, RZ, RZ, 0x3100 ;  /* 0x00003100ff027424 */ /* 0x000fc800078e00ff */
[----:B------:R3:W-:Y:S08]  /*7b80*/  SYNCS.ARRIVE.TRANS64 RZ, [R16+URZ+0x26818], R2 ;  /* 0x0268180210ff79a7 */ /* 0x0007f0000800003f */
[----:B------:R-:W-:Y:S05]  /*7b90*/  @!P1 BRA `(.L_x_4351) ;  /* 0x0000000000049947 */ /* 0x000fea0003800000 */
[----:B------:R-:W-:Y:S01]  /*7ba0*/  BPT.TRAP 0x1 ;  /* 0x000000040000795c */ /* 0x000fe20000300000 */
.L_x_4351:
        /* <DEDUP_REMOVED lines=43> */
.L_x_4375:
[----:B------:R-:W-:Y:S05]  /*7e60*/  @P0 BRA `(.L_x_4353) ;  /* 0x0000000000140947 */ /* 0x000fea0003800000 */
[----:B------:R-:W-:Y:S01]  /*7e70*/  ISETP.NE.AND P1, PT, R6, RZ, PT ;  /* 0x000000ff0600720c */ /* 0x000fe20003f25270 */
[----:B-123--:R-:W-:-:S04]  /*7e80*/  IMAD.MOV.U32 R21, RZ, RZ, 0x3100 ;  /* 0x00003100ff157424 */ /* 0x00efc800078e00ff */
[----:B------:R4:W-:Y:S08]  /*7e90*/  SYNCS.ARRIVE.TRANS64 RZ, [R16+URZ+0x26838], R21 ;  /* 0x0268381510ff79a7 */ /* 0x0009f0000800003f */
[----:B------:R-:W-:Y:S05]  /*7ea0*/  @!P1 BRA `(.L_x_4353) ;  /* 0x0000000000049947 */ /* 0x000fea0003800000 */
[----:B------:R-:W-:Y:S01]  /*7eb0*/  BPT.TRAP 0x1 ;  /* 0x000000040000795c */ /* 0x000fe20000300000 */
.L_x_4353:
        /* <DEDUP_REMOVED lines=38> */
.L_x_4377:
[----:B------:R-:W-:Y:S05]  /*8120*/  @P0 BRA `(.L_x_4355) ;  /* 0x0000000000140947 */ /* 0x000fea0003800000 */
[----:B------:R-:W-:Y:S01]  /*8130*/  ISETP.NE.AND P1, PT, R6, RZ, PT ;  /* 0x000000ff0600720c */ /* 0x000fe20003f25270 */
[----:B------:R-:W-:-:S04]  /*8140*/  IMAD.MOV.U32 R5, RZ, RZ, 0x3100 ;  /* 0x00003100ff057424 */ /* 0x000fc800078e00ff */
[----:B------:R1:W-:Y:S08]  /*8150*/  SYNCS.ARRIVE.TRANS64 RZ, [R16+URZ+0x26810], R5 ;  /* 0x0268100510ff79a7 */ /* 0x0003f0000800003f */
[----:B------:R-:W-:Y:S05]  /*8160*/  @!P1 BRA `(.L_x_4355) ;  /* 0x0000000000049947 */ /* 0x000fea0003800000 */
[----:B------:R-:W-:Y:S01]  /*8170*/  BPT.TRAP 0x1 ;  /* 0x000000040000795c */ /* 0x000fe20000300000 */
.L_x_4355:
        /* <DEDUP_REMOVED lines=44> */
.L_x_4347:
[----:B------:R-:W3:Y:S02]  /*8440*/  LDL.LU R4, [R1+0x4] ;  /* 0x0000040001047983 */ /* 0x000ee40000300800 */
[----:B---3--:R-:W-:Y:S02]  /*8450*/  ISETP.NE.AND P1, PT, R4, RZ, PT ;  /* 0x000000ff0400720c */ /* 0x008fe40003f25270 */
[----:B------:R1:W5:Y:S11]  /*8460*/  LDL R4, [R1] ;  /* 0x0000000001047983 */ /* 0x0003760000100800 */
[----:B-1----:R-:W-:Y:S05]  /*8470*/  @!P1 BRA `(.L_x_4346) ;  /* 0x0000000400809947 */ /* 0x002fea0003800000 */
[----:B------:R-:W-:-:S04]  /*8480*/  SHF.L.U32 R13, R11, 0x1f, RZ ;  /* 0x0000001f0b0d7819 */ /* 0x000fc800000006ff */
[----:B------:R-:W1:Y:S02]  /*8490*/  SYNCS.PHASECHK.TRANS64.TRYWAIT P1, [R16+URZ+0x26840], R13 ;  /* 0x0268400d100075a7 */ /* 0x000e64000802017f */
[----:B-1----:R-:W-:Y:S05]  /*84a0*/  @!P1 BRA `(.L_x_4357) ;  /* 0x0000000c00d49947 */ /* 0x002fea0003800000 */
.L_x_4378:
[----:B------:R-:W-:Y:S05]  /*84b0*/  @P0 BRA `(.L_x_4358) ;  /* 0x0000000000140947 */ /* 0x000fea0003800000 */
[----:B------:R-:W-:Y:S01]  /*84c0*/  ISETP.NE.AND P1, PT, R6, RZ, PT ;  /* 0x000000ff0600720c */ /* 0x000fe20003f25270 */
[----:B--2---:R-:W-:-:S04]  /*84d0*/  IMAD.MOV.U32 R5, RZ, RZ, 0x3100 ;  /* 0x00003100ff057424 */ /* 0x004fc800078e00ff */
[----:B------:R3:W-:Y:S08]  /*84e0*/  SYNCS.ARRIVE.TRANS64 RZ, [R16+URZ+0x26830], R5 ;  /* 0x0268300510ff79a7 */ /* 0x0007f0000800003f */
[----:B------:R-:W-:Y:S05]  /*84f0*/  @!P1 BRA `(.L_x_4358) ;  /* 0x0000000000049947 */ /* 0x000fea0003800000 */
[----:B------:R-:W-:Y:S01]  /*8500*/  BPT.TRAP 0x1 ;  /* 0x000000040000795c */ /* 0x000fe20000300000 */
.L_x_4358:
        /* <DEDUP_REMOVED lines=40> */
.L_x_4379:
[----:B------:R-:W-:Y:S05]  /*8790*/  @P0 BRA `(.L_x_4360) ;  /* 0x0000000000140947 */ /* 0x000fea0003800000 */
[----:B------:R-:W-:Y:S01]  /*87a0*/  ISETP.NE.AND P0, PT, R6, RZ, PT ;  /* 0x000000ff0600720c */ /* 0x000fe20003f05270 */
[----:B------:R-:W-:-:S04]  /*87b0*/  IMAD.MOV.U32 R5, RZ, RZ, 0x3100 ;  /* 0x00003100ff057424 */ /* 0x000fc800078e00ff */
[----:B------:R3:W-:Y:S08]  /*87c0*/  SYNCS.ARRIVE.TRANS64 RZ, [R16+URZ+0x26818], R5 ;  /* 0x0268180510ff79a7 */ /* 0x0007f0000800003f */
[----:B------:R-:W-:Y:S05]  /*87d0*/  @!P0 BRA `(.L_x_4360) ;  /* 0x0000000000048947 */ /* 0x000fea0003800000 */
[----:B------:R-:W-:Y:S01]  /*87e0*/  BPT.TRAP 0x1 ;  /* 0x000000040000795c */ /* 0x000fe20000300000 */
.L_x_4360:
        /* <DEDUP_REMOVED lines=41> */
.L_x_4346:
[----:B------:R-:W3:Y:S01]  /*8a80*/  S2R R0, SR_TID.X ;  /* 0x0000000000007919 */ /* 0x000ee20000002100 */
[----:B------:R-:W-:Y:S01]  /*8a90*/  IMAD R3, R19, 0x8, R16 ;  /* 0x0000000813037824 */ /* 0x000fe200078e0210 */
[----:B---3--:R-:W-:Y:S02]  /*8aa0*/  LOP3.LUT R2, R0, 0x7f, RZ, 0xc0, !PT ;  /* 0x0000007f00027812 */ /* 0x008fe400078ec0ff */
[----:B------:R-:W-:Y:S02]  /*8ab0*/  SHF.L.U32 R0, R11, 0x1f, RZ ;  /* 0x0000001f0b007819 */ /* 0x000fe400000006ff */
[----:B------:R-:W-:Y:S02]  /*8ac0*/  ISETP.NE.AND P1, PT, R2, RZ, PT ;  /* 0x000000ff0200720c */ /* 0x000fe40003f25270 */
[----:B------:R-:W3:Y:S02]  /*8ad0*/  SYNCS.PHASECHK.TRANS64.TRYWAIT P0, [R3+URZ+0x26840], R0 ;  /* 0x02684000030075a7 */ /* 0x000ee4000800017f */
[----:B---3--:R-:W-:Y:S09]  /*8ae0*/  @!P0 BRA `(.L_x_4361) ;  /* 0x00000008006c8947 */ /* 0x008ff20003800000 */
.L_x_4380:
[----:B------:R-:W-:Y:S05]  /*8af0*/  @P1 BRA `(.L_x_4362) ;  /* 0x0000000000181947 */ /* 0x000fea0003800000 */
[----:B------:R-:W1:Y:S01]  /*8b00*/  S2R R2, SR_TID.X ;  /* 0x0000000000027919 */ /* 0x000e620000002100 */
[----:B---3--:R-:W-:-:S04]  /*8b10*/  IMAD.MOV.U32 R0, RZ, RZ, 0x3100 ;  /* 0x00003100ff007424 */ /* 0x008fc800078e00ff */
[----:B------:R3:W-:Y:S01]  /*8b20*/  SYNCS.ARRIVE.TRANS64 RZ, [R3+URZ+0x26830], R0 ;  /* 0x0268300003ff79a7 */ /* 0x0007e2000800003f */
[----:B-1----:R-:W-:-:S13]  /*8b30*/  LOP3.LUT P0, RZ, R2, 0x1f, RZ, 0xc0, !PT ;  /* 0x0000001f02ff7812 */ /* 0x002fda000780c0ff */
[----:B---3--:R-:W-:Y:S05]  /*8b40*/  @!P0 BRA `(.L_x_4362) ;  /* 0x0000000000048947 */ /* 0x008fea0003800000 */
[----:B------:R-:W-:Y:S01]  /*8b50*/  BPT.TRAP 0x1 ;  /* 0x000000040000795c */ /* 0x000fe20000300000 */
.L_x_4362:
        /* <DEDUP_REMOVED lines=47> */
.L_x_4343:
[----:B------:R-:W-:Y:S05]  /*8e50*/  BSYNC B1 ;  /* 0x0000000000017941 */ /* 0x000fea0003800000 */
.L_x_4341:
[----:B------:R-:W-:-:S03]  /*8e60*/  UMOV UR7, 0xffffffff ;  /* 0xffffffff00077882 */ /* 0x000fc60000000000 */
[----:B------:R-:W-:Y:S05]  /*8e70*/  BRA.DIV UR7, `(.L_x_4363) ;  /* 0x00000006079c7947 */ /* 0x000fea000b800000 */
[----:B------:R-:W-:-:S13]  /*8e80*/  ELECT P6, URZ, PT ;  /* 0x00000000003f782f */ /* 0x000fda00038c0000 */
.L_x_4383:
[----:B------:R-:W-:Y:S05]  /*8e90*/  @!P6 BRA `(.L_x_4318) ;  /* 0x000000000084e947 */ /* 0x000fea0003800000 */
[----:B------:R-:W-:-:S06]  /*8ea0*/  ULOP3.LUT UR7, UR38, 0x2, URZ, 0xfc, !UPT ;  /* 0x0000000226077892 */ /* 0x000fcc000f8efc3f */
[----:B------:R-:W-:-:S05]  /*8eb0*/  IMAD.U32 R2, RZ, RZ, UR7 ;  /* 0x00000007ff027e24 */ /* 0x000fca000f8e00ff */
[----:B------:R-:W-:-:S13]  /*8ec0*/  ISETP.NE.AND P2, PT, R2, 0x3, PT ;  /* 0x000000030200780c */ /* 0x000fda0003f45270 */
[----:B------:R-:W-:Y:S05]  /*8ed0*/  @!P2 BRA `(.L_x_4364) ;  /* 0x000000000004a947 */ /* 0x000fea0003800000 */
[----:B------:R-:W-:Y:S01]  /*8ee0*/  BPT.TRAP 0x1 ;  /* 0x000000040000795c */ /* 0x000fe20000300000 */
.L_x_4364:
        /* <DEDUP_REMOVED lines=15> */
.L_x_4384:
[----:B------:R-:W2:Y:S02]  /*8fe0*/  SYNCS.PHASECHK.TRANS64.TRYWAIT P0, [R3+URZ], R2 ;  /* 0x00000002030075a7 */ /* 0x000ea4000800017f */
[----:B--2---:R-:W-:Y:S05]  /*8ff0*/  @!P0 BRA `(.L_x_4366) ;  /* 0x0000000400708947 */ /* 0x004fea0003800000 */
.L_x_4385:
[----:B------:R-:W-:Y:S05]  /*9000*/  @!P2 BRA `(.L_x_4367) ;  /* 0x000000000004a947 */ /* 0x000fea0003800000 */
[----:B------:R-:W-:Y:S01]  /*9010*/  BPT.TRAP 0x1 ;  /* 0x000000040000795c */ /* 0x000fe20000300000 */
.L_x_4367:
[----:B--2---:R-:W-:-:S04]  /*9020*/  VIADD R3, R7, 0x26840 ;  /* 0x0002684007037836 */ /* 0x004fc80000000000 */
[----:B------:R-:W-:-:S04]  /*9030*/  IMAD R0, R0, 0x8, R3 ;  /* 0x0000000800007824 */ /* 0x000fc800078e0203 */
[----:B------:R-:W2:Y:S02]  /*9040*/  SYNCS.PHASECHK.TRANS64.TRYWAIT P0, [R0+URZ], R5 ;  /* 0x00000005000075a7 */ /* 0x000ea4000800017f */
[----:B--2---:R-:W-:Y:S05]  /*9050*/  @!P0 BRA `(.L_x_4368) ;  /* 0x00000004006c8947 */ /* 0x004fea0003800000 */
.L_x_4386:
[----:B------:R-:W-:-:S07]  /*9060*/  IMAD R3, R4, 0x8, R3 ;  /* 0x0000000804037824 */ /* 0x000fce00078e0203 */
.L_x_4369:
[----:B---3--:R3:W4:Y:S02]  /*9070*/  SYNCS.PHASECHK.TRANS64.TRYWAIT P0, [R3+URZ], R2 ;  /* 0x00000002030075a7 */ /* 0x008724000800017f */
[----:B----4-:R-:W-:Y:S05]  /*9080*/  @!P0 NANOSLEEP.SYNCS 0x989680 ;  /* 0x009896800000895d */ /* 0x010fea0003900000 */
[----:B------:R-:W4:Y:S02]  /*9090*/  @!P0 SYNCS.PHASECHK.TRANS64 P0, [R3+URZ], R2 ;  /* 0x00000002030085a7 */ /* 0x000f24000800007f */
[----:B----4-:R-:W-:Y:S05]  /*90a0*/  @!P0 BRA `(.L_x_4369) ;  /* 0xfffffffc00f08947 */ /* 0x010fea000383ffff */
.L_x_4318:
[----:B------:R-:W-:Y:S05]  /*90b0*/  BSYNC B0 ;  /* 0x0000000000007941 */ /* 0x000fea0003800000 */
.L_x_4316:
[----:B------:R-:W-:Y:S05]  /*90c0*/  EXIT ;  /* 0x000000000000794d */ /* 0x000fea0003800000 */
.L_x_4286:
[----:B------:R-:W-:Y:S02]  /*90d0*/  IMAD.MOV.U32 R13, RZ, RZ, R16 ;  /* 0x000000ffff0d7224 */ /* 0x000fe400078e0010 */
[----:B------:R-:W-:Y:S02]  /*90e0*/  IMAD.MOV.U32 R12, RZ, RZ, RZ ;  /* 0x000000ffff0c7224 */ /* 0x000fe400078e00ff */
[----:B------:R-:W-:Y:S02]  /*90f0*/  IMAD.MOV.U32 R11, RZ, RZ, 0x1f ;  /* 0x0000001fff0b7424 */ /* 0x000fe400078e00ff */
[----:B------:R-:W-:-:S07]  /*9100*/  IMAD.MOV.U32 R15, RZ, RZ, -0x1 ;  /* 0xffffffffff0f7424 */ /* 0x000fce00078e00ff */
[----:B------:R-:W-:Y:S05]  /*9110*/  WARPSYNC.COLLECTIVE R15, `(.L_x_4370) ;  /* 0x000000000f087348 */ /* 0x000fea0003c00000 */
[----:B------:R1:W2:Y:S02]  /*9120*/  SHFL.IDX P6, R14, R13, R12, R11 ;  /* 0x0000000c0d0e7389 */ /* 0x0002a400000c000b */
[----:B-12---:R-:W-:Y:S01]  /*9130*/  ENDCOLLECTIVE ;  /* 0x000000000000791b */ /* 0x006fe20003800000 */
.L_x_4370:
[----:B------:R-:W-:Y:S05]  /*9140*/  BRA `(.L_x_4371) ;  /* 0xffffff7c00d07947 */ /* 0x000fea000383ffff */
.L_x_4288:
[----:B--2---:R2:W3:Y:S02]  /*9150*/  SYNCS.PHASECHK.TRANS64.TRYWAIT P0, [R18+URZ+0x26800], R5 ;  /* 0x02680005120075a7 */ /* 0x0044e4000800017f */
[----:B---3--:R-:W-:Y:S05]  /*9160*/  @!P0 NANOSLEEP.SYNCS 0x989680 ;  /* 0x009896800000895d */ /* 0x008fea0003900000 */
[----:B------:R-:W3:Y:S02]  /*9170*/  @!P0 SYNCS.PHASECHK.TRANS64 P0, [R18+URZ+0x26800], R5 ;  /* 0x02680005120085a7 */ /* 0x000ee4000800007f */
[----:B---3--:R-:W-:Y:S05]  /*9180*/  @!P0 BRA `(.L_x_4288) ;  /* 0xfffffffc00f08947 */ /* 0x008fea000383ffff */
[----:B------:R-:W-:Y:S05]  /*9190*/  BRA `(.L_x_4287) ;  /* 0xffffff7c00f87947 */ /* 0x000fea000383ffff */
.L_x_4293:
[----:B--2---:R-:W-:-:S04]  /*91a0*/  IMAD.U32 R7, RZ, RZ, UR6 ;  /* 0x00000006ff077e24 */ /* 0x004fc8000f8e00ff */
[----:B------:R2:W3:Y:S03]  /*91b0*/  SYNCS.PHASECHK.TRANS64.TRYWAIT P0, [R7+URZ+0x26810], R16 ;  /* 0x02681010070075a7 */ /* 0x0004e6000800017f */
[----:B---3--:R-:W-:Y:S05]  /*91c0*/  @!P0 NANOSLEEP.SYNCS 0x989680 ;  /* 0x009896800000895d */ /* 0x008fea0003900000 */
[----:B------:R-:W3:Y:S02]  /*91d0*/  @!P0 SYNCS.PHASECHK.TRANS64 P0, [R7+URZ+0x26810], R16 ;  /* 0x02681010070085a7 */ /* 0x000ee4000800007f */
[----:B---3--:R-:W-:Y:S05]  /*91e0*/  @!P0 BRA `(.L_x_4293) ;  /* 0xfffffffc00ec8947 */ /* 0x008fea000383ffff */
[----:B------:R-:W-:Y:S05]  /*91f0*/  BRA `(.L_x_4292) ;  /* 0xffffff8800587947 */ /* 0x000fea000383ffff */
.L_x_4297:
[----:B------:R-:W-:-:S04]  /*9200*/  IMAD.U32 R121, RZ, RZ, UR6 ;  /* 0x00000006ff797e24 */ /* 0x000fc8000f8e00ff */
[----:B------:R1:W1:Y:S03]  /*9210*/  SYNCS.PHASECHK.TRANS64.TRYWAIT P0, [R121+URZ+0x26830], R16 ;  /* 0x02683010790075a7 */ /* 0x000266000800017f */
[----:B-1----:R-:W-:Y:S05]  /*9220*/  @!P0 NANOSLEEP.SYNCS 0x989680 ;  /* 0x009896800000895d */ /* 0x002fea0003900000 */
[----:B------:R-:W1:Y:S02]  /*9230*/  @!P0 SYNCS.PHASECHK.TRANS64 P0, [R121+URZ+0x26830], R16 ;  /* 0x02683010790085a7 */ /* 0x000e64000800007f */
[----:B-1----:R-:W-:Y:S05]  /*9240*/  @!P0 BRA `(.L_x_4297) ;  /* 0xfffffffc00ec8947 */ /* 0x002fea000383ffff */
[----:B------:R-:W-:Y:S05]  /*9250*/  BRA `(.L_x_4296) ;  /* 0xffffff8c00607947 */ /* 0x000fea000383ffff */
.L_x_4344:
[----:B-1----:R1:W2:Y:S02]  /*9260*/  SYNCS.PHASECHK.TRANS64.TRYWAIT P0, [R16+URZ+0x26820], R3 ;  /* 0x02682003100075a7 */ /* 0x0022a4000800017f */
[----:B--2---:R-:W-:Y:S05]  /*9270*/  @!P0 NANOSLEEP.SYNCS 0x989680 ;  /* 0x009896800000895d */ /* 0x004fea0003900000 */
[----:B------:R-:W2:Y:S02]  /*9280*/  @!P0 SYNCS.PHASECHK.TRANS64 P0, [R16+URZ+0x26820], R3 ;  /* 0x02682003100085a7 */ /* 0x000ea4000800007f */
[----:B--2---:R-:W-:Y:S05]  /*9290*/  @!P0 BRA `(.L_x_4344) ;  /* 0xfffffffc00f08947 */ /* 0x004fea000383ffff */
[----:B------:R-:W-:Y:S05]  /*92a0*/  BRA `(.L_x_4372) ;  /* 0xffffffdc001c7947 */ /* 0x000fea000383ffff */
.L_x_4348:
[----:B-1----:R1:W3:Y:S02]  /*92b0*/  SYNCS.PHASECHK.TRANS64.TRYWAIT P1, [R16+URZ+0x26840], R21 ;  /* 0x02684015100075a7 */ /* 0x0022e4000802017f */
[----:B---3--:R-:W-:Y:S05]  /*92c0*/  @!P1 NANOSLEEP.SYNCS 0x989680 ;  /* 0x009896800000995d */ /* 0x008fea0003900000 */
[----:B------:R-:W3:Y:S02]  /*92d0*/  @!P1 SYNCS.PHASECHK.TRANS64 P1, [R16+URZ+0x26840], R21 ;  /* 0x02684015100095a7 */ /* 0x000ee4000802007f */
[----:B---3--:R-:W-:Y:S05]  /*92e0*/  @!P1 BRA `(.L_x_4348) ;  /* 0xfffffffc00f09947 */ /* 0x008fea000383ffff */
[----:B------:R-:W-:Y:S05]  /*92f0*/  BRA `(.L_x_4373) ;  /* 0xffffffe400507947 */ /* 0x000fea000383ffff */
.L_x_4350:
[----:B--2---:R2:W3:Y:S02]  /*9300*/  SYNCS.PHASECHK.TRANS64.TRYWAIT P1, [R16+URZ+0x26828], R21 ;  /* 0x02682815100075a7 */ /* 0x0044e4000802017f */
[----:B---3--:R-:W-:Y:S05]  /*9310*/  @!P1 NANOSLEEP.SYNCS 0x989680 ;  /* 0x009896800000995d */ /* 0x008fea0003900000 */
[----:B------:R-:W3:Y:S02]  /*9320*/  @!P1 SYNCS.PHASECHK.TRANS64 P1, [R16+URZ+0x26828], R21 ;  /* 0x02682815100095a7 */ /* 0x000ee4000802007f */
[----:B---3--:R-:W-:Y:S05]  /*9330*/  @!P1 BRA `(.L_x_4350) ;  /* 0xfffffffc00f09947 */ /* 0x008fea000383ffff */
[----:B------:R-:W-:Y:S05]  /*9340*/  BRA `(.L_x_4374) ;  /* 0xffffffe800007947 */ /* 0x000fea000383ffff */
.L_x_4352:
[----:B---3--:R3:W4:Y:S02]  /*9350*/  SYNCS.PHASECHK.TRANS64.TRYWAIT P1, [R16+URZ+0x26848], R21 ;  /* 0x02684815100075a7 */ /* 0x008724000802017f */
[----:B----4-:R-:W-:Y:S05]  /*9360*/  @!P1 NANOSLEEP.SYNCS 0x989680 ;  /* 0x009896800000995d */ /* 0x010fea0003900000 */
[----:B------:R-:W4:Y:S02]  /*9370*/  @!P1 SYNCS.PHASECHK.TRANS64 P1, [R16+URZ+0x26848], R21 ;  /* 0x02684815100095a7 */ /* 0x000f24000802007f */
[----:B----4-:R-:W-:Y:S05]  /*9380*/  @!P1 BRA `(.L_x_4352) ;  /* 0xfffffffc00f09947 */ /* 0x010fea000383ffff */
[----:B------:R-:W-:Y:S05]  /*9390*/  BRA `(.L_x_4375) ;  /* 0xffffffe800b07947 */ /* 0x000fea000383ffff */
.L_x_4354:
[----:B------:R-:W-:-:S07]  /*93a0*/  SHF.L.U32 R5, R11, 0x1f, RZ ;  /* 0x0000001f0b057819 */ /* 0x000fce00000006ff */
.L_x_4376:
[----:B------:R1:W1:Y:S02]  /*93b0*/  SYNCS.PHASECHK.TRANS64.TRYWAIT P1, [R16+URZ+0x26820], R5 ;  /* 0x02682005100075a7 */ /* 0x000264000802017f */
[----:B-1----:R-:W-:Y:S05]  /*93c0*/  @!P1 NANOSLEEP.SYNCS 0x989680 ;  /* 0x009896800000995d */ /* 0x002fea0003900000 */
[----:B------:R-:W1:Y:S02]  /*93d0*/  @!P1 SYNCS.PHASECHK.TRANS64 P1, [R16+URZ+0x26820], R5 ;  /* 0x02682005100095a7 */ /* 0x000e64000802007f */
[----:B-1----:R-:W-:Y:S05]  /*93e0*/  @!P1 BRA `(.L_x_4376) ;  /* 0xfffffffc00f09947 */ /* 0x002fea000383ffff */
[----:B------:R-:W-:Y:S05]  /*93f0*/  BRA `(.L_x_4377) ;  /* 0xffffffec00487947 */ /* 0x000fea000383ffff */
.L_x_4357:
[----:B-1----:R1:W3:Y:S02]  /*9400*/  SYNCS.PHASECHK.TRANS64.TRYWAIT P1, [R16+URZ+0x26840], R13 ;  /* 0x0268400d100075a7 */ /* 0x0022e4000802017f */
[----:B---3--:R-:W-:Y:S05]  /*9410*/  @!P1 NANOSLEEP.SYNCS 0x989680 ;  /* 0x009896800000995d */ /* 0x008fea0003900000 */
[----:B------:R-:W3:Y:S02]  /*9420*/  @!P1 SYNCS.PHASECHK.TRANS64 P1, [R16+URZ+0x26840], R13 ;  /* 0x0268400d100095a7 */ /* 0x000ee4000802007f */
[----:B---3--:R-:W-:Y:S05]  /*9430*/  @!P1 BRA `(.L_x_4357) ;  /* 0xfffffffc00f09947 */ /* 0x008fea000383ffff */
[----:B------:R-:W-:Y:S05]  /*9440*/  BRA `(.L_x_4378) ;  /* 0xfffffff000187947 */ /* 0x000fea000383ffff */
.L_x_4359:
[----:B--2---:R2:W3:Y:S02]  /*9450*/  SYNCS.PHASECHK.TRANS64.TRYWAIT P1, [R16+URZ+0x26828], R13 ;  /* 0x0268280d100075a7 */ /* 0x0044e4000802017f */
[----:B---3--:R-:W-:Y:S05]  /*9460*/  @!P1 NANOSLEEP.SYNCS 0x989680 ;  /* 0x009896800000995d */ /* 0x008fea0003900000 */
[----:B------:R-:W3:Y:S02]  /*9470*/  @!P1 SYNCS.PHASECHK.TRANS64 P1, [R16+URZ+0x26828], R13 ;  /* 0x0268280d100095a7 */ /* 0x000ee4000802007f */
[----:B---3--:R-:W-:Y:S05]  /*9480*/  @!P1 BRA `(.L_x_4359) ;  /* 0xfffffffc00f09947 */ /* 0x008fea000383ffff */
[----:B------:R-:W-:Y:S05]  /*9490*/  BRA `(.L_x_4379) ;  /* 0xfffffff000bc7947 */ /* 0x000fea000383ffff */
.L_x_4361:
[----:B---3--:R3:W1:Y:S02]  /*94a0*/  SYNCS.PHASECHK.TRANS64.TRYWAIT P0, [R3+URZ+0x26840], R0 ;  /* 0x02684000030075a7 */ /* 0x008664000800017f */
[----:B-1----:R-:W-:Y:S05]  /*94b0*/  @!P0 NANOSLEEP.SYNCS 0x989680 ;  /* 0x009896800000895d */ /* 0x002fea0003900000 */
[----:B------:R-:W1:Y:S02]  /*94c0*/  @!P0 SYNCS.PHASECHK.TRANS64 P0, [R3+URZ+0x26840], R0 ;  /* 0x02684000030085a7 */ /* 0x000e64000800007f */
[----:B-1----:R-:W-:Y:S05]  /*94d0*/  @!P0 BRA `(.L_x_4361) ;  /* 0xfffffffc00f08947 */ /* 0x002fea000383ffff */
[----:B------:R-:W-:Y:S05]  /*94e0*/  BRA `(.L_x_4380) ;  /* 0xfffffff400807947 */ /* 0x000fea000383ffff */
.L_x_4363:
[----:B------:R-:W-:Y:S01]  /*94f0*/  BSSY B1, `(.L_x_4381) ;  /* 0x0000006000017945 */ /* 0x000fe20003800000 */
[----:B------:R-:W-:-:S07]  /*9500*/  IMAD.MOV.U32 R15, RZ, RZ, -0x1 ;  /* 0xffffffffff0f7424 */ /* 0x000fce00078e00ff */
[----:B------:R-:W-:Y:S05]  /*9510*/  WARPSYNC.COLLECTIVE R15, `(.L_x_4382) ;  /* 0x000000000f0c7348 */ /* 0x000fea0003c00000 */
[----:B------:R-:W-:Y:S02]  /*9520*/  ELECT P6, UR62, PT ;  /* 0x00000000003e782f */ /* 0x000fe400038c0000 */
[----:B------:R-:W-:Y:S01]  /*9530*/  MOV R14, UR62 ;  /* 0x0000003e000e7c02 */ /* 0x000fe20008000f00 */
[----:B------:R-:W-:Y:S10]  /*9540*/  ENDCOLLECTIVE ;  /* 0x000000000000791b */ /* 0x000ff40003800000 */
.L_x_4382:
[----:B------:R-:W-:Y:S05]  /*9550*/  BSYNC B1 ;  /* 0x0000000000017941 */ /* 0x000fea0003800000 */
.L_x_4381:
[----:B------:R-:W-:Y:S05]  /*9560*/  BRA `(.L_x_4383) ;  /* 0xfffffff800487947 */ /* 0x000fea000383ffff */
.L_x_4365:
[----:B-1----:R1:W2:Y:S02]  /*9570*/  SYNCS.PHASECHK.TRANS64.TRYWAIT P0, [R6+URZ], R5 ;  /* 0x00000005060075a7 */ /* 0x0022a4000800017f */
[----:B--2---:R-:W-:Y:S05]  /*9580*/  @!P0 NANOSLEEP.SYNCS 0x989680 ;  /* 0x009896800000895d */ /* 0x004fea0003900000 */
[----:B------:R-:W2:Y:S02]  /*9590*/  @!P0 SYNCS.PHASECHK.TRANS64 P0, [R6+URZ], R5 ;  /* 0x00000005060085a7 */ /* 0x000ea4000800007f */
[----:B--2---:R-:W-:Y:S05]  /*95a0*/  @!P0 BRA `(.L_x_4365) ;  /* 0xfffffffc00f08947 */ /* 0x004fea000383ffff */
[----:B------:R-:W-:Y:S05]  /*95b0*/  BRA `(.L_x_4384) ;  /* 0xfffffff800887947 */ /* 0x000fea000383ffff */
.L_x_4366:
[----:B--2---:R2:W3:Y:S02]  /*95c0*/  SYNCS.PHASECHK.TRANS64.TRYWAIT P0, [R3+URZ], R2 ;  /* 0x00000002030075a7 */ /* 0x0044e4000800017f */
[----:B---3--:R-:W-:Y:S05]  /*95d0*/  @!P0 NANOSLEEP.SYNCS 0x989680 ;  /* 0x009896800000895d */ /* 0x008fea0003900000 */
[----:B------:R-:W3:Y:S02]  /*95e0*/  @!P0 SYNCS.PHASECHK.TRANS64 P0, [R3+URZ], R2 ;  /* 0x00000002030085a7 */ /* 0x000ee4000800007f */
[----:B---3--:R-:W-:Y:S05]  /*95f0*/  @!P0 BRA `(.L_x_4366) ;  /* 0xfffffffc00f08947 */ /* 0x008fea000383ffff */
[----:B------:R-:W-:Y:S05]  /*9600*/  BRA `(.L_x_4385) ;  /* 0xfffffff8007c7947 */ /* 0x000fea000383ffff */
.L_x_4368:
[----:B--2---:R2:W3:Y:S02]  /*9610*/  SYNCS.PHASECHK.TRANS64.TRYWAIT P0, [R0+URZ], R5 ;  /* 0x00000005000075a7 */ /* 0x0044e4000800017f */
[----:B---3--:R-:W-:Y:S05]  /*9620*/  @!P0 NANOSLEEP.SYNCS 0x989680 ;  /* 0x009896800000895d */ /* 0x008fea0003900000 */
[----:B------:R-:W3:Y:S02]  /*9630*/  @!P0 SYNCS.PHASECHK.TRANS64 P0, [R0+URZ], R5 ;  /* 0x00000005000085a7 */ /* 0x000ee4000800007f */
[----:B---3--:R-:W-:Y:S05]  /*9640*/  @!P0 BRA `(.L_x_4368) ;  /* 0xfffffffc00f08947 */ /* 0x008fea000383ffff */
[----:B------:R-:W-:Y:S05]  /*9650*/  BRA `(.L_x_4386) ;  /* 0xfffffff800807947 */ /* 0x000fea000383ffff */
.L_x_4387:
        /* <DEDUP_REMOVED lines=10> */
.L_x_6585:


//--------------------- .text._ZN7cutlass13device_kernelIN5flash11enable_sm90INS1_16FlashAttnBwdSm90INS1_25CollectiveMainloopBwdSm90ILi2ELi2ELi2EN4cute5tupleIJNS5_1CILi1EEES8_S8_EEENS6_IJNS7_ILi64EEENS7_ILi128EEENS7_ILi96EEEEEENS_6half_tEfNS_4arch4Sm90ELb0ELb1ELb0ELb0ELb1ELb1ELb0ELb0ELi2ELi1ELi2ELi1ELb1EEENS1_21CollectiveEpilogueBwdISD_SE_SG_Li256ELb0ELb0ELi1EEENS1_19SingleTileSchedulerILb0ELb0ELb0ELi128EEEEEEEEEvNT_6ParamsE --------------------------
	.section	.text._ZN7cutlass13device_kernelIN5flash11enable_sm90INS1_16FlashAttnBwdSm90INS1_25CollectiveMainloopBwdSm90ILi2ELi2ELi2EN4cute5tupleIJNS5_1CILi1EEES8_S8_EEENS6_IJNS7_ILi64EEENS7_ILi128EEENS7_ILi96EEEEEENS_6half_tEfNS_4arch4Sm90ELb0ELb1ELb0ELb0ELb1ELb1ELb0ELb0ELi2ELi1ELi2ELi1ELb1EEENS1_21CollectiveEpilogueBwdISD_SE_SG_Li256ELb0ELb0ELi1EEENS1_19SingleTileSchedulerILb0ELb0ELb0ELi128EEEEEEEEEvNT_6ParamsE,"ax",@progbits
	.align	128
.text._ZN7cutlass13device_kernelIN5flash11enable_sm90INS1_16FlashAttnBwdSm90INS1_25CollectiveMainloopBwdSm90ILi2ELi2ELi2EN4cute5tupleIJNS5_1CILi1EEES8_S8_EEENS6_IJNS7_ILi64EEENS7_ILi128EEENS7_ILi96EEEEEENS_6half_tEfNS_4arch4Sm90ELb0ELb1ELb0ELb0ELb1ELb1ELb0ELb0ELi2ELi1ELi2ELi1ELb1EEENS1_21CollectiveEpilogueBwdISD_SE_SG_Li256ELb0ELb0ELi1EEENS1_19SingleTileSchedulerILb0ELb0ELb0ELi128EEEEEEEEEvNT_6ParamsE:
        .type           _ZN7cutlass13device_kernelIN5flash11enable_sm90INS1_16FlashAttnBwdSm90INS1_25CollectiveMainloopBwdSm90ILi2ELi2ELi2EN4cute5tupleIJNS5_1CILi1EEES8_S8_EEENS6_IJNS7_ILi64EEENS7_ILi128EEENS7_ILi96EEEEEENS_6half_tEfNS_4arch4Sm90ELb0ELb1ELb0ELb0ELb1ELb1ELb0ELb0ELi2ELi1ELi2ELi1ELb1EEENS1_21CollectiveEpilogueBwdISD_SE_SG_Li256ELb0ELb0ELi1EEENS1_19SingleTileSchedulerILb0ELb0ELb0ELi128EEEEEEEEEvNT_6ParamsE,@function
        .size           _ZN7cutlass13device_kernelIN5flash11enable_sm90INS1_16FlashAttnBwdSm90INS1_25CollectiveMainloopBwdSm90ILi2ELi2ELi2EN4cute5tupleIJNS5_1CILi1EEES8_S8_EEENS6_IJNS7_ILi64EEENS7_ILi128EEENS7_ILi96EEEEEENS_6half_tEfNS_4arch4Sm90ELb0ELb1ELb0ELb0ELb1ELb1ELb0ELb0ELi2ELi1ELi2ELi1ELb1EEENS1_21CollectiveEpilogueBwdISD_SE_SG_Li256ELb0ELb0ELi1EEENS1_19SingleTileSchedulerILb0ELb0ELb0ELi128EEEEEEEEEvNT_6ParamsE,(.L_x_6586 - _ZN7cutlass13device_kernelIN5flash11enable_sm90INS1_16FlashAttnBwdSm90INS1_25CollectiveMainloopBwdSm90ILi2ELi2ELi2EN4cute5tupleIJNS5_1CILi1EEES8_S8_EEENS6_IJNS7_ILi64EEENS7_ILi128EEENS7_ILi96EEEEEENS_6half_tEfNS_4arch4Sm90ELb0ELb1ELb0ELb0ELb1ELb1ELb0ELb0ELi2ELi1ELi2ELi1ELb1EEENS1_21CollectiveEpilogueBwdISD_SE_SG_Li256ELb0ELb0ELi1EEENS1_19SingleTileSchedulerILb0ELb0ELb0ELi128EEEEEEEEEvNT_6ParamsE)
        .other          _ZN7cutlass13device_kernelIN5flash11enable_sm90INS1_16FlashAttnBwdSm90INS1_25CollectiveMainloopBwdSm90ILi2ELi2ELi2EN4cute5tupleIJNS5_1CILi1EEES8_S8_EEENS6_IJNS7_ILi64EEENS7_ILi128EEENS7_ILi96EEEEEENS_6half_tEfNS_4arch4Sm90ELb0ELb1ELb0ELb0ELb1ELb1ELb0ELb0ELi2ELi1ELi2ELi1ELb1EEENS1_21CollectiveEpilogueBwdISD_SE_SG_Li256ELb0ELb0ELi1EEENS1_19SingleTileSchedulerILb0ELb0ELb0ELi128EEEEEEEEEvNT_6ParamsE,@"STO_CUDA_ENTRY STV_DEFAULT"
_ZN7cutlass13device_kernelIN5flash11enable_sm90INS1_16FlashAttnBwdSm90INS1_25CollectiveMainloopBwdSm90ILi2ELi2ELi2EN4cute5tupleIJNS5_1CILi1EEES8_S8_EEENS6_IJNS7_ILi64EEENS7_ILi128EEENS7_ILi96EEEEEENS_6half_tEfNS_4arch4Sm90ELb0ELb1ELb0ELb0ELb1ELb1ELb0ELb0ELi2ELi1ELi2ELi1ELb1EEENS1_21CollectiveEpilogueBwdISD_SE_SG_Li256ELb0ELb0ELi1EEENS1_19SingleTileSchedulerILb0ELb0ELb0ELi128EEEEEEEEEvNT_6ParamsE:
        /* <DEDUP_REMOVED lines=30> */
.L_x_4389:
[----:B------:R-:W-:Y:S05]  /*01e0*/  BSYNC B0 ;  /* 0x0000000000007941 */ /* 0x000fea0003800000 */
.L_x_4388:
        /* <DEDUP_REMOVED lines=37> */
.L_x_4390:
        /* <DEDUP_REMOVED lines=22> */
.L_x_4391:
[----:B------:R-:W-:Y:S01]  /*05a0*/  PLOP3.LUT P0, PT, PT, PT, UP0, 0x80, 0x0 ;  /* 0x000000000000781c */ /* 0x000fe20003f0f008 */
[----:B------:R-:W-:Y:S01]  /*05b0*/  NOP ;  /* 0x0000000000007918 */ /* 0x000fe20000000000 */
[----:B------:R-:W-:Y:S01]  /*05c0*/  ULDC.64 UR46, c[0x0][0x208] ;  /* 0x00008200002e7ab9 */ /* 0x000fe20000000a00 */
[----:B-12-4-:R-:W-:Y:S10]  /*05d0*/  BAR.SYNC.DEFER_BLOCKING 0x0 ;  /* 0x0000000000007b1d */ /* 0x016ff40000010000 */
[----:B------:R-:W-:Y:S05]  /*05e0*/  @!P0 BRA `(.L_x_4392) ;  /* 0x0000005400e08947 */ /* 0x000fea0003800000 */
.L_x_4393:
        /* <DEDUP_REMOVED lines=85> */
.L_x_4394:
        /* <DEDUP_REMOVED lines=28> */
.L_x_4397:
        /* <DEDUP_REMOVED lines=15> */
.L_x_4396:
        /* <DEDUP_REMOVED lines=22> */
.L_x_4399:
        /* <DEDUP_REMOVED lines=15> */
.L_x_4398:
[----:B------:R-:W-:Y:S01]  /*1040*/  SHF.R.S32.HI R25, RZ, 0x1f, R22 ;  /* 0x0000001fff197819 */ /* 0x000fe20000011416 */
[----:B------:R-:W-:-:S03]  /*1050*/  UMOV UR4, 0xffffffff ;  /* 0xffffffff00047882 */ /* 0x000fc60000000000 */
[----:B------:R-:W-:-:S04]  /*1060*/  LEA.HI R0, R25, R22, RZ, 0x7 ;  /* 0x0000001619007211 */ /* 0x000fc800078f38ff */
[----:B------:R-:W-:Y:S01]  /*1070*/  SHF.R.S32.HI R16, RZ, 0x7, R0 ;  /* 0x00000007ff107819 */ /* 0x000fe20000011400 */
[----:B------:R-:W-:Y:S06]  /*1080*/  BRA.DIV UR4, `(.L_x_4400) ;  /* 0x0000008e04d47947 */ /* 0x000fec000b800000 */
[----:B------:R1:W2:Y:S02]  /*1090*/  SHFL.IDX PT, R14, R16, RZ, 0x1f ;  /* 0x00001fff100e7589 */ /* 0x0002a400000e0000 */
.L_x_4514:
        /* <DEDUP_REMOVED lines=15> */
.L_x_4401:
        /* <DEDUP_REMOVED lines=19> */
.L_x_4403:
        /* <DEDUP_REMOVED lines=125> */
.L_x_4414:
[----:B------:R-:W-:-:S06]  /*1a90*/  UISETP.NE.AND UP0, UPT, UR16, 0x3, UPT ;  /* 0x000000031000788c */ /* 0x000fcc000bf05270 */
[----:B------:R-:W-:-:S13]  /*1aa0*/  PLOP3.LUT P6, PT, PT, PT, UP0, 0x80, 0x0 ;  /* 0x000000000000781c */ /* 0x000fda0003fcf008 */
[----:B-1----:R-:W-:Y:S05]  /*1ab0*/  @!P6 BRA `(.L_x_4404) ;  /* 0x000000000004e947 */ /* 0x002fea0003800000 */
[----:B------:R-:W-:Y:S01]  /*1ac0*/  BPT.TRAP 0x1 ;  /* 0x000000040000795c */ /* 0x000fe20000300000 */
.L_x_4404:
[----:B------:R-:W-:Y:S01]  /*1ad0*/  R2UR UR6, R18 ;  /* 0x00000000120672ca */ /* 0x000fe200000e0000 */
[----:B------:R-:W-:-:S05]  /*1ae0*/  IMAD.U32 R16, RZ, RZ, UR4 ;  /* 0x00000004ff107e24 */ /* 0x000fca000f8e00ff */
[----:B------:R-:W-:-:S07]  /*1af0*/  SHF.L.U32 R16, R16, 0x1f, RZ ;  /* 0x0000001f10107819 */ /* 0x000fce00000006ff */
[----:B------:R-:W-:-:S09]  /*1b00*/  ULEA UR6, UR5, UR6, 0x3 ;  /* 0x0000000605067291 */ /* 0x000fd2000f8e183f */
[----:B------:R1:W2:Y:S01]  /*1b10*/  SYNCS.PHASECHK.TRANS64.TRYWAIT P0, [UR6+0x26810], R16 ;  /* 0x02681010ff0075a7 */ /* 0x0002a20008000146 */
[----:B------:R-:W-:Y:S05]  /*1b20*/  @!P6 BRA `(.L_x_4405) ;  /* 0x000000000004e947 */ /* 0x000fea0003800000 */
[----:B------:R-:W-:Y:S01]  /*1b30*/  BPT.TRAP 0x1 ;  /* 0x000000040000795c */ /* 0x000fe20000300000 */
.L_x_4405:
[----:B--2---:R-:W-:Y:S05]  /*1b40*/  @P0 BRA `(.L_x_4406) ;  /* 0x0000000000080947 */ /* 0x004fea0003800000 */
[----:B------:R-:W2:Y:S02]  /*1b50*/  SYNCS.PHASECHK.TRANS64.TRYWAIT P0, [UR6+0x26810], R16 ;  /* 0x02681010ff0075a7 */ /* 0x000ea40008000146 */
[----:B--2---:R-:W-:Y:S05]  /*1b60*/  @!P0 BRA `(.L_x_4407) ;  /* 0x0000008400508947 */ /* 0x004fea0003800000 */
.L_x_4406:
        /* <DEDUP_REMOVED lines=66> */
.L_x_4408:
[----:B------:R1:W1:Y:S01]  /*1f90*/  SYNCS.PHASECHK.TRANS64.TRYWAIT P0, [UR6+0x26830], R16 ;  /* 0x02683010ff0075a7 */ /* 0x0002620008000146 */
[----:B------:R-:W-:Y:S05]  /*1fa0*/  @!P6 BRA `(.L_x_4409) ;  /* 0x000000000004e947 */ /* 0x000fea0003800000 */
[----:B------:R-:W-:Y:S01]  /*1fb0*/  BPT.TRAP 0x1 ;  /* 0x000000040000795c */ /* 0x000fe20000300000 */
.L_x_4409:
[----:B-1----:R-:W-:Y:S05]  /*1fc0*/  @P0 BRA `(.L_x_4410) ;  /* 0x0000000000080947 */ /* 0x002fea0003800000 */
[----:B------:R-:W1:Y:S02]  /*1fd0*/  SYNCS.PHASECHK.TRANS64.TRYWAIT P0, [UR6+0x26830], R16 ;  /* 0x02683010ff0075a7 */ /* 0x000e640008000146 */
[----:B-1----:R-:W-:Y:S05]  /*1fe0*/  @!P0 BRA `(.L_x_4411) ;  /* 0x0000008000488947 */ /* 0x002fea0003800000 */
.L_x_4410:
[----:B------:R-:W-:Y:S01]  /*1ff0*/  R2UR UR8, R18 ;  /* 0x00000000120872ca */ /* 0x000fe200000e0000 */
[----:B------:R-:W-:Y:S01]  /*2000*/  WARPGROUP.ARRIVE ;  /* 0x00000000000079c5 */ /* 0x000fe20000000000 */
[----:B------:R-:W-:Y:S01]  /*2010*/  UMOV UR11, 0x80000020 ;  /* 0x80000020000b7882 */ /* 0x000fe20000000000 */
[----:B------:R-:W-:Y:S01]  /*2020*/  UMOV UR15, 0x80000020 ;  /* 0x80000020000f7882 */ /* 0x000fe20000000000 */
[----:B------:R-:W1:Y:S01]  /*2030*/  LDC.64 R214, c[0x0][0x748] ;  /* 0x0001d200ffd67b82 */ /* 0x000e620000000a00 */
[----:B------:R-:W-:Y:S01]  /*2040*/  ULEA UR9, UR37, -UR17, 0x6 ;  /* 0x8000001125097291 */ /* 0x000fe2000f8e303f */
[C---:B------:R-:W-:Y:S02]  /*2050*/  ISETP.GT.AND P1, PT, R3.reuse, RZ, PT ;  /* 0x000000ff0300720c */ /* 0x040fe40003f24270 */
        /* <DEDUP_REMOVED lines=10> */
[C-C-:B-1----:R-:W-:Y:S01]  /*2100*/  IMAD.IADD R217, R214.reuse, 0x1, -R218.reuse ;  /* 0x00000001d6d97824 */ /* 0x142fe200078e0ada */
[----:B------:R-:W-:Y:S01]  /*2110*/  UIMAD UR10, UR5, 0x300, UR10 ;  /* 0x00000300050a78a4 */ /* 0x000fe2000f8e020a */
[----:B------:R-:W-:Y:S01]  /*2120*/  IADD3 R216, RZ, -R218, -R215 ;  /* 0x800000daffd87210 */ /* 0x000fe20007ffe8d7 */
[----:B------:R-:W-:Y:S01]  /*2130*/  UIMAD UR8, UR5, 0x300, UR8 ;  /* 0x00000300050878a4 */ /* 0x000fe2000f8e0208 */
[----:B------:R-:W-:Y:S01]  /*2140*/  IADD3 R214, R214, 0x8, -R218 ;  /* 0x00000008d6d67810 */ /* 0x000fe20007ffe8da */
        /* <DEDUP_REMOVED lines=8> */
[----:B------:R-:W-:Y:S01]  /*21d0*/  ISETP.GE.AND P1, PT, R217, 0x1, PT ;  /* 0x00000001d900780c */ /* 0x000fe20003f26270 */
[----:B------:R-:W-:Y:S01]  /*21e0*/  UMOV UR11, 0x80000020 ;  /* 0x80000020000b7882 */ /* 0x000fe20000000000 */
[----:B------:R-:W-:Y:S01]  /*21f0*/  ISETP.GT.OR P0, PT, R216, RZ, !P0 ;  /* 0x000000ffd800720c */ /* 0x000fe20004704670 */
[----:B------:R-:W-:Y:S01]  /*2200*/  ULOP3.LUT UR9, UR9, 0x3fff, URZ, 0xc0, !UPT ;  /* 0x00003fff09097892 */ /* 0x000fe2000f8ec03f */
[----:B------:R-:W-:Y:S02]  /*2210*/  IADD3 R215, -R218, 0x8, -R215 ;  /* 0x00000008dad77810 */ /* 0x000fe40007ffe9d7 */
        /* <DEDUP_REMOVED lines=33> */
[----:B------:R-:W-:-:S02]  /*2430*/  FSEL R156, R165, -INF , !P0 ;  /* 0xff800000a59c7808 */ /* 0x000fc40004000000 */
[----:B------:R-:W-:Y:S02]  /*2440*/  ISETP.GT.OR P0, PT, R216, 0x20, !P1 ;  /* 0x00000020d800780c */ /* 0x000fe40004f04670 */
[C---:B------:R-:W-:Y:S01]  /*2450*/  ISETP.GE.AND P1, PT, R217.reuse, 0x21, PT ;  /* 0x00000021d900780c */ /* 0x040fe20003f26270 */
[----:B------:R-:W-:Y:S01]  /*2460*/  FFMA.FTZ R165, R156, UR18, -R15 ;  /* 0x000000129ca57c23 */ /* 0x000fe2000801080f */
[----:B------:R-:W-:Y:S01]  /*2470*/  FSEL R157, R168, -INF , !P0 ;  /* 0xff800000a89d7808 */ /* 0x000fe20004000000 */
[----:B------:R-:W-:Y:S01]  /*2480*/  MUFU.EX2 R16, R16 ;  /* 0x0000001000107308 */ /* 0x000fe20000000800 */
[----:B------:R-:W-:Y:S02]  /*2490*/  ISETP.GT.OR P0, PT, R216, 0x21, !P1 ;  /* 0x00000021d800780c */ /* 0x000fe40004f04670 */
[----:B------:R-:W-:Y:S01]  /*24a0*/  ISETP.GE.AND P1, PT, R217, 0x28, PT ;  /* 0x00000028d900780c */ /* 0x000fe20003f26270 */
[----:B------:R-:W-:Y:S01]  /*24b0*/  FFMA.FTZ R164, R157, UR18, -R8 ;  /* 0x000000129da47c23 */ /* 0x000fe20008010808 */
[----:B------:R-:W-:-:S02]  /*24c0*/  FSEL R156, R169, -INF , !P0 ;  /* 0xff800000a99c7808 */ /* 0x000fc40004000000 */
        /* <DEDUP_REMOVED lines=10> */
[----:B------:R-:W-:-:S02]  /*2570*/  WARPGROUP.DEPBAR.LE gsb0, 0x0 ;  /* 0x00008000000079c5 */ /* 0x000fc40000010000 */
[----:B------:R-:W-:Y:S01]  /*2580*/  WARPGROUP.ARRIVE ;  /* 0x00000000000079c5 */ /* 0x000fe20000000000 */
[----:B------:R-:W-:Y:S02]  /*2590*/  ISETP.GE.AND P1, PT, R156, RZ, PT ;  /* 0x000000ff9c00720c */ /* 0x000fe40003f26270 */
[----:B------:R-:W-:Y:S01]  /*25a0*/  FSEL R172, R173, -INF , !P0 ;  /* 0xff800000adac7808 */ /* 0x000fe20004000000 */
[----:B------:R-:W-:Y:S01]  /*25b0*/  MUFU.EX2 R165, R165 ;  /* 0x000000a500a57308 */ /* 0x000fe20000000800 */
[----:B------:R-:W-:Y:S01]  /*25c0*/  ISETP.GT.OR P0, PT, R214, RZ, !P1 ;  /* 0x000000ffd600720c */ /* 0x000fe20004f04670 */
[----:B------:R-:W-:Y:S01]  /*25d0*/  HGMMA.64x64x16.F32 R120, R196, gdesc[UR12], R120, gsb0 ;  /* 0x00e0000cc4787df0 */ /* 0x000fe20008000878 */
[----:B------:R-:W-:Y:S01]  /*25e0*/  UMOV UR14, UR12 ;  /* 0x0000000c000e7c82 */ /* 0x000fe20008000000 */
[----:B------:R-:W-:Y:S01]  /*25f0*/  UMOV UR15, 0x80000020 ;  /* 0x80000020000f7882 */ /* 0x000fe20000000000 */
[----:B------:R-:W-:Y:S01]  /*2600*/  UIADD3 UR12, UR10, 0x102, URZ ;  /* 0x000001020a0c7890 */ /* 0x000fe2000fffe03f */
[----:B------:R-:W-:Y:S01]  /*2610*/  ISETP.GE.AND P1, PT, R156, 0x1, PT ;  /* 0x000000019c00780c */ /* 0x000fe20003f26270 */
[----:B------:R-:W-:Y:S01]  /*2620*/  FFMA.FTZ R173, R172, UR18, -R7 ;  /* 0x00000012acad7c23 */ /* 0x000fe20008010807 */
[----:B------:R-:W-:Y:S01]  /*2630*/  FSEL R157, R154, -INF , !P0 ;  /* 0xff8000009a9d7808 */ /* 0x000fe20004000000 */
[----:B------:R-:W-:Y:S01]  /*2640*/  MUFU.EX2 R164, R164 ;  /* 0x000000a400a47308 */ /* 0x000fe20000000800 */
[----:B------:R-:W-:-:S02]  /*2650*/  ISETP.GT.OR P0, PT, R214, 0x1, !P1 ;  /* 0x00000001d600780c */ /* 0x000fc40004f04670 */
[----:B------:R-:W-:Y:S01]  /*2660*/  ISETP.GE.AND P1, PT, R156, 0x8, PT ;  /* 0x000000089c00780c */ /* 0x000fe20003f26270 */
[----:B------:R-:W-:Y:S01]  /*2670*/  FFMA.FTZ R157, R157, UR18, -R208 ;  /* 0x000000129d9d7c23 */ /* 0x000fe200080108d0 */
[----:B------:R-:W-:Y:S02]  /*2680*/  FSEL R154, R155, -INF , !P0 ;  /* 0xff8000009b9a7808 */ /* 0x000fe40004000000 */
[----:B------:R-:W-:Y:S01]  /*2690*/  ISETP.GT.OR P0, PT, R214, 0x8, !P1 ;  /* 0x00000008d600780c */ /* 0x000fe20004f04670 */
[----:B------:R4:W-:Y:S01]  /*26a0*/  MUFU.EX2 R172, R157 ;  /* 0x0000009d00ac7308 */ /* 0x0009e20000000800 */
[----:B------:R-:W-:Y:S01]  /*26b0*/  ISETP.GE.AND P1, PT, R156, 0x9, PT ;  /* 0x000000099c00780c */ /* 0x000fe20003f26270 */
[----:B------:R-:W-:Y:S01]  /*26c0*/  FFMA.FTZ R209, R154, UR18, -R209 ;  /* 0x000000129ad17c23 */ /* 0x000fe200080108d1 */
[----:B------:R-:W-:Y:S02]  /*26d0*/  FSEL R155, R158, -INF , !P0 ;  /* 0xff8000009e9b7808 */ /* 0x000fe40004000000 */
[----:B------:R-:W-:-:S02]  /*26e0*/  ISETP.GT.OR P0, PT, R214, 0x9, !P1 ;  /* 0x00000009d600780c */ /* 0x000fc40004f04670 */
[----:B------:R-:W-:Y:S01]  /*26f0*/  ISETP.GE.AND P1, PT, R156, 0x10, PT ;  /* 0x000000109c00780c */ /* 0x000fe20003f26270 */
[----:B------:R-:W-:Y:S01]  /*2700*/  FFMA.FTZ R20, R155, UR18, -R20 ;  /* 0x000000129b147c23 */ /* 0x000fe20008010814 */
[----:B------:R-:W-:Y:S01]  /*2710*/  FSEL R154, R159, -INF , !P0 ;  /* 0xff8000009f9a7808 */ /* 0x000fe20004000000 */
[----:B------:R-:W-:Y:S01]  /*2720*/  MUFU.EX2 R209, R209 ;  /* 0x000000d100d17308 */ /* 0x000fe20000000800 */
[----:B------:R-:W-:Y:S02]  /*2730*/  ISETP.GT.OR P0, PT, R214, 0x10, !P1 ;  /* 0x00000010d600780c */ /* 0x000fe40004f04670 */
[----:B------:R-:W-:Y:S01]  /*2740*/  ISETP.GE.AND P3, PT, R156, 0x18, PT ;  /* 0x000000189c00780c */ /* 0x000fe20003f66270 */
[----:B------:R-:W-:Y:S01]  /*2750*/  FFMA.FTZ R21, R154, UR18, -R21 ;  /* 0x000000129a157c23 */ /* 0x000fe20008010815 */
[----:B------:R-:W-:Y:S02]  /*2760*/  ISETP.GE.AND P2, PT, R156, 0x11, PT ;  /* 0x000000119c00780c */ /* 0x000fe40003f46270 */
[----:B------:R-:W-:Y:S01]  /*2770*/  FSEL R155, R162, -INF , !P0 ;  /* 0xff800000a29b7808 */ /* 0x000fe20004000000 */
[----:B------:R-:W-:Y:S01]  /*2780*/  MUFU.EX2 R20, R20 ;  /* 0x0000001400147308 */ /* 0x000fe20000000800 */
[----:B------:R-:W-:-:S02]  /*2790*/  ISETP.GT.OR P0, PT, R214, 0x18, !P3 ;  /* 0x00000018d600780c */ /* 0x000fc40005f04670 */
[----:B------:R-:W-:Y:S01]  /*27a0*/  ISETP.GT.OR P1, PT, R214, 0x11, !P2 ;  /* 0x00000011d600780c */ /* 0x000fe20005724670 */
[----:B------:R-:W-:Y:S01]  /*27b0*/  FFMA.FTZ R162, R155, UR18, -R210 ;  /* 0x000000129ba27c23 */ /* 0x000fe200080108d2 */
[----:B------:R-:W-:Y:S02]  /*27c0*/  FSEL R155, R166, -INF , !P0 ;  /* 0xff800000a69b7808 */ /* 0x000fe40004000000 */
[C---:B------:R-:W-:Y:S01]  /*27d0*/  ISETP.GE.AND P0, PT, R156.reuse, 0x19, PT ;  /* 0x000000199c00780c */ /* 0x040fe20003f06270 */
[----:B------:R-:W-:Y:S01]  /*27e0*/  MUFU.EX2 R21, R21 ;  /* 0x0000001500157308 */ /* 0x000fe20000000800 */
[----:B------:R-:W-:Y:S01]  /*27f0*/  FSEL R154, R163, -INF , !P1 ;  /* 0xff800000a39a7808 */ /* 0x000fe20004800000 */
[----:B------:R-:W-:Y:S01]  /*2800*/  FFMA.FTZ R166, R155, UR18, -R14 ;  /* 0x000000129ba67c23 */ /* 0x000fe2000801080e */
[C---:B------:R-:W-:Y:S02]  /*2810*/  ISETP.GE.AND P3, PT, R156.reuse, 0x21, PT ;  /* 0x000000219c00780c */ /* 0x040fe40003f66270 */
[----:B------:R-:W-:Y:S01]  /*2820*/  ISETP.GE.AND P1, PT, R156, 0x20, PT ;  /* 0x000000209c00780c */ /* 0x000fe20003f26270 */
[----:B------:R-:W-:Y:S01]  /*2830*/  FFMA.FTZ R163, R154, UR18, -R211 ;  /* 0x000000129aa37c23 */ /* 0x000fe200080108d3 */
[C---:B------:R-:W-:Y:S01]  /*2840*/  ISETP.GT.OR P0, PT, R214.reuse, 0x19, !P0 ;  /* 0x00000019d600780c */ /* 0x040fe20004704670 */
[----:B------:R-:W-:Y:S01]  /*2850*/  MUFU.EX2 R162, R162 ;  /* 0x000000a200a27308 */ /* 0x000fe20000000800 */
[----:B------:R-:W-:-:S02]  /*2860*/  ISETP.GT.OR P3, PT, R214, 0x21, !P3 ;  /* 0x00000021d600780c */ /* 0x000fc40005f64670 */
[----:B------:R-:W-:Y:S02]  /*2870*/  ISETP.GT.OR P1, PT, R214, 0x20, !P1 ;  /* 0x00000020d600780c */ /* 0x000fe40004f24670 */
[----:B------:R-:W-:Y:S02]  /*2880*/  FSEL R14, R167, -INF , !P0 ;  /* 0xff800000a70e7808 */ /* 0x000fe40004000000 */
[----:B------:R-:W-:Y:S01]  /*2890*/  FSEL R154, R171, -INF , !P3 ;  /* 0xff800000ab9a7808 */ /* 0x000fe20005800000 */
[----:B------:R-:W-:Y:S01]  /*28a0*/  MUFU.EX2 R163, R163 ;  /* 0x000000a300a37308 */ /* 0x000fe20000000800 */
[----:B------:R-:W-:Y:S01]  /*28b0*/  ISETP.GE.AND P5, PT, R156, 0x28, PT ;  /* 0x000000289c00780c */ /* 0x000fe20003fa6270 */
[----:B------:R-:W-:Y:S01]  /*28c0*/  FFMA.FTZ R211, R14, UR18, -R15 ;  /* 0x000000120ed37c23 */ /* 0x000fe2000801080f */
[----:B------:R-:W-:Y:S01]  /*28d0*/  FSEL R155, R170, -INF , !P1 ;  /* 0xff800000aa9b7808 */ /* 0x000fe20004800000 */
[----:B------:R-:W-:Y:S01]  /*28e0*/  FFMA.FTZ R158, R154, UR18, -R9 ;  /* 0x000000129a9e7c23 */ /* 0x000fe20008010809 */
[----:B------:R-:W-:-:S02]  /*28f0*/  ISETP.GE.AND P3, PT, R156, 0x29, PT ;  /* 0x000000299c00780c */ /* 0x000fc40003f66270 */
[----:B------:R-:W-:Y:S01]  /*2900*/  ISETP.GE.AND P2, PT, R217, 0x30, PT ;  /* 0x00000030d900780c */ /* 0x000fe20003f46270 */
[----:B------:R-:W-:Y:S01]  /*2910*/  FFMA.FTZ R167, R155, UR18, -R8 ;  /* 0x000000129ba77c23 */ /* 0x000fe20008010808 */
[----:B------:R-:W-:Y:S01]  /*2920*/  ISETP.GE.AND P4, PT, R217, 0x31, PT ;  /* 0x00000031d900780c */ /* 0x000fe20003f86270 */
[----:B------:R-:W-:Y:S01]  /*2930*/  MUFU.EX2 R166, R166 ;  /* 0x000000a600a67308 */ /* 0x000fe20000000800 */
[C---:B------:R-:W-:Y:S02]  /*2940*/  ISETP.GT.OR P5, PT, R214.reuse, 0x28, !P5 ;  /* 0x00000028d600780c */ /* 0x040fe40006fa4670 */
[----:B------:R-:W-:Y:S02]  /*2950*/  ISETP.GT.OR P3, PT, R214, 0x29, !P3 ;  /* 0x00000029d600780c */ /* 0x000fe40005f64670 */
[C---:B------:R-:W-:Y:S02]  /*2960*/  ISETP.GT.OR P2, PT, R216.reuse, 0x30, !P2 ;  /* 0x00000030d800780c */ /* 0x040fe40005744670 */
[----:B------:R-:W-:Y:S01]  /*2970*/  ISETP.GT.OR P4, PT, R216, 0x31, !P4 ;  /* 0x00000031d800780c */ /* 0x000fe20006784670 */
[----:B------:R-:W-:Y:S01]  /*2980*/  MUFU.EX2 R211, R211 ;  /* 0x000000d300d37308 */ /* 0x000fe20000000800 */
[----:B----4-:R-:W-:Y:S01]  /*2990*/  FSEL R157, R174, -INF , !P5 ;  /* 0xff800000ae9d7808 */ /* 0x010fe20006800000 */
[----:B------:R-:W-:-:S02]  /*29a0*/  WARPGROUP.DEPBAR.LE gsb0, 0x0 ;  /* 0x00008000000079c5 */ /* 0x000fc40000010000 */
[----:B------:R-:W-:Y:S01]  /*29b0*/  WARPGROUP.ARRIVE ;  /* 0x00000000000079c5 */ /* 0x000fe20000000000 */
[----:B------:R-:W-:Y:S01]  /*29c0*/  FSEL R170, R175, -INF , !P3 ;  /* 0xff800000afaa7808 */ /* 0x000fe20005800000 */
[----:B------:R-:W-:Y:S01]  /*29d0*/  FFMA.FTZ R175, R157, UR18, -R6 ;  /* 0x000000129daf7c23 */ /* 0x000fe20008010806 */
[----:B------:R-:W-:Y:S01]  /*29e0*/  FSEL R215, R176, -INF , !P2 ;  /* 0xff800000b0d77808 */ /* 0x000fe20005000000 */
[----:B------:R4:W-:Y:S01]  /*29f0*/  MUFU.EX2 R174, R158 ;  /* 0x0000009e00ae7308 */ /* 0x0009e20000000800 */
[----:B------:R-:W-:Y:S01]  /*2a00*/  FSEL R208, R177, -INF , !P4 ;  /* 0xff800000b1d07808 */ /* 0x000fe20006000000 */
[----:B------:R-:W-:Y:S01]  /*2a10*/  HGMMA.64x64x16.F32 R120, R188, gdesc[UR12], R120, gsb0 ;  /* 0x00e0000cbc787df0 */ /* 0x000fe20008000878 */
[----:B------:R-:W-:Y:S01]  /*2a20*/  UMOV UR14, UR12 ;  /* 0x0000000c000e7c82 */ /* 0x000fe20008000000 */
[----:B------:R-:W-:Y:S01]  /*2a30*/  UMOV UR15, 0x80000020 ;  /* 0x80000020000f7882 */ /* 0x000fe20000000000 */
[----:B------:R-:W-:Y:S01]  /*2a40*/  UIADD3 UR12, UR10, 0x200, URZ ;  /* 0x000002000a0c7890 */ /* 0x000fe2000fffe03f */
[C---:B------:R-:W-:Y:S01]  /*2a50*/  ISETP.GE.AND P2, PT, R156.reuse, 0x30, PT ;  /* 0x000000309c00780c */ /* 0x040fe20003f46270 */
[----:B------:R-:W-:Y:S01]  /*2a60*/  UIADD3 UR10, UR10, 0x202, URZ ;  /* 0x000002020a0a7890 */ /* 0x000fe2000fffe03f */
[----:B------:R-:W-:Y:S01]  /*2a70*/  ISETP.GE.AND P4, PT, R156, 0x31, PT ;  /* 0x000000319c00780c */ /* 0x000fe20003f86270 */
[----:B------:R-:W-:Y:S01]  /*2a80*/  FFMA.FTZ R218, R170, UR18, -R7 ;  /* 0x00000012aada7c23 */ /* 0x000fe20008010807 */
[----:B------:R-:W-:Y:S01]  /*2a90*/  ISETP.GE.AND P5, PT, R156, 0x38, PT ;  /* 0x000000389c00780c */ /* 0x000fe20003fa6270 */
[----:B------:R-:W-:Y:S01]  /*2aa0*/  FFMA.FTZ R208, R208, UR18, -R11 ;  /* 0x00000012d0d07c23 */ /* 0x000fe2000801080b */
[----:B------:R-:W-:Y:S01]  /*2ab0*/  ISETP.GE.AND P3, PT, R156, 0x39, PT ;  /* 0x000000399c00780c */ /* 0x000fe20003f66270 */
[----:B------:R-:W5:Y:S01]  /*2ac0*/  MUFU.EX2 R175, R175 ;  /* 0x000000af00af7308 */ /* 0x000f620000000800 */
[----:B------:R-:W-:-:S02]  /*2ad0*/  ISETP.GE.AND P1, PT, R217, 0x38, PT ;  /* 0x00000038d900780c */ /* 0x000fc40003f26270 */
[----:B------:R-:W-:Y:S02]  /*2ae0*/  ISETP.GE.AND P0, PT, R217, 0x39, PT ;  /* 0x00000039d900780c */ /* 0x000fe40003f06270 */
[----:B------:R-:W-:Y:S02]  /*2af0*/  ISETP.GT.OR P4, PT, R214, 0x31, !P4 ;  /* 0x00000031d600780c */ /* 0x000fe40006784670 */
[C---:B------:R-:W-:Y:S01]  /*2b00*/  ISETP.GT.OR P1, PT, R216.reuse, 0x38, !P1 ;  /* 0x00000038d800780c */ /* 0x040fe20004f24670 */
[----:B------:R-:W-:Y:S01]  /*2b10*/  MUFU.EX2 R169, R169 ;  /* 0x000000a900a97308 */ /* 0x000fe20000000800 */
[----:B------:R-:W-:Y:S02]  /*2b20*/  ISETP.GT.OR P0, PT, R216, 0x39, !P0 ;  /* 0x00000039d800780c */ /* 0x000fe40004704670 */
[C---:B------:R-:W-:Y:S02]  /*2b30*/  ISETP.GT.OR P2, PT, R214.reuse, 0x30, !P2 ;  /* 0x00000030d600780c */ /* 0x040fe40005744670 */
[----:B------:R-:W-:-:S02]  /*2b40*/  ISETP.GT.OR P5, PT, R214, 0x38, !P5 ;  /* 0x00000038d600780c */ /* 0x000fc40006fa4670 */
[----:B------:R-:W-:Y:S01]  /*2b50*/  ISETP.GT.OR P3, PT, R214, 0x39, !P3 ;  /* 0x00000039d600780c */ /* 0x000fe20005f64670 */
[----:B------:R-:W-:Y:S01]  /*2b60*/  MUFU.EX2 R168, R168 ;  /* 0x000000a800a87308 */ /* 0x000fe20000000800 */
[----:B------:R-:W-:Y:S02]  /*2b70*/  FSEL R214, R179, -INF , !P4 ;  /* 0xff800000b3d67808 */ /* 0x000fe40006000000 */
[----:B------:R-:W-:Y:S02]  /*2b80*/  FSEL R217, R180, -INF , !P1 ;  /* 0xff800000b4d97808 */ /* 0x000fe40004800000 */
[----:B------:R-:W-:Y:S01]  /*2b90*/  FSEL R210, R181, -INF , !P0 ;  /* 0xff800000b5d27808 */ /* 0x000fe20004000000 */
[----:B------:R-:W-:Y:S01]  /*2ba0*/  FFMA.FTZ R214, R214, UR18, -R11 ;  /* 0x00000012d6d67c23 */ /* 0x000fe2000801080b */
[----:B------:R-:W-:Y:S01]  /*2bb0*/  FSEL R181, R178, -INF , !P2 ;  /* 0xff800000b2b57808 */ /* 0x000fe20005000000 */
[----:B------:R-:W-:Y:S01]  /*2bc0*/  FFMA.FTZ R178, R215, UR18, -R10 ;  /* 0x00000012d7b27c23 */ /* 0x000fe2000801080a */
[----:B------:R-:W-:Y:S01]  /*2bd0*/  FSEL R179, R182, -INF , !P5 ;  /* 0xff800000b6b37808 */ /* 0x000fe20006800000 */
[----:B------:R-:W-:Y:S01]  /*2be0*/  FFMA.FTZ R182, R217, UR18, -R12 ;  /* 0x00000012d9b67c23 */ /* 0x000fe2000801080c */
[----:B------:R-:W-:Y:S01]  /*2bf0*/  FSEL R216, R183, -INF , !P3 ;  /* 0xff800000b7d87808 */ /* 0x000fe20005800000 */
[--C-:B------:R-:W-:Y:S01]  /*2c00*/  FFMA.FTZ R11, R210, UR18, -R13.reuse ;  /* 0x00000012d20b7c23 */ /* 0x100fe2000801080d */
[----:B------:R-:W2:Y:S01]  /*2c10*/  MUFU.EX2 R180, R218 ;  /* 0x000000da00b47308 */ /* 0x000ea20000000800 */
[----:B------:R-:W-:Y:S01]  /*2c20*/  FFMA.FTZ R10, R181, UR18, -R10 ;  /* 0x00000012b50a7c23 */ /* 0x000fe2000801080a */
[----:B------:R-:W-:Y:S01]  /*2c30*/  FFMA.FTZ R12, R179, UR18, -R12 ;  /* 0x00000012b30c7c23 */ /* 0x000fe2000801080c */
[----:B------:R-:W-:-:S05]  /*2c40*/  FFMA.FTZ R13, R216, UR18, -R13 ;  /* 0x00000012d80d7c23 */ /* 0x000fca000801080d */
[----:B------:R-:W-:Y:S08]  /*2c50*/  MUFU.EX2 R173, R173 ;  /* 0x000000ad00ad7308 */ /* 0x000ff00000000800 */
[----:B------:R-:W2:Y:S08]  /*2c60*/  MUFU.EX2 R167, R167 ;  /* 0x000000a700a77308 */ /* 0x000eb00000000800 */
[----:B------:R-:W2:Y:S08]  /*2c70*/  MUFU.EX2 R178, R178 ;  /* 0x000000b200b27308 */ /* 0x000eb00000000800 */
[----:B------:R-:W-:Y:S01]  /*2c80*/  MUFU.EX2 R10, R10 ;  /* 0x0000000a000a7308 */ /* 0x000fe20000000800 */
[----:B------:R-:W-:-:S02]  /*2c90*/  WARPGROUP.DEPBAR.LE gsb0, 0x0 ;  /* 0x00008000000079c5 */ /* 0x000fc40000010000 */
[----:B------:R-:W-:-:S05]  /*2ca0*/  WARPGROUP.ARRIVE ;  /* 0x00000000000079c5 */ /* 0x000fca0000000000 */
[----:B------:R-:W-:Y:S01]  /*2cb0*/  MUFU.EX2 R182, R182 ;  /* 0x000000b600b67308 */ /* 0x000fe20000000800 */
[----:B------:R-:W-:Y:S01]  /*2cc0*/  HGMMA.64x64x16.F32 R120, R200, gdesc[UR12], R120, gsb0 ;  /* 0x00e0000cc8787df0 */ /* 0x000fe20008000878 */
[----:B------:R-:W-:Y:S01]  /*2cd0*/  UMOV UR14, UR12 ;  /* 0x0000000c000e7c82 */ /* 0x000fe20008000000 */
[----:B------:R-:W-:-:S05]  /*2ce0*/  UMOV UR15, 0x80000020 ;  /* 0x80000020000f7882 */ /* 0x000fca0000000000 */
[----:B------:R-:W-:Y:S01]  /*2cf0*/  MUFU.EX2 R12, R12 ;  /* 0x0000000c000c7308 */ /* 0x000fe20000000800 */
[----:B------:R-:W-:-:S07]  /*2d00*/  UIADD3 UR12, UR8, 0xc0, URZ ;  /* 0x000000c0080c7890 */ /* 0x000fce000fffe03f */
[----:B------:R-:W-:Y:S08]  /*2d10*/  MUFU.EX2 R11, R11 ;  /* 0x0000000b000b7308 */ /* 0x000ff00000000800 */
[----:B------:R-:W-:Y:S01]  /*2d20*/  MUFU.EX2 R13, R13 ;  /* 0x0000000d000d7308 */ /* 0x000fe20000000800 */
[----:B------:R-:W-:Y:S02]  /*2d30*/  WARPGROUP.DEPBAR.LE gsb0, 0x0 ;  /* 0x00008000000079c5 */ /* 0x000fe40000010000 */
[----:B------:R-:W-:-:S06]  /*2d40*/  WARPGROUP.ARRIVE ;  /* 0x00000000000079c5 */ /* 0x000fcc0000000000 */
[----:B------:R-:W-:Y:S01]  /*2d50*/  HGMMA.64x64x16.F32 R120, R192, gdesc[UR12], R120, gsb0 ;  /* 0x00e0000cc0787df0 */ /* 0x000fe20008000878 */
[----:B------:R-:W-:Y:S01]  /*2d60*/  UMOV UR14, UR12 ;  /* 0x0000000c000e7c82 */ /* 0x000fe20008000000 */
[----:B------:R-:W-:Y:S01]  /*2d70*/  UMOV UR15, 0x80000020 ;  /* 0x80000020000f7882 */ /* 0x000fe20000000000 */
        /* <DEDUP_REMOVED lines=10> */
[----:B------:R-:W2:Y:S04]  /*2e20*/  LDS.64 R6, [R212+0x1e2a0] ;  /* 0x01e2a000d4067984 */ /* 0x000ea80000000a00 */
[----:B----4-:R-:W4:Y:S04]  /*2e30*/  LDS.64 R158, [R212+0x1e280] ;  /* 0x01e28000d49e7984 */ /* 0x010f280000000a00 */
[----:B------:R-:W4:Y:S04]  /*2e40*/  LDS.64 R170, [R212+0x1e2c0] ;  /* 0x01e2c000d4aa7984 */ /* 0x000f280000000a00 */
[----:B------:R-:W4:Y:S01]  /*2e50*/  LDS.64 R176, [R212+0x1e2e0] ;  /* 0x01e2e000d4b07984 */ /* 0x000f220000000a00 */
[--C-:B-1----:R-:W-:Y:S01]  /*2e60*/  FADD.FTZ R179, R120, -R14.reuse ;  /* 0x8000000e78b37221 */ /* 0x102fe20000010000 */
[----:B------:R-:W-:Y:S01]  /*2e70*/  FADD.FTZ R181, R122, -R14 ;  /* 0x8000000e7ab57221 */ /* 0x000fe20000010000 */
[--C-:B------:R-:W-:Y:S01]  /*2e80*/  FADD.FTZ R14, R121, -R15.reuse ;  /* 0x8000000f790e7221 */ /* 0x100fe20000010000 */
[----:B------:R-:W-:Y:S01]  /*2e90*/  FADD.FTZ R120, R123, -R15 ;  /* 0x8000000f7b787221 */ /* 0x000fe20000010000 */
[--C-:B---3--:R-:W-:Y:S01]  /*2ea0*/  FADD.FTZ R121, R124, -R8.reuse ;  /* 0x800000087c797221 */ /* 0x108fe20000010000 */
[----:B------:R-:W-:Y:S01]  /*2eb0*/  FADD.FTZ R183, R126, -R8 ;  /* 0x800000087eb77221 */ /* 0x000fe20000010000 */
[--C-:B------:R-:W-:Y:S01]  /*2ec0*/  FADD.FTZ R8, R125, -R9.reuse ;  /* 0x800000097d087221 */ /* 0x100fe20000010000 */
[----:B------:R-:W-:Y:S01]  /*2ed0*/  FADD.FTZ R124, R127, -R9 ;  /* 0x800000097f7c7221 */ /* 0x000fe20000010000 */
[----:B------:R-:W-:Y:S01]  /*2ee0*/  MUFU.EX2 R15, R214 ;  /* 0x000000d6000f7308 */ /* 0x000fe20000000800 */
[--C-:B-----5:R-:W-:Y:S01]  /*2ef0*/  FADD.FTZ R123, R128, -R154.reuse ;  /* 0x8000009a807b7221 */ /* 0x120fe20000010000 */
[----:B------:R-:W-:Y:S01]  /*2f00*/  FMUL.FTZ R121, R22, R121 ;  /* 0x0000007916797220 */ /* 0x000fe20000410000 */
[----:B------:R-:W-:Y:S01]  /*2f10*/  FMUL.FTZ R8, R213, R8 ;  /* 0x00000008d5087220 */ /* 0x000fe20000410000 */
[----:B--2---:R-:W-:Y:S01]  /*2f20*/  FADD.FTZ R128, R133, -R157 ;  /* 0x8000009d85807221 */ /* 0x004fe20000010000 */
[--C-:B------:R-:W-:Y:S01]  /*2f30*/  FADD.FTZ R126, R131, -R155.reuse ;  /* 0x8000009b837e7221 */ /* 0x100fe20000010000 */
[----:B------:R-:W-:Y:S01]  /*2f40*/  FADD.FTZ R125, R130, -R154 ;  /* 0x8000009a827d7221 */ /* 0x000fe20000010000 */
[----:B------:R-:W-:Y:S01]  /*2f50*/  FADD.FTZ R122, R129, -R155 ;  /* 0x8000009b817a7221 */ /* 0x000fe20000010000 */
[----:B------:R-:W1:Y:S01]  /*2f60*/  MUFU.EX2 R9, R208 ;  /* 0x000000d000097308 */ /* 0x000e620000000800 */
[--C-:B------:R-:W-:Y:S01]  /*2f70*/  FADD.FTZ R133, R140, -R6.reuse ;  /* 0x800000068c857221 */ /* 0x100fe20000010000 */
[----:B------:R-:W-:Y:S01]  /*2f80*/  FADD.FTZ R6, R142, -R6 ;  /* 0x800000068e067221 */ /* 0x000fe20000010000 */
[----:B------:R-:W-:Y:S01]  /*2f90*/  FADD.FTZ R143, R143, -R7 ;  /* 0x800000078f8f7221 */ /* 0x000fe20000010000 */
[--C-:B----4-:R-:W-:Y:S01]  /*2fa0*/  FADD.FTZ R131, R136, -R158.reuse ;  /* 0x8000009e88837221 */ /* 0x110fe20000010000 */
[----:B------:R-:W-:Y:S01]  /*2fb0*/  FADD.FTZ R138, R138, -R158 ;  /* 0x8000009e8a8a7221 */ /* 0x000fe20000010000 */
[----:B------:R-:W-:Y:S01]  /*2fc0*/  F2FP.F16.F32.PACK_AB R158, R8, R121 ;  /* 0x00000079089e723e */ /* 0x000fe200000000ff */
[--C-:B------:R-:W-:Y:S01]  /*2fd0*/  FADD.FTZ R127, R132, -R156.reuse ;  /* 0x8000009c847f7221 */ /* 0x100fe20000010000 */
[----:B------:R-:W-:Y:S01]  /*2fe0*/  FADD.FTZ R129, R134, -R156 ;  /* 0x8000009c86817221 */ /* 0x000fe20000010000 */
[----:B------:R-:W-:Y:S01]  /*2ff0*/  FADD.FTZ R130, R135, -R157 ;  /* 0x8000009d87827221 */ /* 0x000fe20000010000 */
[----:B------:R-:W-:Y:S01]  /*3000*/  FMUL.FTZ R6, R175, R6 ;  /* 0x00000006af067220 */ /* 0x000fe20000410000 */
[----:B------:R-:W-:Y:S01]  /*3010*/  FMUL.FTZ R143, R180, R143 ;  /* 0x0000008fb48f7220 */ /* 0x000fe20000410000 */
[----:B------:R-:W-:-:S02]  /*3020*/  IMAD.U32 R8, RZ, RZ, UR5 ;  /* 0x00000005ff087e24 */ /* 0x000fc4000f8e00ff */
[--C-:B------:R-:W-:Y:S01]  /*3030*/  FADD.FTZ R134, R137, -R159.reuse ;  /* 0x8000009f89867221 */ /* 0x100fe20000010000 */
[----:B------:R-:W-:Y:S01]  /*3040*/  FADD.FTZ R139, R139, -R159 ;  /* 0x8000009f8b8b7221 */ /* 0x000fe20000010000 */
[----:B------:R-:W-:Y:S01]  /*3050*/  FADD.FTZ R132, R141, -R7 ;  /* 0x800000078d847221 */ /* 0x000fe20000010000 */
[----:B------:R-:W-:Y:S01]  /*3060*/  FADD.FTZ R140, R145, -R171 ;  /* 0x800000ab918c7221 */ /* 0x000fe20000010000 */
[----:B------:R-:W-:Y:S01]  /*3070*/  FADD.FTZ R142, R149, -R177 ;  /* 0x800000b1958e7221 */ /* 0x000fe20000010000 */
[--C-:B------:R-:W-:Y:S01]  /*3080*/  FADD.FTZ R135, R144, -R170.reuse ;  /* 0x800000aa90877221 */ /* 0x100fe20000010000 */
[----:B------:R-:W-:Y:S01]  /*3090*/  FADD.FTZ R7, R146, -R170 ;  /* 0x800000aa92077221 */ /* 0x000fe20000010000 */
[----:B------:R-:W-:Y:S01]  /*30a0*/  FADD.FTZ R136, R147, -R171 ;  /* 0x800000ab93887221 */ /* 0x000fe20000010000 */
[--C-:B------:R-:W-:Y:S01]  /*30b0*/  FADD.FTZ R137, R148, -R176.reuse ;  /* 0x800000b094897221 */ /* 0x100fe20000010000 */
        /* <DEDUP_REMOVED lines=51> */
[----:B------:R-:W-:Y:S01]  /*33f0*/  IMAD R6, R23, 0x1000, R18 ;  /* 0x0000100017067824 */ /* 0x000fe200078e0212 */
        /* <DEDUP_REMOVED lines=11> */
[----:B------:R-:W-:Y:S01]  /*34b0*/  UMOV UR11, 0x80000020 ;  /* 0x80000020000b7882 */ /* 0x000fe20000000000 */
[----:B------:R-:W-:Y:S02]  /*34c0*/  WARPGROUP.DEPBAR.LE gsb0, 0x0 ;  /* 0x00008000000079c5 */ /* 0x000fe40000010000 */
[----:B------:R-:W-:Y:S02]  /*34d0*/  F2FP.F16.F32.PACK_AB R120, R161, R16 ;  /* 0x00000010a178723e */ /* 0x000fe400000000ff */
[----:B------:R-:W-:-:S02]  /*34e0*/  F2FP.F16.F32.PACK_AB R121, R163, R162 ;  /* 0x000000a2a379723e */ /* 0x000fc400000000ff */
[----:B------:R-:W-:Y:S02]  /*34f0*/  F2FP.F16.F32.PACK_AB R122, R165, R160 ;  /* 0x000000a0a57a723e */ /* 0x000fe400000000ff */
[----:B------:R-:W-:Y:S02]  /*3500*/  F2FP.F16.F32.PACK_AB R123, R211, R166 ;  /* 0x000000a6d37b723e */ /* 0x000fe400000000ff */
[----:B------:R-:W-:Y:S02]  /*3510*/  F2FP.F16.F32.PACK_AB R165, R174, R167 ;  /* 0x000000a7aea5723e */ /* 0x000fe400000000ff */
[----:B------:R-:W-:Y:S01]  /*3520*/  WARPGROUP.ARRIVE ;  /* 0x00000000000079c5 */ /* 0x000fe20000000000 */
[----:B------:R-:W-:Y:S02]  /*3530*/  F2FP.F16.F32.PACK_AB R166, R173, R168 ;  /* 0x000000a8ada6723e */ /* 0x000fe400000000ff */
[----:B------:R-:W-:Y:S02]  /*3540*/  F2FP.F16.F32.PACK_AB R167, R180, R175 ;  /* 0x000000afb4a7723e */ /* 0x000fe400000000ff */
[----:B------:R-:W-:Y:S01]  /*3550*/  F2FP.F16.F32.PACK_AB R180, R9, R178 ;  /* 0x000000b209b4723e */ /* 0x000fe200000000ff */
        /* <DEDUP_REMOVED lines=8> */
[----:B------:R-:W-:-:S06]  /*35e0*/  WARPGROUP.ARRIVE ;  /* 0x00000000000079c5 */ /* 0x000fcc0000000000 */
        /* <DEDUP_REMOVED lines=169> */
.L_x_4412:
        /* <DEDUP_REMOVED lines=44> */
.L_x_4413:
        /* <DEDUP_REMOVED lines=62> */
.L_x_4395:
        /* <DEDUP_REMOVED lines=23> */
.L_x_4416:
        /* <DEDUP_REMOVED lines=20> */
.L_x_4417:
        /* <DEDUP_REMOVED lines=18> */
.L_x_4418:
        /* <DEDUP_REMOVED lines=18> */
.L_x_4419:
        /* <DEDUP_REMOVED lines=149> */
.L_x_4421:
[----:B------:R-:W-:Y:S05]  /*5560*/  BSYNC B0 ;  /* 0x0000000000007941 */ /* 0x000fea0003800000 */
.L_x_4420:
[----:B------:R-:W-:-:S04]  /*5570*/  DEPBAR.LE SB0, 0x0 ;  /* 0x000080000000791a */ /* 0x000fc80000000000 */
[----:B------:R-:W-:Y:S05]  /*5580*/  EXIT ;  /* 0x000000000000794d */ /* 0x000fea0003800000 */
.L_x_4415:
        /* <DEDUP_REMOVED lines=61> */
.L_x_4423:
[----:B------:R-:W-:Y:S05]  /*5960*/  BSYNC B0 ;  /* 0x0000000000007941 */ /* 0x000fea0003800000 */
.L_x_4422:
        /* <DEDUP_REMOVED lines=20> */
.L_x_4425:
[----:B------:R-:W-:Y:S05]  /*5ab0*/  BSYNC B0 ;  /* 0x0000000000007941 */ /* 0x000fea0003800000 */
.L_x_4424:
        /* <DEDUP_REMOVED lines=18> */
.L_x_4427:
[----:B------:R-:W-:Y:S05]  /*5be0*/  BSYNC B0 ;  /* 0x0000000000007941 */ /* 0x000fea0003800000 */
.L_x_4426:
        /* <DEDUP_REMOVED lines=22> */
.L_x_4429:
[----:B------:R-:W-:Y:S05]  /*5d50*/  BSYNC B0 ;  /* 0x0000000000007941 */ /* 0x000fea0003800000 */
.L_x_4428:
[----:B------:R-:W-:Y:S05]  /*5d60*/  EXIT ;  /* 0x000000000000794d */ /* 0x000fea0003800000 */
.L_x_4392:
        /* <DEDUP_REMOVED lines=34> */
.L_x_4433:
[----:B------:R-:W-:-:S05]  /*5f90*/  UMOV UR11, UR5 ;  /* 0x00000005000b7c82 */ /* 0x000fca0008000000 */
.L_x_4434:
        /* <DEDUP_REMOVED lines=48> */
.L_x_4439:
[----:B------:R-:W2:Y:S04]  /*62a0*/  LDG.E.STRONG.GPU R0, desc[UR46][R2.64] ;  /* 0x0000002e02007981 */ /* 0x000ea8000c1ef900 */
[----:B--2---:R-:W-:Y:S01]  /*62b0*/  CCTL.IVALL ;  /* 0x00000000ff00798f */ /* 0x004fe20002000000 */
[----:B------:R-:W-:Y:S05]  /*62c0*/  YIELD ;  /* 0x0000000000007946 */ /* 0x000fea0003800000 */
[----:B------:R-:W-:-:S13]  /*62d0*/  ISETP.NE.AND P1, PT, R0, UR23, PT ;  /* 0x0000001700007c0c */ /* 0x000fda000bf25270 */
[----:B------:R-:W-:Y:S05]  /*62e0*/  @P1 BRA `(.L_x_4439) ;  /* 0xfffffffc00ec1947 */ /* 0x000fea000383ffff */
.L_x_4438:
[----:B------:R-:W-:Y:S05]  /*62f0*/  BSYNC B1 ;  /* 0x0000000000017941 */ /* 0x000fea0003800000 */
.L_x_4437:
[----:B------:R-:W-:-:S03]  /*6300*/  UMOV UR4, 0xffffffff ;  /* 0xffffffff00047882 */ /* 0x000fc60000000000 */
[----:B------:R-:W-:Y:S05]  /*6310*/  BRA.DIV UR4, `(.L_x_4440) ;  /* 0x0000003e04947947 */ /* 0x000fea000b800000 */
[----:B------:R-:W-:Y:S01]  /*6320*/  NOP ;  /* 0x0000000000007918 */ /* 0x000fe20000000000 */
.L_x_4517:
        /* <DEDUP_REMOVED lines=22> */
.L_x_4442:
[----:B------:R-:W-:Y:S05]  /*6490*/  BSYNC B1 ;  /* 0x0000000000017941 */ /* 0x000fea0003800000 */
.L_x_4441:
        /* <DEDUP_REMOVED lines=20> */
.L_x_4444:
[----:B------:R-:W-:Y:S05]  /*65e0*/  BSYNC B1 ;  /* 0x0000000000017941 */ /* 0x000fea0003800000 */
.L_x_4443:
[----:B------:R-:W-:Y:S06]  /*65f0*/  BAR.ARV 0xa, 0xa0 ;  /* 0x0282800000007b1d */ /* 0x000fec0000002000 */
[----:B------:R-:W-:Y:S04]  /*6600*/  BSSY B1, `(.L_x_4445) ;  /* 0x0000003000017945 */ /* 0x000fe80003800000 */
[----:B------:R-:W-:Y:S05]  /*6610*/  @!P0 BRA `(.L_x_4446) ;  /* 0x0000000000048947 */ /* 0x000fea0003800000 */
[----:B------:R-:W-:-:S04]  /*6620*/  DEPBAR.LE SB0, 0x0 ;  /* 0x000080000000791a */ /* 0x000fc80000000000 */
.L_x_4446:
[----:B------:R-:W-:Y:S05]  /*6630*/  BSYNC B1 ;  /* 0x0000000000017941 */ /* 0x000fea0003800000 */
.L_x_4445:
        /* <DEDUP_REMOVED lines=19> */
.L_x_4448:
[----:B------:R-:W-:Y:S05]  /*6770*/  BSYNC B1 ;  /* 0x0000000000017941 */ /* 0x000fea0003800000 */
.L_x_4447:
[----:B------:R-:W-:Y:S01]  /*6780*/  UIADD3 UR18, UR6, 0x1, URZ ;  /* 0x0000000106127890 */ /* 0x000fe2000fffe03f */
[----:B------:R-:W-:Y:S11]  /*6790*/  BRA `(.L_x_4449) ;  /* 0x0000000000047947 */ /* 0x000ff60003800000 */
.L_x_4436:
[----:B------:R-:W-:-:S05]  /*67a0*/  UMOV UR18, UR6 ;  /* 0x0000000600127c82 */ /* 0x000fca0008000000 */
.L_x_4449:
        /* <DEDUP_REMOVED lines=12> */
.L_x_4474:
        /* <DEDUP_REMOVED lines=11> */
.L_x_4452:
[----:B------:R-:W2:Y:S04]  /*6920*/  LDG.E.STRONG.GPU R0, desc[UR46][R2.64] ;  /* 0x0000002e02007981 */ /* 0x000ea8000c1ef900 */
[----:B--2---:R-:W-:Y:S01]  /*6930*/  CCTL.IVALL ;  /* 0x00000000ff00798f */ /* 0x004fe20002000000 */
[----:B------:R-:W-:Y:S05]  /*6940*/  YIELD ;  /* 0x0000000000007946 */ /* 0x000fea0003800000 */
[----:B------:R-:W-:-:S13]  /*6950*/  ISETP.NE.AND P1, PT, R0, UR23, PT ;  /* 0x0000001700007c0c */ /* 0x000fda000bf25270 */
[----:B------:R-:W-:Y:S05]  /*6960*/  @P1 BRA `(.L_x_4452) ;  /* 0xfffffffc00ec1947 */ /* 0x000fea000383ffff */
.L_x_4451:
[----:B------:R-:W-:Y:S05]  /*6970*/  BSYNC B1 ;  /* 0x0000000000017941 */ /* 0x000fea0003800000 */
.L_x_4450:
[----:B------:R-:W-:-:S03]  /*6980*/  UMOV UR16, 0xffffffff ;  /* 0xffffffff00107882 */ /* 0x000fc60000000000 */
[----:B------:R-:W-:Y:S05]  /*6990*/  BRA.DIV UR16, `(.L_x_4453) ;  /* 0x0000003a10107947 */ /* 0x000fea000b800000 */
[----:B------:R-:W-:Y:S01]  /*69a0*/  NOP ;  /* 0x0000000000007918 */ /* 0x000fe20000000000 */
.L_x_4520:
        /* <DEDUP_REMOVED lines=19> */
.L_x_4455:
[----:B------:R-:W-:Y:S05]  /*6ae0*/  BSYNC B1 ;  /* 0x0000000000017941 */ /* 0x000fea0003800000 */
.L_x_4454:
        /* <DEDUP_REMOVED lines=15> */
.L_x_4457:
[----:B------:R-:W-:Y:S05]  /*6be0*/  BSYNC B1 ;  /* 0x0000000000017941 */ /* 0x000fea0003800000 */
.L_x_4456:
[----:B------:R-:W-:Y:S06]  /*6bf0*/  BAR.ARV 0xa, 0xa0 ;  /* 0x0282800000007b1d */ /* 0x000fec0000002000 */
[----:B------:R-:W-:Y:S04]  /*6c00*/  BSSY B1, `(.L_x_4458) ;  /* 0x0000003000017945 */ /* 0x000fe80003800000 */
[----:B------:R-:W-:Y:S05]  /*6c10*/  @!P0 BRA `(.L_x_4459) ;  /* 0x0000000000048947 */ /* 0x000fea0003800000 */
[----:B------:R-:W-:-:S04]  /*6c20*/  DEPBAR.LE SB0, 0x0 ;  /* 0x000080000000791a */ /* 0x000fc80000000000 */
.L_x_4459:
[----:B------:R-:W-:Y:S05]  /*6c30*/  BSYNC B1 ;  /* 0x0000000000017941 */ /* 0x000fea0003800000 */
.L_x_4458:
        /* <DEDUP_REMOVED lines=19> */
.L_x_4461:
[----:B------:R-:W-:Y:S05]  /*6d70*/  BSYNC B1 ;  /* 0x0000000000017941 */ /* 0x000fea0003800000 */
.L_x_4460:
        /* <DEDUP_REMOVED lines=9> */
.L_x_4464:
[----:B------:R-:W2:Y:S04]  /*6e10*/  LDG.E.STRONG.GPU R0, desc[UR46][R2.64] ;  /* 0x0000002e02007981 */ /* 0x000ea8000c1ef900 */
[----:B--2---:R-:W-:Y:S01]  /*6e20*/  CCTL.IVALL ;  /* 0x00000000ff00798f */ /* 0x004fe20002000000 */
[----:B------:R-:W-:Y:S05]  /*6e30*/  YIELD ;  /* 0x0000000000007946 */ /* 0x000fea0003800000 */
[----:B------:R-:W-:-:S13]  /*6e40*/  ISETP.NE.AND P1, PT, R0, UR23, PT ;  /* 0x0000001700007c0c */ /* 0x000fda000bf25270 */
[----:B------:R-:W-:Y:S05]  /*6e50*/  @P1 BRA `(.L_x_4464) ;  /* 0xfffffffc00ec1947 */ /* 0x000fea000383ffff */
.L_x_4463:
[----:B------:R-:W-:Y:S05]  /*6e60*/  BSYNC B1 ;  /* 0x0000000000017941 */ /* 0x000fea0003800000 */
.L_x_4462:
[----:B------:R-:W-:-:S03]  /*6e70*/  UMOV UR12, 0xffffffff ;  /* 0xffffffff000c7882 */ /* 0x000fc60000000000 */
[----:B------:R-:W-:Y:S05]  /*6e80*/  BRA.DIV UR12, `(.L_x_4465) ;  /* 0x000000320cf07947 */ /* 0x000fea000b800000 */
[----:B------:R-:W-:Y:S01]  /*6e90*/  NOP ;  /* 0x0000000000007918 */ /* 0x000fe20000000000 */
.L_x_4523:
        /* <DEDUP_REMOVED lines=15> */
.L_x_4467:
[----:B------:R-:W-:Y:S05]  /*6f90*/  BSYNC B1 ;  /* 0x0000000000017941 */ /* 0x000fea0003800000 */
.L_x_4466:
        /* <DEDUP_REMOVED lines=15> */
.L_x_4469:
[----:B------:R-:W-:Y:S05]  /*7090*/  BSYNC B1 ;  /* 0x0000000000017941 */ /* 0x000fea0003800000 */
.L_x_4468:
[----:B------:R-:W-:Y:S06]  /*70a0*/  BAR.ARV 0xa, 0xa0 ;  /* 0x0282800000007b1d */ /* 0x000fec0000002000 */
[----:B------:R-:W-:Y:S04]  /*70b0*/  BSSY B1, `(.L_x_4470) ;  /* 0x0000003000017945 */ /* 0x000fe80003800000 */
[----:B------:R-:W-:Y:S05]  /*70c0*/  @!P0 BRA `(.L_x_4471) ;  /* 0x0000000000048947 */ /* 0x000fea0003800000 */
[----:B------:R-:W-:-:S04]  /*70d0*/  DEPBAR.LE SB0, 0x0 ;  /* 0x000080000000791a */ /* 0x000fc80000000000 */
.L_x_4471:
[----:B------:R-:W-:Y:S05]  /*70e0*/  BSYNC B1 ;  /* 0x0000000000017941 */ /* 0x000fea0003800000 */
.L_x_4470:
        /* <DEDUP_REMOVED lines=19> */
.L_x_4473:
[----:B------:R-:W-:Y:S05]  /*7220*/  BSYNC B1 ;  /* 0x0000000000017941 */ /* 0x000fea0003800000 */
.L_x_4472:
[----:B------:R-:W-:Y:S02]  /*7230*/  UIADD3 UR6, UR6, 0x2, URZ ;  /* 0x0000000206067890 */ /* 0x000fe4000fffe03f */
[----:B------:R-:W-:Y:S02]  /*7240*/  UIADD3 UR4, UR4, 0x3000, URZ ;  /* 0x0000300004047890 */ /* 0x000fe4000fffe03f */
[----:B------:R-:W-:-:S06]  /*7250*/  UISETP.GE.AND UP0, UPT, UR6, UR11, UPT ;  /* 0x0000000b0600728c */ /* 0x000fcc000bf06270 */
[----:B------:R-:W-:-:S13]  /*7260*/  PLOP3.LUT P1, PT, PT, PT, UP0, 0x80, 0x0 ;  /* 0x000000000000781c */ /* 0x000fda0003f2f008 */
[----:B------:R-:W-:Y:S05]  /*7270*/  @!P1 BRA `(.L_x_4474) ;  /* 0xfffffff4007c9947 */ /* 0x000fea000383ffff */
.L_x_4435:
        /* <DEDUP_REMOVED lines=41> */
.L_x_4477:
[----:B------:R-:W-:Y:S05]  /*7510*/  BSYNC B1 ;  /* 0x0000000000017941 */ /* 0x000fea0003800000 */
.L_x_4476:
[----:B------:R-:W-:Y:S05]  /*7520*/  BRA `(.L_x_4478) ;  /* 0x0000000000047947 */ /* 0x000fea0003800000 */
.L_x_4475:
[----:B------:R-:W-:-:S05]  /*7530*/  UMOV UR4, UR6 ;  /* 0x0000000600047c82 */ /* 0x000fca0008000000 */
.L_x_4478:
        /* <DEDUP_REMOVED lines=11> */
.L_x_4483:
        /* <DEDUP_REMOVED lines=24> */
.L_x_4480:
[----:B------:R-:W-:Y:S05]  /*7770*/  BSYNC B1 ;  /* 0x0000000000017941 */ /* 0x000fea0003800000 */
.L_x_4479:
        /* <DEDUP_REMOVED lines=24> */
.L_x_4482:
[----:B------:R-:W-:Y:S05]  /*7900*/  BSYNC B1 ;  /* 0x0000000000017941 */ /* 0x000fea0003800000 */
.L_x_4481:
[----:B------:R-:W-:Y:S02]  /*7910*/  UIADD3 UR11, UR11, 0x2, URZ ;  /* 0x000000020b0b7890 */ /* 0x000fe4000fffe03f */
[----:B------:R-:W-:Y:S02]  /*7920*/  ULEA UR8, UR18, UR8, 0x1 ;  /* 0x0000000812087291 */ /* 0x000fe4000f8e083f */
[----:B------:R-:W-:Y:S02]  /*7930*/  ULEA UR9, UR18, UR9, 0x1 ;  /* 0x0000000912097291 */ /* 0x000fe4000f8e083f */
[----:B------:R-:W-:-:S13]  /*7940*/  ISETP.NE.AND P0, PT, RZ, UR11, PT ;  /* 0x0000000bff007c0c */ /* 0x000fda000bf05270 */
[----:B------:R-:W-:Y:S05]  /*7950*/  @!P0 BRA `(.L_x_4432) ;  /* 0x0000002400988947 */ /* 0x000fea0003800000 */
[----:B------:R-:W-:Y:S05]  /*7960*/  BRA `(.L_x_4483) ;  /* 0xfffffffc00207947 */ /* 0x000fea000383ffff */
.L_x_4431:
        /* <DEDUP_REMOVED lines=33> */
.L_x_4485:
        /* <DEDUP_REMOVED lines=43> */
.L_x_4524:
        /* <DEDUP_REMOVED lines=15> */
.L_x_4488:
        /* <DEDUP_REMOVED lines=128> */
.L_x_4499:
[----:B--234-:R-:W-:-:S04]  /*8720*/  SHF.L.U32 R21, R11, 0x1f, RZ ;  /* 0x0000001f0b157819 */ /* 0x01cfc800000006ff */
[----:B------:R-:W1:Y:S02]  /*8730*/  SYNCS.PHASECHK.TRANS64.TRYWAIT P1, [R16+URZ+0x26840], R21 ;  /* 0x02684015100075a7 */ /* 0x000e64000802017f */
[----:B-1----:R-:W-:Y:S05]  /*8740*/  @!P1 BRA `(.L_x_4491) ;  /* 0x0000001800f09947 */ /* 0x002fea0003800000 */
.L_x_4525:
[----:B------:R-:W-:Y:S05]  /*8750*/  @P0 BRA `(.L_x_4492) ;  /* 0x0000000000140947 */ /* 0x000fea0003800000 */
[----:B------:R-:W-:Y:S01]  /*8760*/  ISETP.NE.AND P1, PT, R6, RZ, PT ;  /* 0x000000ff0600720c */ /* 0x000fe20003f25270 */
[----:B------:R-:W-:-:S04]  /*8770*/  IMAD.MOV.U32 R3, RZ, RZ, 0x3100 ;  /* 0x00003100ff037424 */ /* 0x000fc800078e00ff */
[----:B------:R3:W-:Y:S08]  /*8780*/  SYNCS.ARRIVE.TRANS64 RZ, [R16+URZ+0x26830], R3 ;  /* 0x0268300310ff79a7 */ /* 0x0007f0000800003f */
[----:B------:R-:W-:Y:S05]  /*8790*/  @!P1 BRA `(.L_x_4492) ;  /* 0x0000000000049947 */ /* 0x000fea0003800000 */
[----:B------:R-:W-:Y:S01]  /*87a0*/  BPT.TRAP 0x1 ;  /* 0x000000040000795c */ /* 0x000fe20000300000 */
.L_x_4492:
        /* <DEDUP_REMOVED lines=43> */
.L_x_4526:
[----:B------:R-:W-:Y:S05]  /*8a60*/  @P0 BRA `(.L_x_4494) ;  /* 0x0000000000140947 */ /* 0x000fea0003800000 */
[----:B------:R-:W-:Y:S01]  /*8a70*/  ISETP.NE.AND P1, PT, R6, RZ, PT ;  /* 0x000000ff0600720c */ /* 0x000fe20003f25270 */
[----:B------:R-:W-:-:S04]  /*8a80*/  IMAD.MOV.U32 R2, RZ, RZ, 0x3100 ;  /* 0x00003100ff027424 */ /* 0x000fc800078e00ff */
[----:B------:R3:W-:Y:S08]  /*8a90*/  SYNCS.ARRIVE.TRANS64 RZ, [R16+URZ+0x26818], R2 ;  /* 0x0268180210ff79a7 */ /* 0x0007f0000800003f */
[----:B------:R-:W-:Y:S05]  /*8aa0*/  @!P1 BRA `(.L_x_4494) ;  /* 0x0000000000049947 */ /* 0x000fea0003800000 */
[----:B------:R-:W-:Y:S01]  /*8ab0*/  BPT.TRAP 0x1 ;  /* 0x000000040000795c */ /* 0x000fe20000300000 */
.L_x_4494:
        /* <DEDUP_REMOVED lines=43> */
.L_x_4527:
[----:B------:R-:W-:Y:S05]  /*8d70*/  @P0 BRA `(.L_x_4496) ;  /* 0x0000000000140947 */ /* 0x000fea0003800000 */
[----:B------:R-:W-:Y:S01]  /*8d80*/  ISETP.NE.AND P1, PT, R6, RZ, PT ;  /* 0x000000ff0600720c */ /* 0x000fe20003f25270 */
[----:B-123--:R-:W-:-:S04]  /*8d90*/  IMAD.MOV.U32 R21, RZ, RZ, 0x3100 ;  /* 0x00003100ff157424 */ /* 0x00efc800078e00ff */
[----:B------:R4:W-:Y:S08]  /*8da0*/  SYNCS.ARRIVE.TRANS64 RZ, [R16+URZ+0x26838], R21 ;  /* 0x0268381510ff79a7 */ /* 0x0009f0000800003f */
[----:B------:R-:W-:Y:S05]  /*8db0*/  @!P1 BRA `(.L_x_4496) ;  /* 0x0000000000049947 */ /* 0x000fea0003800000 */
[----:B------:R-:W-:Y:S01]  /*8dc0*/  BPT.TRAP 0x1 ;  /* 0x000000040000795c */ /* 0x000fe20000300000 */
.L_x_4496:
        /* <DEDUP_REMOVED lines=38> */
.L_x_4529:
[----:B------:R-:W-:Y:S05]  /*9030*/  @P0 BRA `(.L_x_4498) ;  /* 0x0000000000140947 */ /* 0x000fea0003800000 */
[----:B------:R-:W-:Y:S01]  /*9040*/  ISETP.NE.AND P1, PT, R6, RZ, PT ;  /* 0x000000ff0600720c */ /* 0x000fe20003f25270 */
[----:B------:R-:W-:-:S04]  /*9050*/  IMAD.MOV.U32 R5, RZ, RZ, 0x3100 ;  /* 0x00003100ff057424 */ /* 0x000fc800078e00ff */
[----:B------:R1:W-:Y:S08]  /*9060*/  SYNCS.ARRIVE.TRANS64 RZ, [R16+URZ+0x26810], R5 ;  /* 0x0268100510ff79a7 */ /* 0x0003f0000800003f */
[----:B------:R-:W-:Y:S05]  /*9070*/  @!P1 BRA `(.L_x_4498) ;  /* 0x0000000000049947 */ /* 0x000fea0003800000 */
[----:B------:R-:W-:Y:S01]  /*9080*/  BPT.TRAP 0x1 ;  /* 0x000000040000795c */ /* 0x000fe20000300000 */
.L_x_4498:
        /* <DEDUP_REMOVED lines=44> */
.L_x_4490:
[----:B------:R-:W3:Y:S02]  /*9350*/  LDL.LU R4, [R1+0x4] ;  /* 0x0000040001047983 */ /* 0x000ee40000300800 */
[----:B---3--:R-:W-:Y:S02]  /*9360*/  ISETP.NE.AND P1, PT, R4, RZ, PT ;  /* 0x000000ff0400720c */ /* 0x008fe40003f25270 */
[----:B------:R1:W5:Y:S11]  /*9370*/  LDL R4, [R1] ;  /* 0x0000000001047983 */ /* 0x0003760000100800 */
[----:B-1----:R-:W-:Y:S05]  /*9380*/  @!P1 BRA `(.L_x_4489) ;  /* 0x0000000400809947 */ /* 0x002fea0003800000 */
[----:B------:R-:W-:-:S04]  /*9390*/  SHF.L.U32 R13, R11, 0x1f, RZ ;  /* 0x0000001f0b0d7819 */ /* 0x000fc800000006ff */
[----:B------:R-:W1:Y:S02]  /*93a0*/  SYNCS.PHASECHK.TRANS64.TRYWAIT P1, [R16+URZ+0x26840], R13 ;  /* 0x0268400d100075a7 */ /* 0x000e64000802017f */
[----:B-1----:R-:W-:Y:S05]  /*93b0*/  @!P1 BRA `(.L_x_4500) ;  /* 0x0000001000289947 */ /* 0x002fea0003800000 */
.L_x_4530:
[----:B------:R-:W-:Y:S05]  /*93c0*/  @P0 BRA `(.L_x_4501) ;  /* 0x0000000000140947 */ /* 0x000fea0003800000 */
[----:B------:R-:W-:Y:S01]  /*93d0*/  ISETP.NE.AND P1, PT, R6, RZ, PT ;  /* 0x000000ff0600720c */ /* 0x000fe20003f25270 */
[----:B--2---:R-:W-:-:S04]  /*93e0*/  IMAD.MOV.U32 R5, RZ, RZ, 0x3100 ;  /* 0x00003100ff057424 */ /* 0x004fc800078e00ff */
[----:B------:R3:W-:Y:S08]  /*93f0*/  SYNCS.ARRIVE.TRANS64 RZ, [R16+URZ+0x26830], R5 ;  /* 0x0268300510ff79a7 */ /* 0x0007f0000800003f */
[----:B------:R-:W-:Y:S05]  /*9400*/  @!P1 BRA `(.L_x_4501) ;  /* 0x0000000000049947 */ /* 0x000fea0003800000 */
[----:B------:R-:W-:Y:S01]  /*9410*/  BPT.TRAP 0x1 ;  /* 0x000000040000795c */ /* 0x000fe20000300000 */
.L_x_4501:
        /* <DEDUP_REMOVED lines=40> */
.L_x_4531:
[----:B------:R-:W-:Y:S05]  /*96a0*/  @P0 BRA `(.L_x_4503) ;  /* 0x0000000000140947 */ /* 0x000fea0003800000 */
[----:B------:R-:W-:Y:S01]  /*96b0*/  ISETP.NE.AND P0, PT, R6, RZ, PT ;  /* 0x000000ff0600720c */ /* 0x000fe20003f05270 */
[----:B------:R-:W-:-:S04]  /*96c0*/  IMAD.MOV.U32 R5, RZ, RZ, 0x3100 ;  /* 0x00003100ff057424 */ /* 0x000fc800078e00ff */
[----:B------:R3:W-:Y:S08]  /*96d0*/  SYNCS.ARRIVE.TRANS64 RZ, [R16+URZ+0x26818], R5 ;  /* 0x0268180510ff79a7 */ /* 0x0007f0000800003f */
[----:B------:R-:W-:Y:S05]  /*96e0*/  @!P0 BRA `(.L_x_4503) ;  /* 0x0000000000048947 */ /* 0x000fea0003800000 */
[----:B------:R-:W-:Y:S01]  /*96f0*/  BPT.TRAP 0x1 ;  /* 0x000000040000795c */ /* 0x000fe20000300000 */
.L_x_4503:
        /* <DEDUP_REMOVED lines=41> */
.L_x_4489:
[----:B------:R-:W3:Y:S01]  /*9990*/  S2R R0, SR_TID.X ;  /* 0x0000000000007919 */ /* 0x000ee20000002100 */
[----:B------:R-:W-:Y:S01]  /*99a0*/  IMAD R3, R19, 0x8, R16 ;  /* 0x0000000813037824 */ /* 0x000fe200078e0210 */
[----:B---3--:R-:W-:Y:S02]  /*99b0*/  LOP3.LUT R2, R0, 0x7f, RZ, 0xc0, !PT ;  /* 0x0000007f00027812 */ /* 0x008fe400078ec0ff */
[----:B------:R-:W-:Y:S02]  /*99c0*/  SHF.L.U32 R0, R11, 0x1f, RZ ;  /* 0x0000001f0b007819 */ /* 0x000fe400000006ff */
[----:B------:R-:W-:Y:S02]  /*99d0*/  ISETP.NE.AND P1, PT, R2, RZ, PT ;  /* 0x000000ff0200720c */ /* 0x000fe40003f25270 */
[----:B------:R-:W3:Y:S02]  /*99e0*/  SYNCS.PHASECHK.TRANS64.TRYWAIT P0, [R3+URZ+0x26840], R0 ;  /* 0x02684000030075a7 */ /* 0x000ee4000800017f */
[----:B---3--:R-:W-:Y:S09]  /*99f0*/  @!P0 BRA `(.L_x_4504) ;  /* 0x0000000800c08947 */ /* 0x008ff20003800000 */
.L_x_4532:
[----:B------:R-:W-:Y:S05]  /*9a00*/  @P1 BRA `(.L_x_4505) ;  /* 0x0000000000181947 */ /* 0x000fea0003800000 */
[----:B------:R-:W1:Y:S01]  /*9a10*/  S2R R2, SR_TID.X ;  /* 0x0000000000027919 */ /* 0x000e620000002100 */
[----:B---3--:R-:W-:-:S04]  /*9a20*/  IMAD.MOV.U32 R0, RZ, RZ, 0x3100 ;  /* 0x00003100ff007424 */ /* 0x008fc800078e00ff */
[----:B------:R3:W-:Y:S01]  /*9a30*/  SYNCS.ARRIVE.TRANS64 RZ, [R3+URZ+0x26830], R0 ;  /* 0x0268300003ff79a7 */ /* 0x0007e2000800003f */
[----:B-1----:R-:W-:-:S13]  /*9a40*/  LOP3.LUT P0, RZ, R2, 0x1f, RZ, 0xc0, !PT ;  /* 0x0000001f02ff7812 */ /* 0x002fda000780c0ff */
[----:B---3--:R-:W-:Y:S05]  /*9a50*/  @!P0 BRA `(.L_x_4505) ;  /* 0x0000000000048947 */ /* 0x008fea0003800000 */
[----:B------:R-:W-:Y:S01]  /*9a60*/  BPT.TRAP 0x1 ;  /* 0x000000040000795c */ /* 0x000fe20000300000 */
.L_x_4505:
        /* <DEDUP_REMOVED lines=47> */
.L_x_4486:
[----:B------:R-:W-:Y:S05]  /*9d60*/  BSYNC B1 ;  /* 0x0000000000017941 */ /* 0x000fea0003800000 */
.L_x_4484:
[----:B------:R-:W-:-:S03]  /*9d70*/  UMOV UR7, 0xffffffff ;  /* 0xffffffff00077882 */ /* 0x000fc60000000000 */
[----:B------:R-:W-:Y:S05]  /*9d80*/  BRA.DIV UR7, `(.L_x_4506) ;  /* 0x0000000607f07947 */ /* 0x000fea000b800000 */
[----:B------:R-:W-:-:S13]  /*9d90*/  ELECT P6, URZ, PT ;  /* 0x00000000003f782f */ /* 0x000fda00038c0000 */
.L_x_4535:
[----:B------:R-:W-:Y:S05]  /*9da0*/  @!P6 BRA `(.L_x_4432) ;  /* 0x000000000084e947 */ /* 0x000fea0003800000 */
[----:B------:R-:W-:-:S06]  /*9db0*/  ULOP3.LUT UR7, UR38, 0x2, URZ, 0xfc, !UPT ;  /* 0x0000000226077892 */ /* 0x000fcc000f8efc3f */
[----:B------:R-:W-:-:S05]  /*9dc0*/  IMAD.U32 R2, RZ, RZ, UR7 ;  /* 0x00000007ff027e24 */ /* 0x000fca000f8e00ff */
[----:B------:R-:W-:-:S13]  /*9dd0*/  ISETP.NE.AND P2, PT, R2, 0x3, PT ;  /* 0x000000030200780c */ /* 0x000fda0003f45270 */
[----:B------:R-:W-:Y:S05]  /*9de0*/  @!P2 BRA `(.L_x_4507) ;  /* 0x000000000004a947 */ /* 0x000fea0003800000 */
[----:B------:R-:W-:Y:S01]  /*9df0*/  BPT.TRAP 0x1 ;  /* 0x000000040000795c */ /* 0x000fe20000300000 */
.L_x_4507:
        /* <DEDUP_REMOVED lines=15> */
.L_x_4536:
[----:B------:R-:W2:Y:S02]  /*9ef0*/  SYNCS.PHASECHK.TRANS64.TRYWAIT P0, [R3+URZ], R2 ;  /* 0x00000002030075a7 */ /* 0x000ea4000800017f */
[----:B--2---:R-:W-:Y:S05]  /*9f00*/  @!P0 BRA `(.L_x_4509) ;  /* 0x0000000400c48947 */ /* 0x004fea0003800000 */
.L_x_4537:
[----:B------:R-:W-:Y:S05]  /*9f10*/  @!P2 BRA `(.L_x_4510) ;  /* 0x000000000004a947 */ /* 0x000fea0003800000 */
[----:B------:R-:W-:Y:S01]  /*9f20*/  BPT.TRAP 0x1 ;  /* 0x000000040000795c */ /* 0x000fe20000300000 */
.L_x_4510:
[----:B--2---:R-:W-:-:S04]  /*9f30*/  VIADD R3, R7, 0x26840 ;  /* 0x0002684007037836 */ /* 0x004fc80000000000 */
[----:B------:R-:W-:-:S04]  /*9f40*/  IMAD R0, R0, 0x8, R3 ;  /* 0x0000000800007824 */ /* 0x000fc800078e0203 */
[----:B------:R-:W2:Y:S02]  /*9f50*/  SYNCS.PHASECHK.TRANS64.TRYWAIT P0, [R0+URZ], R5 ;  /* 0x00000005000075a7 */ /* 0x000ea4000800017f */
[----:B--2---:R-:W-:Y:S05]  /*9f60*/  @!P0 BRA `(.L_x_4511) ;  /* 0x0000000400c08947 */ /* 0x004fea0003800000 */
.L_x_4538:
[----:B------:R-:W-:-:S07]  /*9f70*/  IMAD R3, R4, 0x8, R3 ;  /* 0x0000000804037824 */ /* 0x000fce00078e0203 */
.L_x_4512:
[----:B---3--:R3:W4:Y:S02]  /*9f80*/  SYNCS.PHASECHK.TRANS64.TRYWAIT P0, [R3+URZ], R2 ;  /* 0x00000002030075a7 */ /* 0x008724000800017f */
[----:B----4-:R-:W-:Y:S05]  /*9f90*/  @!P0 NANOSLEEP.SYNCS 0x989680 ;  /* 0x009896800000895d */ /* 0x010fea0003900000 */
[----:B------:R-:W4:Y:S02]  /*9fa0*/  @!P0 SYNCS.PHASECHK.TRANS64 P0, [R3+URZ], R2 ;  /* 0x00000002030085a7 */ /* 0x000f24000800007f */
[----:B----4-:R-:W-:Y:S05]  /*9fb0*/  @!P0 BRA `(.L_x_4512) ;  /* 0xfffffffc00f08947 */ /* 0x010fea000383ffff */
.L_x_4432:
[----:B------:R-:W-:Y:S05]  /*9fc0*/  BSYNC B0 ;  /* 0x0000000000007941 */ /* 0x000fea0003800000 */
.L_x_4430:
[----:B------:R-:W-:Y:S05]  /*9fd0*/  EXIT ;  /* 0x000000000000794d */ /* 0x000fea0003800000 */
.L_x_4400:
[----:B------:R-:W-:Y:S02]  /*9fe0*/  IMAD.MOV.U32 R13, RZ, RZ, R16 ;  /* 0x000000ffff0d7224 */ /* 0x000fe400078e0010 */
[----:B------:R-:W-:Y:S02]  /*9ff0*/  IMAD.MOV.U32 R12, RZ, RZ, RZ ;  /* 0x000000ffff0c7224 */ /* 0x000fe400078e00ff */
[----:B------:R-:W-:Y:S02]  /*a000*/  IMAD.MOV.U32 R11, RZ, RZ, 0x1f ;  /* 0x0000001fff0b7424 */ /* 0x000fe400078e00ff */
[----:B------:R-:W-:-:S07]  /*a010*/  IMAD.MOV.U32 R15, RZ, RZ, -0x1 ;  /* 0xffffffffff0f7424 */ /* 0x000fce00078e00ff */
[----:B------:R-:W-:Y:S05]  /*a020*/  WARPSYNC.COLLECTIVE R15, `(.L_x_4513) ;  /* 0x000000000f087348 */ /* 0x000fea0003c00000 */
[----:B------:R1:W2:Y:S02]  /*a030*/  SHFL.IDX P6, R14, R13, R12, R11 ;  /* 0x0000000c0d0e7389 */ /* 0x0002a400000c000b */
[----:B-12---:R-:W-:Y:S01]  /*a040*/  ENDCOLLECTIVE ;  /* 0x000000000000791b */ /* 0x006fe20003800000 */
.L_x_4513:
[----:B------:R-:W-:Y:S05]  /*a050*/  BRA `(.L_x_4514) ;  /* 0xffffff7000107947 */ /* 0x000fea000383ffff */
.L_x_4402:
[----:B--2---:R2:W3:Y:S02]  /*a060*/  SYNCS.PHASECHK.TRANS64.TRYWAIT P0, [R18+URZ+0x26800], R5 ;  /* 0x02680005120075a7 */ /* 0x0044e4000800017f */
[----:B---3--:R-:W-:Y:S05]  /*a070*/  @!P0 NANOSLEEP.SYNCS 0x989680 ;  /* 0x009896800000895d */ /* 0x008fea0003900000 */
[----:B------:R-:W3:Y:S02]  /*a080*/  @!P0 SYNCS.PHASECHK.TRANS64 P0, [R18+URZ+0x26800], R5 ;  /* 0x02680005120085a7 */ /* 0x000ee4000800007f */
[----:B---3--:R-:W-:Y:S05]  /*a090*/  @!P0 BRA `(.L_x_4402) ;  /* 0xfffffffc00f08947 */ /* 0x008fea000383ffff */
[----:B------:R-:W-:Y:S05]  /*a0a0*/  BRA `(.L_x_4401) ;  /* 0xffffff7000387947 */ /* 0x000fea000383ffff */
.L_x_4407:
[----:B--2---:R-:W-:-:S04]  /*a0b0*/  IMAD.U32 R7, RZ, RZ, UR6 ;  /* 0x00000006ff077e24 */ /* 0x004fc8000f8e00ff */
[----:B------:R2:W3:Y:S03]  /*a0c0*/  SYNCS.PHASECHK.TRANS64.TRYWAIT P0, [R7+URZ+0x26810], R16 ;  /* 0x02681010070075a7 */ /* 0x0004e6000800017f */
[----:B---3--:R-:W-:Y:S05]  /*a0d0*/  @!P0 NANOSLEEP.SYNCS 0x989680 ;  /* 0x009896800000895d */ /* 0x008fea0003900000 */
[----:B------:R-:W3:Y:S02]  /*a0e0*/  @!P0 SYNCS.PHASECHK.TRANS64 P0, [R7+URZ+0x26810], R16 ;  /* 0x02681010070085a7 */ /* 0x000ee4000800007f */
[----:B---3--:R-:W-:Y:S05]  /*a0f0*/  @!P0 BRA `(.L_x_4407) ;  /* 0xfffffffc00ec8947 */ /* 0x008fea000383ffff */
[----:B------:R-:W-:Y:S05]  /*a100*/  BRA `(.L_x_4406) ;  /* 0xffffff7800987947 */ /* 0x000fea000383ffff */
.L_x_4411:
[----:B------:R-:W-:-:S04]  /*a110*/  IMAD.U32 R121, RZ, RZ, UR6 ;  /* 0x00000006ff797e24 */ /* 0x000fc8000f8e00ff */
[----:B------:R1:W1:Y:S03]  /*a120*/  SYNCS.PHASECHK.TRANS64.TRYWAIT P0, [R121+URZ+0x26830], R16 ;  /* 0x02683010790075a7 */ /* 0x000266000800017f */
[----:B-1----:R-:W-:Y:S05]  /*a130*/  @!P0 NANOSLEEP.SYNCS 0x989680 ;  /* 0x009896800000895d */ /* 0x002fea0003900000 */
[----:B------:R-:W1:Y:S02]  /*a140*/  @!P0 SYNCS.PHASECHK.TRANS64 P0, [R121+URZ+0x26830], R16 ;  /* 0x02683010790085a7 */ /* 0x000e64000800007f */
[----:B-1----:R-:W-:Y:S05]  /*a150*/  @!P0 BRA `(.L_x_4411) ;  /* 0xfffffffc00ec8947 */ /* 0x002fea000383ffff */
[----:B------:R-:W-:Y:S05]  /*a160*/  BRA `(.L_x_4410) ;  /* 0xffffff7c00a07947 */ /* 0x000fea000383ffff */
.L_x_4440:
[----:B------:R-:W-:Y:S01]  /*a170*/  BSSY B1, `(.L_x_4515) ;  /* 0x0000005000017945 */ /* 0x000fe20003800000 */
[----:B------:R-:W-:-:S07]  /*a180*/  IMAD.MOV.U32 R15, RZ, RZ, -0x1 ;  /* 0xffffffffff0f7424 */ /* 0x000fce00078e00ff */
[----:B------:R-:W-:Y:S05]  /*a190*/  WARPSYNC.COLLECTIVE R15, `(.L_x_4516) ;  /* 0x000000000f087348 */ /* 0x000fea0003c00000 */
[----:B------:R-:W-:Y:S01]  /*a1a0*/  NOP ;  /* 0x0000000000007918 */ /* 0x000fe20000000000 */
[----:B------:R-:W-:Y:S01]  /*a1b0*/  ENDCOLLECTIVE ;  /* 0x000000000000791b */ /* 0x000fe20003800000 */
.L_x_4516:
[----:B------:R-:W-:Y:S05]  /*a1c0*/  BSYNC B1 ;  /* 0x0000000000017941 */ /* 0x000fea0003800000 */
.L_x_4515:
[----:B------:R-:W-:Y:S05]  /*a1d0*/  BRA `(.L_x_4517) ;  /* 0xffffffc000547947 */ /* 0x000fea000383ffff */
.L_x_4453:
[----:B------:R-:W-:Y:S01]  /*a1e0*/  BSSY B1, `(.L_x_4518) ;  /* 0x0000005000017945 */ /* 0x000fe20003800000 */
[----:B------:R-:W-:-:S07]  /*a1f0*/  IMAD.MOV.U32 R15, RZ, RZ, -0x1 ;  /* 0xffffffffff0f7424 */ /* 0x000fce00078e00ff */
[----:B------:R-:W-:Y:S05]  /*a200*/  WARPSYNC.COLLECTIVE R15, `(.L_x_4519) ;  /* 0x000000000f087348 */ /* 0x000fea0003c00000 */
[----:B------:R-:W-:Y:S01]  /*a210*/  NOP ;  /* 0x0000000000007918 */ /* 0x000fe20000000000 */
[----:B------:R-:W-:Y:S01]  /*a220*/  ENDCOLLECTIVE ;  /* 0x000000000000791b */ /* 0x000fe20003800000 */
.L_x_4519:
[----:B------:R-:W-:Y:S05]  /*a230*/  BSYNC B1 ;  /* 0x0000000000017941 */ /* 0x000fea0003800000 */
.L_x_4518:
[----:B------:R-:W-:Y:S05]  /*a240*/  BRA `(.L_x_4520) ;  /* 0xffffffc400d87947 */ /* 0x000fea000383ffff */
.L_x_4465:
[----:B------:R-:W-:Y:S01]  /*a250*/  BSSY B1, `(.L_x_4521) ;  /* 0x0000005000017945 */ /* 0x000fe20003800000 */
[----:B------:R-:W-:-:S07]  /*a260*/  IMAD.MOV.U32 R15, RZ, RZ, -0x1 ;  /* 0xffffffffff0f7424 */ /* 0x000fce00078e00ff */
[----:B------:R-:W-:Y:S05]  /*a270*/  WARPSYNC.COLLECTIVE R15, `(.L_x_4522) ;  /* 0x000000000f087348 */ /* 0x000fea0003c00000 */
[----:B------:R-:W-:Y:S01]  /*a280*/  NOP ;  /* 0x0000000000007918 */ /* 0x000fe20000000000 */
[----:B------:R-:W-:Y:S01]  /*a290*/  ENDCOLLECTIVE ;  /* 0x000000000000791b */ /* 0x000fe20003800000 */
.L_x_4522:
[----:B------:R-:W-:Y:S05]  /*a2a0*/  BSYNC B1 ;  /* 0x0000000000017941 */ /* 0x000fea0003800000 */
.L_x_4521:
[----:B------:R-:W-:Y:S05]  /*a2b0*/  BRA `(.L_x_4523) ;  /* 0xffffffc800f87947 */ /* 0x000fea000383ffff */
.L_x_4487:
[----:B-1----:R1:W2:Y:S02]  /*a2c0*/  SYNCS.PHASECHK.TRANS64.TRYWAIT P0, [R16+URZ+0x26820], R3 ;  /* 0x02682003100075a7 */ /* 0x0022a4000800017f */
[----:B--2---:R-:W-:Y:S05]  /*a2d0*/  @!P0 NANOSLEEP.SYNCS 0x989680 ;  /* 0x009896800000895d */ /* 0x004fea0003900000 */
[----:B------:R-:W2:Y:S02]  /*a2e0*/  @!P0 SYNCS.PHASECHK.TRANS64 P0, [R16+URZ+0x26820], R3 ;  /* 0x02682003100085a7 */ /* 0x000ea4000800007f */
[----:B--2---:R-:W-:Y:S05]  /*a2f0*/  @!P0 BRA `(.L_x_4487) ;  /* 0xfffffffc00f08947 */ /* 0x004fea000383ffff */
[----:B------:R-:W-:Y:S05]  /*a300*/  BRA `(.L_x_4524) ;  /* 0xffffffd800c87947 */ /* 0x000fea000383ffff */
.L_x_4491:
[----:B-1----:R1:W3:Y:S02]  /*a310*/  SYNCS.PHASECHK.TRANS64.TRYWAIT P1, [R16+URZ+0x26840], R21 ;  /* 0x02684015100075a7 */ /* 0x0022e4000802017f */
[----:B---3--:R-:W-:Y:S05]  /*a320*/  @!P1 NANOSLEEP.SYNCS 0x989680 ;  /* 0x009896800000995d */ /* 0x008fea0003900000 */
[----:B------:R-:W3:Y:S02]  /*a330*/  @!P1 SYNCS.PHASECHK.TRANS64 P1, [R16+URZ+0x26840], R21 ;  /* 0x02684015100095a7 */ /* 0x000ee4000802007f */
[----:B---3--:R-:W-:Y:S05]  /*a340*/  @!P1 BRA `(.L_x_4491) ;  /* 0xfffffffc00f09947 */ /* 0x008fea000383ffff */
[----:B------:R-:W-:Y:S05]  /*a350*/  BRA `(.L_x_4525) ;  /* 0xffffffe000fc7947 */ /* 0x000fea000383ffff */
.L_x_4493:
[----:B--2---:R2:W3:Y:S02]  /*a360*/  SYNCS.PHASECHK.TRANS64.TRYWAIT P1, [R16+URZ+0x26828], R21 ;  /* 0x02682815100075a7 */ /* 0x0044e4000802017f */
[----:B---3--:R-:W-:Y:S05]  /*a370*/  @!P1 NANOSLEEP.SYNCS 0x989680 ;  /* 0x009896800000995d */ /* 0x008fea0003900000 */
[----:B------:R-:W3:Y:S02]  /*a380*/  @!P1 SYNCS.PHASECHK.TRANS64 P1, [R16+URZ+0x26828], R21 ;  /* 0x02682815100095a7 */ /* 0x000ee4000802007f */
[----:B---3--:R-:W-:Y:S05]  /*a390*/  @!P1 BRA `(.L_x_4493) ;  /* 0xfffffffc00f09947 */ /* 0x008fea000383ffff */
[----:B------:R-:W-:Y:S05]  /*a3a0*/  BRA `(.L_x_4526) ;  /* 0xffffffe400ac7947 */ /* 0x000fea000383ffff */
.L_x_4495:
[----:B---3--:R3:W4:Y:S02]  /*a3b0*/  SYNCS.PHASECHK.TRANS64.TRYWAIT P1, [R16+URZ+0x26848], R21 ;  /* 0x02684815100075a7 */ /* 0x008724000802017f */
[----:B----4-:R-:W-:Y:S05]  /*a3c0*/  @!P1 NANOSLEEP.SYNCS 0x989680 ;  /* 0x009896800000995d */ /* 0x010fea0003900000 */
[----:B------:R-:W4:Y:S02]  /*a3d0*/  @!P1 SYNCS.PHASECHK.TRANS64 P1, [R16+URZ+0x26848], R21 ;  /* 0x02684815100095a7 */ /* 0x000f24000802007f */
[----:B----4-:R-:W-:Y:S05]  /*a3e0*/  @!P1 BRA `(.L_x_4495) ;  /* 0xfffffffc00f09947 */ /* 0x010fea000383ffff */
[----:B------:R-:W-:Y:S05]  /*a3f0*/  BRA `(.L_x_4527) ;  /* 0xffffffe8005c7947 */ /* 0x000fea000383ffff */
.L_x_4497:
[----:B------:R-:W-:-:S07]  /*a400*/  SHF.L.U32 R5, R11, 0x1f, RZ ;  /* 0x0000001f0b057819 */ /* 0x000fce00000006ff */
.L_x_4528:
[----:B------:R1:W1:Y:S02]  /*a410*/  SYNCS.PHASECHK.TRANS64.TRYWAIT P1, [R16+URZ+0x26820], R5 ;  /* 0x02682005100075a7 */ /* 0x000264000802017f */
[----:B-1----:R-:W-:Y:S05]  /*a420*/  @!P1 NANOSLEEP.SYNCS 0x989680 ;  /* 0x009896800000995d */ /* 0x002fea0003900000 */
[----:B------:R-:W1:Y:S02]  /*a430*/  @!P1 SYNCS.PHASECHK.TRANS64 P1, [R16+URZ+0x26820], R5 ;  /* 0x02682005100095a7 */ /* 0x000e64000802007f */
[----:B-1----:R-:W-:Y:S05]  /*a440*/  @!P1 BRA `(.L_x_4528) ;  /* 0xfffffffc00f09947 */ /* 0x002fea000383ffff */
[----:B------:R-:W-:Y:S05]  /*a450*/  BRA `(.L_x_4529) ;  /* 0xffffffe800f47947 */ /* 0x000fea000383ffff */
.L_x_4500:
[----:B-1----:R1:W3:Y:S02]  /*a460*/  SYNCS.PHASECHK.TRANS64.TRYWAIT P1, [R16+URZ+0x26840], R13 ;  /* 0x0268400d100075a7 */ /* 0x0022e4000802017f */
[----:B---3--:R-:W-:Y:S05]  /*a470*/  @!P1 NANOSLEEP.SYNCS 0x989680 ;  /* 0x009896800000995d */ /* 0x008fea0003900000 */
[----:B------:R-:W3:Y:S02]  /*a480*/  @!P1 SYNCS.PHASECHK.TRANS64 P1, [R16+URZ+0x26840], R13 ;  /* 0x0268400d100095a7 */ /* 0x000ee4000802007f */
[----:B---3--:R-:W-:Y:S05]  /*a490*/  @!P1 BRA `(.L_x_4500) ;  /* 0xfffffffc00f09947 */ /* 0x008fea000383ffff */
[----:B------:R-:W-:Y:S05]  /*a4a0*/  BRA `(.L_x_4530) ;  /* 0xffffffec00c47947 */ /* 0x000fea000383ffff */
.L_x_4502:
[----:B--2---:R2:W3:Y:S02]  /*a4b0*/  SYNCS.PHASECHK.TRANS64.TRYWAIT P1, [R16+URZ+0x26828], R13 ;  /* 0x0268280d100075a7 */ /* 0x0044e4000802017f */
[----:B---3--:R-:W-:Y:S05]  /*a4c0*/  @!P1 NANOSLEEP.SYNCS 0x989680 ;  /* 0x009896800000995d */ /* 0x008fea0003900000 */
[----:B------:R-:W3:Y:S02]  /*a4d0*/  @!P1 SYNCS.PHASECHK.TRANS64 P1, [R16+URZ+0x26828], R13 ;  /* 0x0268280d100095a7 */ /* 0x000ee4000802007f */
[----:B---3--:R-:W-:Y:S05]  /*a4e0*/  @!P1 BRA `(.L_x_4502) ;  /* 0xfffffffc00f09947 */ /* 0x008fea000383ffff */
[----:B------:R-:W-:Y:S05]  /*a4f0*/  BRA `(.L_x_4531) ;  /* 0xfffffff000687947 */ /* 0x000fea000383ffff */
.L_x_4504:
[----:B---3--:R3:W1:Y:S02]  /*a500*/  SYNCS.PHASECHK.TRANS64.TRYWAIT P0, [R3+URZ+0x26840], R0 ;  /* 0x02684000030075a7 */ /* 0x008664000800017f */
[----:B-1----:R-:W-:Y:S05]  /*a510*/  @!P0 NANOSLEEP.SYNCS 0x989680 ;  /* 0x009896800000895d */ /* 0x002fea0003900000 */
[----:B------:R-:W1:Y:S02]  /*a520*/  @!P0 SYNCS.PHASECHK.TRANS64 P0, [R3+URZ+0x26840], R0 ;  /* 0x02684000030085a7 */ /* 0x000e64000800007f */
[----:B-1----:R-:W-:Y:S05]  /*a530*/  @!P0 BRA `(.L_x_4504) ;  /* 0xfffffffc00f08947 */ /* 0x002fea000383ffff */
[----:B------:R-:W-:Y:S05]  /*a540*/  BRA `(.L_x_4532) ;  /* 0xfffffff4002c7947 */ /* 0x000fea000383ffff */
.L_x_4506:
[----:B------:R-:W-:Y:S01]  /*a550*/  BSSY B1, `(.L_x_4533) ;  /* 0x0000006000017945 */ /* 0x000fe20003800000 */
[----:B------:R-:W-:-:S07]  /*a560*/  IMAD.MOV.U32 R15, RZ, RZ, -0x1 ;  /* 0xffffffffff0f7424 */ /* 0x000fce00078e00ff */
[----:B------:R-:W-:Y:S05]  /*a570*/  WARPSYNC.COLLECTIVE R15, `(.L_x_4534) ;  /* 0x000000000f0c7348 */ /* 0x000fea0003c00000 */
[----:B------:R-:W-:Y:S02]  /*a580*/  ELECT P6, UR62, PT ;  /* 0x00000000003e782f */ /* 0x000fe400038c0000 */
[----:B------:R-:W-:Y:S01]  /*a590*/  MOV R14, UR62 ;  /* 0x0000003e000e7c02 */ /* 0x000fe20008000f00 */
[----:B------:R-:W-:Y:S10]  /*a5a0*/  ENDCOLLECTIVE ;  /* 0x000000000000791b */ /* 0x000ff40003800000 */
.L_x_4534:
[----:B------:R-:W-:Y:S05]  /*a5b0*/  BSYNC B1 ;  /* 0x0000000000017941 */ /* 0x000fea0003800000 */
.L_x_4533:
[----:B------:R-:W-:Y:S05]  /*a5c0*/  BRA `(.L_x_4535) ;  /* 0xfffffff400f47947 */ /* 0x000fea000383ffff */
.L_x_4508:
[----:B-1----:R1:W2:Y:S02]  /*a5d0*/  SYNCS.PHASECHK.TRANS64.TRYWAIT P0, [R6+URZ], R5 ;  /* 0x00000005060075a7 */ /* 0x0022a4000800017f */
[----:B--2---:R-:W-:Y:S05]  /*a5e0*/  @!P0 NANOSLEEP.SYNCS 0x989680 ;  /* 0x009896800000895d */ /* 0x004fea0003900000 */
[----:B------:R-:W2:Y:S02]  /*a5f0*/  @!P0 SYNCS.PHASECHK.TRANS64 P0, [R6+URZ], R5 ;  /* 0x00000005060085a7 */ /* 0x000ea4000800007f */
[----:B--2---:R-:W-:Y:S05]  /*a600*/  @!P0 BRA `(.L_x_4508) ;  /* 0xfffffffc00f08947 */ /* 0x004fea000383ffff */
[----:B------:R-:W-:Y:S05]  /*a610*/  BRA `(.L_x_4536) ;  /* 0xfffffff800347947 */ /* 0x000fea000383ffff */
.L_x_4509:
[----:B--2---:R2:W3:Y:S02]  /*a620*/  SYNCS.PHASECHK.TRANS64.TRYWAIT P0, [R3+URZ], R2 ;  /* 0x00000002030075a7 */ /* 0x0044e4000800017f */
[----:B---3--:R-:W-:Y:S05]  /*a630*/  @!P0 NANOSLEEP.SYNCS 0x989680 ;  /* 0x009896800000895d */ /* 0x008fea0003900000 */
[----:B------:R-:W3:Y:S02]  /*a640*/  @!P0 SYNCS.PHASECHK.TRANS64 P0, [R3+URZ], R2 ;  /* 0x00000002030085a7 */ /* 0x000ee4000800007f */
[----:B---3--:R-:W-:Y:S05]  /*a650*/  @!P0 BRA `(.L_x_4509) ;  /* 0xfffffffc00f08947 */ /* 0x008fea000383ffff */
[----:B------:R-:W-:Y:S05]  /*a660*/  BRA `(.L_x_4537) ;  /* 0xfffffff800287947 */ /* 0x000fea000383ffff */
.L_x_4511:
[----:B--2---:R2:W3:Y:S02]  /*a670*/  SYNCS.PHASECHK.TRANS64.TRYWAIT P0, [R0+URZ], R5 ;  /* 0x00000005000075a7 */ /* 0x0044e4000800017f */
[----:B---3--:R-:W-:Y:S05]  /*a680*/  @!P0 NANOSLEEP.SYNCS 0x989680 ;  /* 0x009896800000895d */ /* 0x008fea0003900000 */
[----:B------:R-:W3:Y:S02]  /*a690*/  @!P0 SYNCS.PHASECHK.TRANS64 P0, [R0+URZ], R5 ;  /* 0x00000005000085a7 */ /* 0x000ee4000800007f */
[----:B---3--:R-:W-:Y:S05]  /*a6a0*/  @!P0 BRA `(.L_x_4511) ;  /* 0xfffffffc00f08947 */ /* 0x008fea000383ffff */
[----:B------:R-:W-:Y:S05]  /*a6b0*/  BRA `(.L_x_4538) ;  /* 0xfffffff8002c7947 */ /* 0x000fea000383ffff */
.L_x_4539:
        /* <DEDUP_REMOVED lines=12> */
.L_x_6586:


//--------------------- .text._ZN7cutlass13device_kernelIN5flash11enable_sm90INS1_16FlashAttnBwdSm90INS1_25CollectiveMainloopBwdSm90ILi2ELi2ELi2EN4cute5tupleIJNS5_1CILi1EEES8_S8_EEENS6_IJNS7_ILi64EEENS7_ILi128EEENS7_ILi96EEEEEENS_6half_tEfNS_4arch4Sm90ELb0ELb1ELb0ELb0ELb0ELb1ELb0ELb0ELi2ELi1ELi2ELi1ELb1EEENS1_24CollectiveEpilogueBwdGQAISD_fSG_Li256ELb0ELb0EEENS1_19SingleTileSchedulerILb0ELb0ELb0ELi128EEEEEEEEEvNT_6ParamsE --------------------------
	.section	.text._ZN7cutlass13device_kernelIN5flash11enable_sm90INS1_16FlashAttnBwdSm90INS1_25CollectiveMainloopBwdSm90ILi2ELi2ELi2EN4cute5tupleIJNS5_1CILi1EEES8_S8_EEENS6_IJNS7_ILi64EEENS7_ILi128EEENS7_ILi96EEEEEENS_6half_tEfNS_4arch4Sm90ELb0ELb1ELb0ELb0ELb0ELb1ELb0ELb0ELi2ELi1ELi2ELi1ELb1EEENS1_24CollectiveEpilogueBwdGQAISD_fSG_Li256ELb0ELb0EEENS1_19SingleTileSchedulerILb0ELb0ELb0ELi128EEEEEEEEEvNT_6ParamsE,"ax",@progbits
	.align	128
.text._ZN7cutlass13device_kernelIN5flash11enable_sm90INS1_16FlashAttnBwdSm90INS1_25CollectiveMainloopBwdSm90ILi2ELi2ELi2EN4cute5tupleIJNS5_1CILi1EEES8_S8_EEENS6_IJNS7_ILi64EEENS7_ILi128EEENS7_ILi96EEEEEENS_6half_tEfNS_4arch4Sm90ELb0ELb1ELb0ELb0ELb0ELb1ELb0ELb0ELi2ELi1ELi2ELi1ELb1EEENS1_24CollectiveEpilogueBwdGQAISD_fSG_Li256ELb0ELb0EEENS1_19SingleTileSchedulerILb0ELb0ELb0ELi128EEEEEEEEEvNT_6ParamsE:
        .type           _ZN7cutlass13device_kernelIN5flash11enable_sm90INS1_16FlashAttnBwdSm90INS1_25CollectiveMainloopBwdSm90ILi2ELi2ELi2EN4cute5tupleIJNS5_1CILi1EEES8_S8_EEENS6_IJNS7_ILi64EEENS7_ILi128EEENS7_ILi96EEEEEENS_6half_tEfNS_4arch4Sm90ELb0ELb1ELb0ELb0ELb0ELb1ELb0ELb0ELi2ELi1ELi2ELi1ELb1EEENS1_24CollectiveEpilogueBwdGQAISD_fSG_Li256ELb0ELb0EEENS1_19SingleTileSchedulerILb0ELb0ELb0ELi128EEEEEEEEEvNT_6ParamsE,@function
        .size           _ZN7cutlass13device_kernelIN5flash11enable_sm90INS1_16FlashAttnBwdSm90INS1_25CollectiveMainloopBwdSm90ILi2ELi2ELi2EN4cute5tupleIJNS5_1CILi1EEES8_S8_EEENS6_IJNS7_ILi64EEENS7_ILi128EEENS7_ILi96EEEEEENS_6half_tEfNS_4arch4Sm90ELb0ELb1ELb0ELb0ELb0ELb1ELb0ELb0ELi2ELi1ELi2ELi1ELb1EEENS1_24CollectiveEpilogueBwdGQAISD_fSG_Li256ELb0ELb0EEENS1_19SingleTileSchedulerILb0ELb0ELb0ELi128EEEEEEEEEvNT_6ParamsE,(.L_x_6587 - _ZN7cutlass13device_kernelIN5flash11enable_sm90INS1_16FlashAttnBwdSm90INS1_25CollectiveMainloopBwdSm90ILi2ELi2ELi2EN4cute5tupleIJNS5_1CILi1EEES8_S8_EEENS6_IJNS7_ILi64EEENS7_ILi128EEENS7_ILi96EEEEEENS_6half_tEfNS_4arch4Sm90ELb0ELb1ELb0ELb0ELb0ELb1ELb0ELb0ELi2ELi1ELi2ELi1ELb1EEENS1_24CollectiveEpilogueBwdGQAISD_fSG_Li256ELb0ELb0EEENS1_19SingleTileSchedulerILb0ELb0ELb0ELi128EEEEEEEEEvNT_6ParamsE)
        .other          _ZN7cutlass13device_kernelIN5flash11enable_sm90INS1_16FlashAttnBwdSm90INS1_25CollectiveMainloopBwdSm90ILi2ELi2ELi2EN4cute5tupleIJNS5_1CILi1EEES8_S8_EEENS6_IJNS7_ILi64EEENS7_ILi128EEENS7_ILi96EEEEEENS_6half_tEfNS_4arch4Sm90ELb0ELb1ELb0ELb0ELb0ELb1ELb0ELb0ELi2ELi1ELi2ELi1ELb1EEENS1_24CollectiveEpilogueBwdGQAISD_fSG_Li256ELb0ELb0EEENS1_19SingleTileSchedulerILb0ELb0ELb0ELi128EEEEEEEEEvNT_6ParamsE,@"STO_CUDA_ENTRY STV_DEFAULT"
_ZN7cutlass13device_kernelIN5flash11enable_sm90INS1_16FlashAttnBwdSm90INS1_25CollectiveMainloopBwdSm90ILi2ELi2ELi2EN4cute5tupleIJNS5_1CILi1EEES8_S8_EEENS6_IJNS7_ILi64EEENS7_ILi128EEENS7_ILi96EEEEEENS_6half_tEfNS_4arch4Sm90ELb0ELb1ELb0ELb0ELb0ELb1ELb0ELb0ELi2ELi1ELi2ELi1ELb1EEENS1_24CollectiveEpilogueBwdGQAISD_fSG_Li256ELb0ELb0EEENS1_19SingleTileSchedulerILb0ELb0ELb0ELi128EEEEEEEEEvNT_6ParamsE:
        /* <DEDUP_REMOVED lines=24> */
.L_x_4541:
[----:B------:R-:W-:Y:S05]  /*0180*/  BSYNC B0 ;  /* 0x0000000000007941 */ /* 0x000fea0003800000 */
.L_x_4540:
        /* <DEDUP_REMOVED lines=37> */
.L_x_4542:
        /* <DEDUP_REMOVED lines=22> */
.L_x_4543:
[----:B------:R-:W-:Y:S01]  /*0540*/  PLOP3.LUT P0, PT, PT, PT, UP0, 0x80, 0x0 ;  /* 0x000000000000781c */ /* 0x000fe20003f0f008 */
[----:B------:R-:W-:Y:S01]  /*0550*/  NOP ;  /* 0x0000000000007918 */ /* 0x000fe20000000000 */
[----:B------:R-:W-:Y:S01]  /*0560*/  BSSY B6, `(.L_x_4544) ;  /* 0x00007c5000067945 */ /* 0x000fe20003800000 */
[----:B-12-4-:R-:W-:Y:S10]  /*0570*/  BAR.SYNC.DEFER_BLOCKING 0x0 ;  /* 0x0000000000007b1d */ /* 0x016ff40000010000 */
[----:B------:R-:W-:Y:S05]  /*0580*/  @!P0 BRA `(.L_x_4545) ;  /* 0x00000048003c8947 */ /* 0x000fea0003800000 */
.L_x_4546:
        /* <DEDUP_REMOVED lines=85> */
.L_x_4548:
        /* <DEDUP_REMOVED lines=28> */
.L_x_4551:
        /* <DEDUP_REMOVED lines=15> */
.L_x_4550:
        /* <DEDUP_REMOVED lines=22> */
.L_x_4553:
        /* <DEDUP_REMOVED lines=15> */
.L_x_4552:
[----:B------:R-:W-:Y:S01]  /*0fe0*/  SHF.R.S32.HI R25, RZ, 0x1f, R22 ;  /* 0x0000001fff197819 */ /* 0x000fe20000011416 */
[----:B------:R-:W-:-:S03]  /*0ff0*/  UMOV UR4, 0xffffffff ;  /* 0xffffffff00047882 */ /* 0x000fc60000000000 */
[----:B------:R-:W-:-:S04]  /*1000*/  LEA.HI R0, R25, R22, RZ, 0x7 ;  /* 0x0000001619007211 */ /* 0x000fc800078f38ff */
[----:B------:R-:W-:Y:S01]  /*1010*/  SHF.R.S32.HI R16, RZ, 0x7, R0 ;  /* 0x00000007ff107819 */ /* 0x000fe20000011400 */
[----:B------:R-:W-:Y:S06]  /*1020*/  BRA.DIV UR4, `(.L_x_4554) ;  /* 0x0000007204687947 */ /* 0x000fec000b800000 */
[----:B------:R1:W2:Y:S02]  /*1030*/  SHFL.IDX PT, R14, R16, RZ, 0x1f ;  /* 0x00001fff100e7589 */ /* 0x0002a400000e0000 */
.L_x_4626:
        /* <DEDUP_REMOVED lines=15> */
.L_x_4555:
        /* <DEDUP_REMOVED lines=19> */
.L_x_4557:
        /* <DEDUP_REMOVED lines=125> */
.L_x_4568:
[----:B------:R-:W-:-:S06]  /*1a30*/  UISETP.NE.AND UP0, UPT, UR16, 0x3, UPT ;  /* 0x000000031000788c */ /* 0x000fcc000bf05270 */
[----:B------:R-:W-:-:S13]  /*1a40*/  PLOP3.LUT P6, PT, PT, PT, UP0, 0x80, 0x0 ;  /* 0x000000000000781c */ /* 0x000fda0003fcf008 */
[----:B-1----:R-:W-:Y:S05]  /*1a50*/  @!P6 BRA `(.L_x_4558) ;  /* 0x000000000004e947 */ /* 0x002fea0003800000 */
[----:B------:R-:W-:Y:S01]  /*1a60*/  BPT.TRAP 0x1 ;  /* 0x000000040000795c */ /* 0x000fe20000300000 */
.L_x_4558:
[----:B------:R-:W-:Y:S01]  /*1a70*/  R2UR UR6, R18 ;  /* 0x00000000120672ca */ /* 0x000fe200000e0000 */
[----:B------:R-:W-:-:S05]  /*1a80*/  IMAD.U32 R16, RZ, RZ, UR4 ;  /* 0x00000004ff107e24 */ /* 0x000fca000f8e00ff */
[----:B------:R-:W-:-:S07]  /*1a90*/  SHF.L.U32 R16, R16, 0x1f, RZ ;  /* 0x0000001f10107819 */ /* 0x000fce00000006ff */
[----:B------:R-:W-:-:S09]  /*1aa0*/  ULEA UR6, UR5, UR6, 0x3 ;  /* 0x0000000605067291 */ /* 0x000fd2000f8e183f */
[----:B------:R1:W2:Y:S01]  /*1ab0*/  SYNCS.PHASECHK.TRANS64.TRYWAIT P0, [UR6+0x26810], R16 ;  /* 0x02681010ff0075a7 */ /* 0x0002a20008000146 */
[----:B------:R-:W-:Y:S05]  /*1ac0*/  @!P6 BRA `(.L_x_4559) ;  /* 0x000000000004e947 */ /* 0x000fea0003800000 */
[----:B------:R-:W-:Y:S01]  /*1ad0*/  BPT.TRAP 0x1 ;  /* 0x000000040000795c */ /* 0x000fe20000300000 */
.L_x_4559:
[----:B--2---:R-:W-:Y:S05]  /*1ae0*/  @P0 BRA `(.L_x_4560) ;  /* 0x0000000000080947 */ /* 0x004fea0003800000 */
[----:B------:R-:W2:Y:S02]  /*1af0*/  SYNCS.PHASECHK.TRANS64.TRYWAIT P0, [UR6+0x26810], R16 ;  /* 0x02681010ff0075a7 */ /* 0x000ea40008000146 */
[----:B--2---:R-:W-:Y:S05]  /*1b00*/  @!P0 BRA `(.L_x_4561) ;  /* 0x0000006400e48947 */ /* 0x004fea0003800000 */
.L_x_4560:
        /* <DEDUP_REMOVED lines=66> */
.L_x_4562:
[----:B------:R1:W1:Y:S01]  /*1f30*/  SYNCS.PHASECHK.TRANS64.TRYWAIT P0, [UR6+0x26830], R16 ;  /* 0x02683010ff0075a7 */ /* 0x0002620008000146 */
[----:B------:R-:W-:Y:S05]  /*1f40*/  @!P6 BRA `(.L_x_4563) ;  /* 0x000000000004e947 */ /* 0x000fea0003800000 */
[----:B------:R-:W-:Y:S01]  /*1f50*/  BPT.TRAP 0x1 ;  /* 0x000000040000795c */ /* 0x000fe20000300000 */
.L_x_4563:
[----:B-1----:R-:W-:Y:S05]  /*1f60*/  @P0 BRA `(.L_x_4564) ;  /* 0x0000000000080947 */ /* 0x002fea0003800000 */
[----:B------:R-:W1:Y:S02]  /*1f70*/  SYNCS.PHASECHK.TRANS64.TRYWAIT P0, [UR6+0x26830], R16 ;  /* 0x02683010ff0075a7 */ /* 0x000e640008000146 */
[----:B-1----:R-:W-:Y:S05]  /*1f80*/  @!P0 BRA `(.L_x_4565) ;  /* 0x0000006000dc8947 */ /* 0x002fea0003800000 */
.L_x_4564:
        /* <DEDUP_REMOVED lines=520> */
.L_x_4566:
        /* <DEDUP_REMOVED lines=44> */
.L_x_4567:
        /* <DEDUP_REMOVED lines=62> */
.L_x_4549:
        /* <DEDUP_REMOVED lines=81> */
.L_x_4571:
[----:B------:R-:W-:Y:S01]  /*4bc0*/  @P0 ELECT P1, URZ, PT ;  /* 0x00000000003f082f */ /* 0x000fe20003820000 */
[----:B------:R2:W-:-:S12]  /*4bd0*/  UBLKRED.G.S.ADD.F32.RN [UR6], [UR4], UR5, desc[UR8] ;  /* 0x00000806040073bb */ /* 0x0005d800080a1405 */
[----:B------:R-:W-:Y:S02]  /*4be0*/  @P1 PLOP3.LUT P0, PT, P1, PT, PT, 0x8, 0x0 ;  /* 0x000000000000181c */ /* 0x000fe40000f0e170 */
[----:B------:R-:W-:-:S11]  /*4bf0*/  PLOP3.LUT P1, PT, PT, PT, PT, 0x8, 0x0 ;  /* 0x000000000000781c */ /* 0x000fd60003f2e170 */
[----:B--2---:R-:W-:Y:S05]  /*4c00*/  @P0 BRA.U.ANY `(.L_x_4571) ;  /* 0xfffffffd00ec0947 */ /* 0x004fea000393ffff */
[----:B------:R0:W-:Y:S01]  /*4c10*/  UTMACMDFLUSH ;  /* 0x00000000000079b7 */ /* 0x0001e20000000000 */
[----:B------:R-:W-:-:S04]  /*4c20*/  DEPBAR.LE SB0, 0x0 ;  /* 0x000080000000791a */ /* 0x000fc80000000000 */
.L_x_4570:
[----:B------:R-:W-:Y:S05]  /*4c30*/  BSYNC B0 ;  /* 0x0000000000007941 */ /* 0x000fea0003800000 */
.L_x_4569:
        /* <DEDUP_REMOVED lines=28> */
.L_x_4572:
        /* <DEDUP_REMOVED lines=8> */
.L_x_4545:
        /* <DEDUP_REMOVED lines=40> */
.L_x_4574:
        /* <DEDUP_REMOVED lines=39> */
.L_x_4577:
[----:B------:R-:W-:Y:S05]  /*5370*/  BSYNC B0 ;  /* 0x0000000000007941 */ /* 0x000fea0003800000 */
.L_x_4576:
        /* <DEDUP_REMOVED lines=19> */
.L_x_4579:
[----:B------:R-:W-:Y:S05]  /*54b0*/  BSYNC B0 ;  /* 0x0000000000007941 */ /* 0x000fea0003800000 */
.L_x_4578:
[----:B------:R-:W-:Y:S06]  /*54c0*/  BAR.ARV 0xa, 0xa0 ;  /* 0x0282800000007b1d */ /* 0x000fec0000002000 */
[----:B------:R-:W-:Y:S04]  /*54d0*/  BSSY B0, `(.L_x_4580) ;  /* 0x0000003000007945 */ /* 0x000fe80003800000 */
[----:B------:R-:W-:Y:S05]  /*54e0*/  @!P0 BRA `(.L_x_4581) ;  /* 0x0000000000048947 */ /* 0x000fea0003800000 */
[----:B------:R-:W-:-:S04]  /*54f0*/  DEPBAR.LE SB0, 0x0 ;  /* 0x000080000000791a */ /* 0x000fc80000000000 */
.L_x_4581:
[----:B------:R-:W-:Y:S05]  /*5500*/  BSYNC B0 ;  /* 0x0000000000007941 */ /* 0x000fea0003800000 */
.L_x_4580:
[----:B------:R-:W-:Y:S06]  /*5510*/  BAR.ARV 0xb, 0xa0 ;  /* 0x02c2800000007b1d */ /* 0x000fec0000002000 */
[----:B------:R-:W-:Y:S01]  /*5520*/  UIADD3 UR12, UR5, 0x1, URZ ;  /* 0x00000001050c7890 */ /* 0x000fe2000fffe03f */
[----:B------:R-:W-:Y:S11]  /*5530*/  BRA `(.L_x_4582) ;  /* 0x0000000000047947 */ /* 0x000ff60003800000 */
.L_x_4575:
[----:B------:R-:W-:-:S05]  /*5540*/  UMOV UR12, UR5 ;  /* 0x00000005000c7c82 */ /* 0x000fca0008000000 */
.L_x_4582:
        /* <DEDUP_REMOVED lines=17> */
.L_x_4595:
        /* <DEDUP_REMOVED lines=20> */
.L_x_4584:
[----:B------:R-:W-:Y:S05]  /*57a0*/  BSYNC B0 ;  /* 0x0000000000007941 */ /* 0x000fea0003800000 */
.L_x_4583:
        /* <DEDUP_REMOVED lines=13> */
.L_x_4586:
[----:B------:R-:W-:Y:S05]  /*5880*/  BSYNC B0 ;  /* 0x0000000000007941 */ /* 0x000fea0003800000 */
.L_x_4585:
[----:B------:R-:W-:Y:S06]  /*5890*/  BAR.ARV 0xa, 0xa0 ;  /* 0x0282800000007b1d */ /* 0x000fec0000002000 */
[----:B------:R-:W-:Y:S04]  /*58a0*/  BSSY B0, `(.L_x_4587) ;  /* 0x0000003000007945 */ /* 0x000fe80003800000 */
[----:B------:R-:W-:Y:S05]  /*58b0*/  @!P0 BRA `(.L_x_4588) ;  /* 0x0000000000048947 */ /* 0x000fea0003800000 */
[----:B------:R-:W-:-:S04]  /*58c0*/  DEPBAR.LE SB0, 0x0 ;  /* 0x000080000000791a */ /* 0x000fc80000000000 */
.L_x_4588:
[----:B------:R-:W-:Y:S05]  /*58d0*/  BSYNC B0 ;  /* 0x0000000000007941 */ /* 0x000fea0003800000 */
.L_x_4587:
        /* <DEDUP_REMOVED lines=13> */
.L_x_4590:
[----:B------:R-:W-:Y:S05]  /*59b0*/  BSYNC B0 ;  /* 0x0000000000007941 */ /* 0x000fea0003800000 */
.L_x_4589:
        /* <DEDUP_REMOVED lines=13> */
.L_x_4592:
[----:B------:R-:W-:Y:S05]  /*5a90*/  BSYNC B0 ;  /* 0x0000000000007941 */ /* 0x000fea0003800000 */
.L_x_4591:
[----:B------:R-:W-:Y:S01]  /*5aa0*/  UIADD3 UR12, UR12, 0x2, URZ ;  /* 0x000000020c0c7890 */ /* 0x000fe2000fffe03f */
[----:B------:R-:W-:Y:S06]  /*5ab0*/  BAR.ARV 0xa, 0xa0 ;  /* 0x0282800000007b1d */ /* 0x000fec0000002000 */
[----:B------:R-:W-:Y:S01]  /*5ac0*/  UISETP.GE.AND UP0, UPT, UR12, UR8, UPT ;  /* 0x000000080c00728c */ /* 0x000fe2000bf06270 */
[----:B------:R-:W-:Y:S04]  /*5ad0*/  BSSY B0, `(.L_x_4593) ;  /* 0x0000003000007945 */ /* 0x000fe80003800000 */
[----:B------:R-:W-:Y:S06]  /*5ae0*/  @!P0 BRA `(.L_x_4594) ;  /* 0x0000000000048947 */ /* 0x000fec0003800000 */
[----:B------:R-:W-:-:S04]  /*5af0*/  DEPBAR.LE SB0, 0x0 ;  /* 0x000080000000791a */ /* 0x000fc80000000000 */
.L_x_4594:
[----:B------:R-:W-:Y:S05]  /*5b00*/  BSYNC B0 ;  /* 0x0000000000007941 */ /* 0x000fea0003800000 */
.L_x_4593:
[----:B------:R-:W-:Y:S06]  /*5b10*/  BAR.ARV 0xb, 0xa0 ;  /* 0x02c2800000007b1d */ /* 0x000fec0000002000 */
[----:B------:R-:W-:Y:S01]  /*5b20*/  PLOP3.LUT P1, PT, PT, PT, UP0, 0x80, 0x0 ;  /* 0x000000000000781c */ /* 0x000fe20003f2f008 */
[----:B------:R-:W-:Y:S02]  /*5b30*/  UIADD3 UR20, UR20, 0x3000, URZ ;  /* 0x0000300014147890 */ /* 0x000fe4000fffe03f */
[----:B------:R-:W-:-:S10]  /*5b40*/  UIADD3 UR4, UR4, 0x3000, URZ ;  /* 0x0000300004047890 */ /* 0x000fd4000fffe03f */
[----:B------:R-:W-:Y:S05]  /*5b50*/  @!P1 BRA `(.L_x_4595) ;  /* 0xfffffff800c09947 */ /* 0x000fea000383ffff */
[----:B------:R-:W-:Y:S05]  /*5b60*/  BRA `(.L_x_4547) ;  /* 0x0000002400907947 */ /* 0x000fea0003800000 */
.L_x_4573:
        /* <DEDUP_REMOVED lines=33> */
.L_x_4597:
        /* <DEDUP_REMOVED lines=43> */
.L_x_4627:
        /* <DEDUP_REMOVED lines=15> */
.L_x_4600:
        /* <DEDUP_REMOVED lines=127> */
.L_x_4611:
[----:B--234-:R-:W-:-:S04]  /*6910*/  SHF.L.U32 R21, R11, 0x1f, RZ ;  /* 0x0000001f0b157819 */ /* 0x01cfc800000006ff */
[----:B------:R-:W1:Y:S02]  /*6920*/  SYNCS.PHASECHK.TRANS64.TRYWAIT P1, [R16+URZ+0x26840], R21 ;  /* 0x02684015100075a7 */ /* 0x000e64000802017f */
[----:B-1----:R-:W-:Y:S05]  /*6930*/  @!P1 BRA `(.L_x_4603) ;  /* 0x00000018009c9947 */ /* 0x002fea0003800000 */
.L_x_4628:
[----:B------:R-:W-:Y:S05]  /*6940*/  @P0 BRA `(.L_x_4604) ;  /* 0x0000000000140947 */ /* 0x000fea0003800000 */
[----:B------:R-:W-:Y:S01]  /*6950*/  ISETP.NE.AND P1, PT, R6, RZ, PT ;  /* 0x000000ff0600720c */ /* 0x000fe20003f25270 */
[----:B------:R-:W-:-:S04]  /*6960*/  IMAD.MOV.U32 R3, RZ, RZ, 0x3100 ;  /* 0x00003100ff037424 */ /* 0x000fc800078e00ff */
[----:B------:R3:W-:Y:S08]  /*6970*/  SYNCS.ARRIVE.TRANS64 RZ, [R16+URZ+0x26830], R3 ;  /* 0x0268300310ff79a7 */ /* 0x0007f0000800003f */
[----:B------:R-:W-:Y:S05]  /*6980*/  @!P1 BRA `(.L_x_4604) ;  /* 0x0000000000049947 */ /* 0x000fea0003800000 */
[----:B------:R-:W-:Y:S01]  /*6990*/  BPT.TRAP 0x1 ;  /* 0x000000040000795c */ /* 0x000fe20000300000 */
.L_x_4604:
        /* <DEDUP_REMOVED lines=43> */
.L_x_4629:
[----:B------:R-:W-:Y:S05]  /*6c50*/  @P0 BRA `(.L_x_4606) ;  /* 0x0000000000140947 */ /* 0x000fea0003800000 */
[----:B------:R-:W-:Y:S01]  /*6c60*/  ISETP.NE.AND P1, PT, R6, RZ, PT ;  /* 0x000000ff0600720c */ /* 0x000fe20003f25270 */
[----:B------:R-:W-:-:S04]  /*6c70*/  IMAD.MOV.U32 R2, RZ, RZ, 0x3100 ;  /* 0x00003100ff027424 */ /* 0x000fc800078e00ff */
[----:B------:R3:W-:Y:S08]  /*6c80*/  SYNCS.ARRIVE.TRANS64 RZ, [R16+URZ+0x26818], R2 ;  /* 0x0268180210ff79a7 */ /* 0x0007f0000800003f */
[----:B------:R-:W-:Y:S05]  /*6c90*/  @!P1 BRA `(.L_x_4606) ;  /* 0x0000000000049947 */ /* 0x000fea0003800000 */
[----:B------:R-:W-:Y:S01]  /*6ca0*/  BPT.TRAP 0x1 ;  /* 0x000000040000795c */ /* 0x000fe20000300000 */
.L_x_4606:
        /* <DEDUP_REMOVED lines=43> */
.L_x_4630:
[----:B------:R-:W-:Y:S05]  /*6f60*/  @P0 BRA `(.L_x_4608) ;  /* 0x0000000000140947 */ /* 0x000fea0003800000 */
[----:B------:R-:W-:Y:S01]  /*6f70*/  ISETP.NE.AND P1, PT, R6, RZ, PT ;  /* 0x000000ff0600720c */ /* 0x000fe20003f25270 */
[----:B-123--:R-:W-:-:S04]  /*6f80*/  IMAD.MOV.U32 R21, RZ, RZ, 0x3100 ;  /* 0x00003100ff157424 */ /* 0x00efc800078e00ff */
[----:B------:R4:W-:Y:S08]  /*6f90*/  SYNCS.ARRIVE.TRANS64 RZ, [R16+URZ+0x26838], R21 ;  /* 0x0268381510ff79a7 */ /* 0x0009f0000800003f */
[----:B------:R-:W-:Y:S05]  /*6fa0*/  @!P1 BRA `(.L_x_4608) ;  /* 0x0000000000049947 */ /* 0x000fea0003800000 */
[----:B------:R-:W-:Y:S01]  /*6fb0*/  BPT.TRAP 0x1 ;  /* 0x000000040000795c */ /* 0x000fe20000300000 */
.L_x_4608:
        /* <DEDUP_REMOVED lines=38> */
.L_x_4632:
[----:B------:R-:W-:Y:S05]  /*7220*/  @P0 BRA `(.L_x_4610) ;  /* 0x0000000000140947 */ /* 0x000fea0003800000 */
[----:B------:R-:W-:Y:S01]  /*7230*/  ISETP.NE.AND P1, PT, R6, RZ, PT ;  /* 0x000000ff0600720c */ /* 0x000fe20003f25270 */
[----:B------:R-:W-:-:S04]  /*7240*/  IMAD.MOV.U32 R5, RZ, RZ, 0x3100 ;  /* 0x00003100ff057424 */ /* 0x000fc800078e00ff */
[----:B------:R1:W-:Y:S08]  /*7250*/  SYNCS.ARRIVE.TRANS64 RZ, [R16+URZ+0x26810], R5 ;  /* 0x0268100510ff79a7 */ /* 0x0003f0000800003f */
[----:B------:R-:W-:Y:S05]  /*7260*/  @!P1 BRA `(.L_x_4610) ;  /* 0x0000000000049947 */ /* 0x000fea0003800000 */
[----:B------:R-:W-:Y:S01]  /*7270*/  BPT.TRAP 0x1 ;  /* 0x000000040000795c */ /* 0x000fe20000300000 */
.L_x_4610:
        /* <DEDUP_REMOVED lines=44> */
.L_x_4602:
[----:B------:R-:W3:Y:S02]  /*7540*/  LDL.LU R4, [R1+0x4] ;  /* 0x0000040001047983 */ /* 0x000ee40000300800 */
[----:B---3--:R-:W-:Y:S02]  /*7550*/  ISETP.NE.AND P1, PT, R4, RZ, PT ;  /* 0x000000ff0400720c */ /* 0x008fe40003f25270 */
[----:B------:R1:W5:Y:S11]  /*7560*/  LDL R4, [R1] ;  /* 0x0000000001047983 */ /* 0x0003760000100800 */
[----:B-1----:R-:W-:Y:S05]  /*7570*/  @!P1 BRA `(.L_x_4601) ;  /* 0x0000000400809947 */ /* 0x002fea0003800000 */
[----:B------:R-:W-:-:S04]  /*7580*/  SHF.L.U32 R13, R11, 0x1f, RZ ;  /* 0x0000001f0b0d7819 */ /* 0x000fc800000006ff */
[----:B------:R-:W1:Y:S02]  /*7590*/  SYNCS.PHASECHK.TRANS64.TRYWAIT P1, [R16+URZ+0x26840], R13 ;  /* 0x0268400d100075a7 */ /* 0x000e64000802017f */
[----:B-1----:R-:W-:Y:S05]  /*75a0*/  @!P1 BRA `(.L_x_4612) ;  /* 0x0000000c00d49947 */ /* 0x002fea0003800000 */
.L_x_4633:
[----:B------:R-:W-:Y:S05]  /*75b0*/  @P0 BRA `(.L_x_4613) ;  /* 0x0000000000140947 */ /* 0x000fea0003800000 */
[----:B------:R-:W-:Y:S01]  /*75c0*/  ISETP.NE.AND P1, PT, R6, RZ, PT ;  /* 0x000000ff0600720c */ /* 0x000fe20003f25270 */
[----:B--2---:R-:W-:-:S04]  /*75d0*/  IMAD.MOV.U32 R5, RZ, RZ, 0x3100 ;  /* 0x00003100ff057424 */ /* 0x004fc800078e00ff */
[----:B------:R3:W-:Y:S08]  /*75e0*/  SYNCS.ARRIVE.TRANS64 RZ, [R16+URZ+0x26830], R5 ;  /* 0x0268300510ff79a7 */ /* 0x0007f0000800003f */
[----:B------:R-:W-:Y:S05]  /*75f0*/  @!P1 BRA `(.L_x_4613) ;  /* 0x0000000000049947 */ /* 0x000fea0003800000 */
[----:B------:R-:W-:Y:S01]  /*7600*/  BPT.TRAP 0x1 ;  /* 0x000000040000795c */ /* 0x000fe20000300000 */
.L_x_4613:
        /* <DEDUP_REMOVED lines=40> */
.L_x_4634:
[----:B------:R-:W-:Y:S05]  /*7890*/  @P0 BRA `(.L_x_4615) ;  /* 0x0000000000140947 */ /* 0x000fea0003800000 */
[----:B------:R-:W-:Y:S01]  /*78a0*/  ISETP.NE.AND P0, PT, R6, RZ, PT ;  /* 0x000000ff0600720c */ /* 0x000fe20003f05270 */
[----:B------:R-:W-:-:S04]  /*78b0*/  IMAD.MOV.U32 R5, RZ, RZ, 0x3100 ;  /* 0x00003100ff057424 */ /* 0x000fc800078e00ff */
[----:B------:R3:W-:Y:S08]  /*78c0*/  SYNCS.ARRIVE.TRANS64 RZ, [R16+URZ+0x26818], R5 ;  /* 0x0268180510ff79a7 */ /* 0x0007f0000800003f */
[----:B------:R-:W-:Y:S05]  /*78d0*/  @!P0 BRA `(.L_x_4615) ;  /* 0x0000000000048947 */ /* 0x000fea0003800000 */
[----:B------:R-:W-:Y:S01]  /*78e0*/  BPT.TRAP 0x1 ;  /* 0x000000040000795c */ /* 0x000fe20000300000 */
.L_x_4615:
        /* <DEDUP_REMOVED lines=41> */
.L_x_4601:
[----:B------:R-:W3:Y:S01]  /*7b80*/  S2R R0, SR_TID.X ;  /* 0x0000000000007919 */ /* 0x000ee20000002100 */
[----:B------:R-:W-:Y:S01]  /*7b90*/  IMAD R3, R19, 0x8, R16 ;  /* 0x0000000813037824 */ /* 0x000fe200078e0210 */
[----:B---3--:R-:W-:Y:S02]  /*7ba0*/  LOP3.LUT R2, R0, 0x7f, RZ, 0xc0, !PT ;  /* 0x0000007f00027812 */ /* 0x008fe400078ec0ff */
[----:B------:R-:W-:Y:S02]  /*7bb0*/  SHF.L.U32 R0, R11, 0x1f, RZ ;  /* 0x0000001f0b007819 */ /* 0x000fe400000006ff */
[----:B------:R-:W-:Y:S02]  /*7bc0*/  ISETP.NE.AND P1, PT, R2, RZ, PT ;  /* 0x000000ff0200720c */ /* 0x000fe40003f25270 */
[----:B------:R-:W3:Y:S02]  /*7bd0*/  SYNCS.PHASECHK.TRANS64.TRYWAIT P0, [R3+URZ+0x26840], R0 ;  /* 0x02684000030075a7 */ /* 0x000ee4000800017f */
[----:B---3--:R-:W-:Y:S09]  /*7be0*/  @!P0 BRA `(.L_x_4616) ;  /* 0x00000008006c8947 */ /* 0x008ff20003800000 */
.L_x_4635:
[----:B------:R-:W-:Y:S05]  /*7bf0*/  @P1 BRA `(.L_x_4617) ;  /* 0x0000000000181947 */ /* 0x000fea0003800000 */
[----:B------:R-:W1:Y:S01]  /*7c00*/  S2R R2, SR_TID.X ;  /* 0x0000000000027919 */ /* 0x000e620000002100 */
[----:B---3--:R-:W-:-:S04]  /*7c10*/  IMAD.MOV.U32 R0, RZ, RZ, 0x3100 ;  /* 0x00003100ff007424 */ /* 0x008fc800078e00ff */
[----:B------:R3:W-:Y:S01]  /*7c20*/  SYNCS.ARRIVE.TRANS64 RZ, [R3+URZ+0x26830], R0 ;  /* 0x0268300003ff79a7 */ /* 0x0007e2000800003f */
[----:B-1----:R-:W-:-:S13]  /*7c30*/  LOP3.LUT P0, RZ, R2, 0x1f, RZ, 0xc0, !PT ;  /* 0x0000001f02ff7812 */ /* 0x002fda000780c0ff */
[----:B---3--:R-:W-:Y:S05]  /*7c40*/  @!P0 BRA `(.L_x_4617) ;  /* 0x0000000000048947 */ /* 0x008fea0003800000 */
[----:B------:R-:W-:Y:S01]  /*7c50*/  BPT.TRAP 0x1 ;  /* 0x000000040000795c */ /* 0x000fe20000300000 */
.L_x_4617:
        /* <DEDUP_REMOVED lines=47> */
.L_x_4598:
[----:B------:R-:W-:Y:S05]  /*7f50*/  BSYNC B0 ;  /* 0x0000000000007941 */ /* 0x000fea0003800000 */
.L_x_4596:
[----:B------:R-:W-:-:S03]  /*7f60*/  UMOV UR7, 0xffffffff ;  /* 0xffffffff00077882 */ /* 0x000fc60000000000 */
[----:B------:R-:W-:Y:S05]  /*7f70*/  BRA.DIV UR7, `(.L_x_4618) ;  /* 0x00000006079c7947 */ /* 0x000fea000b800000 */
[----:B------:R-:W-:-:S13]  /*7f80*/  ELECT P6, URZ, PT ;  /* 0x00000000003f782f */ /* 0x000fda00038c0000 */
.L_x_4638:
[----:B------:R-:W-:Y:S05]  /*7f90*/  @!P6 BRA `(.L_x_4547) ;  /* 0x000000000084e947 */ /* 0x000fea0003800000 */
[----:B------:R-:W-:-:S06]  /*7fa0*/  ULOP3.LUT UR7, UR38, 0x2, URZ, 0xfc, !UPT ;  /* 0x0000000226077892 */ /* 0x000fcc000f8efc3f */
[----:B------:R-:W-:-:S05]  /*7fb0*/  IMAD.U32 R2, RZ, RZ, UR7 ;  /* 0x00000007ff027e24 */ /* 0x000fca000f8e00ff */
[----:B------:R-:W-:-:S13]  /*7fc0*/  ISETP.NE.AND P2, PT, R2, 0x3, PT ;  /* 0x000000030200780c */ /* 0x000fda0003f45270 */
[----:B------:R-:W-:Y:S05]  /*7fd0*/  @!P2 BRA `(.L_x_4619) ;  /* 0x000000000004a947 */ /* 0x000fea0003800000 */
[----:B------:R-:W-:Y:S01]  /*7fe0*/  BPT.TRAP 0x1 ;  /* 0x000000040000795c */ /* 0x000fe20000300000 */
.L_x_4619:
        /* <DEDUP_REMOVED lines=15> */
.L_x_4639:
[----:B------:R-:W2:Y:S02]  /*80e0*/  SYNCS.PHASECHK.TRANS64.TRYWAIT P0, [R3+URZ], R2 ;  /* 0x00000002030075a7 */ /* 0x000ea4000800017f */
[----:B--2---:R-:W-:Y:S05]  /*80f0*/  @!P0 BRA `(.L_x_4621) ;  /* 0x0000000400708947 */ /* 0x004fea0003800000 */
.L_x_4640:
[----:B------:R-:W-:Y:S05]  /*8100*/  @!P2 BRA `(.L_x_4622) ;  /* 0x000000000004a947 */ /* 0x000fea0003800000 */
[----:B------:R-:W-:Y:S01]  /*8110*/  BPT.TRAP 0x1 ;  /* 0x000000040000795c */ /* 0x000fe20000300000 */
.L_x_4622:
[----:B--2---:R-:W-:-:S04]  /*8120*/  VIADD R3, R7, 0x26840 ;  /* 0x0002684007037836 */ /* 0x004fc80000000000 */
[----:B------:R-:W-:-:S04]  /*8130*/  IMAD R0, R0, 0x8, R3 ;  /* 0x0000000800007824 */ /* 0x000fc800078e0203 */
[----:B------:R-:W2:Y:S02]  /*8140*/  SYNCS.PHASECHK.TRANS64.TRYWAIT P0, [R0+URZ], R5 ;  /* 0x00000005000075a7 */ /* 0x000ea4000800017f */
[----:B--2---:R-:W-:Y:S05]  /*8150*/  @!P0 BRA `(.L_x_4623) ;  /* 0x00000004006c8947 */ /* 0x004fea0003800000 */
.L_x_4641:
[----:B------:R-:W-:-:S07]  /*8160*/  IMAD R3, R4, 0x8, R3 ;  /* 0x0000000804037824 */ /* 0x000fce00078e0203 */
.L_x_4624:
[----:B---3--:R3:W4:Y:S02]  /*8170*/  SYNCS.PHASECHK.TRANS64.TRYWAIT P0, [R3+URZ], R2 ;  /* 0x00000002030075a7 */ /* 0x008724000800017f */
[----:B----4-:R-:W-:Y:S05]  /*8180*/  @!P0 NANOSLEEP.SYNCS 0x989680 ;  /* 0x009896800000895d */ /* 0x010fea0003900000 */
[----:B------:R-:W4:Y:S02]  /*8190*/  @!P0 SYNCS.PHASECHK.TRANS64 P0, [R3+URZ], R2 ;  /* 0x00000002030085a7 */ /* 0x000f24000800007f */
[----:B----4-:R-:W-:Y:S05]  /*81a0*/  @!P0 BRA `(.L_x_4624) ;  /* 0xfffffffc00f08947 */ /* 0x010fea000383ffff */
.L_x_4547:
[----:B------:R-:W-:Y:S05]  /*81b0*/  BSYNC B6 ;  /* 0x0000000000067941 */ /* 0x000fea0003800000 */
.L_x_4544:
[----:B------:R-:W-:Y:S05]  /*81c0*/  EXIT ;  /* 0x000000000000794d */ /* 0x000fea0003800000 */
.L_x_4554:
[----:B------:R-:W-:Y:S02]  /*81d0*/  IMAD.MOV.U32 R13, RZ, RZ, R16 ;  /* 0x000000ffff0d7224 */ /* 0x000fe400078e0010 */
[----:B------:R-:W-:Y:S02]  /*81e0*/  IMAD.MOV.U32 R12, RZ, RZ, RZ ;  /* 0x000000ffff0c7224 */ /* 0x000fe400078e00ff */
[----:B------:R-:W-:Y:S02]  /*81f0*/  IMAD.MOV.U32 R11, RZ, RZ, 0x1f ;  /* 0x0000001fff0b7424 */ /* 0x000fe400078e00ff */
[----:B------:R-:W-:-:S07]  /*8200*/  IMAD.MOV.U32 R15, RZ, RZ, -0x1 ;  /* 0xffffffffff0f7424 */ /* 0x000fce00078e00ff */
[----:B------:R-:W-:Y:S05]  /*8210*/  WARPSYNC.COLLECTIVE R15, `(.L_x_4625) ;  /* 0x000000000f087348 */ /* 0x000fea0003c00000 */
[----:B------:R1:W2:Y:S02]  /*8220*/  SHFL.IDX P6, R14, R13, R12, R11 ;  /* 0x0000000c0d0e7389 */ /* 0x0002a400000c000b */
[----:B-12---:R-:W-:Y:S01]  /*8230*/  ENDCOLLECTIVE ;  /* 0x000000000000791b */ /* 0x006fe20003800000 */
.L_x_4625:
[----:B------:R-:W-:Y:S05]  /*8240*/  BRA `(.L_x_4626) ;  /* 0xffffff8c007c7947 */ /* 0x000fea000383ffff */
.L_x_4556:
[----:B--2---:R2:W3:Y:S02]  /*8250*/  SYNCS.PHASECHK.TRANS64.TRYWAIT P0, [R18+URZ+0x26800], R5 ;  /* 0x02680005120075a7 */ /* 0x0044e4000800017f */
[----:B---3--:R-:W-:Y:S05]  /*8260*/  @!P0 NANOSLEEP.SYNCS 0x989680 ;  /* 0x009896800000895d */ /* 0x008fea0003900000 */
[----:B------:R-:W3:Y:S02]  /*8270*/  @!P0 SYNCS.PHASECHK.TRANS64 P0, [R18+URZ+0x26800], R5 ;  /* 0x02680005120085a7 */ /* 0x000ee4000800007f */
[----:B---3--:R-:W-:Y:S05]  /*8280*/  @!P0 BRA `(.L_x_4556) ;  /* 0xfffffffc00f08947 */ /* 0x008fea000383ffff */
[----:B------:R-:W-:Y:S05]  /*8290*/  BRA `(.L_x_4555) ;  /* 0xffffff8c00a47947 */ /* 0x000fea000383ffff */
.L_x_4561:
[----:B--2---:R-:W-:-:S04]  /*82a0*/  IMAD.U32 R7, RZ, RZ, UR6 ;  /* 0x00000006ff077e24 */ /* 0x004fc8000f8e00ff */
[----:B------:R2:W3:Y:S03]  /*82b0*/  SYNCS.PHASECHK.TRANS64.TRYWAIT P0, [R7+URZ+0x26810], R16 ;  /* 0x02681010070075a7 */ /* 0x0004e6000800017f */
[----:B---3--:R-:W-:Y:S05]  /*82c0*/  @!P0 NANOSLEEP.SYNCS 0x989680 ;  /* 0x009896800000895d */ /* 0x008fea0003900000 */
[----:B------:R-:W3:Y:S02]  /*82d0*/  @!P0 SYNCS.PHASECHK.TRANS64 P0, [R7+URZ+0x26810], R16 ;  /* 0x02681010070085a7 */ /* 0x000ee4000800007f */
[----:B---3--:R-:W-:Y:S05]  /*82e0*/  @!P0 BRA `(.L_x_4561) ;  /* 0xfffffffc00ec8947 */ /* 0x008fea000383ffff */
[----:B------:R-:W-:Y:S05]  /*82f0*/  BRA `(.L_x_4560) ;  /* 0xffffff9800047947 */ /* 0x000fea000383ffff */
.L_x_4565:
[----:B------:R-:W-:-:S04]  /*8300*/  IMAD.U32 R121, RZ, RZ, UR6 ;  /* 0x00000006ff797e24 */ /* 0x000fc8000f8e00ff */
[----:B------:R1:W1:Y:S03]  /*8310*/  SYNCS.PHASECHK.TRANS64.TRYWAIT P0, [R121+URZ+0x26830], R16 ;  /* 0x02683010790075a7 */ /* 0x000266000800017f */
[----:B-1----:R-:W-:Y:S05]  /*8320*/  @!P0 NANOSLEEP.SYNCS 0x989680 ;  /* 0x009896800000895d */ /* 0x002fea0003900000 */
[----:B------:R-:W1:Y:S02]  /*8330*/  @!P0 SYNCS.PHASECHK.TRANS64 P0, [R121+URZ+0x26830], R16 ;  /* 0x02683010790085a7 */ /* 0x000e64000800007f */
[----:B-1----:R-:W-:Y:S05]  /*8340*/  @!P0 BRA `(.L_x_4565) ;  /* 0xfffffffc00ec8947 */ /* 0x002fea000383ffff */
[----:B------:R-:W-:Y:S05]  /*8350*/  BRA `(.L_x_4564) ;  /* 0xffffff9c000c7947 */ /* 0x000fea000383ffff */
.L_x_4599:
[----:B-1----:R1:W2:Y:S02]  /*8360*/  SYNCS.PHASECHK.TRANS64.TRYWAIT P0, [R16+URZ+0x26820], R3 ;  /* 0x02682003100075a7 */ /* 0x0022a4000800017f */
[----:B--2---:R-:W-:Y:S05]  /*8370*/  @!P0 NANOSLEEP.SYNCS 0x989680 ;  /* 0x009896800000895d */ /* 0x004fea0003900000 */
[----:B------:R-:W2:Y:S02]  /*8380*/  @!P0 SYNCS.PHASECHK.TRANS64 P0, [R16+URZ+0x26820], R3 ;  /* 0x02682003100085a7 */ /* 0x000ea4000800007f */
[----:B--2---:R-:W-:Y:S05]  /*8390*/  @!P0 BRA `(.L_x_4599) ;  /* 0xfffffffc00f08947 */ /* 0x004fea000383ffff */
[----:B------:R-:W-:Y:S05]  /*83a0*/  BRA `(.L_x_4627) ;  /* 0xffffffdc00207947 */ /* 0x000fea000383ffff */
.L_x_4603:
[----:B-1----:R1:W3:Y:S02]  /*83b0*/  SYNCS.PHASECHK.TRANS64.TRYWAIT P1, [R16+URZ+0x26840], R21 ;  /* 0x02684015100075a7 */ /* 0x0022e4000802017f */
[----:B---3--:R-:W-:Y:S05]  /*83c0*/  @!P1 NANOSLEEP.SYNCS 0x989680 ;  /* 0x009896800000995d */ /* 0x008fea0003900000 */
[----:B------:R-:W3:Y:S02]  /*83d0*/  @!P1 SYNCS.PHASECHK.TRANS64 P1, [R16+URZ+0x26840], R21 ;  /* 0x02684015100095a7 */ /* 0x000ee4000802007f */
[----:B---3--:R-:W-:Y:S05]  /*83e0*/  @!P1 BRA `(.L_x_4603) ;  /* 0xfffffffc00f09947 */ /* 0x008fea000383ffff */
[----:B------:R-:W-:Y:S05]  /*83f0*/  BRA `(.L_x_4628) ;  /* 0xffffffe400507947 */ /* 0x000fea000383ffff */
.L_x_4605:
[----:B--2---:R2:W3:Y:S02]  /*8400*/  SYNCS.PHASECHK.TRANS64.TRYWAIT P1, [R16+URZ+0x26828], R21 ;  /* 0x02682815100075a7 */ /* 0x0044e4000802017f */
[----:B---3--:R-:W-:Y:S05]  /*8410*/  @!P1 NANOSLEEP.SYNCS 0x989680 ;  /* 0x009896800000995d */ /* 0x008fea0003900000 */
[----:B------:R-:W3:Y:S02]  /*8420*/  @!P1 SYNCS.PHASECHK.TRANS64 P1, [R16+URZ+0x26828], R21 ;  /* 0x02682815100095a7 */ /* 0x000ee4000802007f */
[----:B---3--:R-:W-:Y:S05]  /*8430*/  @!P1 BRA `(.L_x_4605) ;  /* 0xfffffffc00f09947 */ /* 0x008fea000383ffff */
[----:B------:R-:W-:Y:S05]  /*8440*/  BRA `(.L_x_4629) ;  /* 0xffffffe800007947 */ /* 0x000fea000383ffff */
.L_x_4607:
[----:B---3--:R3:W4:Y:S02]  /*8450*/  SYNCS.PHASECHK.TRANS64.TRYWAIT P1, [R16+URZ+0x26848], R21 ;  /* 0x02684815100075a7 */ /* 0x008724000802017f */
[----:B----4-:R-:W-:Y:S05]  /*8460*/  @!P1 NANOSLEEP.SYNCS 0x989680 ;  /* 0x009896800000995d */ /* 0x010fea0003900000 */
[----:B------:R-:W4:Y:S02]  /*8470*/  @!P1 SYNCS.PHASECHK.TRANS64 P1, [R16+URZ+0x26848], R21 ;  /* 0x02684815100095a7 */ /* 0x000f24000802007f */
[----:B----4-:R-:W-:Y:S05]  /*8480*/  @!P1 BRA `(.L_x_4607) ;  /* 0xfffffffc00f09947 */ /* 0x010fea000383ffff */
[----:B------:R-:W-:Y:S05]  /*8490*/  BRA `(.L_x_4630) ;  /* 0xffffffe800b07947 */ /* 0x000fea000383ffff */
.L_x_4609:
[----:B------:R-:W-:-:S07]  /*84a0*/  SHF.L.U32 R5, R11, 0x1f, RZ ;  /* 0x0000001f0b057819 */ /* 0x000fce00000006ff */
.L_x_4631:
[----:B------:R1:W1:Y:S02]  /*84b0*/  SYNCS.PHASECHK.TRANS64.TRYWAIT P1, [R16+URZ+0x26820], R5 ;  /* 0x02682005100075a7 */ /* 0x000264000802017f */
[----:B-1----:R-:W-:Y:S05]  /*84c0*/  @!P1 NANOSLEEP.SYNCS 0x989680 ;  /* 0x009896800000995d */ /* 0x002fea0003900000 */
[----:B------:R-:W1:Y:S02]  /*84d0*/  @!P1 SYNCS.PHASECHK.TRANS64 P1, [R16+URZ+0x26820], R5 ;  /* 0x02682005100095a7 */ /* 0x000e64000802007f */
[----:B-1----:R-:W-:Y:S05]  /*84e0*/  @!P1 BRA `(.L_x_4631) ;  /* 0xfffffffc00f09947 */ /* 0x002fea000383ffff */
[----:B------:R-:W-:Y:S05]  /*84f0*/  BRA `(.L_x_4632) ;  /* 0xffffffec00487947 */ /* 0x000fea000383ffff */
.L_x_4612:
[----:B-1----:R1:W3:Y:S02]  /*8500*/  SYNCS.PHASECHK.TRANS64.TRYWAIT P1, [R16+URZ+0x26840], R13 ;  /* 0x0268400d100075a7 */ /* 0x0022e4000802017f */
[----:B---3--:R-:W-:Y:S05]  /*8510*/  @!P1 NANOSLEEP.SYNCS 0x989680 ;  /* 0x009896800000995d */ /* 0x008fea0003900000 */
[----:B------:R-:W3:Y:S02]  /*8520*/  @!P1 SYNCS.PHASECHK.TRANS64 P1, [R16+URZ+0x26840], R13 ;  /* 0x0268400d100095a7 */ /* 0x000ee4000802007f */
[----:B---3--:R-:W-:Y:S05]  /*8530*/  @!P1 BRA `(.L_x_4612) ;  /* 0xfffffffc00f09947 */ /* 0x008fea000383ffff */
[----:B------:R-:W-:Y:S05]  /*8540*/  BRA `(.L_x_4633) ;  /* 0xfffffff000187947 */ /* 0x000fea000383ffff */
.L_x_4614:
[----:B--2---:R2:W3:Y:S02]  /*8550*/  SYNCS.PHASECHK.TRANS64.TRYWAIT P1, [R16+URZ+0x26828], R13 ;  /* 0x0268280d100075a7 */ /* 0x0044e4000802017f */
[----:B---3--:R-:W-:Y:S05]  /*8560*/  @!P1 NANOSLEEP.SYNCS 0x989680 ;  /* 0x009896800000995d */ /* 0x008fea0003900000 */
[----:B------:R-:W3:Y:S02]  /*8570*/  @!P1 SYNCS.PHASECHK.TRANS64 P1, [R16+URZ+0x26828], R13 ;  /* 0x0268280d100095a7 */ /* 0x000ee4000802007f */
[----:B---3--:R-:W-:Y:S05]  /*8580*/  @!P1 BRA `(.L_x_4614) ;  /* 0xfffffffc00f09947 */ /* 0x008fea000383ffff */
[----:B------:R-:W-:Y:S05]  /*8590*/  BRA `(.L_x_4634) ;  /* 0xfffffff000bc7947 */ /* 0x000fea000383ffff */
.L_x_4616:
[----:B---3--:R3:W1:Y:S02]  /*85a0*/  SYNCS.PHASECHK.TRANS64.TRYWAIT P0, [R3+URZ+0x26840], R0 ;  /* 0x02684000030075a7 */ /* 0x008664000800017f */
[----:B-1----:R-:W-:Y:S05]  /*85b0*/  @!P0 NANOSLEEP.SYNCS 0x989680 ;  /* 0x009896800000895d */ /* 0x002fea0003900000 */
[----:B------:R-:W1:Y:S02]  /*85c0*/  @!P0 SYNCS.PHASECHK.TRANS64 P0, [R3+URZ+0x26840], R0 ;  /* 0x02684000030085a7 */ /* 0x000e64000800007f */
[----:B-1----:R-:W-:Y:S05]  /*85d0*/  @!P0 BRA `(.L_x_4616) ;  /* 0xfffffffc00f08947 */ /* 0x002fea000383ffff */
[----:B------:R-:W-:Y:S05]  /*85e0*/  BRA `(.L_x_4635) ;  /* 0xfffffff400807947 */ /* 0x000fea000383ffff */
.L_x_4618:
[----:B------:R-:W-:Y:S01]  /*85f0*/  BSSY B0, `(.L_x_4636) ;  /* 0x0000006000007945 */ /* 0x000fe20003800000 */
[----:B------:R-:W-:-:S07]  /*8600*/  IMAD.MOV.U32 R15, RZ, RZ, -0x1 ;  /* 0xffffffffff0f7424 */ /* 0x000fce00078e00ff */
[----:B------:R-:W-:Y:S05]  /*8610*/  WARPSYNC.COLLECTIVE R15, `(.L_x_4637) ;  /* 0x000000000f0c7348 */ /* 0x000fea0003c00000 */
[----:B------:R-:W-:Y:S02]  /*8620*/  ELECT P6, UR62, PT ;  /* 0x00000000003e782f */ /* 0x000fe400038c0000 */
[----:B------:R-:W-:Y:S01]  /*8630*/  MOV R14, UR62 ;  /* 0x0000003e000e7c02 */ /* 0x000fe20008000f00 */
[----:B------:R-:W-:Y:S10]  /*8640*/  ENDCOLLECTIVE ;  /* 0x000000000000791b */ /* 0x000ff40003800000 */
.L_x_4637:
[----:B------:R-:W-:Y:S05]  /*8650*/  BSYNC B0 ;  /* 0x0000000000007941 */ /* 0x000fea0003800000 */
.L_x_4636:
[----:B------:R-:W-:Y:S05]  /*8660*/  BRA `(.L_x_4638) ;  /* 0xfffffff800487947 */ /* 0x000fea000383ffff */
.L_x_4620:
[----:B-1----:R1:W2:Y:S02]  /*8670*/  SYNCS.PHASECHK.TRANS64.TRYWAIT P0, [R6+URZ], R5 ;  /* 0x00000005060075a7 */ /* 0x0022a4000800017f */
[----:B--2---:R-:W-:Y:S05]  /*8680*/  @!P0 NANOSLEEP.SYNCS 0x989680 ;  /* 0x009896800000895d */ /* 0x004fea0003900000 */
[----:B------:R-:W2:Y:S02]  /*8690*/  @!P0 SYNCS.PHASECHK.TRANS64 P0, [R6+URZ], R5 ;  /* 0x00000005060085a7 */ /* 0x000ea4000800007f */
[----:B--2---:R-:W-:Y:S05]  /*86a0*/  @!P0 BRA `(.L_x_4620) ;  /* 0xfffffffc00f08947 */ /* 0x004fea000383ffff */
[----:B------:R-:W-:Y:S05]  /*86b0*/  BRA `(.L_x_4639) ;  /* 0xfffffff800887947 */ /* 0x000fea000383ffff */
.L_x_4621:
[----:B--2---:R2:W3:Y:S02]  /*86c0*/  SYNCS.PHASECHK.TRANS64.TRYWAIT P0, [R3+URZ], R2 ;  /* 0x00000002030075a7 */ /* 0x0044e4000800017f */
[----:B---3--:R-:W-:Y:S05]  /*86d0*/  @!P0 NANOSLEEP.SYNCS 0x989680 ;  /* 0x009896800000895d */ /* 0x008fea0003900000 */
[----:B------:R-:W3:Y:S02]  /*86e0*/  @!P0 SYNCS.PHASECHK.TRANS64 P0, [R3+URZ], R2 ;  /* 0x00000002030085a7 */ /* 0x000ee4000800007f */
[----:B---3--:R-:W-:Y:S05]  /*86f0*/  @!P0 BRA `(.L_x_4621) ;  /* 0xfffffffc00f08947 */ /* 0x008fea000383ffff */
[----:B------:R-:W-:Y:S05]  /*8700*/  BRA `(.L_x_4640) ;  /* 0xfffffff8007c7947 */ /* 0x000fea000383ffff */
.L_x_4623:
[----:B--2---:R2:W3:Y:S02]  /*8710*/  SYNCS.PHASECHK.TRANS64.TRYWAIT P0, [R0+URZ], R5 ;  /* 0x00000005000075a7 */ /* 0x0044e4000800017f */
[----:B---3--:R-:W-:Y:S05]  /*8720*/  @!P0 NANOSLEEP.SYNCS 0x989680 ;  /* 0x009896800000895d */ /* 0x008fea0003900000 */
[----:B------:R-:W3:Y:S02]  /*8730*/  @!P0 SYNCS.PHASECHK.TRANS64 P0, [R0+URZ], R5 ;  /* 0x00000005000085a7 */ /* 0x000ee4000800007f */
[----:B---3--:R-:W-:Y:S05]  /*8740*/  @!P0 BRA `(.L_x_4623) ;  /* 0xfffffffc00f08947 */ /* 0x008fea000383ffff */
[----:B------:R-:W-:Y:S05]  /*8750*/  BRA `(.L_x_4641) ;  /* 0xfffffff800807947 */ /* 0x000fea000383ffff */
.L_x_4642:
        /* <DEDUP_REMOVED lines=10> */
.L_x_6587:


//--------------------- .text._ZN7cutlass13device_kernelIN5flash11enable_sm90INS1_16FlashAttnBwdSm90INS1_25CollectiveMainloopBwdSm90ILi2ELi2ELi2EN4cute5tupleIJNS5_1CILi1EEES8_S8_EEENS6_IJNS7_ILi64EEENS7_ILi128EEENS7_ILi96EEEEEENS_6half_tEfNS_4arch4Sm90ELb0ELb1ELb0ELb0ELb1ELb1ELb0ELb0ELi2ELi1ELi2ELi1ELb1EEENS1_24CollectiveEpilogueBwdGQAISD_fSG_Li256ELb0ELb1EEENS1_19SingleTileSchedulerILb0ELb0ELb0ELi128EEEEEEEEEvNT_6ParamsE --------------------------
	.section	.text._ZN7cutlass13device_kernelIN5flash11enable_sm90INS1_16FlashAttnBwdSm90INS1_25CollectiveMainloopBwdSm90ILi2ELi2ELi2EN4cute5tupleIJNS5_1CILi1EEES8_S8_EEENS6_IJNS7_ILi64EEENS7_ILi128EEENS7_ILi96EEEEEENS_6half_tEfNS_4arch4Sm90ELb0ELb1ELb0ELb0ELb1ELb1ELb0ELb0ELi2ELi1ELi2ELi1ELb1EEENS1_24CollectiveEpilogueBwdGQAISD_fSG_Li256ELb0ELb1EEENS1_19SingleTileSchedulerILb0ELb0ELb0ELi128EEEEEEEEEvNT_6ParamsE,"ax",@progbits
	.align	128
.text._ZN7cutlass13device_kernelIN5flash11enable_sm90INS1_16FlashAttnBwdSm90INS1_25CollectiveMainloopBwdSm90ILi2ELi2ELi2EN4cute5tupleIJNS5_1CILi1EEES8_S8_EEENS6_IJNS7_ILi64EEENS7_ILi128EEENS7_ILi96EEEEEENS_6half_tEfNS_4arch4Sm90ELb0ELb1ELb0ELb0ELb1ELb1ELb0ELb0ELi2ELi1ELi2ELi1ELb1EEENS1_24CollectiveEpilogueBwdGQAISD_fSG_Li256ELb0ELb1EEENS1_19SingleTileSchedulerILb0ELb0ELb0ELi128EEEEEEEEEvNT_6ParamsE:
        .type           _ZN7cutlass13device_kernelIN5flash11enable_sm90INS1_16FlashAttnBwdSm90INS1_25CollectiveMainloopBwdSm90ILi2ELi2ELi2EN4cute5tupleIJNS5_1CILi1EEES8_S8_EEENS6_IJNS7_ILi64EEENS7_ILi128EEENS7_ILi96EEEEEENS_6half_tEfNS_4arch4Sm90ELb0ELb1ELb0ELb0ELb1ELb1ELb0ELb0ELi2ELi1ELi2ELi1ELb1EEENS1_24CollectiveEpilogueBwdGQAISD_fSG_Li256ELb0ELb1EEENS1_19SingleTileSchedulerILb0ELb0ELb0ELi128EEEEEEEEEvNT_6ParamsE,@function
        .size           _ZN7cutlass13device_kernelIN5flash11enable_sm90INS1_16FlashAttnBwdSm90INS1_25CollectiveMainloopBwdSm90ILi2ELi2ELi2EN4cute5tupleIJNS5_1CILi1EEES8_S8_EEENS6_IJNS7_ILi64EEENS7_ILi128EEENS7_ILi96EEEEEENS_6half_tEfNS_4arch4Sm90ELb0ELb1ELb0ELb0ELb1ELb1ELb0ELb0ELi2ELi1ELi2ELi1ELb1EEENS1_24CollectiveEpilogueBwdGQAISD_fSG_Li256ELb0ELb1EEENS1_19SingleTileSchedulerILb0ELb0ELb0ELi128EEEEEEEEEvNT_6ParamsE,(.L_x_6588 - _ZN7cutlass13device_kernelIN5flash11enable_sm90INS1_16FlashAttnBwdSm90INS1_25CollectiveMainloopBwdSm90ILi2ELi2ELi2EN4cute5tupleIJNS5_1CILi1EEES8_S8_EEENS6_IJNS7_ILi64EEENS7_ILi128EEENS7_ILi96EEEEEENS_6half_tEfNS_4arch4Sm90ELb0ELb1ELb0ELb0ELb1ELb1ELb0ELb0ELi2ELi1ELi2ELi1ELb1EEENS1_24CollectiveEpilogueBwdGQAISD_fSG_Li256ELb0ELb1EEENS1_19SingleTileSchedulerILb0ELb0ELb0ELi128EEEEEEEEEvNT_6ParamsE)
        .other          _ZN7cutlass13device_kernelIN5flash11enable_sm90INS1_16FlashAttnBwdSm90INS1_25CollectiveMainloopBwdSm90ILi2ELi2ELi2EN4cute5tupleIJNS5_1CILi1EEES8_S8_EEENS6_IJNS7_ILi64EEENS7_ILi128EEENS7_ILi96EEEEEENS_6half_tEfNS_4arch4Sm90ELb0ELb1ELb0ELb0ELb1ELb1ELb0ELb0ELi2ELi1ELi2ELi1ELb1EEENS1_24CollectiveEpilogueBwdGQAISD_fSG_Li256ELb0ELb1EEENS1_19SingleTileSchedulerILb0ELb0ELb0ELi128EEEEEEEEEvNT_6ParamsE,@"STO_CUDA_ENTRY STV_DEFAULT"
_ZN7cutlass13device_kernelIN5flash11enable_sm90INS1_16FlashAttnBwdSm90INS1_25CollectiveMainloopBwdSm90ILi2ELi2ELi2EN4cute5tupleIJNS5_1CILi1EEES8_S8_EEENS6_IJNS7_ILi64EEENS7_ILi128EEENS7_ILi96EEEEEENS_6half_tEfNS_4arch4Sm90ELb0ELb1ELb0ELb0ELb1ELb1ELb0ELb0ELi2ELi1ELi2ELi1ELb1EEENS1_24CollectiveEpilogueBwdGQAISD_fSG_Li256ELb0ELb1EEENS1_19SingleTileSchedulerILb0ELb0ELb0ELi128EEEEEEEEEvNT_6ParamsE:
        /* <DEDUP_REMOVED lines=24> */
.L_x_4644:
[----:B------:R-:W-:Y:S05]  /*0180*/  BSYNC B0 ;  /* 0x0000000000007941 */ /* 0x000fea0003800000 */
.L_x_4643:
        /* <DEDUP_REMOVED lines=37> */
.L_x_4645:
        /* <DEDUP_REMOVED lines=22> */
.L_x_4646:
[----:B------:R-:W-:Y:S01]  /*0540*/  PLOP3.LUT P0, PT, PT, PT, UP0, 0x80, 0x0 ;  /* 0x000000000000781c */ /* 0x000fe20003f0f008 */
[----:B------:R-:W-:Y:S01]  /*0550*/  NOP ;  /* 0x0000000000007918 */ /* 0x000fe20000000000 */
[----:B------:R-:W-:Y:S01]  /*0560*/  ULDC.64 UR46, c[0x0][0x208] ;  /* 0x00008200002e7ab9 */ /* 0x000fe20000000a00 */
[----:B------:R-:W-:Y:S01]  /*0570*/  BSSY B6, `(.L_x_4647) ;  /* 0x0000904000067945 */ /* 0x000fe20003800000 */
[----:B-12-4-:R-:W-:Y:S09]  /*0580*/  BAR.SYNC.DEFER_BLOCKING 0x0 ;  /* 0x0000000000007b1d */ /* 0x016ff20000010000 */
[----:B------:R-:W-:Y:S05]  /*0590*/  @!P0 BRA `(.L_x_4648) ;  /* 0x0000004c00788947 */ /* 0x000fea0003800000 */
.L_x_4649:
        /* <DEDUP_REMOVED lines=85> */
.L_x_4651:
        /* <DEDUP_REMOVED lines=28> */
.L_x_4654:
        /* <DEDUP_REMOVED lines=15> */
.L_x_4653:
        /* <DEDUP_REMOVED lines=22> */
.L_x_4656:
        /* <DEDUP_REMOVED lines=15> */
.L_x_4655:
[----:B------:R-:W-:Y:S01]  /*0ff0*/  SHF.R.S32.HI R25, RZ, 0x1f, R22 ;  /* 0x0000001fff197819 */ /* 0x000fe20000011416 */
[----:B------:R-:W-:-:S03]  /*1000*/  UMOV UR4, 0xffffffff ;  /* 0xffffffff00047882 */ /* 0x000fc60000000000 */
[----:B------:R-:W-:-:S04]  /*1010*/  LEA.HI R0, R25, R22, RZ, 0x7 ;  /* 0x0000001619007211 */ /* 0x000fc800078f38ff */
[----:B------:R-:W-:Y:S01]  /*1020*/  SHF.R.S32.HI R16, RZ, 0x7, R0 ;  /* 0x00000007ff107819 */ /* 0x000fe20000011400 */
[----:B------:R-:W-:Y:S06]  /*1030*/  BRA.DIV UR4, `(.L_x_4657) ;  /* 0x0000008604647947 */ /* 0x000fec000b800000 */
[----:B------:R1:W2:Y:S02]  /*1040*/  SHFL.IDX PT, R14, R16, RZ, 0x1f ;  /* 0x00001fff100e7589 */ /* 0x0002a400000e0000 */
.L_x_4770:
        /* <DEDUP_REMOVED lines=15> */
.L_x_4658:
        /* <DEDUP_REMOVED lines=19> */
.L_x_4660:
        /* <DEDUP_REMOVED lines=125> */
.L_x_4671:
[----:B------:R-:W-:-:S06]  /*1a40*/  UISETP.NE.AND UP0, UPT, UR16, 0x3, UPT ;  /* 0x000000031000788c */ /* 0x000fcc000bf05270 */
[----:B------:R-:W-:-:S13]  /*1a50*/  PLOP3.LUT P6, PT, PT, PT, UP0, 0x80, 0x0 ;  /* 0x000000000000781c */ /* 0x000fda0003fcf008 */
[----:B-1----:R-:W-:Y:S05]  /*1a60*/  @!P6 BRA `(.L_x_4661) ;  /* 0x000000000004e947 */ /* 0x002fea0003800000 */
[----:B------:R-:W-:Y:S01]  /*1a70*/  BPT.TRAP 0x1 ;  /* 0x000000040000795c */ /* 0x000fe20000300000 */
.L_x_4661:
[----:B------:R-:W-:Y:S01]  /*1a80*/  R2UR UR6, R18 ;  /* 0x00000000120672ca */ /* 0x000fe200000e0000 */
[----:B------:R-:W-:-:S05]  /*1a90*/  IMAD.U32 R16, RZ, RZ, UR4 ;  /* 0x00000004ff107e24 */ /* 0x000fca000f8e00ff */
[----:B------:R-:W-:-:S07]  /*1aa0*/  SHF.L.U32 R16, R16, 0x1f, RZ ;  /* 0x0000001f10107819 */ /* 0x000fce00000006ff */
[----:B------:R-:W-:-:S09]  /*1ab0*/  ULEA UR6, UR5, UR6, 0x3 ;  /* 0x0000000605067291 */ /* 0x000fd2000f8e183f */
[----:B------:R1:W2:Y:S01]  /*1ac0*/  SYNCS.PHASECHK.TRANS64.TRYWAIT P0, [UR6+0x26810], R16 ;  /* 0x02681010ff0075a7 */ /* 0x0002a20008000146 */
[----:B------:R-:W-:Y:S05]  /*1ad0*/  @!P6 BRA `(.L_x_4662) ;  /* 0x000000000004e947 */ /* 0x000fea0003800000 */
[----:B------:R-:W-:Y:S01]  /*1ae0*/  BPT.TRAP 0x1 ;  /* 0x000000040000795c */ /* 0x000fe20000300000 */
.L_x_4662:
[----:B--2---:R-:W-:Y:S05]  /*1af0*/  @P0 BRA `(.L_x_4663) ;  /* 0x0000000000080947 */ /* 0x004fea0003800000 */
[----:B------:R-:W2:Y:S02]  /*1b00*/  SYNCS.PHASECHK.TRANS64.TRYWAIT P0, [UR6+0x26810], R16 ;  /* 0x02681010ff0075a7 */ /* 0x000ea40008000146 */
[----:B--2---:R-:W-:Y:S05]  /*1b10*/  @!P0 BRA `(.L_x_4664) ;  /* 0x0000007800e08947 */ /* 0x004fea0003800000 */
.L_x_4663:
        /* <DEDUP_REMOVED lines=66> */
.L_x_4665:
[----:B------:R1:W1:Y:S01]  /*1f40*/  SYNCS.PHASECHK.TRANS64.TRYWAIT P0, [UR6+0x26830], R16 ;  /* 0x02683010ff0075a7 */ /* 0x0002620008000146 */
[----:B------:R-:W-:Y:S05]  /*1f50*/  @!P6 BRA `(.L_x_4666) ;  /* 0x000000000004e947 */ /* 0x000fea0003800000 */
[----:B------:R-:W-:Y:S01]  /*1f60*/  BPT.TRAP 0x1 ;  /* 0x000000040000795c */ /* 0x000fe20000300000 */
.L_x_4666:
[----:B-1----:R-:W-:Y:S05]  /*1f70*/  @P0 BRA `(.L_x_4667) ;  /* 0x0000000000080947 */ /* 0x002fea0003800000 */
[----:B------:R-:W1:Y:S02]  /*1f80*/  SYNCS.PHASECHK.TRANS64.TRYWAIT P0, [UR6+0x26830], R16 ;  /* 0x02683010ff0075a7 */ /* 0x000e640008000146 */
[----:B-1----:R-:W-:Y:S05]  /*1f90*/  @!P0 BRA `(.L_x_4668) ;  /* 0x0000007400d88947 */ /* 0x002fea0003800000 */
.L_x_4667:
        /* <DEDUP_REMOVED lines=140> */
[----:B------:R-:W-:Y:S01]  /*2860*/  FSEL R155, R170, -INF , !P1 ;  /* 0xff800000aa9b7808 */ /* 0x000fe20004800000 */
[----:B------:R-:W-:Y:S01]  /*2870*/  FFMA.FTZ R211, R14, UR18, -R15 ;  /* 0x000000120ed37c23 */ /* 0x000fe2000801080f */
[----:B------:R-:W-:Y:S01]  /*2880*/  ISETP.GE.AND P5, PT, R156, 0x28, PT ;  /* 0x000000289c00780c */ /* 0x000fe20003fa6270 */
[----:B------:R-:W-:Y:S01]  /*2890*/  FFMA.FTZ R158, R154, UR18, -R9 ;  /* 0x000000129a9e7c23 */ /* 0x000fe20008010809 */
[----:B------:R-:W-:Y:S01]  /*28a0*/  ISETP.GE.AND P3, PT, R156, 0x29, PT ;  /* 0x000000299c00780c */ /* 0x000fe20003f66270 */
[----:B------:R-:W-:Y:S01]  /*28b0*/  FFMA.FTZ R167, R155, UR18, -R8 ;  /* 0x000000129ba77c23 */ /* 0x000fe20008010808 */
[C---:B------:R-:W-:Y:S01]  /*28c0*/  ISETP.GT.OR P5, PT, R214.reuse, 0x28, !P5 ;  /* 0x00000028d600780c */ /* 0x040fe20006fa4670 */
[----:B------:R-:W-:Y:S01]  /*28d0*/  MUFU.EX2 R166, R166 ;  /* 0x000000a600a67308 */ /* 0x000fe20000000800 */
[----:B------:R-:W-:-:S02]  /*28e0*/  ISETP.GT.OR P3, PT, R214, 0x29, !P3 ;  /* 0x00000029d600780c */ /* 0x000fc40005f64670 */
[C---:B------:R-:W-:Y:S02]  /*28f0*/  ISETP.GE.AND P2, PT, R217.reuse, 0x30, PT ;  /* 0x00000030d900780c */ /* 0x040fe40003f46270 */
[----:B------:R-:W-:Y:S02]  /*2900*/  ISETP.GE.AND P4, PT, R217, 0x31, PT ;  /* 0x00000031d900780c */ /* 0x000fe40003f86270 */
[----:B----4-:R-:W-:Y:S01]  /*2910*/  FSEL R157, R174, -INF , !P5 ;  /* 0xff800000ae9d7808 */ /* 0x010fe20006800000 */
[----:B------:R-:W-:Y:S01]  /*2920*/  MUFU.EX2 R211, R211 ;  /* 0x000000d300d37308 */ /* 0x000fe20000000800 */
[----:B------:R-:W-:Y:S02]  /*2930*/  FSEL R170, R175, -INF , !P3 ;  /* 0xff800000afaa7808 */ /* 0x000fe40005800000 */
[----:B------:R-:W-:Y:S01]  /*2940*/  ISETP.GT.OR P2, PT, R216, 0x30, !P2 ;  /* 0x00000030d800780c */ /* 0x000fe20005744670 */
[----:B------:R-:W-:Y:S01]  /*2950*/  FFMA.FTZ R175, R157, UR18, -R6 ;  /* 0x000000129daf7c23 */ /* 0x000fe20008010806 */
[----:B------:R-:W-:-:S02]  /*2960*/  WARPGROUP.DEPBAR.LE gsb0, 0x0 ;  /* 0x00008000000079c5 */ /* 0x000fc40000010000 */
[----:B------:R-:W-:Y:S01]  /*2970*/  WARPGROUP.ARRIVE ;  /* 0x00000000000079c5 */ /* 0x000fe20000000000 */
[----:B------:R-:W-:Y:S01]  /*2980*/  ISETP.GT.OR P4, PT, R216, 0x31, !P4 ;  /* 0x00000031d800780c */ /* 0x000fe20006784670 */
        /* <DEDUP_REMOVED lines=12> */
[C---:B------:R-:W-:Y:S01]  /*2a50*/  ISETP.GE.AND P5, PT, R156.reuse, 0x38, PT ;  /* 0x000000389c00780c */ /* 0x040fe20003fa6270 */
[----:B------:R-:W5:Y:S01]  /*2a60*/  MUFU.EX2 R175, R175 ;  /* 0x000000af00af7308 */ /* 0x000f620000000800 */
[----:B------:R-:W-:-:S02]  /*2a70*/  ISETP.GE.AND P3, PT, R156, 0x39, PT ;  /* 0x000000399c00780c */ /* 0x000fc40003f66270 */
[C---:B------:R-:W-:Y:S02]  /*2a80*/  ISETP.GE.AND P1, PT, R217.reuse, 0x38, PT ;  /* 0x00000038d900780c */ /* 0x040fe40003f26270 */
[----:B------:R-:W-:Y:S02]  /*2a90*/  ISETP.GE.AND P0, PT, R217, 0x39, PT ;  /* 0x00000039d900780c */ /* 0x000fe40003f06270 */
[----:B------:R-:W-:Y:S01]  /*2aa0*/  ISETP.GT.OR P4, PT, R214, 0x31, !P4 ;  /* 0x00000031d600780c */ /* 0x000fe20006784670 */
[----:B------:R-:W-:Y:S01]  /*2ab0*/  MUFU.EX2 R169, R169 ;  /* 0x000000a900a97308 */ /* 0x000fe20000000800 */
[C---:B------:R-:W-:Y:S02]  /*2ac0*/  ISETP.GT.OR P1, PT, R216.reuse, 0x38, !P1 ;  /* 0x00000038d800780c */ /* 0x040fe40004f24670 */
[----:B------:R-:W-:Y:S02]  /*2ad0*/  ISETP.GT.OR P0, PT, R216, 0x39, !P0 ;  /* 0x00000039d800780c */ /* 0x000fe40004704670 */
[----:B------:R-:W-:-:S02]  /*2ae0*/  ISETP.GT.OR P2, PT, R214, 0x30, !P2 ;  /* 0x00000030d600780c */ /* 0x000fc40005744670 */
[C---:B------:R-:W-:Y:S01]  /*2af0*/  ISETP.GT.OR P5, PT, R214.reuse, 0x38, !P5 ;  /* 0x00000038d600780c */ /* 0x040fe20006fa4670 */
[----:B------:R-:W-:Y:S01]  /*2b00*/  MUFU.EX2 R168, R168 ;  /* 0x000000a800a87308 */ /* 0x000fe20000000800 */
[----:B------:R-:W-:Y:S02]  /*2b10*/  ISETP.GT.OR P3, PT, R214, 0x39, !P3 ;  /* 0x00000039d600780c */ /* 0x000fe40005f64670 */
        /* <DEDUP_REMOVED lines=56> */
[----:B-----5:R-:W-:Y:S01]  /*2ea0*/  FADD.FTZ R126, R131, -R155 ;  /* 0x8000009b837e7221 */ /* 0x020fe20000010000 */
[----:B------:R-:W-:Y:S01]  /*2eb0*/  FMUL.FTZ R121, R22, R121 ;  /* 0x0000007916797220 */ /* 0x000fe20000410000 */
[----:B------:R-:W-:Y:S01]  /*2ec0*/  FMUL.FTZ R8, R213, R8 ;  /* 0x00000008d5087220 */ /* 0x000fe20000410000 */
[----:B--2---:R-:W-:Y:S01]  /*2ed0*/  FADD.FTZ R131, R140, -R6 ;  /* 0x800000068c837221 */ /* 0x004fe20000010000 */
[----:B------:R-:W-:Y:S01]  /*2ee0*/  FADD.FTZ R123, R128, -R154 ;  /* 0x8000009a807b7221 */ /* 0x000fe20000010000 */
[----:B------:R-:W-:Y:S01]  /*2ef0*/  FADD.FTZ R6, R142, -R6 ;  /* 0x800000068e067221 */ /* 0x000fe20000010000 */
[----:B------:R-:W-:Y:S01]  /*2f00*/  FADD.FTZ R143, R143, -R7 ;  /* 0x800000078f8f7221 */ /* 0x000fe20000010000 */
[----:B------:R-:W1:Y:S01]  /*2f10*/  MUFU.EX2 R9, R208 ;  /* 0x000000d000097308 */ /* 0x000e620000000800 */
[----:B------:R-:W-:Y:S01]  /*2f20*/  FADD.FTZ R128, R133, -R157 ;  /* 0x8000009d85807221 */ /* 0x000fe20000010000 */
        /* <DEDUP_REMOVED lines=272> */
.L_x_4669:
        /* <DEDUP_REMOVED lines=44> */
.L_x_4670:
        /* <DEDUP_REMOVED lines=62> */
.L_x_4652:
        /* <DEDUP_REMOVED lines=89> */
.L_x_4674:
[----:B------:R-:W2:Y:S04]  /*4c60*/  LDG.E.STRONG.GPU R4, desc[UR46][R2.64] ;  /* 0x0000002e02047981 */ /* 0x000ea8000c1ef900 */
[----:B--2---:R-:W-:Y:S01]  /*4c70*/  CCTL.IVALL ;  /* 0x00000000ff00798f */ /* 0x004fe20002000000 */
[----:B------:R-:W-:Y:S05]  /*4c80*/  YIELD ;  /* 0x0000000000007946 */ /* 0x000fea0003800000 */
[----:B------:R-:W-:-:S13]  /*4c90*/  ISETP.NE.AND P0, PT, R4, UR14, PT ;  /* 0x0000000e04007c0c */ /* 0x000fda000bf05270 */
[----:B------:R-:W-:Y:S05]  /*4ca0*/  @P0 BRA `(.L_x_4674) ;  /* 0xfffffffc00ec0947 */ /* 0x000fea000383ffff */
.L_x_4673:
[----:B------:R-:W-:Y:S05]  /*4cb0*/  BSYNC B0 ;  /* 0x0000000000007941 */ /* 0x000fea0003800000 */
.L_x_4672:
[----:B------:R-:W-:-:S03]  /*4cc0*/  UMOV UR4, 0xffffffff ;  /* 0xffffffff00047882 */ /* 0x000fc60000000000 */
[----:B------:R-:W-:Y:S05]  /*4cd0*/  BRA.DIV UR4, `(.L_x_4675) ;  /* 0x0000004a04a07947 */ /* 0x000fea000b800000 */
[----:B------:R-:W-:Y:S01]  /*4ce0*/  NOP ;  /* 0x0000000000007918 */ /* 0x000fe20000000000 */
.L_x_4773:
        /* <DEDUP_REMOVED lines=15> */
.L_x_4678:
[----:B------:R-:W-:Y:S01]  /*4de0*/  @P0 ELECT P2, URZ, PT ;  /* 0x00000000003f082f */ /* 0x000fe20003840000 */
[----:B------:R2:W-:-:S12]  /*4df0*/  UBLKRED.G.S.ADD.F32.RN [UR4], [UR10], UR6, desc[UR8] ;  /* 0x000008040a0073bb */ /* 0x0005d800080a1406 */
[----:B------:R-:W-:Y:S02]  /*4e00*/  @P2 PLOP3.LUT P0, PT, P2, PT, PT, 0x8, 0x0 ;  /* 0x000000000000281c */ /* 0x000fe4000170e170 */
[----:B------:R-:W-:-:S11]  /*4e10*/  PLOP3.LUT P2, PT, PT, PT, PT, 0x8, 0x0 ;  /* 0x000000000000781c */ /* 0x000fd60003f4e170 */
[----:B--2---:R-:W-:Y:S05]  /*4e20*/  @P0 BRA.U.ANY `(.L_x_4678) ;  /* 0xfffffffd00ec0947 */ /* 0x004fea000393ffff */
[----:B------:R0:W-:Y:S01]  /*4e30*/  UTMACMDFLUSH ;  /* 0x00000000000079b7 */ /* 0x0001e20000000000 */
[----:B------:R-:W-:-:S04]  /*4e40*/  DEPBAR.LE SB0, 0x0 ;  /* 0x000080000000791a */ /* 0x000fc80000000000 */
.L_x_4677:
[----:B------:R-:W-:Y:S05]  /*4e50*/  BSYNC B0 ;  /* 0x0000000000007941 */ /* 0x000fea0003800000 */
.L_x_4676:
        /* <DEDUP_REMOVED lines=14> */
.L_x_4680:
[----:B------:R-:W-:Y:S05]  /*4f40*/  BSYNC B0 ;  /* 0x0000000000007941 */ /* 0x000fea0003800000 */
.L_x_4679:
        /* <DEDUP_REMOVED lines=20> */
.L_x_4683:
[----:B-12---:R-:W2:Y:S04]  /*5090*/  LDG.E.STRONG.GPU R0, desc[UR46][R2.64] ;  /* 0x0000002e02007981 */ /* 0x006ea8000c1ef900 */
[----:B--2---:R-:W-:Y:S01]  /*50a0*/  CCTL.IVALL ;  /* 0x00000000ff00798f */ /* 0x004fe20002000000 */
[----:B------:R-:W-:Y:S05]  /*50b0*/  YIELD ;  /* 0x0000000000007946 */ /* 0x000fea0003800000 */
[----:B------:R-:W-:-:S13]  /*50c0*/  ISETP.NE.AND P0, PT, R0, UR14, PT ;  /* 0x0000000e00007c0c */ /* 0x000fda000bf05270 */
[----:B------:R-:W-:Y:S05]  /*50d0*/  @P0 BRA `(.L_x_4683) ;  /* 0xfffffffc00ec0947 */ /* 0x000fea000383ffff */
.L_x_4682:
[----:B------:R-:W-:Y:S05]  /*50e0*/  BSYNC B0 ;  /* 0x0000000000007941 */ /* 0x000fea0003800000 */
.L_x_4681:
[----:B------:R-:W-:-:S03]  /*50f0*/  UMOV UR4, 0xffffffff ;  /* 0xffffffff00047882 */ /* 0x000fc60000000000 */
[----:B------:R-:W-:Y:S05]  /*5100*/  BRA.DIV UR4, `(.L_x_4684) ;  /* 0x0000004604b07947 */ /* 0x000fea000b800000 */
[----:B------:R-:W-:Y:S01]  /*5110*/  NOP ;  /* 0x0000000000007918 */ /* 0x000fe20000000000 */
.L_x_4776:
        /* <DEDUP_REMOVED lines=16> */
.L_x_4687:
[----:B------:R-:W-:Y:S01]  /*5220*/  @P0 ELECT P2, URZ, PT ;  /* 0x00000000003f082f */ /* 0x000fe20003840000 */
[----:B------:R3:W-:-:S12]  /*5230*/  UBLKRED.G.S.ADD.F32.RN [UR4], [UR10], UR6, desc[UR8] ;  /* 0x000008040a0073bb */ /* 0x0007d800080a1406 */
[----:B------:R-:W-:Y:S02]  /*5240*/  @P2 PLOP3.LUT P0, PT, P2, PT, PT, 0x8, 0x0 ;  /* 0x000000000000281c */ /* 0x000fe4000170e170 */
[----:B------:R-:W-:-:S11]  /*5250*/  PLOP3.LUT P2, PT, PT, PT, PT, 0x8, 0x0 ;  /* 0x000000000000781c */ /* 0x000fd60003f4e170 */
[----:B---3--:R-:W-:Y:S05]  /*5260*/  @P0 BRA.U.ANY `(.L_x_4687) ;  /* 0xfffffffd00ec0947 */ /* 0x008fea000393ffff */
[----:B------:R0:W-:Y:S01]  /*5270*/  UTMACMDFLUSH ;  /* 0x00000000000079b7 */ /* 0x0001e20000000000 */
[----:B------:R-:W-:-:S04]  /*5280*/  DEPBAR.LE SB0, 0x0 ;  /* 0x000080000000791a */ /* 0x000fc80000000000 */
.L_x_4686:
[----:B------:R-:W-:Y:S05]  /*5290*/  BSYNC B0 ;  /* 0x0000000000007941 */ /* 0x000fea0003800000 */
.L_x_4685:
        /* <DEDUP_REMOVED lines=14> */
.L_x_4648:
        /* <DEDUP_REMOVED lines=33> */
.L_x_4689:
[----:B------:R-:W-:-:S05]  /*5590*/  UMOV UR11, UR5 ;  /* 0x00000005000b7c82 */ /* 0x000fca0008000000 */
.L_x_4690:
        /* <DEDUP_REMOVED lines=48> */
.L_x_4695:
[----:B------:R-:W2:Y:S04]  /*58a0*/  LDG.E.STRONG.GPU R0, desc[UR46][R2.64] ;  /* 0x0000002e02007981 */ /* 0x000ea8000c1ef900 */
[----:B--2---:R-:W-:Y:S01]  /*58b0*/  CCTL.IVALL ;  /* 0x00000000ff00798f */ /* 0x004fe20002000000 */
[----:B------:R-:W-:Y:S05]  /*58c0*/  YIELD ;  /* 0x0000000000007946 */ /* 0x000fea0003800000 */
[----:B------:R-:W-:-:S13]  /*58d0*/  ISETP.NE.AND P1, PT, R0, UR23, PT ;  /* 0x0000001700007c0c */ /* 0x000fda000bf25270 */
[----:B------:R-:W-:Y:S05]  /*58e0*/  @P1 BRA `(.L_x_4695) ;  /* 0xfffffffc00ec1947 */ /* 0x000fea000383ffff */
.L_x_4694:
[----:B------:R-:W-:Y:S05]  /*58f0*/  BSYNC B0 ;  /* 0x0000000000007941 */ /* 0x000fea0003800000 */
.L_x_4693:
[----:B------:R-:W-:-:S03]  /*5900*/  UMOV UR4, 0xffffffff ;  /* 0xffffffff00047882 */ /* 0x000fc60000000000 */
[----:B------:R-:W-:Y:S05]  /*5910*/  BRA.DIV UR4, `(.L_x_4696) ;  /* 0x0000003e04c87947 */ /* 0x000fea000b800000 */
[----:B------:R-:W-:Y:S01]  /*5920*/  NOP ;  /* 0x0000000000007918 */ /* 0x000fe20000000000 */
.L_x_4779:
        /* <DEDUP_REMOVED lines=22> */
.L_x_4698:
[----:B------:R-:W-:Y:S05]  /*5a90*/  BSYNC B0 ;  /* 0x0000000000007941 */ /* 0x000fea0003800000 */
.L_x_4697:
        /* <DEDUP_REMOVED lines=20> */
.L_x_4700:
[----:B------:R-:W-:Y:S05]  /*5be0*/  BSYNC B0 ;  /* 0x0000000000007941 */ /* 0x000fea0003800000 */
.L_x_4699:
[----:B------:R-:W-:Y:S06]  /*5bf0*/  BAR.ARV 0xa, 0xa0 ;  /* 0x0282800000007b1d */ /* 0x000fec0000002000 */
[----:B------:R-:W-:Y:S04]  /*5c00*/  BSSY B0, `(.L_x_4701) ;  /* 0x0000003000007945 */ /* 0x000fe80003800000 */
[----:B------:R-:W-:Y:S05]  /*5c10*/  @!P0 BRA `(.L_x_4702) ;  /* 0x0000000000048947 */ /* 0x000fea0003800000 */
[----:B------:R-:W-:-:S04]  /*5c20*/  DEPBAR.LE SB0, 0x0 ;  /* 0x000080000000791a */ /* 0x000fc80000000000 */
.L_x_4702:
[----:B------:R-:W-:Y:S05]  /*5c30*/  BSYNC B0 ;  /* 0x0000000000007941 */ /* 0x000fea0003800000 */
.L_x_4701:
        /* <DEDUP_REMOVED lines=19> */
.L_x_4704:
[----:B------:R-:W-:Y:S05]  /*5d70*/  BSYNC B0 ;  /* 0x0000000000007941 */ /* 0x000fea0003800000 */
.L_x_4703:
[----:B------:R-:W-:Y:S01]  /*5d80*/  UIADD3 UR18, UR6, 0x1, URZ ;  /* 0x0000000106127890 */ /* 0x000fe2000fffe03f */
[----:B------:R-:W-:Y:S11]  /*5d90*/  BRA `(.L_x_4705) ;  /* 0x0000000000047947 */ /* 0x000ff60003800000 */
.L_x_4692:
[----:B------:R-:W-:-:S05]  /*5da0*/  UMOV UR18, UR6 ;  /* 0x0000000600127c82 */ /* 0x000fca0008000000 */
.L_x_4705:
        /* <DEDUP_REMOVED lines=12> */
.L_x_4730:
        /* <DEDUP_REMOVED lines=11> */
.L_x_4708:
[----:B------:R-:W2:Y:S04]  /*5f20*/  LDG.E.STRONG.GPU R0, desc[UR46][R2.64] ;  /* 0x0000002e02007981 */ /* 0x000ea8000c1ef900 */
[----:B--2---:R-:W-:Y:S01]  /*5f30*/  CCTL.IVALL ;  /* 0x00000000ff00798f */ /* 0x004fe20002000000 */
[----:B------:R-:W-:Y:S05]  /*5f40*/  YIELD ;  /* 0x0000000000007946 */ /* 0x000fea0003800000 */
[----:B------:R-:W-:-:S13]  /*5f50*/  ISETP.NE.AND P1, PT, R0, UR23, PT ;  /* 0x0000001700007c0c */ /* 0x000fda000bf25270 */
[----:B------:R-:W-:Y:S05]  /*5f60*/  @P1 BRA `(.L_x_4708) ;  /* 0xfffffffc00ec1947 */ /* 0x000fea000383ffff */
.L_x_4707:
[----:B------:R-:W-:Y:S05]  /*5f70*/  BSYNC B0 ;  /* 0x0000000000007941 */ /* 0x000fea0003800000 */
.L_x_4706:
[----:B------:R-:W-:-:S03]  /*5f80*/  UMOV UR16, 0xffffffff ;  /* 0xffffffff00107882 */ /* 0x000fc60000000000 */
[----:B------:R-:W-:Y:S05]  /*5f90*/  BRA.DIV UR16, `(.L_x_4709) ;  /* 0x0000003a10447947 */ /* 0x000fea000b800000 */
[----:B------:R-:W-:Y:S01]  /*5fa0*/  NOP ;  /* 0x0000000000007918 */ /* 0x000fe20000000000 */
.L_x_4782:
        /* <DEDUP_REMOVED lines=19> */
.L_x_4711:
[----:B------:R-:W-:Y:S05]  /*60e0*/  BSYNC B0 ;  /* 0x0000000000007941 */ /* 0x000fea0003800000 */
.L_x_4710:
        /* <DEDUP_REMOVED lines=15> */
.L_x_4713:
[----:B------:R-:W-:Y:S05]  /*61e0*/  BSYNC B0 ;  /* 0x0000000000007941 */ /* 0x000fea0003800000 */
.L_x_4712:
[----:B------:R-:W-:Y:S06]  /*61f0*/  BAR.ARV 0xa, 0xa0 ;  /* 0x0282800000007b1d */ /* 0x000fec0000002000 */
[----:B------:R-:W-:Y:S04]  /*6200*/  BSSY B0, `(.L_x_4714) ;  /* 0x0000003000007945 */ /* 0x000fe80003800000 */
[----:B------:R-:W-:Y:S05]  /*6210*/  @!P0 BRA `(.L_x_4715) ;  /* 0x0000000000048947 */ /* 0x000fea0003800000 */
[----:B------:R-:W-:-:S04]  /*6220*/  DEPBAR.LE SB0, 0x0 ;  /* 0x000080000000791a */ /* 0x000fc80000000000 */
.L_x_4715:
[----:B------:R-:W-:Y:S05]  /*6230*/  BSYNC B0 ;  /* 0x0000000000007941 */ /* 0x000fea0003800000 */
.L_x_4714:
        /* <DEDUP_REMOVED lines=19> */
.L_x_4717:
[----:B------:R-:W-:Y:S05]  /*6370*/  BSYNC B0 ;  /* 0x0000000000007941 */ /* 0x000fea0003800000 */
.L_x_4716:
        /* <DEDUP_REMOVED lines=9> */
.L_x_4720:
[----:B------:R-:W2:Y:S04]  /*6410*/  LDG.E.STRONG.GPU R0, desc[UR46][R2.64] ;  /* 0x0000002e02007981 */ /* 0x000ea8000c1ef900 */
[----:B--2---:R-:W-:Y:S01]  /*6420*/  CCTL.IVALL ;  /* 0x00000000ff00798f */ /* 0x004fe20002000000 */
[----:B------:R-:W-:Y:S05]  /*6430*/  YIELD ;  /* 0x0000000000007946 */ /* 0x000fea0003800000 */
[----:B------:R-:W-:-:S13]  /*6440*/  ISETP.NE.AND P1, PT, R0, UR23, PT ;  /* 0x0000001700007c0c */ /* 0x000fda000bf25270 */
[----:B------:R-:W-:Y:S05]  /*6450*/  @P1 BRA `(.L_x_4720) ;  /* 0xfffffffc00ec1947 */ /* 0x000fea000383ffff */
.L_x_4719:
[----:B------:R-:W-:Y:S05]  /*6460*/  BSYNC B0 ;  /* 0x0000000000007941 */ /* 0x000fea0003800000 */
.L_x_4718:
[----:B------:R-:W-:-:S03]  /*6470*/  UMOV UR12, 0xffffffff ;  /* 0xffffffff000c7882 */ /* 0x000fc60000000000 */
[----:B------:R-:W-:Y:S05]  /*6480*/  BRA.DIV UR12, `(.L_x_4721) ;  /* 0x000000360c247947 */ /* 0x000fea000b800000 */
[----:B------:R-:W-:Y:S01]  /*6490*/  NOP ;  /* 0x0000000000007918 */ /* 0x000fe20000000000 */
.L_x_4785:
        /* <DEDUP_REMOVED lines=15> */
.L_x_4723:
[----:B------:R-:W-:Y:S05]  /*6590*/  BSYNC B0 ;  /* 0x0000000000007941 */ /* 0x000fea0003800000 */
.L_x_4722:
        /* <DEDUP_REMOVED lines=15> */
.L_x_4725:
[----:B------:R-:W-:Y:S05]  /*6690*/  BSYNC B0 ;  /* 0x0000000000007941 */ /* 0x000fea0003800000 */
.L_x_4724:
[----:B------:R-:W-:Y:S06]  /*66a0*/  BAR.ARV 0xa, 0xa0 ;  /* 0x0282800000007b1d */ /* 0x000fec0000002000 */
[----:B------:R-:W-:Y:S04]  /*66b0*/  BSSY B0, `(.L_x_4726) ;  /* 0x0000003000007945 */ /* 0x000fe80003800000 */
[----:B------:R-:W-:Y:S05]  /*66c0*/  @!P0 BRA `(.L_x_4727) ;  /* 0x0000000000048947 */ /* 0x000fea0003800000 */
[----:B------:R-:W-:-:S04]  /*66d0*/  DEPBAR.LE SB0, 0x0 ;  /* 0x000080000000791a */ /* 0x000fc80000000000 */
.L_x_4727:
[----:B------:R-:W-:Y:S05]  /*66e0*/  BSYNC B0 ;  /* 0x0000000000007941 */ /* 0x000fea0003800000 */
.L_x_4726:
        /* <DEDUP_REMOVED lines=19> */
.L_x_4729:
[----:B------:R-:W-:Y:S05]  /*6820*/  BSYNC B0 ;  /* 0x0000000000007941 */ /* 0x000fea0003800000 */
.L_x_4728:
[----:B------:R-:W-:Y:S02]  /*6830*/  UIADD3 UR6, UR6, 0x2, URZ ;  /* 0x0000000206067890 */ /* 0x000fe4000fffe03f */
[----:B------:R-:W-:Y:S02]  /*6840*/  UIADD3 UR4, UR4, 0x3000, URZ ;  /* 0x0000300004047890 */ /* 0x000fe4000fffe03f */
[----:B------:R-:W-:-:S06]  /*6850*/  UISETP.GE.AND UP0, UPT, UR6, UR11, UPT ;  /* 0x0000000b0600728c */ /* 0x000fcc000bf06270 */
[----:B------:R-:W-:-:S13]  /*6860*/  PLOP3.LUT P1, PT, PT, PT, UP0, 0x80, 0x0 ;  /* 0x000000000000781c */ /* 0x000fda0003f2f008 */
[----:B------:R-:W-:Y:S05]  /*6870*/  @!P1 BRA `(.L_x_4730) ;  /* 0xfffffff4007c9947 */ /* 0x000fea000383ffff */
.L_x_4691:
        /* <DEDUP_REMOVED lines=41> */
.L_x_4733:
[----:B------:R-:W-:Y:S05]  /*6b10*/  BSYNC B0 ;  /* 0x0000000000007941 */ /* 0x000fea0003800000 */
.L_x_4732:
[----:B------:R-:W-:Y:S05]  /*6b20*/  BRA `(.L_x_4734) ;  /* 0x0000000000047947 */ /* 0x000fea0003800000 */
.L_x_4731:
[----:B------:R-:W-:-:S05]  /*6b30*/  UMOV UR4, UR6 ;  /* 0x0000000600047c82 */ /* 0x000fca0008000000 */
.L_x_4734:
        /* <DEDUP_REMOVED lines=11> */
.L_x_4739:
        /* <DEDUP_REMOVED lines=24> */
.L_x_4736:
[----:B------:R-:W-:Y:S05]  /*6d70*/  BSYNC B0 ;  /* 0x0000000000007941 */ /* 0x000fea0003800000 */
.L_x_4735:
        /* <DEDUP_REMOVED lines=24> */
.L_x_4738:
[----:B------:R-:W-:Y:S05]  /*6f00*/  BSYNC B0 ;  /* 0x0000000000007941 */ /* 0x000fea0003800000 */
.L_x_4737:
[----:B------:R-:W-:Y:S02]  /*6f10*/  UIADD3 UR11, UR11, 0x2, URZ ;  /* 0x000000020b0b7890 */ /* 0x000fe4000fffe03f */
[----:B------:R-:W-:Y:S02]  /*6f20*/  ULEA UR8, UR18, UR8, 0x1 ;  /* 0x0000000812087291 */ /* 0x000fe4000f8e083f */
[----:B------:R-:W-:Y:S02]  /*6f30*/  ULEA UR9, UR18, UR9, 0x1 ;  /* 0x0000000912097291 */ /* 0x000fe4000f8e083f */
[----:B------:R-:W-:-:S13]  /*6f40*/  ISETP.NE.AND P0, PT, RZ, UR11, PT ;  /* 0x0000000bff007c0c */ /* 0x000fda000bf05270 */
[----:B------:R-:W-:Y:S05]  /*6f50*/  @!P0 BRA `(.L_x_4650) ;  /* 0x0000002400948947 */ /* 0x000fea0003800000 */
[----:B------:R-:W-:Y:S05]  /*6f60*/  BRA `(.L_x_4739) ;  /* 0xfffffffc00207947 */ /* 0x000fea000383ffff */
.L_x_4688:
        /* <DEDUP_REMOVED lines=33> */
.L_x_4741:
        /* <DEDUP_REMOVED lines=43> */
.L_x_4786:
        /* <DEDUP_REMOVED lines=15> */
.L_x_4744:
        /* <DEDUP_REMOVED lines=127> */
.L_x_4755:
[----:B--234-:R-:W-:-:S04]  /*7d10*/  SHF.L.U32 R21, R11, 0x1f, RZ ;  /* 0x0000001f0b157819 */ /* 0x01cfc800000006ff */
[----:B------:R-:W1:Y:S02]  /*7d20*/  SYNCS.PHASECHK.TRANS64.TRYWAIT P1, [R16+URZ+0x26840], R21 ;  /* 0x02684015100075a7 */ /* 0x000e64000802017f */
[----:B-1----:R-:W-:Y:S05]  /*7d30*/  @!P1 BRA `(.L_x_4747) ;  /* 0x0000001c00289947 */ /* 0x002fea0003800000 */
.L_x_4787:
[----:B------:R-:W-:Y:S05]  /*7d40*/  @P0 BRA `(.L_x_4748) ;  /* 0x0000000000140947 */ /* 0x000fea0003800000 */
[----:B------:R-:W-:Y:S01]  /*7d50*/  ISETP.NE.AND P1, PT, R6, RZ, PT ;  /* 0x000000ff0600720c */ /* 0x000fe20003f25270 */
[----:B------:R-:W-:-:S04]  /*7d60*/  IMAD.MOV.U32 R3, RZ, RZ, 0x3100 ;  /* 0x00003100ff037424 */ /* 0x000fc800078e00ff */
[----:B------:R3:W-:Y:S08]  /*7d70*/  SYNCS.ARRIVE.TRANS64 RZ, [R16+URZ+0x26830], R3 ;  /* 0x0268300310ff79a7 */ /* 0x0007f0000800003f */
[----:B------:R-:W-:Y:S05]  /*7d80*/  @!P1 BRA `(.L_x_4748) ;  /* 0x0000000000049947 */ /* 0x000fea0003800000 */
[----:B------:R-:W-:Y:S01]  /*7d90*/  BPT.TRAP 0x1 ;  /* 0x000000040000795c */ /* 0x000fe20000300000 */
.L_x_4748:
        /* <DEDUP_REMOVED lines=43> */
.L_x_4788:
[----:B------:R-:W-:Y:S05]  /*8050*/  @P0 BRA `(.L_x_4750) ;  /* 0x0000000000140947 */ /* 0x000fea0003800000 */
[----:B------:R-:W-:Y:S01]  /*8060*/  ISETP.NE.AND P1, PT, R6, RZ, PT ;  /* 0x000000ff0600720c */ /* 0x000fe20003f25270 */
[----:B------:R-:W-:-:S04]  /*8070*/  IMAD.MOV.U32 R2, RZ, RZ, 0x3100 ;  /* 0x00003100ff027424 */ /* 0x000fc800078e00ff */
[----:B------:R3:W-:Y:S08]  /*8080*/  SYNCS.ARRIVE.TRANS64 RZ, [R16+URZ+0x26818], R2 ;  /* 0x0268180210ff79a7 */ /* 0x0007f0000800003f */
[----:B------:R-:W-:Y:S05]  /*8090*/  @!P1 BRA `(.L_x_4750) ;  /* 0x0000000000049947 */ /* 0x000fea0003800000 */
[----:B------:R-:W-:Y:S01]  /*80a0*/  BPT.TRAP 0x1 ;  /* 0x000000040000795c */ /* 0x000fe20000300000 */
.L_x_4750:
        /* <DEDUP_REMOVED lines=43> */
.L_x_4789:
[----:B------:R-:W-:Y:S05]  /*8360*/  @P0 BRA `(.L_x_4752) ;  /* 0x0000000000140947 */ /* 0x000fea0003800000 */
[----:B------:R-:W-:Y:S01]  /*8370*/  ISETP.NE.AND P1, PT, R6, RZ, PT ;  /* 0x000000ff0600720c */ /* 0x000fe20003f25270 */
[----:B-123--:R-:W-:-:S04]  /*8380*/  IMAD.MOV.U32 R21, RZ, RZ, 0x3100 ;  /* 0x00003100ff157424 */ /* 0x00efc800078e00ff */
[----:B------:R4:W-:Y:S08]  /*8390*/  SYNCS.ARRIVE.TRANS64 RZ, [R16+URZ+0x26838], R21 ;  /* 0x0268381510ff79a7 */ /* 0x0009f0000800003f */
[----:B------:R-:W-:Y:S05]  /*83a0*/  @!P1 BRA `(.L_x_4752) ;  /* 0x0000000000049947 */ /* 0x000fea0003800000 */
[----:B------:R-:W-:Y:S01]  /*83b0*/  BPT.TRAP 0x1 ;  /* 0x000000040000795c */ /* 0x000fe20000300000 */
.L_x_4752:
        /* <DEDUP_REMOVED lines=38> */
.L_x_4791:
[----:B------:R-:W-:Y:S05]  /*8620*/  @P0 BRA `(.L_x_4754) ;  /* 0x0000000000140947 */ /* 0x000fea0003800000 */
[----:B------:R-:W-:Y:S01]  /*8630*/  ISETP.NE.AND P1, PT, R6, RZ, PT ;  /* 0x000000ff0600720c */ /* 0x000fe20003f25270 */
[----:B------:R-:W-:-:S04]  /*8640*/  IMAD.MOV.U32 R5, RZ, RZ, 0x3100 ;  /* 0x00003100ff057424 */ /* 0x000fc800078e00ff */
[----:B------:R1:W-:Y:S08]  /*8650*/  SYNCS.ARRIVE.TRANS64 RZ, [R16+URZ+0x26810], R5 ;  /* 0x0268100510ff79a7 */ /* 0x0003f0000800003f */
[----:B------:R-:W-:Y:S05]  /*8660*/  @!P1 BRA `(.L_x_4754) ;  /* 0x0000000000049947 */ /* 0x000fea0003800000 */
[----:B------:R-:W-:Y:S01]  /*8670*/  BPT.TRAP 0x1 ;  /* 0x000000040000795c */ /* 0x000fe20000300000 */
.L_x_4754:
        /* <DEDUP_REMOVED lines=44> */
.L_x_4746:
[----:B------:R-:W3:Y:S02]  /*8940*/  LDL.LU R4, [R1+0x4] ;  /* 0x0000040001047983 */ /* 0x000ee40000300800 */
[----:B---3--:R-:W-:Y:S02]  /*8950*/  ISETP.NE.AND P1, PT, R4, RZ, PT ;  /* 0x000000ff0400720c */ /* 0x008fe40003f25270 */
[----:B------:R1:W5:Y:S11]  /*8960*/  LDL R4, [R1] ;  /* 0x0000000001047983 */ /* 0x0003760000100800 */
[----:B-1----:R-:W-:Y:S05]  /*8970*/  @!P1 BRA `(.L_x_4745) ;  /* 0x0000000400809947 */ /* 0x002fea0003800000 */
[----:B------:R-:W-:-:S04]  /*8980*/  SHF.L.U32 R13, R11, 0x1f, RZ ;  /* 0x0000001f0b0d7819 */ /* 0x000fc800000006ff */
[----:B------:R-:W1:Y:S02]  /*8990*/  SYNCS.PHASECHK.TRANS64.TRYWAIT P1, [R16+URZ+0x26840], R13 ;  /* 0x0268400d100075a7 */ /* 0x000e64000802017f */
[----:B-1----:R-:W-:Y:S05]  /*89a0*/  @!P1 BRA `(.L_x_4756) ;  /* 0x0000001000609947 */ /* 0x002fea0003800000 */
.L_x_4792:
[----:B------:R-:W-:Y:S05]  /*89b0*/  @P0 BRA `(.L_x_4757) ;  /* 0x0000000000140947 */ /* 0x000fea0003800000 */
[----:B------:R-:W-:Y:S01]  /*89c0*/  ISETP.NE.AND P1, PT, R6, RZ, PT ;  /* 0x000000ff0600720c */ /* 0x000fe20003f25270 */
[----:B--2---:R-:W-:-:S04]  /*89d0*/  IMAD.MOV.U32 R5, RZ, RZ, 0x3100 ;  /* 0x00003100ff057424 */ /* 0x004fc800078e00ff */
[----:B------:R3:W-:Y:S08]  /*89e0*/  SYNCS.ARRIVE.TRANS64 RZ, [R16+URZ+0x26830], R5 ;  /* 0x0268300510ff79a7 */ /* 0x0007f0000800003f */
[----:B------:R-:W-:Y:S05]  /*89f0*/  @!P1 BRA `(.L_x_4757) ;  /* 0x0000000000049947 */ /* 0x000fea0003800000 */
[----:B------:R-:W-:Y:S01]  /*8a00*/  BPT.TRAP 0x1 ;  /* 0x000000040000795c */ /* 0x000fe20000300000 */
.L_x_4757:
        /* <DEDUP_REMOVED lines=40> */
.L_x_4793:
[----:B------:R-:W-:Y:S05]  /*8c90*/  @P0 BRA `(.L_x_4759) ;  /* 0x0000000000140947 */ /* 0x000fea0003800000 */
[----:B------:R-:W-:Y:S01]  /*8ca0*/  ISETP.NE.AND P0, PT, R6, RZ, PT ;  /* 0x000000ff0600720c */ /* 0x000fe20003f05270 */
[----:B------:R-:W-:-:S04]  /*8cb0*/  IMAD.MOV.U32 R5, RZ, RZ, 0x3100 ;  /* 0x00003100ff057424 */ /* 0x000fc800078e00ff */
[----:B------:R3:W-:Y:S08]  /*8cc0*/  SYNCS.ARRIVE.TRANS64 RZ, [R16+URZ+0x26818], R5 ;  /* 0x0268180510ff79a7 */ /* 0x0007f0000800003f */
[----:B------:R-:W-:Y:S05]  /*8cd0*/  @!P0 BRA `(.L_x_4759) ;  /* 0x0000000000048947 */ /* 0x000fea0003800000 */
[----:B------:R-:W-:Y:S01]  /*8ce0*/  BPT.TRAP 0x1 ;  /* 0x000000040000795c */ /* 0x000fe20000300000 */
.L_x_4759:
        /* <DEDUP_REMOVED lines=41> */
.L_x_4745:
[----:B------:R-:W3:Y:S01]  /*8f80*/  S2R R0, SR_TID.X ;  /* 0x0000000000007919 */ /* 0x000ee20000002100 */
[----:B------:R-:W-:Y:S01]  /*8f90*/  IMAD R3, R19, 0x8, R16 ;  /* 0x0000000813037824 */ /* 0x000fe200078e0210 */
[----:B---3--:R-:W-:Y:S02]  /*8fa0*/  LOP3.LUT R2, R0, 0x7f, RZ, 0xc0, !PT ;  /* 0x0000007f00027812 */ /* 0x008fe400078ec0ff */
[----:B------:R-:W-:Y:S02]  /*8fb0*/  SHF.L.U32 R0, R11, 0x1f, RZ ;  /* 0x0000001f0b007819 */ /* 0x000fe400000006ff */
[----:B------:R-:W-:Y:S02]  /*8fc0*/  ISETP.NE.AND P1, PT, R2, RZ, PT ;  /* 0x000000ff0200720c */ /* 0x000fe40003f25270 */
[----:B------:R-:W3:Y:S02]  /*8fd0*/  SYNCS.PHASECHK.TRANS64.TRYWAIT P0, [R3+URZ+0x26840], R0 ;  /* 0x02684000030075a7 */ /* 0x000ee4000800017f */
[----:B---3--:R-:W-:Y:S09]  /*8fe0*/  @!P0 BRA `(.L_x_4760) ;  /* 0x0000000800f88947 */ /* 0x008ff20003800000 */
.L_x_4794:
[----:B------:R-:W-:Y:S05]  /*8ff0*/  @P1 BRA `(.L_x_4761) ;  /* 0x0000000000181947 */ /* 0x000fea0003800000 */
[----:B------:R-:W1:Y:S01]  /*9000*/  S2R R2, SR_TID.X ;  /* 0x0000000000027919 */ /* 0x000e620000002100 */
[----:B---3--:R-:W-:-:S04]  /*9010*/  IMAD.MOV.U32 R0, RZ, RZ, 0x3100 ;  /* 0x00003100ff007424 */ /* 0x008fc800078e00ff */
[----:B------:R3:W-:Y:S01]  /*9020*/  SYNCS.ARRIVE.TRANS64 RZ, [R3+URZ+0x26830], R0 ;  /* 0x0268300003ff79a7 */ /* 0x0007e2000800003f */
[----:B-1----:R-:W-:-:S13]  /*9030*/  LOP3.LUT P0, RZ, R2, 0x1f, RZ, 0xc0, !PT ;  /* 0x0000001f02ff7812 */ /* 0x002fda000780c0ff */
[----:B---3--:R-:W-:Y:S05]  /*9040*/  @!P0 BRA `(.L_x_4761) ;  /* 0x0000000000048947 */ /* 0x008fea0003800000 */
[----:B------:R-:W-:Y:S01]  /*9050*/  BPT.TRAP 0x1 ;  /* 0x000000040000795c */ /* 0x000fe20000300000 */
.L_x_4761:
        /* <DEDUP_REMOVED lines=47> */
.L_x_4742:
[----:B------:R-:W-:Y:S05]  /*9350*/  BSYNC B0 ;  /* 0x0000000000007941 */ /* 0x000fea0003800000 */
.L_x_4740:
[----:B------:R-:W-:-:S03]  /*9360*/  UMOV UR7, 0xffffffff ;  /* 0xffffffff00077882 */ /* 0x000fc60000000000 */
[----:B------:R-:W-:Y:S05]  /*9370*/  BRA.DIV UR7, `(.L_x_4762) ;  /* 0x0000000a07287947 */ /* 0x000fea000b800000 */
[----:B------:R-:W-:-:S13]  /*9380*/  ELECT P6, URZ, PT ;  /* 0x00000000003f782f */ /* 0x000fda00038c0000 */
.L_x_4797:
[----:B------:R-:W-:Y:S05]  /*9390*/  @!P6 BRA `(.L_x_4650) ;  /* 0x000000000084e947 */ /* 0x000fea0003800000 */
[----:B------:R-:W-:-:S06]  /*93a0*/  ULOP3.LUT UR7, UR38, 0x2, URZ, 0xfc, !UPT ;  /* 0x0000000226077892 */ /* 0x000fcc000f8efc3f */
[----:B------:R-:W-:-:S05]  /*93b0*/  IMAD.U32 R2, RZ, RZ, UR7 ;  /* 0x00000007ff027e24 */ /* 0x000fca000f8e00ff */
[----:B------:R-:W-:-:S13]  /*93c0*/  ISETP.NE.AND P2, PT, R2, 0x3, PT ;  /* 0x000000030200780c */ /* 0x000fda0003f45270 */
[----:B------:R-:W-:Y:S05]  /*93d0*/  @!P2 BRA `(.L_x_4763) ;  /* 0x000000000004a947 */ /* 0x000fea0003800000 */
[----:B------:R-:W-:Y:S01]  /*93e0*/  BPT.TRAP 0x1 ;  /* 0x000000040000795c */ /* 0x000fe20000300000 */
.L_x_4763:
        /* <DEDUP_REMOVED lines=15> */
.L_x_4798:
[----:B------:R-:W2:Y:S02]  /*94e0*/  SYNCS.PHASECHK.TRANS64.TRYWAIT P0, [R3+URZ], R2 ;  /* 0x00000002030075a7 */ /* 0x000ea4000800017f */
[----:B--2---:R-:W-:Y:S05]  /*94f0*/  @!P0 BRA `(.L_x_4765) ;  /* 0x0000000400fc8947 */ /* 0x004fea0003800000 */
.L_x_4799:
[----:B------:R-:W-:Y:S05]  /*9500*/  @!P2 BRA `(.L_x_4766) ;  /* 0x000000000004a947 */ /* 0x000fea0003800000 */
[----:B------:R-:W-:Y:S01]  /*9510*/  BPT.TRAP 0x1 ;  /* 0x000000040000795c */ /* 0x000fe20000300000 */
.L_x_4766:
[----:B--2---:R-:W-:-:S04]  /*9520*/  VIADD R3, R7, 0x26840 ;  /* 0x0002684007037836 */ /* 0x004fc80000000000 */
[----:B------:R-:W-:-:S04]  /*9530*/  IMAD R0, R0, 0x8, R3 ;  /* 0x0000000800007824 */ /* 0x000fc800078e0203 */
[----:B------:R-:W2:Y:S02]  /*9540*/  SYNCS.PHASECHK.TRANS64.TRYWAIT P0, [R0+URZ], R5 ;  /* 0x00000005000075a7 */ /* 0x000ea4000800017f */
[----:B--2---:R-:W-:Y:S05]  /*9550*/  @!P0 BRA `(.L_x_4767) ;  /* 0x0000000400f88947 */ /* 0x004fea0003800000 */
.L_x_4800:
[----:B------:R-:W-:-:S07]  /*9560*/  IMAD R3, R4, 0x8, R3 ;  /* 0x0000000804037824 */ /* 0x000fce00078e0203 */
.L_x_4768:
[----:B---3--:R3:W4:Y:S02]  /*9570*/  SYNCS.PHASECHK.TRANS64.TRYWAIT P0, [R3+URZ], R2 ;  /* 0x00000002030075a7 */ /* 0x008724000800017f */
[----:B----4-:R-:W-:Y:S05]  /*9580*/  @!P0 NANOSLEEP.SYNCS 0x989680 ;  /* 0x009896800000895d */ /* 0x010fea0003900000 */
[----:B------:R-:W4:Y:S02]  /*9590*/  @!P0 SYNCS.PHASECHK.TRANS64 P0, [R3+URZ], R2 ;  /* 0x00000002030085a7 */ /* 0x000f24000800007f */
[----:B----4-:R-:W-:Y:S05]  /*95a0*/  @!P0 BRA `(.L_x_4768) ;  /* 0xfffffffc00f08947 */ /* 0x010fea000383ffff */
.L_x_4650:
[----:B------:R-:W-:Y:S05]  /*95b0*/  BSYNC B6 ;  /* 0x0000000000067941 */ /* 0x000fea0003800000 */
.L_x_4647:
[----:B------:R-:W-:Y:S05]  /*95c0*/  EXIT ;  /* 0x000000000000794d */ /* 0x000fea0003800000 */
.L_x_4657:
[----:B------:R-:W-:Y:S02]  /*95d0*/  IMAD.MOV.U32 R13, RZ, RZ, R16 ;  /* 0x000000ffff0d7224 */ /* 0x000fe400078e0010 */
[----:B------:R-:W-:Y:S02]  /*95e0*/  IMAD.MOV.U32 R12, RZ, RZ, RZ ;  /* 0x000000ffff0c7224 */ /* 0x000fe400078e00ff */
[----:B------:R-:W-:Y:S02]  /*95f0*/  IMAD.MOV.U32 R11, RZ, RZ, 0x1f ;  /* 0x0000001fff0b7424 */ /* 0x000fe400078e00ff */
[----:B------:R-:W-:-:S07]  /*9600*/  IMAD.MOV.U32 R15, RZ, RZ, -0x1 ;  /* 0xffffffffff0f7424 */ /* 0x000fce00078e00ff */
[----:B------:R-:W-:Y:S05]  /*9610*/  WARPSYNC.COLLECTIVE R15, `(.L_x_4769) ;  /* 0x000000000f087348 */ /* 0x000fea0003c00000 */
[----:B------:R1:W2:Y:S02]  /*9620*/  SHFL.IDX P6, R14, R13, R12, R11 ;  /* 0x0000000c0d0e7389 */ /* 0x0002a400000c000b */
[----:B-12---:R-:W-:Y:S01]  /*9630*/  ENDCOLLECTIVE ;  /* 0x000000000000791b */ /* 0x006fe20003800000 */
.L_x_4769:
[----:B------:R-:W-:Y:S05]  /*9640*/  BRA `(.L_x_4770) ;  /* 0xffffff7800807947 */ /* 0x000fea000383ffff */
.L_x_4659:
[----:B--2---:R2:W3:Y:S02]  /*9650*/  SYNCS.PHASECHK.TRANS64.TRYWAIT P0, [R18+URZ+0x26800], R5 ;  /* 0x02680005120075a7 */ /* 0x0044e4000800017f */
[----:B---3--:R-:W-:Y:S05]  /*9660*/  @!P0 NANOSLEEP.SYNCS 0x989680 ;  /* 0x009896800000895d */ /* 0x008fea0003900000 */
[----:B------:R-:W3:Y:S02]  /*9670*/  @!P0 SYNCS.PHASECHK.TRANS64 P0, [R18+URZ+0x26800], R5 ;  /* 0x02680005120085a7 */ /* 0x000ee4000800007f */
[----:B---3--:R-:W-:Y:S05]  /*9680*/  @!P0 BRA `(.L_x_4659) ;  /* 0xfffffffc00f08947 */ /* 0x008fea000383ffff */
[----:B------:R-:W-:Y:S05]  /*9690*/  BRA `(.L_x_4658) ;  /* 0xffffff7800a87947 */ /* 0x000fea000383ffff */
.L_x_4664:
[----:B--2---:R-:W-:-:S04]  /*96a0*/  IMAD.U32 R7, RZ, RZ, UR6 ;  /* 0x00000006ff077e24 */ /* 0x004fc8000f8e00ff */
[----:B------:R2:W3:Y:S03]  /*96b0*/  SYNCS.PHASECHK.TRANS64.TRYWAIT P0, [R7+URZ+0x26810], R16 ;  /* 0x02681010070075a7 */ /* 0x0004e6000800017f */
[----:B---3--:R-:W-:Y:S05]  /*96c0*/  @!P0 NANOSLEEP.SYNCS 0x989680 ;  /* 0x009896800000895d */ /* 0x008fea0003900000 */
[----:B------:R-:W3:Y:S02]  /*96d0*/  @!P0 SYNCS.PHASECHK.TRANS64 P0, [R7+URZ+0x26810], R16 ;  /* 0x02681010070085a7 */ /* 0x000ee4000800007f */
[----:B---3--:R-:W-:Y:S05]  /*96e0*/  @!P0 BRA `(.L_x_4664) ;  /* 0xfffffffc00ec8947 */ /* 0x008fea000383ffff */
[----:B------:R-:W-:Y:S05]  /*96f0*/  BRA `(.L_x_4663) ;  /* 0xffffff8400087947 */ /* 0x000fea000383ffff */
.L_x_4668:
[----:B------:R-:W-:-:S04]  /*9700*/  IMAD.U32 R121, RZ, RZ, UR6 ;  /* 0x00000006ff797e24 */ /* 0x000fc8000f8e00ff */
[----:B------:R1:W1:Y:S03]  /*9710*/  SYNCS.PHASECHK.TRANS64.TRYWAIT P0, [R121+URZ+0x26830], R16 ;  /* 0x02683010790075a7 */ /* 0x000266000800017f */
[----:B-1----:R-:W-:Y:S05]  /*9720*/  @!P0 NANOSLEEP.SYNCS 0x989680 ;  /* 0x009896800000895d */ /* 0x002fea0003900000 */
[----:B------:R-:W1:Y:S02]  /*9730*/  @!P0 SYNCS.PHASECHK.TRANS64 P0, [R121+URZ+0x26830], R16 ;  /* 0x02683010790085a7 */ /* 0x000e64000800007f */
[----:B-1----:R-:W-:Y:S05]  /*9740*/  @!P0 BRA `(.L_x_4668) ;  /* 0xfffffffc00ec8947 */ /* 0x002fea000383ffff */
[----:B------:R-:W-:Y:S05]  /*9750*/  BRA `(.L_x_4667) ;  /* 0xffffff8800107947 */ /* 0x000fea000383ffff */
.L_x_4675:
[----:B------:R-:W-:Y:S01]  /*9760*/  BSSY B0, `(.L_x_4771) ;  /* 0x0000005000007945 */ /* 0x000fe20003800000 */
[----:B------:R-:W-:-:S07]  /*9770*/  IMAD.MOV.U32 R15, RZ, RZ, -0x1 ;  /* 0xffffffffff0f7424 */ /* 0x000fce00078e00ff */
[----:B-1----:R-:W-:Y:S05]  /*9780*/  WARPSYNC.COLLECTIVE R15, `(.L_x_4772) ;  /* 0x000000000f087348 */ /* 0x002fea0003c00000 */
[----:B------:R-:W-:Y:S01]  /*9790*/  NOP ;  /* 0x0000000000007918 */ /* 0x000fe20000000000 */
[----:B-1----:R-:W-:Y:S01]  /*97a0*/  ENDCOLLECTIVE ;  /* 0x000000000000791b */ /* 0x002fe20003800000 */
.L_x_4772:
[----:B------:R-:W-:Y:S05]  /*97b0*/  BSYNC B0 ;  /* 0x0000000000007941 */ /* 0x000fea0003800000 */
.L_x_4771:
[----:B------:R-:W-:Y:S05]  /*97c0*/  BRA `(.L_x_4773) ;  /* 0xffffffb400487947 */ /* 0x000fea000383ffff */
.L_x_4684:
[----:B------:R-:W-:Y:S01]  /*97d0*/  BSSY B0, `(.L_x_4774) ;  /* 0x0000005000007945 */ /* 0x000fe20003800000 */
[----:B------:R-:W-:-:S07]  /*97e0*/  IMAD.MOV.U32 R15, RZ, RZ, -0x1 ;  /* 0xffffffffff0f7424 */ /* 0x000fce00078e00ff */
[----:B-12---:R-:W-:Y:S05]  /*97f0*/  WARPSYNC.COLLECTIVE R15, `(.L_x_4775) ;  /* 0x000000000f087348 */ /* 0x006fea0003c00000 */
[----:B------:R-:W-:Y:S01]  /*9800*/  NOP ;  /* 0x0000000000007918 */ /* 0x000fe20000000000 */
[----:B-12---:R-:W-:Y:S01]  /*9810*/  ENDCOLLECTIVE ;  /* 0x000000000000791b */ /* 0x006fe20003800000 */
.L_x_4775:
[----:B------:R-:W-:Y:S05]  /*9820*/  BSYNC B0 ;  /* 0x0000000000007941 */ /* 0x000fea0003800000 */
.L_x_4774:
[----:B------:R-:W-:Y:S05]  /*9830*/  BRA `(.L_x_4776) ;  /* 0xffffffb800387947 */ /* 0x000fea000383ffff */
.L_x_4696:
[----:B------:R-:W-:Y:S01]  /*9840*/  BSSY B0, `(.L_x_4777) ;  /* 0x0000005000007945 */ /* 0x000fe20003800000 */
[----:B------:R-:W-:-:S07]  /*9850*/  IMAD.MOV.U32 R15, RZ, RZ, -0x1 ;  /* 0xffffffffff0f7424 */ /* 0x000fce00078e00ff */
[----:B------:R-:W-:Y:S05]  /*9860*/  WARPSYNC.COLLECTIVE R15, `(.L_x_4778) ;  /* 0x000000000f087348 */ /* 0x000fea0003c00000 */
[----:B------:R-:W-:Y:S01]  /*9870*/  NOP ;  /* 0x0000000000007918 */ /* 0x000fe20000000000 */
[----:B------:R-:W-:Y:S01]  /*9880*/  ENDCOLLECTIVE ;  /* 0x000000000000791b */ /* 0x000fe20003800000 */
.L_x_4778:
[----:B------:R-:W-:Y:S05]  /*9890*/  BSYNC B0 ;  /* 0x0000000000007941 */ /* 0x000fea0003800000 */
.L_x_4777:
[----:B------:R-:W-:Y:S05]  /*98a0*/  BRA `(.L_x_4779) ;  /* 0xffffffc000207947 */ /* 0x000fea000383ffff */
.L_x_4709:
[----:B------:R-:W-:Y:S01]  /*98b0*/  BSSY B0, `(.L_x_4780) ;  /* 0x0000005000007945 */ /* 0x000fe20003800000 */
[----:B------:R-:W-:-:S07]  /*98c0*/  IMAD.MOV.U32 R15, RZ, RZ, -0x1 ;  /* 0xffffffffff0f7424 */ /* 0x000fce00078e00ff */
[----:B------:R-:W-:Y:S05]  /*98d0*/  WARPSYNC.COLLECTIVE R15, `(.L_x_4781) ;  /* 0x000000000f087348 */ /* 0x000fea0003c00000 */
[----:B------:R-:W-:Y:S01]  /*98e0*/  NOP ;  /* 0x0000000000007918 */ /* 0x000fe20000000000 */
[----:B------:R-:W-:Y:S01]  /*98f0*/  ENDCOLLECTIVE ;  /* 0x000000000000791b */ /* 0x000fe20003800000 */
.L_x_4781:
[----:B------:R-:W-:Y:S05]  /*9900*/  BSYNC B0 ;  /* 0x0000000000007941 */ /* 0x000fea0003800000 */
.L_x_4780:
[----:B------:R-:W-:Y:S05]  /*9910*/  BRA `(.L_x_4782) ;  /* 0xffffffc400a47947 */ /* 0x000fea000383ffff */
.L_x_4721:
[----:B------:R-:W-:Y:S01]  /*9920*/  BSSY B0, `(.L_x_4783) ;  /* 0x0000005000007945 */ /* 0x000fe20003800000 */
[----:B------:R-:W-:-:S07]  /*9930*/  IMAD.MOV.U32 R15, RZ, RZ, -0x1 ;  /* 0xffffffffff0f7424 */ /* 0x000fce00078e00ff */
[----:B------:R-:W-:Y:S05]  /*9940*/  WARPSYNC.COLLECTIVE R15, `(.L_x_4784) ;  /* 0x000000000f087348 */ /* 0x000fea0003c00000 */
[----:B------:R-:W-:Y:S01]  /*9950*/  NOP ;  /* 0x0000000000007918 */ /* 0x000fe20000000000 */
[----:B------:R-:W-:Y:S01]  /*9960*/  ENDCOLLECTIVE ;  /* 0x000000000000791b */ /* 0x000fe20003800000 */
.L_x_4784:
[----:B------:R-:W-:Y:S05]  /*9970*/  BSYNC B0 ;  /* 0x0000000000007941 */ /* 0x000fea0003800000 */
.L_x_4783:
[----:B------:R-:W-:Y:S05]  /*9980*/  BRA `(.L_x_4785) ;  /* 0xffffffc800c47947 */ /* 0x000fea000383ffff */
.L_x_4743:
[----:B-1----:R1:W2:Y:S02]  /*9990*/  SYNCS.PHASECHK.TRANS64.TRYWAIT P0, [R16+URZ+0x26820], R3 ;  /* 0x02682003100075a7 */ /* 0x0022a4000800017f */
[----:B--2---:R-:W-:Y:S05]  /*99a0*/  @!P0 NANOSLEEP.SYNCS 0x989680 ;  /* 0x009896800000895d */ /* 0x004fea0003900000 */
[----:B------:R-:W2:Y:S02]  /*99b0*/  @!P0 SYNCS.PHASECHK.TRANS64 P0, [R16+URZ+0x26820], R3 ;  /* 0x02682003100085a7 */ /* 0x000ea4000800007f */
[----:B--2---:R-:W-:Y:S05]  /*99c0*/  @!P0 BRA `(.L_x_4743) ;  /* 0xfffffffc00f08947 */ /* 0x004fea000383ffff */
[----:B------:R-:W-:Y:S05]  /*99d0*/  BRA `(.L_x_4786) ;  /* 0xffffffd800947947 */ /* 0x000fea000383ffff */
.L_x_4747:
[----:B-1----:R1:W3:Y:S02]  /*99e0*/  SYNCS.PHASECHK.TRANS64.TRYWAIT P1, [R16+URZ+0x26840], R21 ;  /* 0x02684015100075a7 */ /* 0x0022e4000802017f */
[----:B---3--:R-:W-:Y:S05]  /*99f0*/  @!P1 NANOSLEEP.SYNCS 0x989680 ;  /* 0x009896800000995d */ /* 0x008fea0003900000 */
[----:B------:R-:W3:Y:S02]  /*9a00*/  @!P1 SYNCS.PHASECHK.TRANS64 P1, [R16+URZ+0x26840], R21 ;  /* 0x02684015100095a7 */ /* 0x000ee4000802007f */
[----:B---3--:R-:W-:Y:S05]  /*9a10*/  @!P1 BRA `(.L_x_4747) ;  /* 0xfffffffc00f09947 */ /* 0x008fea000383ffff */
[----:B------:R-:W-:Y:S05]  /*9a20*/  BRA `(.L_x_4787) ;  /* 0xffffffe000c47947 */ /* 0x000fea000383ffff */
.L_x_4749:
[----:B--2---:R2:W3:Y:S02]  /*9a30*/  SYNCS.PHASECHK.TRANS64.TRYWAIT P1, [R16+URZ+0x26828], R21 ;  /* 0x02682815100075a7 */ /* 0x0044e4000802017f */
[----:B---3--:R-:W-:Y:S05]  /*9a40*/  @!P1 NANOSLEEP.SYNCS 0x989680 ;  /* 0x009896800000995d */ /* 0x008fea0003900000 */
[----:B------:R-:W3:Y:S02]  /*9a50*/  @!P1 SYNCS.PHASECHK.TRANS64 P1, [R16+URZ+0x26828], R21 ;  /* 0x02682815100095a7 */ /* 0x000ee4000802007f */
[----:B---3--:R-:W-:Y:S05]  /*9a60*/  @!P1 BRA `(.L_x_4749) ;  /* 0xfffffffc00f09947 */ /* 0x008fea000383ffff */
[----:B------:R-:W-:Y:S05]  /*9a70*/  BRA `(.L_x_4788) ;  /* 0xffffffe400747947 */ /* 0x000fea000383ffff */
.L_x_4751:
[----:B---3--:R3:W4:Y:S02]  /*9a80*/  SYNCS.PHASECHK.TRANS64.TRYWAIT P1, [R16+URZ+0x26848], R21 ;  /* 0x02684815100075a7 */ /* 0x008724000802017f */
[----:B----4-:R-:W-:Y:S05]  /*9a90*/  @!P1 NANOSLEEP.SYNCS 0x989680 ;  /* 0x009896800000995d */ /* 0x010fea0003900000 */
[----:B------:R-:W4:Y:S02]  /*9aa0*/  @!P1 SYNCS.PHASECHK.TRANS64 P1, [R16+URZ+0x26848], R21 ;  /* 0x02684815100095a7 */ /* 0x000f24000802007f */
[----:B----4-:R-:W-:Y:S05]  /*9ab0*/  @!P1 BRA `(.L_x_4751) ;  /* 0xfffffffc00f09947 */ /* 0x010fea000383ffff */
[----:B------:R-:W-:Y:S05]  /*9ac0*/  BRA `(.L_x_4789) ;  /* 0xffffffe800247947 */ /* 0x000fea000383ffff */
.L_x_4753:
[----:B------:R-:W-:-:S07]  /*9ad0*/  SHF.L.U32 R5, R11, 0x1f, RZ ;  /* 0x0000001f0b057819 */ /* 0x000fce00000006ff */
.L_x_4790:
[----:B------:R1:W1:Y:S02]  /*9ae0*/  SYNCS.PHASECHK.TRANS64.TRYWAIT P1, [R16+URZ+0x26820], R5 ;  /* 0x02682005100075a7 */ /* 0x000264000802017f */
[----:B-1----:R-:W-:Y:S05]  /*9af0*/  @!P1 NANOSLEEP.SYNCS 0x989680 ;  /* 0x009896800000995d */ /* 0x002fea0003900000 */
[----:B------:R-:W1:Y:S02]  /*9b00*/  @!P1 SYNCS.PHASECHK.TRANS64 P1, [R16+URZ+0x26820], R5 ;  /* 0x02682005100095a7 */ /* 0x000e64000802007f */
[----:B-1----:R-:W-:Y:S05]  /*9b10*/  @!P1 BRA `(.L_x_4790) ;  /* 0xfffffffc00f09947 */ /* 0x002fea000383ffff */
[----:B------:R-:W-:Y:S05]  /*9b20*/  BRA `(.L_x_4791) ;  /* 0xffffffe800bc7947 */ /* 0x000fea000383ffff */
.L_x_4756:
[----:B-1----:R1:W3:Y:S02]  /*9b30*/  SYNCS.PHASECHK.TRANS64.TRYWAIT P1, [R16+URZ+0x26840], R13 ;  /* 0x0268400d100075a7 */ /* 0x0022e4000802017f */
[----:B---3--:R-:W-:Y:S05]  /*9b40*/  @!P1 NANOSLEEP.SYNCS 0x989680 ;  /* 0x009896800000995d */ /* 0x008fea0003900000 */
[----:B------:R-:W3:Y:S02]  /*9b50*/  @!P1 SYNCS.PHASECHK.TRANS64 P1, [R16+URZ+0x26840], R13 ;  /* 0x0268400d100095a7 */ /* 0x000ee4000802007f */
[----:B---3--:R-:W-:Y:S05]  /*9b60*/  @!P1 BRA `(.L_x_4756) ;  /* 0xfffffffc00f09947 */ /* 0x008fea000383ffff */
[----:B------:R-:W-:Y:S05]  /*9b70*/  BRA `(.L_x_4792) ;  /* 0xffffffec008c7947 */ /* 0x000fea000383ffff */
.L_x_4758:
[----:B--2---:R2:W3:Y:S02]  /*9b80*/  SYNCS.PHASECHK.TRANS64.TRYWAIT P1, [R16+URZ+0x26828], R13 ;  /* 0x0268280d100075a7 */ /* 0x0044e4000802017f */
[----:B---3--:R-:W-:Y:S05]  /*9b90*/  @!P1 NANOSLEEP.SYNCS 0x989680 ;  /* 0x009896800000995d */ /* 0x008fea0003900000 */
[----:B------:R-:W3:Y:S02]  /*9ba0*/  @!P1 SYNCS.PHASECHK.TRANS64 P1, [R16+URZ+0x26828], R13 ;  /* 0x0268280d100095a7 */ /* 0x000ee4000802007f */
[----:B---3--:R-:W-:Y:S05]  /*9bb0*/  @!P1 BRA `(.L_x_4758) ;  /* 0xfffffffc00f09947 */ /* 0x008fea000383ffff */
[----:B------:R-:W-:Y:S05]  /*9bc0*/  BRA `(.L_x_4793) ;  /* 0xfffffff000307947 */ /* 0x000fea000383ffff */
.L_x_4760:
[----:B---3--:R3:W1:Y:S02]  /*9bd0*/  SYNCS.PHASECHK.TRANS64.TRYWAIT P0, [R3+URZ+0x26840], R0 ;  /* 0x02684000030075a7 */ /* 0x008664000800017f */
[----:B-1----:R-:W-:Y:S05]  /*9be0*/  @!P0 NANOSLEEP.SYNCS 0x989680 ;  /* 0x009896800000895d */ /* 0x002fea0003900000 */
[----:B------:R-:W1:Y:S02]  /*9bf0*/  @!P0 SYNCS.PHASECHK.TRANS64 P0, [R3+URZ+0x26840], R0 ;  /* 0x02684000030085a7 */ /* 0x000e64000800007f */
[----:B-1----:R-:W-:Y:S05]  /*9c00*/  @!P0 BRA `(.L_x_4760) ;  /* 0xfffffffc00f08947 */ /* 0x002fea000383ffff */
[----:B------:R-:W-:Y:S05]  /*9c10*/  BRA `(.L_x_4794) ;  /* 0xfffffff000f47947 */ /* 0x000fea000383ffff */
.L_x_4762:
[----:B------:R-:W-:Y:S01]  /*9c20*/  BSSY B0, `(.L_x_4795) ;  /* 0x0000006000007945 */ /* 0x000fe20003800000 */
[----:B------:R-:W-:-:S07]  /*9c30*/  IMAD.MOV.U32 R15, RZ, RZ, -0x1 ;  /* 0xffffffffff0f7424 */ /* 0x000fce00078e00ff */
[----:B------:R-:W-:Y:S05]  /*9c40*/  WARPSYNC.COLLECTIVE R15, `(.L_x_4796) ;  /* 0x000000000f0c7348 */ /* 0x000fea0003c00000 */
[----:B------:R-:W-:Y:S02]  /*9c50*/  ELECT P6, UR62, PT ;  /* 0x00000000003e782f */ /* 0x000fe400038c0000 */
[----:B------:R-:W-:Y:S01]  /*9c60*/  MOV R14, UR62 ;  /* 0x0000003e000e7c02 */ /* 0x000fe20008000f00 */
[----:B------:R-:W-:Y:S10]  /*9c70*/  ENDCOLLECTIVE ;  /* 0x000000000000791b */ /* 0x000ff40003800000 */
.L_x_4796:
[----:B------:R-:W-:Y:S05]  /*9c80*/  BSYNC B0 ;  /* 0x0000000000007941 */ /* 0x000fea0003800000 */
.L_x_4795:
[----:B------:R-:W-:Y:S05]  /*9c90*/  BRA `(.L_x_4797) ;  /* 0xfffffff400bc7947 */ /* 0x000fea000383ffff */
.L_x_4764:
[----:B-1----:R1:W2:Y:S02]  /*9ca0*/  SYNCS.PHASECHK.TRANS64.TRYWAIT P0, [R6+URZ], R5 ;  /* 0x00000005060075a7 */ /* 0x0022a4000800017f */
[----:B--2---:R-:W-:Y:S05]  /*9cb0*/  @!P0 NANOSLEEP.SYNCS 0x989680 ;  /* 0x009896800000895d */ /* 0x004fea0003900000 */
[----:B------:R-:W2:Y:S02]  /*9cc0*/  @!P0 SYNCS.PHASECHK.TRANS64 P0, [R6+URZ], R5 ;  /* 0x00000005060085a7 */ /* 0x000ea4000800007f */
[----:B--2---:R-:W-:Y:S05]  /*9cd0*/  @!P0 BRA `(.L_x_4764) ;  /* 0xfffffffc00f08947 */ /* 0x004fea000383ffff */
[----:B------:R-:W-:Y:S05]  /*9ce0*/  BRA `(.L_x_4798) ;  /* 0xfffffff400fc7947 */ /* 0x000fea000383ffff */
.L_x_4765:
[----:B--2---:R2:W3:Y:S02]  /*9cf0*/  SYNCS.PHASECHK.TRANS64.TRYWAIT P0, [R3+URZ], R2 ;  /* 0x00000002030075a7 */ /* 0x0044e4000800017f */
[----:B---3--:R-:W-:Y:S05]  /*9d00*/  @!P0 NANOSLEEP.SYNCS 0x989680 ;  /* 0x009896800000895d */ /* 0x008fea0003900000 */
[----:B------:R-:W3:Y:S02]  /*9d10*/  @!P0 SYNCS.PHASECHK.TRANS64 P0, [R3+URZ], R2 ;  /* 0x00000002030085a7 */ /* 0x000ee4000800007f */
[----:B---3--:R-:W-:Y:S05]  /*9d20*/  @!P0 BRA `(.L_x_4765) ;  /* 0xfffffffc00f08947 */ /* 0x008fea000383ffff */
[----:B------:R-:W-:Y:S05]  /*9d30*/  BRA `(.L_x_4799) ;  /* 0xfffffff400f07947 */ /* 0x000fea000383ffff */
.L_x_4767:
[----:B--2---:R2:W3:Y:S02]  /*9d40*/  SYNCS.PHASECHK.TRANS64.TRYWAIT P0, [R0+URZ], R5 ;  /* 0x00000005000075a7 */ /* 0x0044e4000800017f */
[----:B---3--:R-:W-:Y:S05]  /*9d50*/  @!P0 NANOSLEEP.SYNCS 0x989680 ;  /* 0x009896800000895d */ /* 0x008fea0003900000 */
[----:B------:R-:W3:Y:S02]  /*9d60*/  @!P0 SYNCS.PHASECHK.TRANS64 P0, [R0+URZ], R5 ;  /* 0x00000005000085a7 */ /* 0x000ee4000800007f */
[----:B---3--:R-:W-:Y:S05]  /*9d70*/  @!P0 BRA `(.L_x_4767) ;  /* 0xfffffffc00f08947 */ /* 0x008fea000383ffff */
[----:B------:R-:W-:Y:S05]  /*9d80*/  BRA `(.L_x_4800) ;  /* 0xfffffff400f47947 */ /* 0x000fea000383ffff */
.L_x_4801:
        /* <DEDUP_REMOVED lines=15> */
.L_x_6588:


//--------------------- .text._ZN7cutlass13device_kernelIN5flash11enable_sm90INS1_16FlashAttnBwdSm90INS1_25CollectiveMainloopBwdSm90ILi2ELi2ELi2EN4cute5tupleIJNS5_1CILi1EEES8_S8_EEENS6_IJNS7_ILi64EEENS7_ILi128EEENS7_ILi96EEEEEENS_6half_tEfNS_4arch4Sm90ELb0ELb1ELb0ELb1ELb0ELb1ELb0ELb0ELi2ELi1ELi2ELi1ELb1EEENS1_21CollectiveEpilogueBwdISD_SE_SG_Li256ELb1ELb0ELi1EEENS1_19SingleTileSchedulerILb1ELb0ELb0ELi128EEEEEEEEEvNT_6ParamsE --------------------------
	.section	.text._ZN7cutlass13device_kernelIN5flash11enable_sm90INS1_16FlashAttnBwdSm90INS1_25CollectiveMainloopBwdSm90ILi2ELi2ELi2EN4cute5tupleIJNS5_1CILi1EEES8_S8_EEENS6_IJNS7_ILi64EEENS7_ILi128EEENS7_ILi96EEEEEENS_6half_tEfNS_4arch4Sm90ELb0ELb1ELb0ELb1ELb0ELb1ELb0ELb0ELi2ELi1ELi2ELi1ELb1EEENS1_21CollectiveEpilogueBwdISD_SE_SG_Li256ELb1ELb0ELi1EEENS1_19SingleTileSchedulerILb1ELb0ELb0ELi128EEEEEEEEEvNT_6ParamsE,"ax",@progbits
	.align	128
.text._ZN7cutlass13device_kernelIN5flash11enable_sm90INS1_16FlashAttnBwdSm90INS1_25CollectiveMainloopBwdSm90ILi2ELi2ELi2EN4cute5tupleIJNS5_1CILi1EEES8_S8_EEENS6_IJNS7_ILi64EEENS7_ILi128EEENS7_ILi96EEEEEENS_6half_tEfNS_4arch4Sm90ELb0ELb1ELb0ELb1ELb0ELb1ELb0ELb0ELi2ELi1ELi2ELi1ELb1EEENS1_21CollectiveEpilogueBwdISD_SE_SG_Li256ELb1ELb0ELi1EEENS1_19SingleTileSchedulerILb1ELb0ELb0ELi128EEEEEEEEEvNT_6ParamsE:
        .type           _ZN7cutlass13device_kernelIN5flash11enable_sm90INS1_16FlashAttnBwdSm90INS1_25CollectiveMainloopBwdSm90ILi2ELi2ELi2EN4cute5tupleIJNS5_1CILi1EEES8_S8_EEENS6_IJNS7_ILi64EEENS7_ILi128EEENS7_ILi96EEEEEENS_6half_tEfNS_4arch4Sm90ELb0ELb1ELb0ELb1ELb0ELb1ELb0ELb0ELi2ELi1ELi2ELi1ELb1EEENS1_21CollectiveEpilogueBwdISD_SE_SG_Li256ELb1ELb0ELi1EEENS1_19SingleTileSchedulerILb1ELb0ELb0ELi128EEEEEEEEEvNT_6ParamsE,@function
        .size           _ZN7cutlass13device_kernelIN5flash11enable_sm90INS1_16FlashAttnBwdSm90INS1_25CollectiveMainloopBwdSm90ILi2ELi2ELi2EN4cute5tupleIJNS5_1CILi1EEES8_S8_EEENS6_IJNS7_ILi64EEENS7_ILi128EEENS7_ILi96EEEEEENS_6half_tEfNS_4arch4Sm90ELb0ELb1ELb0ELb1ELb0ELb1ELb0ELb0ELi2ELi1ELi2ELi1ELb1EEENS1_21CollectiveEpilogueBwdISD_SE_SG_Li256ELb1ELb0ELi1EEENS1_19SingleTileSchedulerILb1ELb0ELb0ELi128EEEEEEEEEvNT_6ParamsE,(.L_x_6589 - _ZN7cutlass13device_kernelIN5flash11enable_sm90INS1_16FlashAttnBwdSm90INS1_25CollectiveMainloopBwdSm90ILi2ELi2ELi2EN4cute5tupleIJNS5_1CILi1EEES8_S8_EEENS6_IJNS7_ILi64EEENS7_ILi128EEENS7_ILi96EEEEEENS_6half_tEfNS_4arch4Sm90ELb0ELb1ELb0ELb1ELb0ELb1ELb0ELb0ELi2ELi1ELi2ELi1ELb1EEENS1_21CollectiveEpilogueBwdISD_SE_SG_Li256ELb1ELb0ELi1EEENS1_19SingleTileSchedulerILb1ELb0ELb0ELi128EEEEEEEEEvNT_6ParamsE)
        .other          _ZN7cutlass13device_kernelIN5flash11enable_sm90INS1_16FlashAttnBwdSm90INS1_25CollectiveMainloopBwdSm90ILi2ELi2ELi2EN4cute5tupleIJNS5_1CILi1EEES8_S8_EEENS6_IJNS7_ILi64EEENS7_ILi128EEENS7_ILi96EEEEEENS_6half_tEfNS_4arch4Sm90ELb0ELb1ELb0ELb1ELb0ELb1ELb0ELb0ELi2ELi1ELi2ELi1ELb1EEENS1_21CollectiveEpilogueBwdISD_SE_SG_Li256ELb1ELb0ELi1EEENS1_19SingleTileSchedulerILb1ELb0ELb0ELi128EEEEEEEEEvNT_6ParamsE,@"STO_CUDA_ENTRY STV_DEFAULT"
_ZN7cutlass13device_kernelIN5flash11enable_sm90INS1_16FlashAttnBwdSm90INS1_25CollectiveMainloopBwdSm90ILi2ELi2ELi2EN4cute5tupleIJNS5_1CILi1EEES8_S8_EEENS6_IJNS7_ILi64EEENS7_ILi128EEENS7_ILi96EEEEEENS_6half_tEfNS_4arch4Sm90ELb0ELb1ELb0ELb1ELb0ELb1ELb0ELb0ELi2ELi1ELi2ELi1ELb1EEENS1_21CollectiveEpilogueBwdISD_SE_SG_Li256ELb1ELb0ELi1EEENS1_19SingleTileSchedulerILb1ELb0ELb0ELi128EEEEEEEEEvNT_6ParamsE:
        /* <DEDUP_REMOVED lines=24> */
.L_x_4803:
[----:B------:R-:W-:Y:S05]  /*0180*/  BSYNC B0 ;  /* 0x0000000000007941 */ /* 0x000fea0003800000 */
.L_x_4802:
        /* <DEDUP_REMOVED lines=37> */
.L_x_4804:
        /* <DEDUP_REMOVED lines=22> */
.L_x_4805:
[----:B------:R-:W-:Y:S01]  /*0540*/  PLOP3.LUT P0, PT, PT, PT, UP0, 0x80, 0x0 ;  /* 0x000000000000781c */ /* 0x000fe20003f0f008 */
[----:B------:R-:W-:Y:S01]  /*0550*/  NOP ;  /* 0x0000000000007918 */ /* 0x000fe20000000000 */
[----:B------:R-:W-:Y:S01]  /*0560*/  ULDC.64 UR46, c[0x0][0x208] ;  /* 0x00008200002e7ab9 */ /* 0x000fe20000000a00 */
[----:B------:R-:W-:Y:S01]  /*0570*/  BSSY B6, `(.L_x_4806) ;  /* 0x0000a1a000067945 */ /* 0x000fe20003800000 */
[----:B-12-4-:R-:W-:Y:S09]  /*0580*/  BAR.SYNC.DEFER_BLOCKING 0x0 ;  /* 0x0000000000007b1d */ /* 0x016ff20000010000 */
[----:B------:R-:W-:Y:S05]  /*0590*/  @!P0 BRA `(.L_x_4807) ;  /* 0x0000006000488947 */ /* 0x000fea0003800000 */
.L_x_4808:
[----:B------:R-:W-:-:S08]  /*05a0*/  NOP ;  /* 0x0000000000007918 */ /* 0x000fd00000000000 */
[----:B------:R-:W1:Y:S02]  /*05b0*/  USETMAXREG.TRY_ALLOC.CTAPOOL UP0, 0xf0 ;  /* 0x000000f0000079c8 */ /* 0x000e640008000600 */
[----:B-1----:R-:W-:-:S13]  /*05c0*/  PLOP3.LUT P0, PT, PT, PT, UP0, 0x80, 0x0 ;  /* 0x000000000000781c */ /* 0x002fda0003f0f008 */
[----:B------:R-:W-:Y:S05]  /*05d0*/  @!P0 BRA `(.L_x_4808) ;  /* 0xfffffffc00f08947 */ /* 0x000fea000383ffff */
[----:B------:R-:W-:Y:S01]  /*05e0*/  LOP3.LUT R0, R0, 0x3, RZ, 0xc0, !PT ;  /* 0x0000000300007812 */ /* 0x000fe200078ec0ff */
[----:B------:R-:W-:Y:S01]  /*05f0*/  ULDC.64 UR4, c[0x0][0x8d8] ;  /* 0x0002360000047ab9 */ /* 0x000fe20000000a00 */
[----:B------:R-:W1:Y:S04]  /*0600*/  S2UR UR6, SR_CTAID.X ;  /* 0x00000000000679c3 */ /* 0x000e680000002500 */
[----:B------:R-:W2:Y:S04]  /*0610*/  SHFL.IDX PT, R0, R0, RZ, 0x1f ;  /* 0x00001fff00007589 */ /* 0x000ea800000e0000 */
[----:B------:R-:W3:Y:S01]  /*0620*/  S2UR UR36, SR_CTAID.Z ;  /* 0x00000000002479c3 */ /* 0x000ee20000002700 */
[----:B--2---:R-:W-:-:S13]  /*0630*/  ISETP.NE.AND P0, PT, R0, RZ, PT ;  /* 0x000000ff0000720c */ /* 0x004fda0003f05270 */
[----:B------:R-:W-:-:S05]  /*0640*/  @!P0 VIADD R3, R2, 0x9 ;  /* 0x0000000902038836 */ /* 0x000fca0000000000 */
[----:B------:R2:W-:Y:S06]  /*0650*/  @!P0 BAR.ARV R3, 0xa0 ;  /* 0x000280030000851d */ /* 0x0005ec0000002000 */
[----:B------:R-:W-:-:S04]  /*0660*/  ISETP.NE.U32.AND P0, PT, RZ, UR4, PT ;  /* 0x00000004ff007c0c */ /* 0x000fc8000bf05070 */
[----:B------:R-:W-:-:S13]  /*0670*/  ISETP.NE.AND.EX P0, PT, RZ, UR5, PT, P0 ;  /* 0x00000005ff007c0c */ /* 0x000fda000bf05300 */
[----:B-123--:R-:W-:Y:S05]  /*0680*/  @!P0 BRA `(.L_x_4809) ;  /* 0x00000000001c8947 */ /* 0x00efea0003800000 */
[----:B------:R-:W-:Y:S02]  /*0690*/  ULDC.64 UR4, c[0x0][0x8d8] ;  /* 0x0002360000047ab9 */ /* 0x000fe40000000a00 */
[----:B------:R-:W-:-:S06]  /*06a0*/  UIMAD.WIDE UR4, UR36, 0x4, UR4 ;  /* 0x00000004240478a5 */ /* 0x000fcc000f8e0204 */
[----:B------:R-:W-:Y:S02]  /*06b0*/  IMAD.U32 R4, RZ, RZ, UR4 ;  /* 0x00000004ff047e24 */ /* 0x000fe4000f8e00ff */
[----:B------:R-:W-:-:S05]  /*06c0*/  IMAD.U32 R5, RZ, RZ, UR5 ;  /* 0x00000005ff057e24 */ /* 0x000fca000f8e00ff */
[----:B------:R-:W2:Y:S02]  /*06d0*/  LDG.E R4, desc[UR46][R4.64] ;  /* 0x0000002e04047981 */ /* 0x000ea4000c1e1900 */
[----:B--2---:R-:W-:Y:S01]  /*06e0*/  R2UR UR4, R4 ;  /* 0x00000000040472ca */ /* 0x004fe200000e0000 */
[----:B------:R-:W-:-:S14]  /*06f0*/  BRA `(.L_x_4810) ;  /* 0x00000000003c7947 */ /* 0x000fdc0003800000 */
.L_x_4809:
        /* <DEDUP_REMOVED lines=14> */
.L_x_4811:
[----:B------:R-:W-:-:S05]  /*07e0*/  ULDC UR4, c[0x0][0x8bc] ;  /* 0x00022f0000047ab9 */ /* 0x000fca0000000800 */
.L_x_4810:
        /* <DEDUP_REMOVED lines=19> */
.L_x_4813:
        /* <DEDUP_REMOVED lines=14> */
.L_x_4814:
        /* <DEDUP_REMOVED lines=11> */
.L_x_4815:
        /* <DEDUP_REMOVED lines=13> */
.L_x_4816:
        /* <DEDUP_REMOVED lines=66> */
.L_x_4817:
        /* <DEDUP_REMOVED lines=28> */
.L_x_4820:
        /* <DEDUP_REMOVED lines=15> */
.L_x_4819:
        /* <DEDUP_REMOVED lines=22> */
.L_x_4822:
        /* <DEDUP_REMOVED lines=15> */
.L_x_4821:
[----:B------:R-:W-:Y:S01]  /*14a0*/  SHF.R.S32.HI R25, RZ, 0x1f, R22 ;  /* 0x0000001fff197819 */ /* 0x000fe20000011416 */
[----:B------:R-:W-:-:S03]  /*14b0*/  UMOV UR4, 0xffffffff ;  /* 0xffffffff00047882 */ /* 0x000fc60000000000 */
[----:B------:R-:W-:-:S04]  /*14c0*/  LEA.HI R0, R25, R22, RZ, 0x7 ;  /* 0x0000001619007211 */ /* 0x000fc800078f38ff */
[----:B------:R-:W-:Y:S01]  /*14d0*/  SHF.R.S32.HI R16, RZ, 0x7, R0 ;  /* 0x00000007ff107819 */ /* 0x000fe20000011400 */
[----:B------:R-:W-:Y:S06]  /*14e0*/  BRA.DIV UR4, `(.L_x_4823) ;  /* 0x0000009204907947 */ /* 0x000fec000b800000 */
[----:B------:R1:W2:Y:S02]  /*14f0*/  SHFL.IDX PT, R14, R16, RZ, 0x1f ;  /* 0x00001fff100e7589 */ /* 0x0002a400000e0000 */
.L_x_4918:
        /* <DEDUP_REMOVED lines=15> */
.L_x_4824:
        /* <DEDUP_REMOVED lines=19> */
.L_x_4826:
        /* <DEDUP_REMOVED lines=40> */
[----:B------:R-:W-:Y:S02]  /*19a0*/  LEA.HI R22, R25, R22, RZ, 0x3 ;  /* 0x0000001619167211 */ /* 0x000fe400078f18ff */
[----:B------:R-:W-:Y:S02]  /*19b0*/  CS2R R70, SRZ ;  /* 0x0000000000467805 */ /* 0x000fe4000001ff00 */
[----:B------:R-:W-:Y:S01]  /*19c0*/  LEA.HI R5, R5, R4, RZ, 0x3 ;  /* 0x0000000405057211 */ /* 0x000fe200078f18ff */
[----:B------:R-:W4:Y:S01]  /*19d0*/  LDSM.16.M88.4 R192, [R7+0xa000] ;  /* 0x00a0000007c0783b */ /* 0x000f220000000200 */
[----:B------:R-:W-:-:S02]  /*19e0*/  LOP3.LUT R9, R0, 0x30, R9, 0xf8, !PT ;  /* 0x0000003000097812 */ /* 0x000fc400078ef809 */
[----:B------:R-:W-:Y:S02]  /*19f0*/  CS2R R68, SRZ ;  /* 0x0000000000447805 */ /* 0x000fe4000001ff00 */
[----:B------:R-:W-:Y:S02]  /*1a00*/  LOP3.LUT R5, R5, 0xfffffff8, RZ, 0xc0, !PT ;  /* 0xfffffff805057812 */ /* 0x000fe400078ec0ff */
[----:B------:R-:W-:Y:S02]  /*1a10*/  CS2R R66, SRZ ;  /* 0x0000000000427805 */ /* 0x000fe4000001ff00 */
[----:B------:R-:W-:Y:S02]  /*1a20*/  LEA.HI R24, R24, R27, RZ, 0x5 ;  /* 0x0000001b18187211 */ /* 0x000fe400078f28ff */
[----:B------:R-:W-:Y:S02]  /*1a30*/  CS2R R64, SRZ ;  /* 0x0000000000407805 */ /* 0x000fe4000001ff00 */
[----:B------:R-:W-:Y:S01]  /*1a40*/  LOP3.LUT R22, R9, 0x8, R22, 0xf8, !PT ;  /* 0x0000000809167812 */ /* 0x000fe200078ef816 */
[----:B------:R-:W-:Y:S01]  /*1a50*/  IMAD.IADD R5, R4, 0x1, -R5 ;  /* 0x0000000104057824 */ /* 0x000fe200078e0a05 */
[----:B------:R-:W-:Y:S01]  /*1a60*/  SHF.R.U32.HI R11, RZ, 0x3, R0 ;  /* 0x00000003ff0b7819 */ /* 0x000fe20000011600 */
[C---:B------:R-:W-:Y:S01]  /*1a70*/  IMAD R0, R16.reuse, 0x8, R3 ;  /* 0x0000000810007824 */ /* 0x040fe200078e0203 */
[----:B------:R-:W-:Y:S01]  /*1a80*/  SHF.R.S32.HI R24, RZ, 0x5, R24 ;  /* 0x00000005ff187819 */ /* 0x000fe20000011418 */
[----:B------:R-:W-:Y:S01]  /*1a90*/  IMAD R3, R16, 0x300, R27 ;  /* 0x0000030010037824 */ /* 0x000fe200078e021b */
[----:B------:R-:W-:-:S02]  /*1aa0*/  LOP3.LUT R11, R22, R11, RZ, 0x3c, !PT ;  /* 0x0000000b160b7212 */ /* 0x000fc400078e3cff */
[----:B------:R-:W-:Y:S02]  /*1ab0*/  CS2R R62, SRZ ;  /* 0x00000000003e7805 */ /* 0x000fe4000001ff00 */
[----:B------:R-:W-:Y:S01]  /*1ac0*/  LEA.HI R4, R16, R16, RZ, 0x1 ;  /* 0x0000001010047211 */ /* 0x000fe200078f08ff */
[----:B------:R-:W-:Y:S01]  /*1ad0*/  IMAD R24, R24, 0x10, R5 ;  /* 0x0000001018187824 */ /* 0x000fe200078e0205 */
[----:B------:R-:W-:Y:S01]  /*1ae0*/  CS2R R60, SRZ ;  /* 0x00000000003c7805 */ /* 0x000fe2000001ff00 */
[----:B------:R-:W-:Y:S01]  /*1af0*/  IMAD.U32 R5, R0, 0x200, R11 ;  /* 0x0000020000057824 */ /* 0x000fe200078e000b */
[----:B------:R-:W-:Y:S01]  /*1b00*/  LOP3.LUT R9, R4, 0x3fffffe, RZ, 0xc0, !PT ;  /* 0x03fffffe04097812 */ /* 0x000fe200078ec0ff */
[----:B------:R-:W-:Y:S01]  /*1b10*/  IMAD.MOV.U32 R0, RZ, RZ, 0x20 ;  /* 0x00000020ff007424 */ /* 0x000fe200078e00ff */
[----:B------:R-:W-:Y:S01]  /*1b20*/  CS2R R58, SRZ ;  /* 0x00000000003a7805 */ /* 0x000fe2000001ff00 */
[----:B------:R-:W-:Y:S01]  /*1b30*/  IMAD.U32 R4, RZ, RZ, UR42 ;  /* 0x0000002aff047e24 */ /* 0x000fe2000f8e00ff */
[----:B------:R-:W-:Y:S01]  /*1b40*/  CS2R R56, SRZ ;  /* 0x0000000000387805 */ /* 0x000fe2000001ff00 */
[----:B------:R-:W-:Y:S01]  /*1b50*/  IMAD.IADD R9, R16, 0x1, -R9 ;  /* 0x0000000110097824 */ /* 0x000fe200078e0a09 */
[----:B------:R-:W-:Y:S01]  /*1b60*/  SEL R0, R0, 0xffffffe0, !P0 ;  /* 0xffffffe000007807 */ /* 0x000fe20004000000 */
[----:B------:R-:W-:Y:S01]  /*1b70*/  IMAD.SHL.U32 R3, R3, 0x4, RZ ;  /* 0x0000000403037824 */ /* 0x000fe200078e00ff */
        /* <DEDUP_REMOVED lines=46> */
[----:B------:R-:W-:Y:S01]  /*1e60*/  IADD3 R4, -R9, UR41, -R4 ;  /* 0x0000002909047c10 */ /* 0x000fe2000fffe904 */
[----:B------:R-:W-:Y:S01]  /*1e70*/  ULOP3.LUT UR9, UR38, 0x1, URZ, 0xfc, !UPT ;  /* 0x0000000126097892 */ /* 0x000fe2000f8efc3f */
[----:B-----5:R-:W-:Y:S01]  /*1e80*/  IADD3 R0, RZ, -UR42, -R9 ;  /* 0x8000002aff007c10 */ /* 0x020fe2000fffe809 */
[----:B------:R-:W-:Y:S01]  /*1e90*/  UMOV UR4, URZ ;  /* 0x0000003f00047c82 */ /* 0x000fe20008000000 */
[----:B------:R-:W-:Y:S01]  /*1ea0*/  UMOV UR5, URZ ;  /* 0x0000003f00057c82 */ /* 0x000fe20008000000 */
[----:B-1234-:R-:W-:-:S08]  /*1eb0*/  ULDC UR6, c[0x0][0x744] ;  /* 0x0001d10000067ab9 */ /* 0x01efd00000000800 */
.L_x_4837:
[----:B------:R-:W-:-:S06]  /*1ec0*/  UISETP.NE.AND UP0, UPT, UR9, 0x3, UPT ;  /* 0x000000030900788c */ /* 0x000fcc000bf05270 */
[----:B------:R-:W-:-:S13]  /*1ed0*/  PLOP3.LUT P6, PT, PT, PT, UP0, 0x80, 0x0 ;  /* 0x000000000000781c */ /* 0x000fda0003fcf008 */
[----:B-1----:R-:W-:Y:S05]  /*1ee0*/  @!P6 BRA `(.L_x_4827) ;  /* 0x000000000004e947 */ /* 0x002fea0003800000 */
[----:B------:R-:W-:Y:S01]  /*1ef0*/  BPT.TRAP 0x1 ;  /* 0x000000040000795c */ /* 0x000fe20000300000 */
.L_x_4827:
[----:B------:R-:W-:Y:S01]  /*1f00*/  R2UR UR7, R18 ;  /* 0x00000000120772ca */ /* 0x000fe200000e0000 */
[----:B------:R-:W-:-:S05]  /*1f10*/  IMAD.U32 R16, RZ, RZ, UR4 ;  /* 0x00000004ff107e24 */ /* 0x000fca000f8e00ff */
[----:B------:R-:W-:-:S07]  /*1f20*/  SHF.L.U32 R16, R16, 0x1f, RZ ;  /* 0x0000001f10107819 */ /* 0x000fce00000006ff */
[----:B------:R-:W-:-:S09]  /*1f30*/  ULEA UR7, UR5, UR7, 0x3 ;  /* 0x0000000705077291 */ /* 0x000fd2000f8e183f */
[----:B------:R1:W2:Y:S01]  /*1f40*/  SYNCS.PHASECHK.TRANS64.TRYWAIT P0, [UR7+0x26810], R16 ;  /* 0x02681010ff0075a7 */ /* 0x0002a20008000147 */
[----:B------:R-:W-:Y:S05]  /*1f50*/  @!P6 BRA `(.L_x_4828) ;  /* 0x000000000004e947 */ /* 0x000fea0003800000 */
[----:B------:R-:W-:Y:S01]  /*1f60*/  BPT.TRAP 0x1 ;  /* 0x000000040000795c */ /* 0x000fe20000300000 */
.L_x_4828:
[----:B--2---:R-:W-:Y:S05]  /*1f70*/  @P0 BRA `(.L_x_4829) ;  /* 0x0000000000080947 */ /* 0x004fea0003800000 */
[----:B------:R-:W2:Y:S02]  /*1f80*/  SYNCS.PHASECHK.TRANS64.TRYWAIT P0, [UR7+0x26810], R16 ;  /* 0x02681010ff0075a7 */ /* 0x000ea40008000147 */
[----:B--2---:R-:W-:Y:S05]  /*1f90*/  @!P0 BRA `(.L_x_4830) ;  /* 0x0000008800188947 */ /* 0x004fea0003800000 */
.L_x_4829:
        /* <DEDUP_REMOVED lines=66> */
.L_x_4831:
[----:B------:R1:W1:Y:S01]  /*23c0*/  SYNCS.PHASECHK.TRANS64.TRYWAIT P0, [UR7+0x26830], R16 ;  /* 0x02683010ff0075a7 */ /* 0x0002620008000147 */
[----:B------:R-:W-:Y:S05]  /*23d0*/  @!P6 BRA `(.L_x_4832) ;  /* 0x000000000004e947 */ /* 0x000fea0003800000 */
[----:B------:R-:W-:Y:S01]  /*23e0*/  BPT.TRAP 0x1 ;  /* 0x000000040000795c */ /* 0x000fe20000300000 */
.L_x_4832:
[----:B-1----:R-:W-:Y:S05]  /*23f0*/  @P0 BRA `(.L_x_4833) ;  /* 0x0000000000080947 */ /* 0x002fea0003800000 */
[----:B------:R-:W1:Y:S02]  /*2400*/  SYNCS.PHASECHK.TRANS64.TRYWAIT P0, [UR7+0x26830], R16 ;  /* 0x02683010ff0075a7 */ /* 0x000e640008000147 */
[----:B-1----:R-:W-:Y:S05]  /*2410*/  @!P0 BRA `(.L_x_4834) ;  /* 0x0000008400108947 */ /* 0x002fea0003800000 */
.L_x_4833:
[----:B------:R-:W-:Y:S01]  /*2420*/  R2UR UR10, R18 ;  /* 0x00000000120a72ca */ /* 0x000fe200000e0000 */
[----:B------:R-:W-:Y:S01]  /*2430*/  WARPGROUP.ARRIVE ;  /* 0x00000000000079c5 */ /* 0x000fe20000000000 */
[----:B------:R-:W-:Y:S01]  /*2440*/  UMOV UR15, 0x80000020 ;  /* 0x80000020000f7882 */ /* 0x000fe20000000000 */
[----:B------:R-:W1:Y:S01]  /*2450*/  LDC.64 R212, c[0x0][0x748] ;  /* 0x0001d200ffd47b82 */ /* 0x000e620000000a00 */
[----:B------:R-:W-:Y:S01]  /*2460*/  ULEA UR12, UR40, -UR37, 0x6 ;  /* 0x80000025280c7291 */ /* 0x000fe2000f8e303f */
[----:B------:R-:W-:Y:S01]  /*2470*/  ISETP.GT.AND P1, PT, R0, RZ, PT ;  /* 0x000000ff0000720c */ /* 0x000fe20003f24270 */
[----:B------:R-:W-:Y:S01]  /*2480*/  UMOV UR19, 0xc0000010 ;  /* 0xc000001000137882 */ /* 0x000fe20000000000 */
[----:B------:R-:W-:Y:S01]  /*2490*/  ISETP.GT.AND P0, PT, R4, RZ, PT ;  /* 0x000000ff0400720c */ /* 0x000fe20003f04270 */
[----:B------:R-:W-:Y:S01]  /*24a0*/  UMOV UR17, 0x40000040 ;  /* 0x4000004000117882 */ /* 0x000fe20000000000 */
[----:B------:R-:W-:Y:S02]  /*24b0*/  ISETP.GT.AND P2, PT, R0, 0x8, PT ;  /* 0x000000080000780c */ /* 0x000fe40003f44270 */
[----:B------:R-:W-:-:S02]  /*24c0*/  IADD3 R218, R4, UR12, R17 ;  /* 0x0000000c04da7c10 */ /* 0x000fc4000fffe011 */
[----:B------:R-:W-:Y:S01]  /*24d0*/  UIADD3 UR10, UR10, 0x18000, URZ ;  /* 0x000180000a0a7890 */ /* 0x000fe2000fffe03f */
[----:B------:R-:W-:-:S03]  /*24e0*/  ISETP.GT.AND P3, PT, R4, 0x8, PT ;  /* 0x000000080400780c */ /* 0x000fc60003f64270 */
[----:B------:R-:W-:-:S04]  /*24f0*/  USHF.R.U32.HI UR10, URZ, 0x4, UR10 ;  /* 0x000000043f0a7899 */ /* 0x000fc8000801160a */
[----:B------:R-:W-:-:S04]  /*2500*/  ULOP3.LUT UR10, UR10, 0x3fff, URZ, 0xc0, !UPT ;  /* 0x00003fff0a0a7892 */ /* 0x000fc8000f8ec03f */
[----:B------:R-:W-:Y:S01]  /*2510*/  ULOP3.LUT UR11, UR10, 0x10000, URZ, 0xfc, !UPT ;  /* 0x000100000a0b7892 */ /* 0x000fe2000f8efc3f */
[C-C-:B-1----:R-:W-:Y:S01]  /*2520*/  IMAD.IADD R217, R212.reuse, 0x1, -R218.reuse ;  /* 0x00000001d4d97824 */ /* 0x142fe200078e0ada */
[----:B------:R-:W-:Y:S02]  /*2530*/  IADD3 R216, RZ, -R218, -R213 ;  /* 0x800000daffd87210 */ /* 0x000fe40007ffe8d5 */
[----:B------:R-:W-:Y:S01]  /*2540*/  UIMAD UR11, UR5, 0x300, UR11 ;  /* 0x00000300050b78a4 */ /* 0x000fe2000f8e020b */
[----:B------:R-:W-:Y:S01]  /*2550*/  IADD3 R212, R212, 0x8, -R218 ;  /* 0x00000008d4d47810 */ /* 0x000fe20007ffe8da */
[----:B------:R-:W-:Y:S01]  /*2560*/  ULOP3.LUT UR10, UR10, 0x1000000, URZ, 0xfc, !UPT ;  /* 0x010000000a0a7892 */ /* 0x000fe2000f8efc3f */
[----:B------:R-:W-:Y:S01]  /*2570*/  SEL R217, R217, 0x40, !P1 ;  /* 0x00000040d9d97807 */ /* 0x000fe20004800000 */
[----:B------:R-:W-:Y:S01]  /*2580*/  UIADD3 UR12, UR11, 0x202, URZ ;  /* 0x000002020b0c7890 */ /* 0x000fe2000fffe03f */
[----:B------:R-:W-:Y:S01]  /*2590*/  SEL R216, R216, 0x40, P0 ;  /* 0x00000040d8d87807 */ /* 0x000fe20000000000 */
[----:B------:R-:W-:Y:S01]  /*25a0*/  UIMAD UR10, UR5, 0x300, UR10 ;  /* 0x00000300050a78a4 */ /* 0x000fe2000f8e020a */
[C---:B------:R-:W-:Y:S01]  /*25b0*/  ISETP.GE.AND P0, PT, R217.reuse, RZ, PT ;  /* 0x000000ffd900720c */ /* 0x040fe20003f06270 */
[----:B------:R-:W-:Y:S01]  /*25c0*/  UMOV UR14, UR11 ;  /* 0x0000000b000e7c82 */ /* 0x000fe20008000000 */
[----:B------:R-:W-:-:S04]  /*25d0*/  ISETP.GE.AND P1, PT, R217, 0x1, PT ;  /* 0x00000001d900780c */ /* 0x000fc80003f26270 */
[----:B------:R-:W-:Y:S01]  /*25e0*/  HGMMA.64x64x16.F32 R120, R184, gdesc[UR12], RZ, !UPT, gsb0 ;  /* 0x00e0000cb8787df0 */ /* 0x000fe2000c0008ff */
[----:B------:R-:W-:Y:S01]  /*25f0*/  UIADD3 UR14, UR11, 0x2, URZ ;  /* 0x000000020b0e7890 */ /* 0x000fe2000fffe03f */
[----:B------:R-:W-:Y:S01]  /*2600*/  ISETP.GT.OR P0, PT, R216, RZ, !P0 ;  /* 0x000000ffd800720c */ /* 0x000fe20004704670 */
[----:B------:R-:W-:Y:S01]  /*2610*/  UMOV UR15, 0x80000020 ;  /* 0x80000020000f7882 */ /* 0x000fe20000000000 */
[C---:B------:R-:W-:Y:S02]  /*2620*/  ISETP.GE.AND P4, PT, R217.reuse, 0x38, PT ;  /* 0x00000038d900780c */ /* 0x040fe40003f86270 */
[----:B------:R-:W-:Y:S02]  /*2630*/  FSEL R215, R152, -INF , !P0 ;  /* 0xff80000098d77808 */ /* 0x000fe40004000000 */
[----:B------:R-:W-:Y:S02]  /*2640*/  ISETP.GT.OR P0, PT, R216, 0x1, !P1 ;  /* 0x00000001d800780c */ /* 0x000fe40004f04670 */
[----:B------:R-:W-:Y:S01]  /*2650*/  ISETP.GE.AND P1, PT, R217, 0x8, PT ;  /* 0x00000008d900780c */ /* 0x000fe20003f26270 */
[----:B---3--:R-:W-:Y:S01]  /*2660*/  FFMA.FTZ R152, R215, UR6, -R20 ;  /* 0x00000006d7987c23 */ /* 0x008fe20008010814 */
        /* <DEDUP_REMOVED lines=8> */
[----:B----4-:R-:W-:Y:S01]  /*26f0*/  FFMA.FTZ R22, R215, UR6, -R210 ;  /* 0x00000006d7167c23 */ /* 0x010fe200080108d2 */
[----:B------:R-:W-:-:S02]  /*2700*/  FSEL R16, R157, -INF , !P0 ;  /* 0xff8000009d107808 */ /* 0x000fc40004000000 */
[----:B------:R-:W-:Y:S01]  /*2710*/  ISETP.GT.OR P0, PT, R216, 0x10, !P1 ;  /* 0x00000010d800780c */ /* 0x000fe20004f04670 */
[----:B------:R-:W-:Y:S01]  /*2720*/  MUFU.EX2 R153, R153 ;  /* 0x0000009900997308 */ /* 0x000fe20000000800 */
[C---:B------:R-:W-:Y:S01]  /*2730*/  ISETP.GE.AND P1, PT, R217.reuse, 0x11, PT ;  /* 0x00000011d900780c */ /* 0x040fe20003f26270 */
[----:B------:R-:W-:Y:S01]  /*2740*/  FFMA.FTZ R215, R16, UR6, -R211 ;  /* 0x0000000610d77c23 */ /* 0x000fe200080108d3 */
[----:B------:R-:W-:Y:S02]  /*2750*/  FSEL R157, R160, -INF , !P0 ;  /* 0xff800000a09d7808 */ /* 0x000fe40004000000 */
[C---:B------:R-:W-:Y:S02]  /*2760*/  ISETP.GT.OR P0, PT, R216.reuse, 0x11, !P1 ;  /* 0x00000011d800780c */ /* 0x040fe40004f04670 */
[----:B------:R-:W-:Y:S01]  /*2770*/  ISETP.GE.AND P1, PT, R217, 0x18, PT ;  /* 0x00000018d900780c */ /* 0x000fe20003f26270 */
[----:B------:R-:W-:Y:S01]  /*2780*/  FFMA.FTZ R16, R157, UR6, -R208 ;  /* 0x000000069d107c23 */ /* 0x000fe200080108d0 */
[----:B------:R-:W-:Y:S01]  /*2790*/  FSEL R156, R161, -INF , !P0 ;  /* 0xff800000a19c7808 */ /* 0x000fe20004000000 */
[----:B------:R-:W-:Y:S01]  /*27a0*/  MUFU.EX2 R22, R22 ;  /* 0x0000001600167308 */ /* 0x000fe20000000800 */
[----:B------:R-:W-:-:S02]  /*27b0*/  ISETP.GT.OR P0, PT, R216, 0x18, !P1 ;  /* 0x00000018d800780c */ /* 0x000fc40004f04670 */
[C---:B------:R-:W-:Y:S01]  /*27c0*/  ISETP.GE.AND P1, PT, R217.reuse, 0x19, PT ;  /* 0x00000019d900780c */ /* 0x040fe20003f26270 */
[----:B------:R-:W-:Y:S01]  /*27d0*/  FFMA.FTZ R161, R156, UR6, -R209 ;  /* 0x000000069ca17c23 */ /* 0x000fe200080108d1 */
[----:B------:R-:W-:Y:S02]  /*27e0*/  FSEL R157, R164, -INF , !P0 ;  /* 0xff800000a49d7808 */ /* 0x000fe40004000000 */
[C---:B------:R-:W-:Y:S01]  /*27f0*/  ISETP.GT.OR P0, PT, R216.reuse, 0x19, !P1 ;  /* 0x00000019d800780c */ /* 0x040fe20004f04670 */
[----:B------:R-:W-:Y:S01]  /*2800*/  MUFU.EX2 R16, R16 ;  /* 0x0000001000107308 */ /* 0x000fe20000000800 */
[----:B------:R-:W-:Y:S01]  /*2810*/  ISETP.GE.AND P1, PT, R217, 0x20, PT ;  /* 0x00000020d900780c */ /* 0x000fe20003f26270 */
[----:B------:R-:W-:Y:S01]  /*2820*/  FFMA.FTZ R160, R157, UR6, -R14 ;  /* 0x000000069da07c23 */ /* 0x000fe2000801080e */
[----:B------:R-:W-:Y:S02]  /*2830*/  FSEL R156, R165, -INF , !P0 ;  /* 0xff800000a59c7808 */ /* 0x000fe40004000000 */
[----:B------:R-:W-:-:S02]  /*2840*/  ISETP.GT.OR P0, PT, R216, 0x20, !P1 ;  /* 0x00000020d800780c */ /* 0x000fc40004f04670 */
[C---:B------:R-:W-:Y:S01]  /*2850*/  ISETP.GE.AND P1, PT, R217.reuse, 0x21, PT ;  /* 0x00000021d900780c */ /* 0x040fe20003f26270 */
[----:B------:R-:W-:Y:S01]  /*2860*/  FFMA.FTZ R165, R156, UR6, -R15 ;  /* 0x000000069ca57c23 */ /* 0x000fe2000801080f */
[----:B------:R-:W-:Y:S01]  /*2870*/  FSEL R157, R168, -INF , !P0 ;  /* 0xff800000a89d7808 */ /* 0x000fe20004000000 */
[----:B------:R-:W1:Y:S01]  /*2880*/  MUFU.EX2 R160, R160 ;  /* 0x000000a000a07308 */ /* 0x000e620000000800 */
[C---:B------:R-:W-:Y:S02]  /*2890*/  ISETP.GT.OR P0, PT, R216.reuse, 0x21, !P1 ;  /* 0x00000021d800780c */ /* 0x040fe40004f04670 */
[----:B------:R-:W-:Y:S01]  /*28a0*/  ISETP.GE.AND P1, PT, R217, 0x28, PT ;  /* 0x00000028d900780c */ /* 0x000fe20003f26270 */
        /* <DEDUP_REMOVED lines=8> */
[----:B------:R-:W-:Y:S01]  /*2930*/  ISETP.GE.AND P1, PT, R217, 0x30, PT ;  /* 0x00000030d900780c */ /* 0x000fe20003f26270 */
[----:B------:R-:W-:Y:S01]  /*2940*/  FFMA.FTZ R168, R157, UR6, -R8 ;  /* 0x000000069da87c23 */ /* 0x000fe20008010808 */
[----:B------:R-:W-:Y:S01]  /*2950*/  IADD3 R156, -R218, 0x8, -R213 ;  /* 0x00000008da9c7810 */ /* 0x000fe20007ffe9d5 */
[----:B------:R-:W4:Y:S01]  /*2960*/  MUFU.EX2 R161, R161 ;  /* 0x000000a100a17308 */ /* 0x000f220000000800 */
[----:B------:R-:W-:Y:S02]  /*2970*/  SEL R157, R212, 0x40, !P2 ;  /* 0x00000040d49d7807 */ /* 0x000fe40005000000 */
[----:B------:R-:W-:Y:S01]  /*2980*/  FSEL R172, R173, -INF , !P0 ;  /* 0xff800000adac7808 */ /* 0x000fe20004000000 */
[----:B------:R-:W-:Y:S02]  /*2990*/  WARPGROUP.DEPBAR.LE gsb0, 0x0 ;  /* 0x00008000000079c5 */ /* 0x000fe40000010000 */
[----:B------:R-:W-:Y:S01]  /*29a0*/  WARPGROUP.ARRIVE ;  /* 0x00000000000079c5 */ /* 0x000fe20000000000 */
[----:B------:R-:W-:Y:S01]  /*29b0*/  ISETP.GT.OR P0, PT, R216, 0x30, !P1 ;  /* 0x00000030d800780c */ /* 0x000fe20004f04670 */
[----:B------:R-:W-:Y:S01]  /*29c0*/  FFMA.FTZ R173, R172, UR6, -R9 ;  /* 0x00000006acad7c23 */ /* 0x000fe20008010809 */
[----:B------:R-:W-:Y:S01]  /*29d0*/  SEL R156, R156, 0x40, P3 ;  /* 0x000000409c9c7807 */ /* 0x000fe20001800000 */
[----:B------:R-:W5:Y:S01]  /*29e0*/  MUFU.EX2 R168, R168 ;  /* 0x000000a800a87308 */ /* 0x000f620000000800 */
[----:B------:R-:W-:Y:S01]  /*29f0*/  ISETP.GE.AND P1, PT, R157, RZ, PT ;  /* 0x000000ff9d00720c */ /* 0x000fe20003f26270 */
[----:B------:R-:W-:Y:S01]  /*2a00*/  HGMMA.64x64x16.F32 R120, R196, gdesc[UR12], R120, gsb0 ;  /* 0x00e0000cc4787df0 */ /* 0x000fe20008000878 */
[----:B------:R-:W-:Y:S01]  /*2a10*/  UIADD3 UR14, UR11, 0x100, URZ ;  /* 0x000001000b0e7890 */ /* 0x000fe2000fffe03f */
[----:B------:R-:W-:Y:S01]  /*2a20*/  FSEL R213, R176, -INF , !P0 ;  /* 0xff800000b0d57808 */ /* 0x000fe20004000000 */
[----:B------:R-:W-:Y:S01]  /*2a30*/  UMOV UR15, 0x80000020 ;  /* 0x80000020000f7882 */ /* 0x000fe20000000000 */
[----:B------:R-:W-:-:S02]  /*2a40*/  ISETP.GT.OR P0, PT, R156, RZ, !P1 ;  /* 0x000000ff9c00720c */ /* 0x000fc40004f04670 */
[----:B------:R-:W-:Y:S01]  /*2a50*/  ISETP.GE.AND P1, PT, R157, 0x1, PT ;  /* 0x000000019d00780c */ /* 0x000fe20003f26270 */
[----:B------:R-:W-:Y:S01]  /*2a60*/  FFMA.FTZ R172, R213, UR6, -R12 ;  /* 0x00000006d5ac7c23 */ /* 0x000fe2000801080c */
[----:B------:R-:W-:Y:S01]  /*2a70*/  FSEL R213, R154, -INF , !P0 ;  /* 0xff8000009ad57808 */ /* 0x000fe20004000000 */
[----:B------:R-:W2:Y:S01]  /*2a80*/  MUFU.EX2 R173, R173 ;  /* 0x000000ad00ad7308 */ /* 0x000ea20000000800 */
[C---:B------:R-:W-:Y:S02]  /*2a90*/  ISETP.GT.OR P0, PT, R156.reuse, 0x1, !P1 ;  /* 0x000000019c00780c */ /* 0x040fe40004f04670 */
[----:B------:R-:W-:Y:S01]  /*2aa0*/  ISETP.GE.AND P1, PT, R157, 0x8, PT ;  /* 0x000000089d00780c */ /* 0x000fe20003f26270 */
[----:B------:R-:W-:Y:S01]  /*2ab0*/  FFMA.FTZ R176, R213, UR6, -R20 ;  /* 0x00000006d5b07c23 */ /* 0x000fe20008010814 */
[----:B------:R-:W-:Y:S02]  /*2ac0*/  FSEL R20, R155, -INF , !P0 ;  /* 0xff8000009b147808 */ /* 0x000fe40004000000 */
[----:B------:R-:W-:Y:S01]  /*2ad0*/  ISETP.GT.OR P0, PT, R156, 0x8, !P1 ;  /* 0x000000089c00780c */ /* 0x000fe20004f04670 */
[----:B------:R-:W-:Y:S01]  /*2ae0*/  MUFU.EX2 R215, R215 ;  /* 0x000000d700d77308 */ /* 0x000fe20000000800 */
[----:B------:R-:W-:Y:S01]  /*2af0*/  ISETP.GE.AND P1, PT, R157, 0x9, PT ;  /* 0x000000099d00780c */ /* 0x000fe20003f26270 */
[----:B------:R-:W-:Y:S01]  /*2b00*/  FFMA.FTZ R213, R20, UR6, -R21 ;  /* 0x0000000614d57c23 */ /* 0x000fe20008010815 */
[----:B------:R-:W-:-:S02]  /*2b10*/  FSEL R21, R158, -INF , !P0 ;  /* 0xff8000009e157808 */ /* 0x000fc40004000000 */
[C---:B------:R-:W-:Y:S02]  /*2b20*/  ISETP.GT.OR P0, PT, R156.reuse, 0x9, !P1 ;  /* 0x000000099c00780c */ /* 0x040fe40004f04670 */
[----:B------:R-:W-:Y:S01]  /*2b30*/  ISETP.GE.AND P3, PT, R157, 0x11, PT ;  /* 0x000000119d00780c */ /* 0x000fe20003f66270 */
[----:B------:R-:W-:Y:S01]  /*2b40*/  FFMA.FTZ R210, R21, UR6, -R210 ;  /* 0x0000000615d27c23 */ /* 0x000fe200080108d2 */
[----:B------:R-:W-:Y:S01]  /*2b50*/  ISETP.GE.AND P2, PT, R157, 0x10, PT ;  /* 0x000000109d00780c */ /* 0x000fe20003f46270 */
[----:B------:R-:W2:Y:S01]  /*2b60*/  MUFU.EX2 R213, R213 ;  /* 0x000000d500d57308 */ /* 0x000ea20000000800 */
[----:B------:R-:W-:Y:S02]  /*2b70*/  FSEL R20, R159, -INF , !P0 ;  /* 0xff8000009f147808 */ /* 0x000fe40004000000 */
[C---:B------:R-:W-:Y:S02]  /*2b80*/  ISETP.GT.OR P0, PT, R156.reuse, 0x11, !P3 ;  /* 0x000000119c00780c */ /* 0x040fe40005f04670 */
[----:B------:R-:W-:Y:S01]  /*2b90*/  ISETP.GT.OR P1, PT, R156, 0x10, !P2 ;  /* 0x000000109c00780c */ /* 0x000fe20005724670 */
[----:B------:R-:W-:Y:S01]  /*2ba0*/  FFMA.FTZ R211, R20, UR6, -R211 ;  /* 0x0000000614d37c23 */ /* 0x000fe200080108d3 */
[----:B------:R-:W-:Y:S01]  /*2bb0*/  ISETP.GE.AND P2, PT, R157, 0x19, PT ;  /* 0x000000199d00780c */ /* 0x000fe20003f46270 */
[----:B------:R-:W2:Y:S01]  /*2bc0*/  MUFU.EX2 R176, R176 ;  /* 0x000000b000b07308 */ /* 0x000ea20000000800 */
[----:B------:R-:W-:-:S02]  /*2bd0*/  FSEL R20, R163, -INF , !P0 ;  /* 0xff800000a3147808 */ /* 0x000fc40004000000 */
[C---:B------:R-:W-:Y:S02]  /*2be0*/  ISETP.GE.AND P3, PT, R157.reuse, 0x20, PT ;  /* 0x000000209d00780c */ /* 0x040fe40003f66270 */
[----:B------:R-:W-:Y:S01]  /*2bf0*/  ISETP.GT.OR P2, PT, R156, 0x19, !P2 ;  /* 0x000000199c00780c */ /* 0x000fe20005744670 */
[----:B------:R-:W-:Y:S01]  /*2c00*/  FFMA.FTZ R209, R20, UR6, -R209 ;  /* 0x0000000614d17c23 */ /* 0x000fe200080108d1 */
[----:B------:R-:W-:Y:S01]  /*2c10*/  ISETP.GE.AND P0, PT, R157, 0x18, PT ;  /* 0x000000189d00780c */ /* 0x000fe20003f06270 */
[----:B------:R-:W-:Y:S01]  /*2c20*/  MUFU.EX2 R163, R211 ;  /* 0x000000d300a37308 */ /* 0x000fe20000000800 */
[----:B------:R-:W-:Y:S02]  /*2c30*/  FSEL R21, R162, -INF , !P1 ;  /* 0xff800000a2157808 */ /* 0x000fe40004800000 */
[C---:B------:R-:W-:Y:S02]  /*2c40*/  ISETP.GT.OR P3, PT, R156.reuse, 0x20, !P3 ;  /* 0x000000209c00780c */ /* 0x040fe40005f64670 */
[----:B------:R-:W-:Y:S01]  /*2c50*/  FSEL R20, R167, -INF , !P2 ;  /* 0xff800000a7147808 */ /* 0x000fe20005000000 */
[----:B------:R-:W-:Y:S01]  /*2c60*/  FFMA.FTZ R162, R21, UR6, -R208 ;  /* 0x0000000615a27c23 */ /* 0x000fe200080108d0 */
[----:B------:R-:W-:Y:S01]  /*2c70*/  ISETP.GT.OR P0, PT, R156, 0x18, !P0 ;  /* 0x000000189c00780c */ /* 0x000fe20004704670 */
[----:B------:R-:W-:Y:S01]  /*2c80*/  MUFU.EX2 R167, R209 ;  /* 0x000000d100a77308 */ /* 0x000fe20000000800 */
[----:B------:R-:W-:Y:S01]  /*2c90*/  ISETP.GE.AND P2, PT, R157, 0x21, PT ;  /* 0x000000219d00780c */ /* 0x000fe20003f46270 */
[----:B------:R-:W-:Y:S01]  /*2ca0*/  FFMA.FTZ R208, R20, UR6, -R15 ;  /* 0x0000000614d07c23 */ /* 0x000fe2000801080f */
[----:B------:R-:W-:-:S02]  /*2cb0*/  FSEL R155, R170, -INF , !P3 ;  /* 0xff800000aa9b7808 */ /* 0x000fc40005800000 */
[----:B------:R-:W-:Y:S02]  /*2cc0*/  ISETP.GE.AND P1, PT, R217, 0x31, PT ;  /* 0x00000031d900780c */ /* 0x000fe40003f26270 */
[----:B------:R-:W-:Y:S01]  /*2cd0*/  FSEL R21, R166, -INF , !P0 ;  /* 0xff800000a6157808 */ /* 0x000fe20004000000 */
[----:B------:R-:W-:Y:S01]  /*2ce0*/  FFMA.FTZ R170, R155, UR6, -R10 ;  /* 0x000000069baa7c23 */ /* 0x000fe2000801080a */
[----:B------:R-:W-:Y:S01]  /*2cf0*/  ISETP.GT.OR P2, PT, R156, 0x21, !P2 ;  /* 0x000000219c00780c */ /* 0x000fe20005744670 */
[----:B------:R-:W2:Y:S01]  /*2d00*/  MUFU.EX2 R210, R210 ;  /* 0x000000d200d27308 */ /* 0x000ea20000000800 */
[----:B------:R-:W-:Y:S01]  /*2d10*/  ISETP.GT.OR P3, PT, R216, 0x31, !P1 ;  /* 0x00000031d800780c */ /* 0x000fe20004f64670 */
[----:B------:R-:W-:Y:S01]  /*2d20*/  FFMA.FTZ R166, R21, UR6, -R14 ;  /* 0x0000000615a67c23 */ /* 0x000fe2000801080e */
[C---:B------:R-:W-:Y:S02]  /*2d30*/  ISETP.GE.AND P1, PT, R157.reuse, 0x28, PT ;  /* 0x000000289d00780c */ /* 0x040fe40003f26270 */
[----:B------:R-:W-:-:S02]  /*2d40*/  ISETP.GE.AND P5, PT, R157, 0x29, PT ;  /* 0x000000299d00780c */ /* 0x000fc40003fa6270 */
[----:B------:R-:W-:Y:S01]  /*2d50*/  FSEL R10, R171, -INF , !P2 ;  /* 0xff800000ab0a7808 */ /* 0x000fe20005000000 */
[----:B------:R-:W2:Y:S01]  /*2d60*/  MUFU.EX2 R162, R162 ;  /* 0x000000a200a27308 */ /* 0x000ea20000000800 */
[C---:B------:R-:W-:Y:S02]  /*2d70*/  ISETP.GT.OR P1, PT, R156.reuse, 0x28, !P1 ;  /* 0x000000289c00780c */ /* 0x040fe40004f24670 */
[----:B------:R-:W-:Y:S01]  /*2d80*/  ISETP.GT.OR P5, PT, R156, 0x29, !P5 ;  /* 0x000000299c00780c */ /* 0x000fe20006fa4670 */
[----:B------:R-:W-:Y:S01]  /*2d90*/  FFMA.FTZ R171, R10, UR6, -R11 ;  /* 0x000000060aab7c23 */ /* 0x000fe2000801080b */
[----:B------:R-:W-:Y:S02]  /*2da0*/  FSEL R159, R174, -INF , !P1 ;  /* 0xff800000ae9f7808 */ /* 0x000fe40004800000 */
[----:B------:R-:W-:Y:S01]  /*2db0*/  FSEL R158, R175, -INF , !P5 ;  /* 0xff800000af9e7808 */ /* 0x000fe20006800000 */
[----:B------:R-:W2:Y:S01]  /*2dc0*/  MUFU.EX2 R166, R166 ;  /* 0x000000a600a67308 */ /* 0x000ea20000000800 */
[----:B------:R-:W-:-:S02]  /*2dd0*/  WARPGROUP.DEPBAR.LE gsb0, 0x0 ;  /* 0x00008000000079c5 */ /* 0x000fc40000010000 */
[----:B------:R-:W-:Y:S01]  /*2de0*/  WARPGROUP.ARRIVE ;  /* 0x00000000000079c5 */ /* 0x000fe20000000000 */
[----:B------:R-:W-:Y:S02]  /*2df0*/  FSEL R212, R177, -INF , !P3 ;  /* 0xff800000b1d47808 */ /* 0x000fe40005800000 */
[----:B------:R-:W-:Y:S01]  /*2e00*/  ISETP.GE.AND P0, PT, R217, 0x39, PT ;  /* 0x00000039d900780c */ /* 0x000fe20003f06270 */
[----:B------:R-:W-:Y:S01]  /*2e10*/  FFMA.FTZ R217, R158, UR6, -R9 ;  /* 0x000000069ed97c23 */ /* 0x000fe20008010809 */
[----:B------:R1:W2:Y:S01]  /*2e20*/  MUFU.EX2 R177, R208 ;  /* 0x000000d000b17308 */ /* 0x0002a20000000800 */
[----:B------:R-:W-:Y:S01]  /*2e30*/  HGMMA.64x64x16.F32 R120, R188, gdesc[UR12], R120, gsb0 ;  /* 0x00e0000cbc787df0 */ /* 0x000fe20008000878 */
[----:B------:R-:W-:Y:S01]  /*2e40*/  UIADD3 UR14, UR11, 0x102, URZ ;  /* 0x000001020b0e7890 */ /* 0x000fe2000fffe03f */
[C---:B------:R-:W-:Y:S01]  /*2e50*/  ISETP.GE.AND P3, PT, R157.reuse, 0x30, PT ;  /* 0x000000309d00780c */ /* 0x040fe20003f66270 */
[----:B------:R-:W-:Y:S01]  /*2e60*/  UMOV UR15, 0x80000020 ;  /* 0x80000020000f7882 */ /* 0x000fe20000000000 */
[C---:B------:R-:W-:Y:S01]  /*2e70*/  ISETP.GE.AND P2, PT, R157.reuse, 0x31, PT ;  /* 0x000000319d00780c */ /* 0x040fe20003f46270 */
[----:B------:R-:W-:Y:S01]  /*2e80*/  FFMA.FTZ R212, R212, UR6, -R13 ;  /* 0x00000006d4d47c23 */ /* 0x000fe2000801080d */
[----:B------:R-:W-:Y:S01]  /*2e90*/  ISETP.GE.AND P1, PT, R157, 0x38, PT ;  /* 0x000000389d00780c */ /* 0x000fe20003f26270 */
[----:B------:R-:W2:Y:S01]  /*2ea0*/  MUFU.EX2 R164, R164 ;  /* 0x000000a400a47308 */ /* 0x000ea20000000800 */
[----:B-1----:R-:W-:Y:S01]  /*2eb0*/  FFMA.FTZ R208, R159, UR6, -R8 ;  /* 0x000000069fd07c23 */ /* 0x002fe20008010808 */
[----:B------:R-:W-:-:S02]  /*2ec0*/  ISETP.GE.AND P5, PT, R157, 0x39, PT ;  /* 0x000000399d00780c */ /* 0x000fc40003fa6270 */
[C---:B------:R-:W-:Y:S02]  /*2ed0*/  ISETP.GT.OR P3, PT, R156.reuse, 0x30, !P3 ;  /* 0x000000309c00780c */ /* 0x040fe40005f64670 */
[C---:B------:R-:W-:Y:S02]  /*2ee0*/  ISETP.GT.OR P2, PT, R156.reuse, 0x31, !P2 ;  /* 0x000000319c00780c */ /* 0x040fe40005744670 */
[C---:B------:R-:W-:Y:S01]  /*2ef0*/  ISETP.GT.OR P1, PT, R156.reuse, 0x38, !P1 ;  /* 0x000000389c00780c */ /* 0x040fe20004f24670 */
[----:B------:R-:W1:Y:S01]  /*2f00*/  MUFU.EX2 R169, R169 ;  /* 0x000000a900a97308 */ /* 0x000e620000000800 */
[----:B------:R-:W-:Y:S02]  /*2f10*/  ISETP.GT.OR P5, PT, R156, 0x39, !P5 ;  /* 0x000000399c00780c */ /* 0x000fe40006fa4670 */
[C---:B------:R-:W-:Y:S02]  /*2f20*/  ISETP.GT.OR P0, PT, R216.reuse, 0x39, !P0 ;  /* 0x00000039d800780c */ /* 0x040fe40004704670 */
[----:B------:R-:W-:-:S02]  /*2f30*/  ISETP.GT.OR P4, PT, R216, 0x38, !P4 ;  /* 0x00000038d800780c */ /* 0x000fc40006784670 */
[----:B------:R-:W-:Y:S01]  /*2f40*/  FSEL R216, R181, -INF , !P0 ;  /* 0xff800000b5d87808 */ /* 0x000fe20004000000 */
[----:B------:R-:W1:Y:S01]  /*2f50*/  MUFU.EX2 R170, R170 ;  /* 0x000000aa00aa7308 */ /* 0x000e620000000800 */
[----:B------:R-:W-:Y:S02]  /*2f60*/  FSEL R181, R178, -INF , !P3 ;  /* 0xff800000b2b57808 */ /* 0x000fe40005800000 */
[----:B------:R-:W-:Y:S02]  /*2f70*/  FSEL R178, R179, -INF , !P2 ;  /* 0xff800000b3b27808 */ /* 0x000fe40005000000 */
[----:B------:R-:W-:Y:S01]  /*2f80*/  FSEL R211, R182, -INF , !P1 ;  /* 0xff800000b6d37808 */ /* 0x000fe20004800000 */
[----:B------:R-:W-:Y:S01]  /*2f90*/  FFMA.FTZ R218, R181, UR6, -R12 ;  /* 0x00000006b5da7c23 */ /* 0x000fe2000801080c */
[----:B------:R-:W-:Y:S01]  /*2fa0*/  FSEL R209, R180, -INF , !P4 ;  /* 0xff800000b4d17808 */ /* 0x000fe20006000000 */
[----:B------:R-:W-:Y:S01]  /*2fb0*/  FFMA.FTZ R219, R178, UR6, -R13 ;  /* 0x00000006b2db7c23 */ /* 0x000fe2000801080d */
[----:B------:R-:W-:Y:S01]  /*2fc0*/  FSEL R182, R183, -INF , !P5 ;  /* 0xff800000b7b67808 */ /* 0x000fe20006800000 */
[--C-:B------:R-:W-:Y:S01]  /*2fd0*/  FFMA.FTZ R178, R211, UR6, -R6.reuse ;  /* 0x00000006d3b27c23 */ /* 0x100fe20008010806 */
[--C-:B------:R-:W-:Y:S01]  /*2fe0*/  FFMA.FTZ R13, R216, UR6, -R7.reuse ;  /* 0x00000006d80d7c23 */ /* 0x100fe20008010807 */
[----:B------:R-:W-:Y:S01]  /*2ff0*/  FFMA.FTZ R180, R209, UR6, -R6 ;  /* 0x00000006d1b47c23 */ /* 0x000fe20008010806 */
[----:B------:R-:W1:Y:S01]  /*3000*/  MUFU.EX2 R171, R171 ;  /* 0x000000ab00ab7308 */ /* 0x000e620000000800 */
[----:B------:R-:W-:-:S07]  /*3010*/  FFMA.FTZ R12, R182, UR6, -R7 ;  /* 0x00000006b60c7c23 */ /* 0x000fce0008010807 */
[----:B------:R-:W1:Y:S08]  /*3020*/  MUFU.EX2 R208, R208 ;  /* 0x000000d000d07308 */ /* 0x000e700000000800 */
[----:B------:R-:W1:Y:S08]  /*3030*/  MUFU.EX2 R179, R217 ;  /* 0x000000d900b37308 */ /* 0x000e700000000800 */
[----:B------:R-:W1:Y:S08]  /*3040*/  MUFU.EX2 R172, R172 ;  /* 0x000000ac00ac7308 */ /* 0x000e700000000800 */
[----:B------:R-:W-:Y:S08]  /*3050*/  MUFU.EX2 R6, R218 ;  /* 0x000000da00067308 */ /* 0x000ff00000000800 */
[----:B------:R-:W1:Y:S01]  /*3060*/  MUFU.EX2 R7, R212 ;  /* 0x000000d400077308 */ /* 0x000e620000000800 */
[----:B------:R-:W-:-:S02]  /*3070*/  WARPGROUP.DEPBAR.LE gsb0, 0x0 ;  /* 0x00008000000079c5 */ /* 0x000fc40000010000 */
[----:B------:R-:W-:-:S05]  /*3080*/  WARPGROUP.ARRIVE ;  /* 0x00000000000079c5 */ /* 0x000fca0000000000 */
[----:B------:R-:W-:Y:S01]  /*3090*/  MUFU.EX2 R180, R180 ;  /* 0x000000b400b47308 */ /* 0x000fe20000000800 */
[----:B------:R-:W-:Y:S01]  /*30a0*/  HGMMA.64x64x16.F32 R120, R200, gdesc[UR12], R120, gsb0 ;  /* 0x00e0000cc8787df0 */ /* 0x000fe20008000878 */
[----:B------:R-:W-:Y:S01]  /*30b0*/  UIADD3 UR14, UR11, 0x200, URZ ;  /* 0x000002000b0e7890 */ /* 0x000fe2000fffe03f */
[----:B------:R-:W-:Y:S02]  /*30c0*/  UMOV UR15, 0x80000020 ;  /* 0x80000020000f7882 */ /* 0x000fe40000000000 */
[----:B------:R-:W-:-:S03]  /*30d0*/  UMOV UR11, 0x80000020 ;  /* 0x80000020000b7882 */ /* 0x000fc60000000000 */
[----:B------:R-:W-:Y:S08]  /*30e0*/  MUFU.EX2 R178, R178 ;  /* 0x000000b200b27308 */ /* 0x000ff00000000800 */
[----:B------:R-:W-:Y:S08]  /*30f0*/  MUFU.EX2 R13, R13 ;  /* 0x0000000d000d7308 */ /* 0x000ff00000000800 */
[----:B------:R-:W-:Y:S01]  /*3100*/  MUFU.EX2 R12, R12 ;  /* 0x0000000c000c7308 */ /* 0x000fe20000000800 */
        /* <DEDUP_REMOVED lines=13> */
[----:B------:R-:W3:Y:S04]  /*31e0*/  LDS.64 R20, [R214+0x1e200] ;  /* 0x01e20000d6147984 */ /* 0x000ee80000000a00 */
[----:B------:R-:W4:Y:S04]  /*31f0*/  LDS.64 R14, [R214+0x1e220] ;  /* 0x01e22000d60e7984 */ /* 0x000f280000000a00 */
[----:B------:R-:W5:Y:S04]  /*3200*/  LDS.64 R154, [R214+0x1e240] ;  /* 0x01e24000d69a7984 */ /* 0x000f680000000a00 */
[----:B------:R-:W2:Y:S04]  /*3210*/  LDS.64 R10, [R214+0x1e260] ;  /* 0x01e26000d60a7984 */ /* 0x000ea80000000a00 */
[----:B------:R-:W1:Y:S04]  /*3220*/  LDS.64 R8, [R214+0x1e2a0] ;  /* 0x01e2a000d6087984 */ /* 0x000e680000000a00 */
        /* <DEDUP_REMOVED lines=11> */
[--C-:B-----5:R-:W-:Y:S01]  /*32e0*/  FADD.FTZ R15, R128, -R154.reuse ;  /* 0x8000009a800f7221 */ /* 0x120fe20000010000 */
[--C-:B------:R-:W-:Y:S01]  /*32f0*/  FADD.FTZ R122, R129, -R155.reuse ;  /* 0x8000009b817a7221 */ /* 0x100fe20000010000 */
[----:B------:R-:W-:Y:S01]  /*3300*/  FADD.FTZ R123, R130, -R154 ;  /* 0x8000009a827b7221 */ /* 0x000fe20000010000 */
[----:B------:R-:W-:Y:S01]  /*3310*/  FADD.FTZ R126, R131, -R155 ;  /* 0x8000009b837e7221 */ /* 0x000fe20000010000 */
[--C-:B--2---:R-:W-:Y:S01]  /*3320*/  FADD.FTZ R125, R132, -R10.reuse ;  /* 0x8000000a847d7221 */ /* 0x104fe20000010000 */
[----:B------:R-:W-:Y:S01]  /*3330*/  FADD.FTZ R127, R134, -R10 ;  /* 0x8000000a867f7221 */ /* 0x000fe20000010000 */
[--C-:B------:R-:W-:Y:S01]  /*3340*/  FADD.FTZ R10, R133, -R11.reuse ;  /* 0x8000000b850a7221 */ /* 0x100fe20000010000 */
[----:B------:R-:W-:Y:S01]  /*3350*/  FADD.FTZ R128, R135, -R11 ;  /* 0x8000000b87807221 */ /* 0x000fe20000010000 */
[----:B------:R-:W-:Y:S01]  /*3360*/  FMUL.FTZ R125, R160, R125 ;  /* 0x0000007da07d7220 */ /* 0x000fe20000410000 */
[----:B------:R-:W2:Y:S01]  /*3370*/  MUFU.EX2 R11, R219 ;  /* 0x000000db000b7308 */ /* 0x000ea20000000800 */
[----:B------:R-:W-:Y:S01]  /*3380*/  FMUL.FTZ R10, R165, R10 ;  /* 0x0000000aa50a7220 */ /* 0x000fe20000410000 */
[--C-:B-1----:R-:W-:Y:S01]  /*3390*/  FADD.FTZ R133, R140, -R8.reuse ;  /* 0x800000088c857221 */ /* 0x102fe20000010000 */
[----:B------:R-:W-:Y:S01]  /*33a0*/  FADD.FTZ R135, R142, -R8 ;  /* 0x800000088e877221 */ /* 0x000fe20000010000 */
[--C-:B------:R-:W-:Y:S01]  /*33b0*/  FADD.FTZ R8, R141, -R9.reuse ;  /* 0x800000098d087221 */ /* 0x100fe20000010000 */
[----:B------:R-:W-:Y:S01]  /*33c0*/  FMUL.FTZ R15, R16, R15 ;  /* 0x0000000f100f7220 */ /* 0x000fe20000410000 */
[----:B------:R-:W-:Y:S01]  /*33d0*/  FMUL.FTZ R122, R161, R122 ;  /* 0x0000007aa17a7220 */ /* 0x000fe20000410000 */
[----:B------:R-:W-:Y:S01]  /*33e0*/  FADD.FTZ R134, R143, -R9 ;  /* 0x800000098f867221 */ /* 0x000fe20000010000 */
[----:B------:R-:W-:Y:S01]  /*33f0*/  F2FP.F16.F32.PACK_AB R154, R10, R125 ;  /* 0x0000007d0a9a723e */ /* 0x000fe200000000ff */
[----:B------:R-:W-:Y:S01]  /*3400*/  FMUL.FTZ R143, R153, R20 ;  /* 0x00000014998f7220 */ /* 0x000fe20000410000 */
[----:B------:R-:W-:Y:S01]  /*3410*/  FMUL.FTZ R133, R168, R133 ;  /* 0x00000085a8857220 */ /* 0x000fe20000410000 */
[----:B------:R-:W-:Y:S01]  /*3420*/  FMUL.FTZ R8, R173, R8 ;  /* 0x00000008ad087220 */ /* 0x000fe20000410000 */
[----:B------:R-:W-:-:S02]  /*3430*/  IMAD.U32 R10, RZ, RZ, UR5 ;  /* 0x00000005ff0a7e24 */ /* 0x000fc4000f8e00ff */
[--C-:B------:R-:W-:Y:S01]  /*3440*/  FADD.FTZ R131, R136, -R156.reuse ;  /* 0x8000009c88837221 */ /* 0x100fe20000010000 */
[----:B------:R-:W-:Y:S01]  /*3450*/  FADD.FTZ R129, R138, -R156 ;  /* 0x8000009c8a817221 */ /* 0x000fe20000010000 */
[--C-:B------:R-:W-:Y:S01]  /*3460*/  FADD.FTZ R132, R137, -R157.reuse ;  /* 0x8000009d89847221 */ /* 0x100fe20000010000 */
[----:B------:R-:W-:Y:S01]  /*3470*/  FADD.FTZ R130, R139, -R157 ;  /* 0x8000009d8b827221 */ /* 0x000fe20000010000 */
[----:B------:R-:W-:Y:S01]  /*3480*/  FADD.FTZ R140, R149, -R175 ;  /* 0x800000af958c7221 */ /* 0x000fe20000010000 */
[----:B------:R-:W-:Y:S01]  /*3490*/  FMUL.FTZ R20, R213, R120 ;  /* 0x00000078d5147220 */ /* 0x000fe20000410000 */
[--C-:B------:R-:W-:Y:S01]  /*34a0*/  FADD.FTZ R137, R144, -R158.reuse ;  /* 0x8000009e90897221 */ /* 0x100fe20000010000 */
[----:B------:R-:W-:Y:S01]  /*34b0*/  FADD.FTZ R9, R146, -R158 ;  /* 0x8000009e92097221 */ /* 0x000fe20000010000 */
[--C-:B------:R-:W-:Y:S01]  /*34c0*/  FADD.FTZ R138, R145, -R159.reuse ;  /* 0x8000009f918a7221 */ /* 0x100fe20000010000 */
[----:B------:R-:W-:Y:S01]  /*34d0*/  FADD.FTZ R136, R147, -R159 ;  /* 0x8000009f93887221 */ /* 0x000fe20000010000 */
[--C-:B------:R-:W-:Y:S01]  /*34e0*/  FADD.FTZ R139, R148, -R174.reuse ;  /* 0x800000ae948b7221 */ /* 0x100fe20000010000 */
[----:B------:R-:W-:Y:S01]  /*34f0*/  FADD.FTZ R141, R150, -R174 ;  /* 0x800000ae968d7221 */ /* 0x000fe20000010000 */
[----:B------:R-:W-:Y:S01]  /*3500*/  FADD.FTZ R175, R151, -R175 ;  /* 0x800000af97af7221 */ /* 0x000fe20000010000 */
[----:B------:R-:W-:Y:S01]  /*3510*/  FMUL.FTZ R156, R152, R181 ;  /* 0x000000b5989c7220 */ /* 0x000fe20000410000 */
[----:B------:R-:W-:Y:S01]  /*3520*/  F2FP.F16.F32.PACK_AB R120, R153, R152 ;  /* 0x000000989978723e */ /* 0x000fe200000000ff */
        /* <DEDUP_REMOVED lines=35> */
[----:B------:R-:W-:Y:S01]  /*3760*/  F2FP.F16.F32.PACK_AB R149, R130, R129 ;  /* 0x000000818295723e */ /* 0x000fe200000000ff */
[----:B------:R1:W-:Y:S01]  /*3770*/  STSM.16.MT88.4 [R15+0x1f000], R152 ;  /* 0x01f000980f007844 */ /* 0x0003e20000004200 */
[----:B------:R-:W-:-:S02]  /*3780*/  F2FP.F16.F32.PACK_AB R151, R134, R135 ;  /* 0x000000878697723e */ /* 0x000fc400000000ff */
[----:B------:R-:W-:Y:S02]  /*3790*/  F2FP.F16.F32.PACK_AB R144, R138, R137 ;  /* 0x000000898a90723e */ /* 0x000fe400000000ff */
        /* <DEDUP_REMOVED lines=15> */
[----:B------:R-:W-:-:S13]  /*3890*/  R2UR UR11, R19 ;  /* 0x00000000130b72ca */ /* 0x000fda00000e0000 */
[----:B------:R-:W-:-:S04]  /*38a0*/  USHF.R.U32.HI UR11, URZ, 0x4, UR11 ;  /* 0x000000043f0b7899 */ /* 0x000fc8000801160b */
[----:B------:R-:W-:-:S04]  /*38b0*/  ULOP3.LUT UR11, UR11, 0x3fff, URZ, 0xc0, !UPT ;  /* 0x00003fff0b0b7892 */ /* 0x000fc8000f8ec03f */
[----:B------:R-:W-:Y:S01]  /*38c0*/  ULOP3.LUT UR11, UR11, 0x10000, URZ, 0xfc, !UPT ;  /* 0x000100000b0b7892 */ /* 0x000fe2000f8efc3f */
[----:B------:R-:W-:Y:S02]  /*38d0*/  WARPGROUP.DEPBAR.LE gsb0, 0x0 ;  /* 0x00008000000079c5 */ /* 0x000fe40000010000 */
[----:B------:R-:W-:Y:S02]  /*38e0*/  F2FP.F16.F32.PACK_AB R120, R161, R16 ;  /* 0x00000010a178723e */ /* 0x000fe400000000ff */
[----:B------:R-:W-:Y:S02]  /*38f0*/  F2FP.F16.F32.PACK_AB R121, R167, R162 ;  /* 0x000000a2a779723e */ /* 0x000fe400000000ff */
[----:B------:R-:W-:Y:S02]  /*3900*/  F2FP.F16.F32.PACK_AB R122, R165, R160 ;  /* 0x000000a0a57a723e */ /* 0x000fe400000000ff */
[----:B------:R-:W-:Y:S02]  /*3910*/  F2FP.F16.F32.PACK_AB R123, R177, R166 ;  /* 0x000000a6b17b723e */ /* 0x000fe400000000ff */
[----:B------:R-:W-:-:S02]  /*3920*/  F2FP.F16.F32.PACK_AB R165, R171, R170 ;  /* 0x000000aaaba5723e */ /* 0x000fc400000000ff */
[----:B------:R-:W-:Y:S01]  /*3930*/  WARPGROUP.ARRIVE ;  /* 0x00000000000079c5 */ /* 0x000fe20000000000 */
[----:B------:R-:W-:Y:S02]  /*3940*/  F2FP.F16.F32.PACK_AB R166, R173, R168 ;  /* 0x000000a8ada6723e */ /* 0x000fe400000000ff */
[----:B------:R-:W-:Y:S02]  /*3950*/  F2FP.F16.F32.PACK_AB R167, R179, R208 ;  /* 0x000000d0b3a7723e */ /* 0x000fe400000000ff */
[----:B------:R-:W-:Y:S01]  /*3960*/  F2FP.F16.F32.PACK_AB R173, R11, R6 ;  /* 0x000000060bad723e */ /* 0x000fe200000000ff */
[----:B------:R-:W-:Y:S01]  /*3970*/  HGMMA.64x96x16.F32 R72, R120, gdesc[UR12].tnspB, R72, gsb0 ;  /* 0x4160000c78487df0 */ /* 0x000fe20008000848 */
[----:B------:R-:W-:Y:S01]  /*3980*/  UMOV UR14, UR12 ;  /* 0x0000000c000e7c82 */ /* 0x000fe20008000000 */
[----:B------:R-:W-:Y:S01]  /*3990*/  UMOV UR15, 0x80000020 ;  /* 0x80000020000f7882 */ /* 0x000fe20000000000 */
[----:B------:R-:W-:-:S13]  /*39a0*/  R2UR UR12, R8 ;  /* 0x00000000080c72ca */ /* 0x000fda00000e0000 */
[----:B------:R-:W-:-:S04]  /*39b0*/  USHF.R.U32.HI UR12, URZ, 0x4, UR12 ;  /* 0x000000043f0c7899 */ /* 0x000fc8000801160c */
[----:B------:R-:W-:-:S04]  /*39c0*/  ULOP3.LUT UR12, UR12, 0x3fff, URZ, 0xc0, !UPT ;  /* 0x00003fff0c0c7892 */ /* 0x000fc8000f8ec03f */
[----:B------:R-:W-:-:S03]  /*39d0*/  UIADD3 UR13, UR12, 0x400, URZ ;  /* 0x000004000c0d7890 */ /* 0x000fc6000fffe03f */
[----:B------:R-:W-:Y:S01]  /*39e0*/  UMOV UR18, UR12 ;  /* 0x0000000c00127c82 */ /* 0x000fe20008000000 */
[----:B------:R-:W-:Y:S02]  /*39f0*/  WARPGROUP.DEPBAR.LE gsb0, 0x0 ;  /* 0x00008000000079c5 */ /* 0x000fe40000010000 */
[----:B------:R-:W-:-:S06]  /*3a00*/  WARPGROUP.ARRIVE ;  /* 0x00000000000079c5 */ /* 0x000fcc0000000000 */
[----:B------:R-:W-:Y:S01]  /*3a10*/  HGMMA.64x96x16.F32 R72, R164, gdesc[UR12].tnspB, R72, gsb0 ;  /* 0x4160000ca4487df0 */ /* 0x000fe20008000848 */
[----:B------:R-:W-:Y:S01]  /*3a20*/  UIADD3 UR14, UR10, 0xc0, URZ ;  /* 0x000000c00a0e7890 */ /* 0x000fe2000fffe03f */
[----:B------:R-:W-:Y:S01]  /*3a30*/  UMOV UR15, 0x80000020 ;  /* 0x80000020000f7882 */ /* 0x000fe20000000000 */
[----:B------:R-:W-:Y:S02]  /*3a40*/  ULEA UR10, UR5, UR11, 0xa ;  /* 0x0000000b050a7291 */ /* 0x000fe4000f8e503f */
[----:B------:R-:W-:-:S05]  /*3a50*/  UIADD3 UR11, UR12, 0x200, URZ ;  /* 0x000002000c0b7890 */ /* 0x000fca000fffe03f */
        /* <DEDUP_REMOVED lines=161> */
.L_x_4835:
        /* <DEDUP_REMOVED lines=44> */
.L_x_4836:
        /* <DEDUP_REMOVED lines=62> */
.L_x_4818:
        /* <DEDUP_REMOVED lines=31> */
[----:B-1----:R-:W-:Y:S02]  /*4d00*/  LEA.HI R7, R9, R8, RZ, 0x5 ;  /* 0x0000000809077211 */ /* 0x002fe400078f28ff */
[----:B------:R-:W-:-:S02]  /*4d10*/  LOP3.LUT R3, R0, 0xfffffff0, RZ, 0xc0, !PT ;  /* 0xfffffff000037812 */ /* 0x000fc400078ec0ff */
[----:B------:R-:W-:Y:S02]  /*4d20*/  SHF.R.S32.HI R11, RZ, 0x5, R7 ;  /* 0x00000005ff0b7819 */ /* 0x000fe40000011407 */
[----:B------:R-:W-:Y:S01]  /*4d30*/  SHF.R.U32.HI R0, RZ, 0x1, R0 ;  /* 0x00000001ff007819 */ /* 0x000fe20000011600 */
        /* <DEDUP_REMOVED lines=115> */
.L_x_4839:
        /* <DEDUP_REMOVED lines=60> */
.L_x_4841:
[----:B------:R-:W-:Y:S05]  /*5830*/  BSYNC B0 ;  /* 0x0000000000007941 */ /* 0x000fea0003800000 */
.L_x_4840:
        /* <DEDUP_REMOVED lines=22> */
.L_x_4843:
[----:B------:R-:W-:Y:S05]  /*59a0*/  BSYNC B0 ;  /* 0x0000000000007941 */ /* 0x000fea0003800000 */
.L_x_4842:
        /* <DEDUP_REMOVED lines=26> */
.L_x_4845:
[----:B------:R-:W-:Y:S05]  /*5b50*/  BSYNC B0 ;  /* 0x0000000000007941 */ /* 0x000fea0003800000 */
.L_x_4844:
        /* <DEDUP_REMOVED lines=23> */
.L_x_4838:
        /* <DEDUP_REMOVED lines=41> */
.L_x_4846:
        /* <DEDUP_REMOVED lines=47> */
.L_x_4848:
[----:B------:R-:W-:Y:S05]  /*6250*/  BSYNC B0 ;  /* 0x0000000000007941 */ /* 0x000fea0003800000 */
.L_x_4847:
        /* <DEDUP_REMOVED lines=21> */
.L_x_4850:
[----:B------:R-:W-:Y:S05]  /*63b0*/  BSYNC B0 ;  /* 0x0000000000007941 */ /* 0x000fea0003800000 */
.L_x_4849:
        /* <DEDUP_REMOVED lines=25> */
.L_x_4852:
[----:B------:R-:W-:Y:S05]  /*6550*/  BSYNC B0 ;  /* 0x0000000000007941 */ /* 0x000fea0003800000 */
.L_x_4851:
        /* <DEDUP_REMOVED lines=22> */
.L_x_4807:
        /* <DEDUP_REMOVED lines=21> */
.L_x_4854:
        /* <DEDUP_REMOVED lines=13> */
.L_x_4856:
[----:B------:R-:W-:-:S05]  /*68e0*/  ULDC UR4, c[0x0][0x8bc] ;  /* 0x00022f0000047ab9 */ /* 0x000fca0000000800 */
.L_x_4855:
        /* <DEDUP_REMOVED lines=44> */
.L_x_4857:
        /* <DEDUP_REMOVED lines=13> */
.L_x_4858:
        /* <DEDUP_REMOVED lines=12> */
.L_x_4859:
        /* <DEDUP_REMOVED lines=22> */
.L_x_4860:
        /* <DEDUP_REMOVED lines=40> */
.L_x_4863:
[----:B------:R-:W-:Y:S05]  /*7120*/  BSYNC B0 ;  /* 0x0000000000007941 */ /* 0x000fea0003800000 */
.L_x_4862:
        /* <DEDUP_REMOVED lines=19> */
.L_x_4865:
[----:B------:R-:W-:Y:S05]  /*7260*/  BSYNC B0 ;  /* 0x0000000000007941 */ /* 0x000fea0003800000 */
.L_x_4864:
[----:B------:R-:W-:Y:S06]  /*7270*/  BAR.ARV 0xa, 0xa0 ;  /* 0x0282800000007b1d */ /* 0x000fec0000002000 */
[----:B------:R-:W-:Y:S04]  /*7280*/  BSSY B0, `(.L_x_4866) ;  /* 0x0000003000007945 */ /* 0x000fe80003800000 */
[----:B------:R-:W-:Y:S05]  /*7290*/  @!P0 BRA `(.L_x_4867) ;  /* 0x0000000000048947 */ /* 0x000fea0003800000 */
[----:B------:R-:W-:-:S04]  /*72a0*/  DEPBAR.LE SB0, 0x0 ;  /* 0x000080000000791a */ /* 0x000fc80000000000 */
.L_x_4867:
[----:B------:R-:W-:Y:S05]  /*72b0*/  BSYNC B0 ;  /* 0x0000000000007941 */ /* 0x000fea0003800000 */
.L_x_4866:
[----:B------:R-:W-:Y:S06]  /*72c0*/  BAR.ARV 0xb, 0xa0 ;  /* 0x02c2800000007b1d */ /* 0x000fec0000002000 */
[----:B------:R-:W-:Y:S01]  /*72d0*/  UIADD3 UR15, UR7, 0x1, URZ ;  /* 0x00000001070f7890 */ /* 0x000fe2000fffe03f */
[----:B------:R-:W-:Y:S11]  /*72e0*/  BRA `(.L_x_4868) ;  /* 0x0000000000047947 */ /* 0x000ff60003800000 */
.L_x_4861:
[----:B------:R-:W-:-:S05]  /*72f0*/  UMOV UR15, UR7 ;  /* 0x00000007000f7c82 */ /* 0x000fca0008000000 */
.L_x_4868:
        /* <DEDUP_REMOVED lines=21> */
.L_x_4881:
        /* <DEDUP_REMOVED lines=20> */
.L_x_4870:
[----:B------:R-:W-:Y:S05]  /*7590*/  BSYNC B0 ;  /* 0x0000000000007941 */ /* 0x000fea0003800000 */
.L_x_4869:
        /* <DEDUP_REMOVED lines=13> */
.L_x_4872:
[----:B------:R-:W-:Y:S05]  /*7670*/  BSYNC B0 ;  /* 0x0000000000007941 */ /* 0x000fea0003800000 */
.L_x_4871:
[----:B------:R-:W-:Y:S06]  /*7680*/  BAR.ARV 0xa, 0xa0 ;  /* 0x0282800000007b1d */ /* 0x000fec0000002000 */
[----:B------:R-:W-:Y:S04]  /*7690*/  BSSY B0, `(.L_x_4873) ;  /* 0x0000003000007945 */ /* 0x000fe80003800000 */
[----:B------:R-:W-:Y:S05]  /*76a0*/  @!P0 BRA `(.L_x_4874) ;  /* 0x0000000000048947 */ /* 0x000fea0003800000 */
[----:B------:R-:W-:-:S04]  /*76b0*/  DEPBAR.LE SB0, 0x0 ;  /* 0x000080000000791a */ /* 0x000fc80000000000 */
.L_x_4874:
[----:B------:R-:W-:Y:S05]  /*76c0*/  BSYNC B0 ;  /* 0x0000000000007941 */ /* 0x000fea0003800000 */
.L_x_4873:
        /* <DEDUP_REMOVED lines=13> */
.L_x_4876:
[----:B------:R-:W-:Y:S05]  /*77a0*/  BSYNC B0 ;  /* 0x0000000000007941 */ /* 0x000fea0003800000 */
.L_x_4875:
        /* <DEDUP_REMOVED lines=13> */
.L_x_4878:
[----:B------:R-:W-:Y:S05]  /*7880*/  BSYNC B0 ;  /* 0x0000000000007941 */ /* 0x000fea0003800000 */
.L_x_4877:
[----:B------:R-:W-:Y:S01]  /*7890*/  UIADD3 UR15, UR15, 0x2, URZ ;  /* 0x000000020f0f7890 */ /* 0x000fe2000fffe03f */
[----:B------:R-:W-:Y:S06]  /*78a0*/  BAR.ARV 0xa, 0xa0 ;  /* 0x0282800000007b1d */ /* 0x000fec0000002000 */
[----:B------:R-:W-:Y:S01]  /*78b0*/  BSSY B0, `(.L_x_4879) ;  /* 0x0000004000007945 */ /* 0x000fe20003800000 */
[----:B------:R-:W-:-:S03]  /*78c0*/  ISETP.LE.AND P1, PT, R2, UR15, PT ;  /* 0x0000000f02007c0c */ /* 0x000fc6000bf23270 */
[----:B------:R-:W-:Y:S10]  /*78d0*/  @!P0 BRA `(.L_x_4880) ;  /* 0x0000000000048947 */ /* 0x000ff40003800000 */
[----:B------:R-:W-:-:S04]  /*78e0*/  DEPBAR.LE SB0, 0x0 ;  /* 0x000080000000791a */ /* 0x000fc80000000000 */
.L_x_4880:
[----:B------:R-:W-:Y:S05]  /*78f0*/  BSYNC B0 ;  /* 0x0000000000007941 */ /* 0x000fea0003800000 */
.L_x_4879:
[----:B------:R-:W-:Y:S06]  /*7900*/  BAR.ARV 0xb, 0xa0 ;  /* 0x02c2800000007b1d */ /* 0x000fec0000002000 */
[----:B------:R-:W-:Y:S02]  /*7910*/  UIADD3 UR19, UR19, 0x3000, URZ ;  /* 0x0000300013137890 */ /* 0x000fe4000fffe03f */
[----:B------:R-:W-:Y:S01]  /*7920*/  UIADD3 UR6, UR6, 0x3000, URZ ;  /* 0x0000300006067890 */ /* 0x000fe2000fffe03f */
[----:B------:R-:W-:Y:S11]  /*7930*/  @!P1 BRA `(.L_x_4881) ;  /* 0xfffffff800c49947 */ /* 0x000ff6000383ffff */
[----:B------:R-:W-:Y:S05]  /*7940*/  BRA `(.L_x_4812) ;  /* 0x0000002c00707947 */ /* 0x000fea0003800000 */
.L_x_4853:
        /* <DEDUP_REMOVED lines=14> */
.L_x_4882:
        /* <DEDUP_REMOVED lines=14> */
.L_x_4884:
[----:B------:R-:W-:-:S05]  /*7b10*/  ULDC UR4, c[0x0][0x8bc] ;  /* 0x00022f0000047ab9 */ /* 0x000fca0000000800 */
.L_x_4883:
        /* <DEDUP_REMOVED lines=59> */
.L_x_4886:
        /* <DEDUP_REMOVED lines=13> */
.L_x_4887:
        /* <DEDUP_REMOVED lines=8> */
.L_x_4888:
        /* <DEDUP_REMOVED lines=21> */
.L_x_4889:
        /* <DEDUP_REMOVED lines=50> */
.L_x_4919:
        /* <DEDUP_REMOVED lines=15> */
.L_x_4892:
        /* <DEDUP_REMOVED lines=79> */
[----:B------:R1:W-:Y:S01]  /*8a70*/  STL [R1], R5 ;  /* 0x0000000501007387 */ /* 0x0003e20000100800 */
        /* <DEDUP_REMOVED lines=47> */
.L_x_4903:
[----:B-123--:R-:W-:-:S04]  /*8d70*/  SHF.L.U32 R18, R10, 0x1f, RZ ;  /* 0x0000001f0a127819 */ /* 0x00efc800000006ff */
[----:B------:R-:W2:Y:S02]  /*8d80*/  SYNCS.PHASECHK.TRANS64.TRYWAIT P1, [R15+URZ+0x26840], R18 ;  /* 0x026840120f0075a7 */ /* 0x000ea4000802017f */
[----:B--2---:R-:W-:Y:S05]  /*8d90*/  @!P1 BRA `(.L_x_4895) ;  /* 0x0000001800dc9947 */ /* 0x004fea0003800000 */
.L_x_4920:
        /* <DEDUP_REMOVED lines=8> */
.L_x_4896:
        /* <DEDUP_REMOVED lines=44> */
.L_x_4921:
        /* <DEDUP_REMOVED lines=8> */
.L_x_4898:
        /* <DEDUP_REMOVED lines=44> */
.L_x_4922:
        /* <DEDUP_REMOVED lines=8> */
.L_x_4900:
        /* <DEDUP_REMOVED lines=38> */
.L_x_4924:
        /* <DEDUP_REMOVED lines=8> */
.L_x_4902:
        /* <DEDUP_REMOVED lines=44> */
.L_x_4894:
[----:B------:R-:W4:Y:S02]  /*9a40*/  LDL.LU R4, [R1+0x4] ;  /* 0x0000040001047983 */ /* 0x000f240000300800 */
[----:B----4-:R-:W-:Y:S02]  /*9a50*/  ISETP.NE.AND P1, PT, R4, RZ, PT ;  /* 0x000000ff0400720c */ /* 0x010fe40003f25270 */
[----:B------:R4:W5:Y:S11]  /*9a60*/  LDL R4, [R1] ;  /* 0x0000000001047983 */ /* 0x0009760000100800 */
[----:B----4-:R-:W-:Y:S05]  /*9a70*/  @!P1 BRA `(.L_x_4893) ;  /* 0x0000000400949947 */ /* 0x010fea0003800000 */
[----:B------:R-:W-:-:S04]  /*9a80*/  SHF.L.U32 R12, R10, 0x1f, RZ ;  /* 0x0000001f0a0c7819 */ /* 0x000fc800000006ff */
[----:B------:R-:W4:Y:S02]  /*9a90*/  SYNCS.PHASECHK.TRANS64.TRYWAIT P1, [R15+URZ+0x26840], R12 ;  /* 0x0268400c0f0075a7 */ /* 0x000f24000802017f */
[----:B----4-:R-:W-:Y:S05]  /*9aa0*/  @!P1 BRA `(.L_x_4904) ;  /* 0x0000000c00ec9947 */ /* 0x010fea0003800000 */
.L_x_4925:
        /* <DEDUP_REMOVED lines=8> */
.L_x_4905:
        /* <DEDUP_REMOVED lines=41> */
.L_x_4926:
        /* <DEDUP_REMOVED lines=8> */
.L_x_4907:
        /* <DEDUP_REMOVED lines=41> */
.L_x_4893:
[----:B------:R-:W1:Y:S01]  /*a0d0*/  S2R R0, SR_TID.X ;  /* 0x0000000000007919 */ /* 0x000e620000002100 */
[----:B------:R-:W-:Y:S01]  /*a0e0*/  IMAD R3, R16, 0x8, R15 ;  /* 0x0000000810037824 */ /* 0x000fe200078e020f */
[----:B-1----:R-:W-:Y:S02]  /*a0f0*/  LOP3.LUT R2, R0, 0x7f, RZ, 0xc0, !PT ;  /* 0x0000007f00027812 */ /* 0x002fe400078ec0ff */
[----:B------:R-:W-:Y:S02]  /*a100*/  SHF.L.U32 R0, R10, 0x1f, RZ ;  /* 0x0000001f0a007819 */ /* 0x000fe400000006ff */
[----:B------:R-:W-:Y:S02]  /*a110*/  ISETP.NE.AND P1, PT, R2, RZ, PT ;  /* 0x000000ff0200720c */ /* 0x000fe40003f25270 */
[----:B------:R-:W1:Y:S02]  /*a120*/  SYNCS.PHASECHK.TRANS64.TRYWAIT P0, [R3+URZ+0x26840], R0 ;  /* 0x02684000030075a7 */ /* 0x000e64000800017f */
[----:B-1----:R-:W-:Y:S09]  /*a130*/  @!P0 BRA `(.L_x_4908) ;  /* 0x0000000800708947 */ /* 0x002ff20003800000 */
.L_x_4927:
[----:B------:R-:W-:Y:S05]  /*a140*/  @P1 BRA `(.L_x_4909) ;  /* 0x0000000000181947 */ /* 0x000fea0003800000 */
[----:B------:R-:W1:Y:S01]  /*a150*/  S2R R2, SR_TID.X ;  /* 0x0000000000027919 */ /* 0x000e620000002100 */
[----:B------:R-:W-:-:S04]  /*a160*/  IMAD.MOV.U32 R0, RZ, RZ, 0x3100 ;  /* 0x00003100ff007424 */ /* 0x000fc800078e00ff */
[----:B------:R1:W-:Y:S02]  /*a170*/  SYNCS.ARRIVE.TRANS64 RZ, [R3+URZ+0x26830], R0 ;  /* 0x0268300003ff79a7 */ /* 0x0003e4000800003f */
[----:B-1----:R-:W-:-:S13]  /*a180*/  LOP3.LUT P0, RZ, R2, 0x1f, RZ, 0xc0, !PT ;  /* 0x0000001f02ff7812 */ /* 0x002fda000780c0ff */
[----:B------:R-:W-:Y:S05]  /*a190*/  @!P0 BRA `(.L_x_4909) ;  /* 0x0000000000048947 */ /* 0x000fea0003800000 */
[----:B------:R-:W-:Y:S01]  /*a1a0*/  BPT.TRAP 0x1 ;  /* 0x000000040000795c */ /* 0x000fe20000300000 */
.L_x_4909:
        /* <DEDUP_REMOVED lines=48> */
.L_x_4890:
[----:B------:R-:W-:Y:S05]  /*a4b0*/  BSYNC B0 ;  /* 0x0000000000007941 */ /* 0x000fea0003800000 */
.L_x_4885:
[----:B------:R-:W-:-:S03]  /*a4c0*/  UMOV UR8, 0xffffffff ;  /* 0xffffffff00087882 */ /* 0x000fc60000000000 */
[----:B------:R-:W-:Y:S05]  /*a4d0*/  BRA.DIV UR8, `(.L_x_4910) ;  /* 0x00000006089c7947 */ /* 0x000fea000b800000 */
[----:B------:R-:W-:-:S13]  /*a4e0*/  ELECT P6, URZ, PT ;  /* 0x00000000003f782f */ /* 0x000fda00038c0000 */
.L_x_4930:
[----:B------:R-:W-:Y:S05]  /*a4f0*/  @!P6 BRA `(.L_x_4812) ;  /* 0x000000000084e947 */ /* 0x000fea0003800000 */
[----:B------:R-:W-:-:S06]  /*a500*/  ULOP3.LUT UR8, UR38, 0x2, URZ, 0xfc, !UPT ;  /* 0x0000000226087892 */ /* 0x000fcc000f8efc3f */
[----:B------:R-:W-:-:S05]  /*a510*/  IMAD.U32 R2, RZ, RZ, UR8 ;  /* 0x00000008ff027e24 */ /* 0x000fca000f8e00ff */
[----:B------:R-:W-:-:S13]  /*a520*/  ISETP.NE.AND P2, PT, R2, 0x3, PT ;  /* 0x000000030200780c */ /* 0x000fda0003f45270 */
[----:B------:R-:W-:Y:S05]  /*a530*/  @!P2 BRA `(.L_x_4911) ;  /* 0x000000000004a947 */ /* 0x000fea0003800000 */
[----:B---3--:R-:W-:Y:S01]  /*a540*/  BPT.TRAP 0x1 ;  /* 0x000000040000795c */ /* 0x008fe20000300000 */
.L_x_4911:
        /* <DEDUP_REMOVED lines=15> */
.L_x_4931:
[----:B------:R-:W2:Y:S02]  /*a640*/  SYNCS.PHASECHK.TRANS64.TRYWAIT P0, [R3+URZ], R2 ;  /* 0x00000002030075a7 */ /* 0x000ea4000800017f */
[----:B--2---:R-:W-:Y:S05]  /*a650*/  @!P0 BRA `(.L_x_4913) ;  /* 0x0000000400708947 */ /* 0x004fea0003800000 */
.L_x_4932:
[----:B------:R-:W-:Y:S05]  /*a660*/  @!P2 BRA `(.L_x_4914) ;  /* 0x000000000004a947 */ /* 0x000fea0003800000 */
[----:B---3--:R-:W-:Y:S01]  /*a670*/  BPT.TRAP 0x1 ;  /* 0x000000040000795c */ /* 0x008fe20000300000 */
.L_x_4914:
[----:B--2---:R-:W-:-:S04]  /*a680*/  VIADD R3, R8, 0x26840 ;  /* 0x0002684008037836 */ /* 0x004fc80000000000 */
[----:B------:R-:W-:-:S04]  /*a690*/  IMAD R5, R0, 0x8, R3 ;  /* 0x0000000800057824 */ /* 0x000fc800078e0203 */
[----:B------:R-:W2:Y:S02]  /*a6a0*/  SYNCS.PHASECHK.TRANS64.TRYWAIT P0, [R5+URZ], R4 ;  /* 0x00000004050075a7 */ /* 0x000ea4000800017f */
[----:B--2---:R-:W-:Y:S05]  /*a6b0*/  @!P0 BRA `(.L_x_4915) ;  /* 0x00000004006c8947 */ /* 0x004fea0003800000 */
.L_x_4933:
[----:B------:R-:W-:-:S07]  /*a6c0*/  IMAD R3, R6, 0x8, R3 ;  /* 0x0000000806037824 */ /* 0x000fce00078e0203 */
.L_x_4916:
[----:B----4-:R4:W1:Y:S02]  /*a6d0*/  SYNCS.PHASECHK.TRANS64.TRYWAIT P0, [R3+URZ], R2 ;  /* 0x00000002030075a7 */ /* 0x010864000800017f */
[----:B-1----:R-:W-:Y:S05]  /*a6e0*/  @!P0 NANOSLEEP.SYNCS 0x989680 ;  /* 0x009896800000895d */ /* 0x002fea0003900000 */
[----:B------:R-:W1:Y:S02]  /*a6f0*/  @!P0 SYNCS.PHASECHK.TRANS64 P0, [R3+URZ], R2 ;  /* 0x00000002030085a7 */ /* 0x000e64000800007f */
[----:B-1----:R-:W-:Y:S05]  /*a700*/  @!P0 BRA `(.L_x_4916) ;  /* 0xfffffffc00f08947 */ /* 0x002fea000383ffff */
.L_x_4812:
[----:B---3--:R-:W-:Y:S05]  /*a710*/  BSYNC B6 ;  /* 0x0000000000067941 */ /* 0x008fea0003800000 */
.L_x_4806:
[----:B------:R-:W-:Y:S05]  /*a720*/  EXIT ;  /* 0x000000000000794d */ /* 0x000fea0003800000 */
.L_x_4823:
[----:B------:R-:W-:Y:S02]  /*a730*/  IMAD.MOV.U32 R13, RZ, RZ, R16 ;  /* 0x000000ffff0d7224 */ /* 0x000fe400078e0010 */
[----:B------:R-:W-:Y:S02]  /*a740*/  IMAD.MOV.U32 R12, RZ, RZ, RZ ;  /* 0x000000ffff0c7224 */ /* 0x000fe400078e00ff */
[----:B------:R-:W-:Y:S02]  /*a750*/  IMAD.MOV.U32 R11, RZ, RZ, 0x1f ;  /* 0x0000001fff0b7424 */ /* 0x000fe400078e00ff */
[----:B------:R-:W-:-:S07]  /*a760*/  IMAD.MOV.U32 R15, RZ, RZ, -0x1 ;  /* 0xffffffffff0f7424 */ /* 0x000fce00078e00ff */
[----:B------:R-:W-:Y:S05]  /*a770*/  WARPSYNC.COLLECTIVE R15, `(.L_x_4917) ;  /* 0x000000000f087348 */ /* 0x000fea0003c00000 */
[----:B------:R1:W2:Y:S02]  /*a780*/  SHFL.IDX P6, R14, R13, R12, R11 ;  /* 0x0000000c0d0e7389 */ /* 0x0002a400000c000b */
[----:B-12---:R-:W-:Y:S01]  /*a790*/  ENDCOLLECTIVE ;  /* 0x000000000000791b */ /* 0x006fe20003800000 */
.L_x_4917:
[----:B------:R-:W-:Y:S05]  /*a7a0*/  BRA `(.L_x_4918) ;  /* 0xffffff6c00547947 */ /* 0x000fea000383ffff */
.L_x_4825:
[----:B--2---:R2:W3:Y:S02]  /*a7b0*/  SYNCS.PHASECHK.TRANS64.TRYWAIT P0, [R18+URZ+0x26800], R5 ;  /* 0x02680005120075a7 */ /* 0x0044e4000800017f */
[----:B---3--:R-:W-:Y:S05]  /*a7c0*/  @!P0 NANOSLEEP.SYNCS 0x989680 ;  /* 0x009896800000895d */ /* 0x008fea0003900000 */
[----:B------:R-:W3:Y:S02]  /*a7d0*/  @!P0 SYNCS.PHASECHK.TRANS64 P0, [R18+URZ+0x26800], R5 ;  /* 0x02680005120085a7 */ /* 0x000ee4000800007f */
[----:B---3--:R-:W-:Y:S05]  /*a7e0*/  @!P0 BRA `(.L_x_4825) ;  /* 0xfffffffc00f08947 */ /* 0x008fea000383ffff */
[----:B------:R-:W-:Y:S05]  /*a7f0*/  BRA `(.L_x_4824) ;  /* 0xffffff6c007c7947 */ /* 0x000fea000383ffff */
.L_x_4830:
[----:B--2---:R-:W-:-:S04]  /*a800*/  IMAD.U32 R7, RZ, RZ, UR7 ;  /* 0x00000007ff077e24 */ /* 0x004fc8000f8e00ff */
[----:B------:R2:W3:Y:S03]  /*a810*/  SYNCS.PHASECHK.TRANS64.TRYWAIT P0, [R7+URZ+0x26810], R16 ;  /* 0x02681010070075a7 */ /* 0x0004e6000800017f */
[----:B---3--:R-:W-:Y:S05]  /*a820*/  @!P0 NANOSLEEP.SYNCS 0x989680 ;  /* 0x009896800000895d */ /* 0x008fea0003900000 */
[----:B------:R-:W3:Y:S02]  /*a830*/  @!P0 SYNCS.PHASECHK.TRANS64 P0, [R7+URZ+0x26810], R16 ;  /* 0x02681010070085a7 */ /* 0x000ee4000800007f */
[----:B---3--:R-:W-:Y:S05]  /*a840*/  @!P0 BRA `(.L_x_4830) ;  /* 0xfffffffc00ec8947 */ /* 0x008fea000383ffff */
[----:B------:R-:W-:Y:S05]  /*a850*/  BRA `(.L_x_4829) ;  /* 0xffffff7400d07947 */ /* 0x000fea000383ffff */
.L_x_4834:
[----:B------:R-:W-:-:S04]  /*a860*/  IMAD.U32 R121, RZ, RZ, UR7 ;  /* 0x00000007ff797e24 */ /* 0x000fc8000f8e00ff */
[----:B------:R1:W1:Y:S03]  /*a870*/  SYNCS.PHASECHK.TRANS64.TRYWAIT P0, [R121+URZ+0x26830], R16 ;  /* 0x02683010790075a7 */ /* 0x000266000800017f */
[----:B-1----:R-:W-:Y:S05]  /*a880*/  @!P0 NANOSLEEP.SYNCS 0x989680 ;  /* 0x009896800000895d */ /* 0x002fea0003900000 */
[----:B------:R-:W1:Y:S02]  /*a890*/  @!P0 SYNCS.PHASECHK.TRANS64 P0, [R121+URZ+0x26830], R16 ;  /* 0x02683010790085a7 */ /* 0x000e64000800007f */
[----:B-1----:R-:W-:Y:S05]  /*a8a0*/  @!P0 BRA `(.L_x_4834) ;  /* 0xfffffffc00ec8947 */ /* 0x002fea000383ffff */
[----:B------:R-:W-:Y:S05]  /*a8b0*/  BRA `(.L_x_4833) ;  /* 0xffffff7800d87947 */ /* 0x000fea000383ffff */
.L_x_4891:
[----:B-1----:R1:W2:Y:S02]  /*a8c0*/  SYNCS.PHASECHK.TRANS64.TRYWAIT P0, [R15+URZ+0x26820], R0 ;  /* 0x026820000f0075a7 */ /* 0x0022a4000800017f */
[----:B--2---:R-:W-:Y:S05]  /*a8d0*/  @!P0 NANOSLEEP.SYNCS 0x989680 ;  /* 0x009896800000895d */ /* 0x004fea0003900000 */
[----:B------:R-:W2:Y:S02]  /*a8e0*/  @!P0 SYNCS.PHASECHK.TRANS64 P0, [R15+URZ+0x26820], R0 ;  /* 0x026820000f0085a7 */ /* 0x000ea4000800007f */
[----:B--2---:R-:W-:Y:S05]  /*a8f0*/  @!P0 BRA `(.L_x_4891) ;  /* 0xfffffffc00f08947 */ /* 0x004fea000383ffff */
[----:B------:R-:W-:Y:S05]  /*a900*/  BRA `(.L_x_4919) ;  /* 0xffffffd800e07947 */ /* 0x000fea000383ffff */
.L_x_4895:
[----:B--2---:R2:W3:Y:S02]  /*a910*/  SYNCS.PHASECHK.TRANS64.TRYWAIT P1, [R15+URZ+0x26840], R18 ;  /* 0x026840120f0075a7 */ /* 0x0044e4000802017f */
[----:B---3--:R-:W-:Y:S05]  /*a920*/  @!P1 NANOSLEEP.SYNCS 0x989680 ;  /* 0x009896800000995d */ /* 0x008fea0003900000 */
[----:B------:R-:W3:Y:S02]  /*a930*/  @!P1 SYNCS.PHASECHK.TRANS64 P1, [R15+URZ+0x26840], R18 ;  /* 0x026840120f0095a7 */ /* 0x000ee4000802007f */
[----:B---3--:R-:W-:Y:S05]  /*a940*/  @!P1 BRA `(.L_x_4895) ;  /* 0xfffffffc00f09947 */ /* 0x008fea000383ffff */
[----:B------:R-:W-:Y:S05]  /*a950*/  BRA `(.L_x_4920) ;  /* 0xffffffe400107947 */ /* 0x000fea000383ffff */
.L_x_4897:
[----:B-1----:R1:W3:Y:S02]  /*a960*/  SYNCS.PHASECHK.TRANS64.TRYWAIT P1, [R15+URZ+0x26828], R18 ;  /* 0x026828120f0075a7 */ /* 0x0022e4000802017f */
[----:B---3--:R-:W-:Y:S05]  /*a970*/  @!P1 NANOSLEEP.SYNCS 0x989680 ;  /* 0x009896800000995d */ /* 0x008fea0003900000 */
[----:B------:R-:W3:Y:S02]  /*a980*/  @!P1 SYNCS.PHASECHK.TRANS64 P1, [R15+URZ+0x26828], R18 ;  /* 0x026828120f0095a7 */ /* 0x000ee4000802007f */
[----:B---3--:R-:W-:Y:S05]  /*a990*/  @!P1 BRA `(.L_x_4897) ;  /* 0xfffffffc00f09947 */ /* 0x008fea000383ffff */
[----:B------:R-:W-:Y:S05]  /*a9a0*/  BRA `(.L_x_4921) ;  /* 0xffffffe400cc7947 */ /* 0x000fea000383ffff */
.L_x_4899:
[----:B---3--:R3:W4:Y:S02]  /*a9b0*/  SYNCS.PHASECHK.TRANS64.TRYWAIT P1, [R15+URZ+0x26848], R18 ;  /* 0x026848120f0075a7 */ /* 0x008724000802017f */
[----:B----4-:R-:W-:Y:S05]  /*a9c0*/  @!P1 NANOSLEEP.SYNCS 0x989680 ;  /* 0x009896800000995d */ /* 0x010fea0003900000 */
[----:B------:R-:W4:Y:S02]  /*a9d0*/  @!P1 SYNCS.PHASECHK.TRANS64 P1, [R15+URZ+0x26848], R18 ;  /* 0x026848120f0095a7 */ /* 0x000f24000802007f */
[----:B----4-:R-:W-:Y:S05]  /*a9e0*/  @!P1 BRA `(.L_x_4899) ;  /* 0xfffffffc00f09947 */ /* 0x010fea000383ffff */
[----:B------:R-:W-:Y:S05]  /*a9f0*/  BRA `(.L_x_4922) ;  /* 0xffffffe800887947 */ /* 0x000fea000383ffff */
.L_x_4901:
[----:B------:R-:W-:-:S07]  /*aa00*/  SHF.L.U32 R4, R10, 0x1f, RZ ;  /* 0x0000001f0a047819 */ /* 0x000fce00000006ff */
.L_x_4923:
[----:B----4-:R4:W1:Y:S02]  /*aa10*/  SYNCS.PHASECHK.TRANS64.TRYWAIT P1, [R15+URZ+0x26820], R4 ;  /* 0x026820040f0075a7 */ /* 0x010864000802017f */
[----:B-1----:R-:W-:Y:S05]  /*aa20*/  @!P1 NANOSLEEP.SYNCS 0x989680 ;  /* 0x009896800000995d */ /* 0x002fea0003900000 */
[----:B------:R-:W1:Y:S02]  /*aa30*/  @!P1 SYNCS.PHASECHK.TRANS64 P1, [R15+URZ+0x26820], R4 ;  /* 0x026820040f0095a7 */ /* 0x000e64000802007f */
[----:B-1----:R-:W-:Y:S05]  /*aa40*/  @!P1 BRA `(.L_x_4923) ;  /* 0xfffffffc00f09947 */ /* 0x002fea000383ffff */
[----:B------:R-:W-:Y:S05]  /*aa50*/  BRA `(.L_x_4924) ;  /* 0xffffffec00287947 */ /* 0x000fea000383ffff */
.L_x_4904:
[----:B----4-:R4:W1:Y:S02]  /*aa60*/  SYNCS.PHASECHK.TRANS64.TRYWAIT P1, [R15+URZ+0x26840], R12 ;  /* 0x0268400c0f0075a7 */ /* 0x010864000802017f */
[----:B-1----:R-:W-:Y:S05]  /*aa70*/  @!P1 NANOSLEEP.SYNCS 0x989680 ;  /* 0x009896800000995d */ /* 0x002fea0003900000 */
[----:B------:R-:W1:Y:S02]  /*aa80*/  @!P1 SYNCS.PHASECHK.TRANS64 P1, [R15+URZ+0x26840], R12 ;  /* 0x0268400c0f0095a7 */ /* 0x000e64000802007f */
[----:B-1----:R-:W-:Y:S05]  /*aa90*/  @!P1 BRA `(.L_x_4904) ;  /* 0xfffffffc00f09947 */ /* 0x002fea000383ffff */
[----:B------:R-:W-:Y:S05]  /*aaa0*/  BRA `(.L_x_4925) ;  /* 0xfffffff000007947 */ /* 0x000fea000383ffff */
.L_x_4906:
[----:B-1----:R1:W2:Y:S02]  /*aab0*/  SYNCS.PHASECHK.TRANS64.TRYWAIT P1, [R15+URZ+0x26828], R12 ;  /* 0x0268280c0f0075a7 */ /* 0x0022a4000802017f */
[----:B--2---:R-:W-:Y:S05]  /*aac0*/  @!P1 NANOSLEEP.SYNCS 0x989680 ;  /* 0x009896800000995d */ /* 0x004fea0003900000 */
[----:B------:R-:W2:Y:S02]  /*aad0*/  @!P1 SYNCS.PHASECHK.TRANS64 P1, [R15+URZ+0x26828], R12 ;  /* 0x0268280c0f0095a7 */ /* 0x000ea4000802007f */
[----:B--2---:R-:W-:Y:S05]  /*aae0*/  @!P1 BRA `(.L_x_4906) ;  /* 0xfffffffc00f09947 */ /* 0x004fea000383ffff */
[----:B------:R-:W-:Y:S05]  /*aaf0*/  BRA `(.L_x_4926) ;  /* 0xfffffff000b07947 */ /* 0x000fea000383ffff */
.L_x_4908:
[----:B------:R1:W1:Y:S02]  /*ab00*/  SYNCS.PHASECHK.TRANS64.TRYWAIT P0, [R3+URZ+0x26840], R0 ;  /* 0x02684000030075a7 */ /* 0x000264000800017f */
[----:B-1----:R-:W-:Y:S05]  /*ab10*/  @!P0 NANOSLEEP.SYNCS 0x989680 ;  /* 0x009896800000895d */ /* 0x002fea0003900000 */
[----:B------:R-:W1:Y:S02]  /*ab20*/  @!P0 SYNCS.PHASECHK.TRANS64 P0, [R3+URZ+0x26840], R0 ;  /* 0x02684000030085a7 */ /* 0x000e64000800007f */
[----:B-1----:R-:W-:Y:S05]  /*ab30*/  @!P0 BRA `(.L_x_4908) ;  /* 0xfffffffc00f08947 */ /* 0x002fea000383ffff */
[----:B------:R-:W-:Y:S05]  /*ab40*/  BRA `(.L_x_4927) ;  /* 0xfffffff4007c7947 */ /* 0x000fea000383ffff */
.L_x_4910:
[----:B------:R-:W-:Y:S01]  /*ab50*/  BSSY B0, `(.L_x_4928) ;  /* 0x0000006000007945 */ /* 0x000fe20003800000 */
[----:B------:R-:W-:-:S07]  /*ab60*/  IMAD.MOV.U32 R15, RZ, RZ, -0x1 ;  /* 0xffffffffff0f7424 */ /* 0x000fce00078e00ff */
[----:B---3--:R-:W-:Y:S05]  /*ab70*/  WARPSYNC.COLLECTIVE R15, `(.L_x_4929) ;  /* 0x000000000f0c7348 */ /* 0x008fea0003c00000 */
[----:B------:R-:W-:Y:S02]  /*ab80*/  ELECT P6, UR62, PT ;  /* 0x00000000003e782f */ /* 0x000fe400038c0000 */
[----:B------:R-:W-:Y:S01]  /*ab90*/  MOV R14, UR62 ;  /* 0x0000003e000e7c02 */ /* 0x000fe20008000f00 */
[----:B---3--:R-:W-:Y:S10]  /*aba0*/  ENDCOLLECTIVE ;  /* 0x000000000000791b */ /* 0x008ff40003800000 */
.L_x_4929:
[----:B------:R-:W-:Y:S05]  /*abb0*/  BSYNC B0 ;  /* 0x0000000000007941 */ /* 0x000fea0003800000 */
.L_x_4928:
[----:B------:R-:W-:Y:S05]  /*abc0*/  BRA `(.L_x_4930) ;  /* 0xfffffff800487947 */ /* 0x000fea000383ffff */
.L_x_4912:
[----:B-1----:R1:W2:Y:S02]  /*abd0*/  SYNCS.PHASECHK.TRANS64.TRYWAIT P0, [R7+URZ], R4 ;  /* 0x00000004070075a7 */ /* 0x0022a4000800017f */
[----:B--2---:R-:W-:Y:S05]  /*abe0*/  @!P0 NANOSLEEP.SYNCS 0x989680 ;  /* 0x009896800000895d */ /* 0x004fea0003900000 */
[----:B------:R-:W2:Y:S02]  /*abf0*/  @!P0 SYNCS.PHASECHK.TRANS64 P0, [R7+URZ], R4 ;  /* 0x00000004070085a7 */ /* 0x000ea4000800007f */
[----:B--2---:R-:W-:Y:S05]  /*ac00*/  @!P0 BRA `(.L_x_4912) ;  /* 0xfffffffc00f08947 */ /* 0x004fea000383ffff */
[----:B------:R-:W-:Y:S05]  /*ac10*/  BRA `(.L_x_4931) ;  /* 0xfffffff800887947 */ /* 0x000fea000383ffff */
.L_x_4913:
[----:B--2---:R2:W4:Y:S02]  /*ac20*/  SYNCS.PHASECHK.TRANS64.TRYWAIT P0, [R3+URZ], R2 ;  /* 0x00000002030075a7 */ /* 0x004524000800017f */
[----:B----4-:R-:W-:Y:S05]  /*ac30*/  @!P0 NANOSLEEP.SYNCS 0x989680 ;  /* 0x009896800000895d */ /* 0x010fea0003900000 */
[----:B------:R-:W4:Y:S02]  /*ac40*/  @!P0 SYNCS.PHASECHK.TRANS64 P0, [R3+URZ], R2 ;  /* 0x00000002030085a7 */ /* 0x000f24000800007f */
[----:B----4-:R-:W-:Y:S05]  /*ac50*/  @!P0 BRA `(.L_x_4913) ;  /* 0xfffffffc00f08947 */ /* 0x010fea000383ffff */
[----:B------:R-:W-:Y:S05]  /*ac60*/  BRA `(.L_x_4932) ;  /* 0xfffffff8007c7947 */ /* 0x000fea000383ffff */
.L_x_4915:
[----:B--2---:R2:W4:Y:S02]  /*ac70*/  SYNCS.PHASECHK.TRANS64.TRYWAIT P0, [R5+URZ], R4 ;  /* 0x00000004050075a7 */ /* 0x004524000800017f */
[----:B----4-:R-:W-:Y:S05]  /*ac80*/  @!P0 NANOSLEEP.SYNCS 0x989680 ;  /* 0x009896800000895d */ /* 0x010fea0003900000 */
[----:B------:R-:W4:Y:S02]  /*ac90*/  @!P0 SYNCS.PHASECHK.TRANS64 P0, [R5+URZ], R4 ;  /* 0x00000004050085a7 */ /* 0x000f24000800007f */
[----:B----4-:R-:W-:Y:S05]  /*aca0*/  @!P0 BRA `(.L_x_4915) ;  /* 0xfffffffc00f08947 */ /* 0x010fea000383ffff */
[----:B------:R-:W-:Y:S05]  /*acb0*/  BRA `(.L_x_4933) ;  /* 0xfffffff800807947 */ /* 0x000fea000383ffff */
.L_x_4934:
        /* <DEDUP_REMOVED lines=12> */
.L_x_6589:


//--------------------- .text._ZN7cutlass13device_kernelIN5flash11enable_sm90INS1_16FlashAttnBwdSm90INS1_25CollectiveMainloopBwdSm90ILi2ELi2ELi2EN4cute5tupleIJNS5_1CILi1EEES8_S8_EEENS6_IJNS7_ILi64EEENS7_ILi128EEENS7_ILi96EEEEEENS_6half_tEfNS_4arch4Sm90ELb0ELb1ELb0ELb1ELb1ELb1ELb0ELb0ELi2ELi1ELi2ELi1ELb1EEENS1_21CollectiveEpilogueBwdISD_SE_SG_Li256ELb1ELb0ELi1EEENS1_19SingleTileSchedulerILb1ELb0ELb0ELi128EEEEEEEEEvNT_6ParamsE --------------------------
	.section	.text._ZN7cutlass13device_kernelIN5flash11enable_sm90INS1_16FlashAttnBwdSm90INS1_25CollectiveMainloopBwdSm90ILi2ELi2ELi2EN4cute5tupleIJNS5_1CILi1EEES8_S8_EEENS6_IJNS7_ILi64EEENS7_ILi128EEENS7_ILi96EEEEEENS_6half_tEfNS_4arch4Sm90ELb0ELb1ELb0ELb1ELb1ELb1ELb0ELb0ELi2ELi1ELi2ELi1ELb1EEENS1_21CollectiveEpilogueBwdISD_SE_SG_Li256ELb1ELb0ELi1EEENS1_19SingleTileSchedulerILb1ELb0ELb0ELi128EEEEEEEEEvNT_6ParamsE,"ax",@progbits
	.align	128
.text._ZN7cutlass13device_kernelIN5flash11enable_sm90INS1_16FlashAttnBwdSm90INS1_25CollectiveMainloopBwdSm90ILi2ELi2ELi2EN4cute5tupleIJNS5_1CILi1EEES8_S8_EEENS6_IJNS7_ILi64EEENS7_ILi128EEENS7_ILi96EEEEEENS_6half_tEfNS_4arch4Sm90ELb0ELb1ELb0ELb1ELb1ELb1ELb0ELb0ELi2ELi1ELi2ELi1ELb1EEENS1_21CollectiveEpilogueBwdISD_SE_SG_Li256ELb1ELb0ELi1EEENS1_19SingleTileSchedulerILb1ELb0ELb0ELi128EEEEEEEEEvNT_6ParamsE:
        .type           _ZN7cutlass13device_kernelIN5flash11enable_sm90INS1_16FlashAttnBwdSm90INS1_25CollectiveMainloopBwdSm90ILi2ELi2ELi2EN4cute5tupleIJNS5_1CILi1EEES8_S8_EEENS6_IJNS7_ILi64EEENS7_ILi128EEENS7_ILi96EEEEEENS_6half_tEfNS_4arch4Sm90ELb0ELb1ELb0ELb1ELb1ELb1ELb0ELb0ELi2ELi1ELi2ELi1ELb1EEENS1_21CollectiveEpilogueBwdISD_SE_SG_Li256ELb1ELb0ELi1EEENS1_19SingleTileSchedulerILb1ELb0ELb0ELi128EEEEEEEEEvNT_6ParamsE,@function
        .size           _ZN7cutlass13device_kernelIN5flash11enable_sm90INS1_16FlashAttnBwdSm90INS1_25CollectiveMainloopBwdSm90ILi2ELi2ELi2EN4cute5tupleIJNS5_1CILi1EEES8_S8_EEENS6_IJNS7_ILi64EEENS7_ILi128EEENS7_ILi96EEEEEENS_6half_tEfNS_4arch4Sm90ELb0ELb1ELb0ELb1ELb1ELb1ELb0ELb0ELi2ELi1ELi2ELi1ELb1EEENS1_21CollectiveEpilogueBwdISD_SE_SG_Li256ELb1ELb0ELi1EEENS1_19SingleTileSchedulerILb1ELb0ELb0ELi128EEEEEEEEEvNT_6ParamsE,(.L_x_6590 - _ZN7cutlass13device_kernelIN5flash11enable_sm90INS1_16FlashAttnBwdSm90INS1_25CollectiveMainloopBwdSm90ILi2ELi2ELi2EN4cute5tupleIJNS5_1CILi1EEES8_S8_EEENS6_IJNS7_ILi64EEENS7_ILi128EEENS7_ILi96EEEEEENS_6half_tEfNS_4arch4Sm90ELb0ELb1ELb0ELb1ELb1ELb1ELb0ELb0ELi2ELi1ELi2ELi1ELb1EEENS1_21CollectiveEpilogueBwdISD_SE_SG_Li256ELb1ELb0ELi1EEENS1_19SingleTileSchedulerILb1ELb0ELb0ELi128EEEEEEEEEvNT_6ParamsE)
        .other          _ZN7cutlass13device_kernelIN5flash11enable_sm90INS1_16FlashAttnBwdSm90INS1_25CollectiveMainloopBwdSm90ILi2ELi2ELi2EN4cute5tupleIJNS5_1CILi1EEES8_S8_EEENS6_IJNS7_ILi64EEENS7_ILi128EEENS7_ILi96EEEEEENS_6half_tEfNS_4arch4Sm90ELb0ELb1ELb0ELb1ELb1ELb1ELb0ELb0ELi2ELi1ELi2ELi1ELb1EEENS1_21CollectiveEpilogueBwdISD_SE_SG_Li256ELb1ELb0ELi1EEENS1_19SingleTileSchedulerILb1ELb0ELb0ELi128EEEEEEEEEvNT_6ParamsE,@"STO_CUDA_ENTRY STV_DEFAULT"
_ZN7cutlass13device_kernelIN5flash11enable_sm90INS1_16FlashAttnBwdSm90INS1_25CollectiveMainloopBwdSm90ILi2ELi2ELi2EN4cute5tupleIJNS5_1CILi1EEES8_S8_EEENS6_IJNS7_ILi64EEENS7_ILi128EEENS7_ILi96EEEEEENS_6half_tEfNS_4arch4Sm90ELb0ELb1ELb0ELb1ELb1ELb1ELb0ELb0ELi2ELi1ELi2ELi1ELb1EEENS1_21CollectiveEpilogueBwdISD_SE_SG_Li256ELb1ELb0ELi1EEENS1_19SingleTileSchedulerILb1ELb0ELb0ELi128EEEEEEEEEvNT_6ParamsE:
        /* <DEDUP_REMOVED lines=24> */
.L_x_4936:
[----:B------:R-:W-:Y:S05]  /*0180*/  BSYNC B0 ;  /* 0x0000000000007941 */ /* 0x000fea0003800000 */
.L_x_4935:
        /* <DEDUP_REMOVED lines=37> */
.L_x_4937:
        /* <DEDUP_REMOVED lines=22> */
.L_x_4938:
[----:B------:R-:W-:Y:S01]  /*0540*/  PLOP3.LUT P0, PT, PT, PT, UP0, 0x80, 0x0 ;  /* 0x000000000000781c */ /* 0x000fe20003f0f008 */
[----:B------:R-:W-:Y:S01]  /*0550*/  NOP ;  /* 0x0000000000007918 */ /* 0x000fe20000000000 */
[----:B------:R-:W-:Y:S01]  /*0560*/  ULDC.64 UR46, c[0x0][0x208] ;  /* 0x00008200002e7ab9 */ /* 0x000fe20000000a00 */
[----:B------:R-:W-:Y:S01]  /*0570*/  BSSY B6, `(.L_x_4939) ;  /* 0x0000b0e000067945 */ /* 0x000fe20003800000 */
[----:B-12-4-:R-:W-:Y:S09]  /*0580*/  BAR.SYNC.DEFER_BLOCKING 0x0 ;  /* 0x0000000000007b1d */ /* 0x016ff20000010000 */
[----:B------:R-:W-:Y:S05]  /*0590*/  @!P0 BRA `(.L_x_4940) ;  /* 0x0000006000488947 */ /* 0x000fea0003800000 */
.L_x_4941:
        /* <DEDUP_REMOVED lines=22> */
.L_x_4942:
        /* <DEDUP_REMOVED lines=14> */
.L_x_4944:
[----:B------:R-:W-:-:S05]  /*07e0*/  ULDC UR4, c[0x0][0x8bc] ;  /* 0x00022f0000047ab9 */ /* 0x000fca0000000800 */
.L_x_4943:
        /* <DEDUP_REMOVED lines=19> */
.L_x_4946:
        /* <DEDUP_REMOVED lines=14> */
.L_x_4947:
        /* <DEDUP_REMOVED lines=11> */
.L_x_4948:
        /* <DEDUP_REMOVED lines=13> */
.L_x_4949:
        /* <DEDUP_REMOVED lines=66> */
.L_x_4950:
        /* <DEDUP_REMOVED lines=28> */
.L_x_4953:
        /* <DEDUP_REMOVED lines=15> */
.L_x_4952:
        /* <DEDUP_REMOVED lines=22> */
.L_x_4955:
        /* <DEDUP_REMOVED lines=15> */
.L_x_4954:
[----:B------:R-:W-:Y:S01]  /*14a0*/  SHF.R.S32.HI R25, RZ, 0x1f, R22 ;  /* 0x0000001fff197819 */ /* 0x000fe20000011416 */
[----:B------:R-:W-:-:S03]  /*14b0*/  UMOV UR4, 0xffffffff ;  /* 0xffffffff00047882 */ /* 0x000fc60000000000 */
[----:B------:R-:W-:-:S04]  /*14c0*/  LEA.HI R0, R25, R22, RZ, 0x7 ;  /* 0x0000001619007211 */ /* 0x000fc800078f38ff */
[----:B------:R-:W-:Y:S01]  /*14d0*/  SHF.R.S32.HI R16, RZ, 0x7, R0 ;  /* 0x00000007ff107819 */ /* 0x000fe20000011400 */
[----:B------:R-:W-:Y:S06]  /*14e0*/  BRA.DIV UR4, `(.L_x_4956) ;  /* 0x000000a204607947 */ /* 0x000fec000b800000 */
[----:B------:R1:W2:Y:S02]  /*14f0*/  SHFL.IDX PT, R14, R16, RZ, 0x1f ;  /* 0x00001fff100e7589 */ /* 0x0002a400000e0000 */
.L_x_5079:
        /* <DEDUP_REMOVED lines=15> */
.L_x_4957:
        /* <DEDUP_REMOVED lines=19> */
.L_x_4959:
        /* <DEDUP_REMOVED lines=122> */
.L_x_4970:
[----:B------:R-:W-:-:S06]  /*1ec0*/  UISETP.NE.AND UP0, UPT, UR9, 0x3, UPT ;  /* 0x000000030900788c */ /* 0x000fcc000bf05270 */
[----:B------:R-:W-:-:S13]  /*1ed0*/  PLOP3.LUT P6, PT, PT, PT, UP0, 0x80, 0x0 ;  /* 0x000000000000781c */ /* 0x000fda0003fcf008 */
[----:B-1----:R-:W-:Y:S05]  /*1ee0*/  @!P6 BRA `(.L_x_4960) ;  /* 0x000000000004e947 */ /* 0x002fea0003800000 */
[----:B------:R-:W-:Y:S01]  /*1ef0*/  BPT.TRAP 0x1 ;  /* 0x000000040000795c */ /* 0x000fe20000300000 */
.L_x_4960:
[----:B------:R-:W-:Y:S01]  /*1f00*/  R2UR UR7, R18 ;  /* 0x00000000120772ca */ /* 0x000fe200000e0000 */
[----:B------:R-:W-:-:S05]  /*1f10*/  IMAD.U32 R16, RZ, RZ, UR4 ;  /* 0x00000004ff107e24 */ /* 0x000fca000f8e00ff */
[----:B------:R-:W-:-:S07]  /*1f20*/  SHF.L.U32 R16, R16, 0x1f, RZ ;  /* 0x0000001f10107819 */ /* 0x000fce00000006ff */
[----:B------:R-:W-:-:S09]  /*1f30*/  ULEA UR7, UR5, UR7, 0x3 ;  /* 0x0000000705077291 */ /* 0x000fd2000f8e183f */
[----:B------:R1:W2:Y:S01]  /*1f40*/  SYNCS.PHASECHK.TRANS64.TRYWAIT P0, [UR7+0x26810], R16 ;  /* 0x02681010ff0075a7 */ /* 0x0002a20008000147 */
[----:B------:R-:W-:Y:S05]  /*1f50*/  @!P6 BRA `(.L_x_4961) ;  /* 0x000000000004e947 */ /* 0x000fea0003800000 */
[----:B------:R-:W-:Y:S01]  /*1f60*/  BPT.TRAP 0x1 ;  /* 0x000000040000795c */ /* 0x000fe20000300000 */
.L_x_4961:
[----:B--2---:R-:W-:Y:S05]  /*1f70*/  @P0 BRA `(.L_x_4962) ;  /* 0x0000000000080947 */ /* 0x004fea0003800000 */
[----:B------:R-:W2:Y:S02]  /*1f80*/  SYNCS.PHASECHK.TRANS64.TRYWAIT P0, [UR7+0x26810], R16 ;  /* 0x02681010ff0075a7 */ /* 0x000ea40008000147 */
[----:B--2---:R-:W-:Y:S05]  /*1f90*/  @!P0 BRA `(.L_x_4963) ;  /* 0x0000009400e88947 */ /* 0x004fea0003800000 */
.L_x_4962:
        /* <DEDUP_REMOVED lines=66> */
.L_x_4964:
[----:B------:R1:W1:Y:S01]  /*23c0*/  SYNCS.PHASECHK.TRANS64.TRYWAIT P0, [UR7+0x26830], R16 ;  /* 0x02683010ff0075a7 */ /* 0x0002620008000147 */
[----:B------:R-:W-:Y:S05]  /*23d0*/  @!P6 BRA `(.L_x_4965) ;  /* 0x000000000004e947 */ /* 0x000fea0003800000 */
[----:B------:R-:W-:Y:S01]  /*23e0*/  BPT.TRAP 0x1 ;  /* 0x000000040000795c */ /* 0x000fe20000300000 */
.L_x_4965:
[----:B-1----:R-:W-:Y:S05]  /*23f0*/  @P0 BRA `(.L_x_4966) ;  /* 0x0000000000080947 */ /* 0x002fea0003800000 */
[----:B------:R-:W1:Y:S02]  /*2400*/  SYNCS.PHASECHK.TRANS64.TRYWAIT P0, [UR7+0x26830], R16 ;  /* 0x02683010ff0075a7 */ /* 0x000e640008000147 */
[----:B-1----:R-:W-:Y:S05]  /*2410*/  @!P0 BRA `(.L_x_4967) ;  /* 0x0000009000e08947 */ /* 0x002fea0003800000 */
.L_x_4966:
        /* <DEDUP_REMOVED lines=517> */
.L_x_4968:
        /* <DEDUP_REMOVED lines=44> */
.L_x_4969:
        /* <DEDUP_REMOVED lines=62> */
.L_x_4951:
        /* <DEDUP_REMOVED lines=150> */
.L_x_4972:
        /* <DEDUP_REMOVED lines=60> */
.L_x_4974:
[----:B------:R-:W-:Y:S05]  /*5830*/  BSYNC B0 ;  /* 0x0000000000007941 */ /* 0x000fea0003800000 */
.L_x_4973:
        /* <DEDUP_REMOVED lines=22> */
.L_x_4976:
[----:B------:R-:W-:Y:S05]  /*59a0*/  BSYNC B0 ;  /* 0x0000000000007941 */ /* 0x000fea0003800000 */
.L_x_4975:
        /* <DEDUP_REMOVED lines=26> */
.L_x_4978:
[----:B------:R-:W-:Y:S05]  /*5b50*/  BSYNC B0 ;  /* 0x0000000000007941 */ /* 0x000fea0003800000 */
.L_x_4977:
        /* <DEDUP_REMOVED lines=23> */
.L_x_4971:
        /* <DEDUP_REMOVED lines=41> */
.L_x_4979:
        /* <DEDUP_REMOVED lines=47> */
.L_x_4981:
[----:B------:R-:W-:Y:S05]  /*6250*/  BSYNC B0 ;  /* 0x0000000000007941 */ /* 0x000fea0003800000 */
.L_x_4980:
        /* <DEDUP_REMOVED lines=21> */
.L_x_4983:
[----:B------:R-:W-:Y:S05]  /*63b0*/  BSYNC B0 ;  /* 0x0000000000007941 */ /* 0x000fea0003800000 */
.L_x_4982:
        /* <DEDUP_REMOVED lines=25> */
.L_x_4985:
[----:B------:R-:W-:Y:S05]  /*6550*/  BSYNC B0 ;  /* 0x0000000000007941 */ /* 0x000fea0003800000 */
.L_x_4984:
        /* <DEDUP_REMOVED lines=22> */
.L_x_4940:
        /* <DEDUP_REMOVED lines=21> */
.L_x_4987:
        /* <DEDUP_REMOVED lines=13> */
.L_x_4989:
[----:B------:R-:W-:-:S05]  /*68e0*/  ULDC UR4, c[0x0][0x8bc] ;  /* 0x00022f0000047ab9 */ /* 0x000fca0000000800 */
.L_x_4988:
        /* <DEDUP_REMOVED lines=44> */
.L_x_4990:
        /* <DEDUP_REMOVED lines=13> */
.L_x_4991:
        /* <DEDUP_REMOVED lines=12> */
.L_x_4992:
        /* <DEDUP_REMOVED lines=27> */
.L_x_4993:
        /* <DEDUP_REMOVED lines=39> */
.L_x_4998:
[----:B------:R-:W2:Y:S04]  /*7160*/  LDG.E.STRONG.GPU R0, desc[UR46][R2.64] ;  /* 0x0000002e02007981 */ /* 0x000ea8000c1ef900 */
[----:B--2---:R-:W-:Y:S01]  /*7170*/  CCTL.IVALL ;  /* 0x00000000ff00798f */ /* 0x004fe20002000000 */
[----:B------:R-:W-:Y:S05]  /*7180*/  YIELD ;  /* 0x0000000000007946 */ /* 0x000fea0003800000 */
[----:B------:R-:W-:-:S13]  /*7190*/  ISETP.NE.AND P1, PT, R0, UR22, PT ;  /* 0x0000001600007c0c */ /* 0x000fda000bf25270 */
[----:B------:R-:W-:Y:S05]  /*71a0*/  @P1 BRA `(.L_x_4998) ;  /* 0xfffffffc00ec1947 */ /* 0x000fea000383ffff */
.L_x_4997:
[----:B------:R-:W-:Y:S05]  /*71b0*/  BSYNC B0 ;  /* 0x0000000000007941 */ /* 0x000fea0003800000 */
.L_x_4996:
[----:B------:R-:W-:-:S03]  /*71c0*/  UMOV UR17, 0xffffffff ;  /* 0xffffffff00117882 */ /* 0x000fc60000000000 */
[----:B------:R-:W-:Y:S05]  /*71d0*/  BRA.DIV UR17, `(.L_x_4999) ;  /* 0x0000004611887947 */ /* 0x000fea000b800000 */
[----:B------:R-:W-:Y:S01]  /*71e0*/  NOP ;  /* 0x0000000000007918 */ /* 0x000fe20000000000 */
.L_x_5082:
        /* <DEDUP_REMOVED lines=22> */
.L_x_5001:
[----:B------:R-:W-:Y:S05]  /*7350*/  BSYNC B0 ;  /* 0x0000000000007941 */ /* 0x000fea0003800000 */
.L_x_5000:
        /* <DEDUP_REMOVED lines=20> */
.L_x_5003:
[----:B------:R-:W-:Y:S05]  /*74a0*/  BSYNC B0 ;  /* 0x0000000000007941 */ /* 0x000fea0003800000 */
.L_x_5002:
[----:B------:R-:W-:Y:S06]  /*74b0*/  BAR.ARV 0xa, 0xa0 ;  /* 0x0282800000007b1d */ /* 0x000fec0000002000 */
[----:B------:R-:W-:Y:S04]  /*74c0*/  BSSY B0, `(.L_x_5004) ;  /* 0x0000003000007945 */ /* 0x000fe80003800000 */
[----:B------:R-:W-:Y:S05]  /*74d0*/  @!P0 BRA `(.L_x_5005) ;  /* 0x0000000000048947 */ /* 0x000fea0003800000 */
[----:B------:R-:W-:-:S04]  /*74e0*/  DEPBAR.LE SB0, 0x0 ;  /* 0x000080000000791a */ /* 0x000fc80000000000 */
.L_x_5005:
[----:B------:R-:W-:Y:S05]  /*74f0*/  BSYNC B0 ;  /* 0x0000000000007941 */ /* 0x000fea0003800000 */
.L_x_5004:
        /* <DEDUP_REMOVED lines=19> */
.L_x_5007:
[----:B------:R-:W-:Y:S05]  /*7630*/  BSYNC B0 ;  /* 0x0000000000007941 */ /* 0x000fea0003800000 */
.L_x_5006:
[----:B------:R-:W-:Y:S01]  /*7640*/  UIADD3 UR17, UR9, 0x1, URZ ;  /* 0x0000000109117890 */ /* 0x000fe2000fffe03f */
[----:B------:R-:W-:Y:S11]  /*7650*/  BRA `(.L_x_5008) ;  /* 0x0000000000047947 */ /* 0x000ff60003800000 */
.L_x_4995:
[----:B------:R-:W-:-:S05]  /*7660*/  UMOV UR17, UR9 ;  /* 0x0000000900117c82 */ /* 0x000fca0008000000 */
.L_x_5008:
        /* <DEDUP_REMOVED lines=16> */
.L_x_5033:
        /* <DEDUP_REMOVED lines=11> */
.L_x_5011:
[----:B------:R-:W2:Y:S04]  /*7820*/  LDG.E.STRONG.GPU R0, desc[UR46][R2.64] ;  /* 0x0000002e02007981 */ /* 0x000ea8000c1ef900 */
[----:B--2---:R-:W-:Y:S01]  /*7830*/  CCTL.IVALL ;  /* 0x00000000ff00798f */ /* 0x004fe20002000000 */
[----:B------:R-:W-:Y:S05]  /*7840*/  YIELD ;  /* 0x0000000000007946 */ /* 0x000fea0003800000 */
[----:B------:R-:W-:-:S13]  /*7850*/  ISETP.NE.AND P1, PT, R0, UR22, PT ;  /* 0x0000001600007c0c */ /* 0x000fda000bf25270 */
[----:B------:R-:W-:Y:S05]  /*7860*/  @P1 BRA `(.L_x_5011) ;  /* 0xfffffffc00ec1947 */ /* 0x000fea000383ffff */
.L_x_5010:
[----:B------:R-:W-:Y:S05]  /*7870*/  BSYNC B0 ;  /* 0x0000000000007941 */ /* 0x000fea0003800000 */
.L_x_5009:
[----:B------:R-:W-:-:S03]  /*7880*/  UMOV UR16, 0xffffffff ;  /* 0xffffffff00107882 */ /* 0x000fc60000000000 */
[----:B------:R-:W-:Y:S05]  /*7890*/  BRA.DIV UR16, `(.L_x_5012) ;  /* 0x0000003e10f47947 */ /* 0x000fea000b800000 */
[----:B------:R-:W-:Y:S01]  /*78a0*/  NOP ;  /* 0x0000000000007918 */ /* 0x000fe20000000000 */
.L_x_5085:
        /* <DEDUP_REMOVED lines=19> */
.L_x_5014:
[----:B------:R-:W-:Y:S05]  /*79e0*/  BSYNC B0 ;  /* 0x0000000000007941 */ /* 0x000fea0003800000 */
.L_x_5013:
        /* <DEDUP_REMOVED lines=17> */
.L_x_5016:
[----:B------:R-:W-:Y:S05]  /*7b00*/  BSYNC B0 ;  /* 0x0000000000007941 */ /* 0x000fea0003800000 */
.L_x_5015:
[----:B------:R-:W-:Y:S06]  /*7b10*/  BAR.ARV 0xa, 0xa0 ;  /* 0x0282800000007b1d */ /* 0x000fec0000002000 */
[----:B------:R-:W-:Y:S04]  /*7b20*/  BSSY B0, `(.L_x_5017) ;  /* 0x0000003000007945 */ /* 0x000fe80003800000 */
[----:B------:R-:W-:Y:S05]  /*7b30*/  @!P0 BRA `(.L_x_5018) ;  /* 0x0000000000048947 */ /* 0x000fea0003800000 */
[----:B------:R-:W-:-:S04]  /*7b40*/  DEPBAR.LE SB0, 0x0 ;  /* 0x000080000000791a */ /* 0x000fc80000000000 */
.L_x_5018:
[----:B------:R-:W-:Y:S05]  /*7b50*/  BSYNC B0 ;  /* 0x0000000000007941 */ /* 0x000fea0003800000 */
.L_x_5017:
        /* <DEDUP_REMOVED lines=19> */
.L_x_5020:
[----:B------:R-:W-:Y:S05]  /*7c90*/  BSYNC B0 ;  /* 0x0000000000007941 */ /* 0x000fea0003800000 */
.L_x_5019:
        /* <DEDUP_REMOVED lines=9> */
.L_x_5023:
[----:B------:R-:W2:Y:S04]  /*7d30*/  LDG.E.STRONG.GPU R0, desc[UR46][R2.64] ;  /* 0x0000002e02007981 */ /* 0x000ea8000c1ef900 */
[----:B--2---:R-:W-:Y:S01]  /*7d40*/  CCTL.IVALL ;  /* 0x00000000ff00798f */ /* 0x004fe20002000000 */
[----:B------:R-:W-:Y:S05]  /*7d50*/  YIELD ;  /* 0x0000000000007946 */ /* 0x000fea0003800000 */
[----:B------:R-:W-:-:S13]  /*7d60*/  ISETP.NE.AND P1, PT, R0, UR22, PT ;  /* 0x0000001600007c0c */ /* 0x000fda000bf25270 */
[----:B------:R-:W-:Y:S05]  /*7d70*/  @P1 BRA `(.L_x_5023) ;  /* 0xfffffffc00ec1947 */ /* 0x000fea000383ffff */
.L_x_5022:
[----:B------:R-:W-:Y:S05]  /*7d80*/  BSYNC B0 ;  /* 0x0000000000007941 */ /* 0x000fea0003800000 */
.L_x_5021:
[----:B------:R-:W-:-:S03]  /*7d90*/  UMOV UR12, 0xffffffff ;  /* 0xffffffff000c7882 */ /* 0x000fc60000000000 */
[----:B------:R-:W-:Y:S05]  /*7da0*/  BRA.DIV UR12, `(.L_x_5024) ;  /* 0x0000003a0ccc7947 */ /* 0x000fea000b800000 */
[----:B------:R-:W-:Y:S01]  /*7db0*/  NOP ;  /* 0x0000000000007918 */ /* 0x000fe20000000000 */
.L_x_5088:
        /* <DEDUP_REMOVED lines=15> */
.L_x_5026:
[----:B------:R-:W-:Y:S05]  /*7eb0*/  BSYNC B0 ;  /* 0x0000000000007941 */ /* 0x000fea0003800000 */
.L_x_5025:
        /* <DEDUP_REMOVED lines=15> */
.L_x_5028:
[----:B------:R-:W-:Y:S05]  /*7fb0*/  BSYNC B0 ;  /* 0x0000000000007941 */ /* 0x000fea0003800000 */
.L_x_5027:
[----:B------:R-:W-:Y:S06]  /*7fc0*/  BAR.ARV 0xa, 0xa0 ;  /* 0x0282800000007b1d */ /* 0x000fec0000002000 */
[----:B------:R-:W-:Y:S04]  /*7fd0*/  BSSY B0, `(.L_x_5029) ;  /* 0x0000003000007945 */ /* 0x000fe80003800000 */
[----:B------:R-:W-:Y:S05]  /*7fe0*/  @!P0 BRA `(.L_x_5030) ;  /* 0x0000000000048947 */ /* 0x000fea0003800000 */
[----:B------:R-:W-:-:S04]  /*7ff0*/  DEPBAR.LE SB0, 0x0 ;  /* 0x000080000000791a */ /* 0x000fc80000000000 */
.L_x_5030:
[----:B------:R-:W-:Y:S05]  /*8000*/  BSYNC B0 ;  /* 0x0000000000007941 */ /* 0x000fea0003800000 */
.L_x_5029:
        /* <DEDUP_REMOVED lines=19> */
.L_x_5032:
[----:B------:R-:W-:Y:S05]  /*8140*/  BSYNC B0 ;  /* 0x0000000000007941 */ /* 0x000fea0003800000 */
.L_x_5031:
[----:B------:R-:W-:Y:S02]  /*8150*/  UIADD3 UR9, UR9, 0x2, URZ ;  /* 0x0000000209097890 */ /* 0x000fe4000fffe03f */
[----:B------:R-:W-:Y:S02]  /*8160*/  UIADD3 UR4, UR4, 0x3000, URZ ;  /* 0x0000300004047890 */ /* 0x000fe4000fffe03f */
[----:B------:R-:W-:-:S06]  /*8170*/  UISETP.GE.AND UP0, UPT, UR9, UR11, UPT ;  /* 0x0000000b0900728c */ /* 0x000fcc000bf06270 */
[----:B------:R-:W-:-:S13]  /*8180*/  PLOP3.LUT P1, PT, PT, PT, UP0, 0x80, 0x0 ;  /* 0x000000000000781c */ /* 0x000fda0003f2f008 */
[----:B------:R-:W-:Y:S05]  /*8190*/  @!P1 BRA `(.L_x_5033) ;  /* 0xfffffff400749947 */ /* 0x000fea000383ffff */
.L_x_4994:
        /* <DEDUP_REMOVED lines=41> */
.L_x_5036:
[----:B------:R-:W-:Y:S05]  /*8430*/  BSYNC B0 ;  /* 0x0000000000007941 */ /* 0x000fea0003800000 */
.L_x_5035:
[----:B------:R-:W-:Y:S05]  /*8440*/  BRA `(.L_x_5037) ;  /* 0x0000000000047947 */ /* 0x000fea0003800000 */
.L_x_5034:
[----:B------:R-:W-:-:S05]  /*8450*/  UMOV UR4, UR9 ;  /* 0x0000000900047c82 */ /* 0x000fca0008000000 */
.L_x_5037:
        /* <DEDUP_REMOVED lines=11> */
.L_x_5042:
        /* <DEDUP_REMOVED lines=24> */
.L_x_5039:
[----:B------:R-:W-:Y:S05]  /*8690*/  BSYNC B0 ;  /* 0x0000000000007941 */ /* 0x000fea0003800000 */
.L_x_5038:
        /* <DEDUP_REMOVED lines=24> */
.L_x_5041:
[----:B------:R-:W-:Y:S05]  /*8820*/  BSYNC B0 ;  /* 0x0000000000007941 */ /* 0x000fea0003800000 */
.L_x_5040:
[----:B------:R-:W-:Y:S02]  /*8830*/  UIADD3 UR7, UR7, 0x2, URZ ;  /* 0x0000000207077890 */ /* 0x000fe4000fffe03f */
[----:B------:R-:W-:Y:S02]  /*8840*/  ULEA UR5, UR19, UR5, 0x1 ;  /* 0x0000000513057291 */ /* 0x000fe4000f8e083f */
[----:B------:R-:W-:Y:S02]  /*8850*/  ULEA UR6, UR19, UR6, 0x1 ;  /* 0x0000000613067291 */ /* 0x000fe4000f8e083f */
[----:B------:R-:W-:-:S13]  /*8860*/  ISETP.NE.AND P0, PT, RZ, UR7, PT ;  /* 0x00000007ff007c0c */ /* 0x000fda000bf05270 */
[----:B------:R-:W-:Y:S05]  /*8870*/  @!P0 BRA `(.L_x_4945) ;  /* 0x0000002c00748947 */ /* 0x000fea0003800000 */
[----:B------:R-:W-:Y:S05]  /*8880*/  BRA `(.L_x_5042) ;  /* 0xfffffffc00207947 */ /* 0x000fea000383ffff */
.L_x_4986:
        /* <DEDUP_REMOVED lines=14> */
.L_x_5043:
        /* <DEDUP_REMOVED lines=14> */
.L_x_5045:
[----:B------:R-:W-:-:S05]  /*8a50*/  ULDC UR4, c[0x0][0x8bc] ;  /* 0x00022f0000047ab9 */ /* 0x000fca0000000800 */
.L_x_5044:
        /* <DEDUP_REMOVED lines=59> */
.L_x_5047:
        /* <DEDUP_REMOVED lines=13> */
.L_x_5048:
        /* <DEDUP_REMOVED lines=8> */
.L_x_5049:
        /* <DEDUP_REMOVED lines=21> */
.L_x_5050:
        /* <DEDUP_REMOVED lines=50> */
.L_x_5089:
        /* <DEDUP_REMOVED lines=15> */
.L_x_5053:
        /* <DEDUP_REMOVED lines=127> */
.L_x_5064:
[----:B-123--:R-:W-:-:S04]  /*9cb0*/  SHF.L.U32 R18, R10, 0x1f, RZ ;  /* 0x0000001f0a127819 */ /* 0x00efc800000006ff */
[----:B------:R-:W2:Y:S02]  /*9cc0*/  SYNCS.PHASECHK.TRANS64.TRYWAIT P1, [R15+URZ+0x26840], R18 ;  /* 0x026840120f0075a7 */ /* 0x000ea4000802017f */
[----:B--2---:R-:W-:Y:S05]  /*9cd0*/  @!P1 BRA `(.L_x_5056) ;  /* 0x0000001c00309947 */ /* 0x004fea0003800000 */
.L_x_5090:
        /* <DEDUP_REMOVED lines=8> */
.L_x_5057:
        /* <DEDUP_REMOVED lines=44> */
.L_x_5091:
        /* <DEDUP_REMOVED lines=8> */
.L_x_5059:
        /* <DEDUP_REMOVED lines=44> */
.L_x_5092:
        /* <DEDUP_REMOVED lines=8> */
.L_x_5061:
        /* <DEDUP_REMOVED lines=38> */
.L_x_5094:
        /* <DEDUP_REMOVED lines=8> */
.L_x_5063:
        /* <DEDUP_REMOVED lines=44> */
.L_x_5055:
[----:B------:R-:W4:Y:S02]  /*a980*/  LDL.LU R4, [R1+0x4] ;  /* 0x0000040001047983 */ /* 0x000f240000300800 */
[----:B----4-:R-:W-:Y:S02]  /*a990*/  ISETP.NE.AND P1, PT, R4, RZ, PT ;  /* 0x000000ff0400720c */ /* 0x010fe40003f25270 */
[----:B------:R4:W5:Y:S11]  /*a9a0*/  LDL R4, [R1] ;  /* 0x0000000001047983 */ /* 0x0009760000100800 */
[----:B----4-:R-:W-:Y:S05]  /*a9b0*/  @!P1 BRA `(.L_x_5054) ;  /* 0x0000000400949947 */ /* 0x010fea0003800000 */
[----:B------:R-:W-:-:S04]  /*a9c0*/  SHF.L.U32 R12, R10, 0x1f, RZ ;  /* 0x0000001f0a0c7819 */ /* 0x000fc800000006ff */
[----:B------:R-:W4:Y:S02]  /*a9d0*/  SYNCS.PHASECHK.TRANS64.TRYWAIT P1, [R15+URZ+0x26840], R12 ;  /* 0x0268400c0f0075a7 */ /* 0x000f24000802017f */
[----:B----4-:R-:W-:Y:S05]  /*a9e0*/  @!P1 BRA `(.L_x_5065) ;  /* 0x0000001000409947 */ /* 0x010fea0003800000 */
.L_x_5095:
        /* <DEDUP_REMOVED lines=8> */
.L_x_5066:
        /* <DEDUP_REMOVED lines=41> */
.L_x_5096:
        /* <DEDUP_REMOVED lines=8> */
.L_x_5068:
        /* <DEDUP_REMOVED lines=41> */
.L_x_5054:
[----:B------:R-:W1:Y:S01]  /*b010*/  S2R R0, SR_TID.X ;  /* 0x0000000000007919 */ /* 0x000e620000002100 */
[----:B------:R-:W-:Y:S01]  /*b020*/  IMAD R3, R16, 0x8, R15 ;  /* 0x0000000810037824 */ /* 0x000fe200078e020f */
[----:B-1----:R-:W-:Y:S02]  /*b030*/  LOP3.LUT R2, R0, 0x7f, RZ, 0xc0, !PT ;  /* 0x0000007f00027812 */ /* 0x002fe400078ec0ff */
[----:B------:R-:W-:Y:S02]  /*b040*/  SHF.L.U32 R0, R10, 0x1f, RZ ;  /* 0x0000001f0a007819 */ /* 0x000fe400000006ff */
[----:B------:R-:W-:Y:S02]  /*b050*/  ISETP.NE.AND P1, PT, R2, RZ, PT ;  /* 0x000000ff0200720c */ /* 0x000fe40003f25270 */
[----:B------:R-:W1:Y:S02]  /*b060*/  SYNCS.PHASECHK.TRANS64.TRYWAIT P0, [R3+URZ+0x26840], R0 ;  /* 0x02684000030075a7 */ /* 0x000e64000800017f */
[----:B-1----:R-:W-:Y:S09]  /*b070*/  @!P0 BRA `(.L_x_5069) ;  /* 0x0000000800c48947 */ /* 0x002ff20003800000 */
.L_x_5097:
[----:B------:R-:W-:Y:S05]  /*b080*/  @P1 BRA `(.L_x_5070) ;  /* 0x0000000000181947 */ /* 0x000fea0003800000 */
[----:B------:R-:W1:Y:S01]  /*b090*/  S2R R2, SR_TID.X ;  /* 0x0000000000027919 */ /* 0x000e620000002100 */
[----:B------:R-:W-:-:S04]  /*b0a0*/  IMAD.MOV.U32 R0, RZ, RZ, 0x3100 ;  /* 0x00003100ff007424 */ /* 0x000fc800078e00ff */
[----:B------:R1:W-:Y:S02]  /*b0b0*/  SYNCS.ARRIVE.TRANS64 RZ, [R3+URZ+0x26830], R0 ;  /* 0x0268300003ff79a7 */ /* 0x0003e4000800003f */
[----:B-1----:R-:W-:-:S13]  /*b0c0*/  LOP3.LUT P0, RZ, R2, 0x1f, RZ, 0xc0, !PT ;  /* 0x0000001f02ff7812 */ /* 0x002fda000780c0ff */
[----:B------:R-:W-:Y:S05]  /*b0d0*/  @!P0 BRA `(.L_x_5070) ;  /* 0x0000000000048947 */ /* 0x000fea0003800000 */
[----:B------:R-:W-:Y:S01]  /*b0e0*/  BPT.TRAP 0x1 ;  /* 0x000000040000795c */ /* 0x000fe20000300000 */
.L_x_5070:
        /* <DEDUP_REMOVED lines=48> */
.L_x_5051:
[----:B------:R-:W-:Y:S05]  /*b3f0*/  BSYNC B0 ;  /* 0x0000000000007941 */ /* 0x000fea0003800000 */
.L_x_5046:
[----:B------:R-:W-:-:S03]  /*b400*/  UMOV UR8, 0xffffffff ;  /* 0xffffffff00087882 */ /* 0x000fc60000000000 */
[----:B------:R-:W-:Y:S05]  /*b410*/  BRA.DIV UR8, `(.L_x_5071) ;  /* 0x0000000608f07947 */ /* 0x000fea000b800000 */
[----:B------:R-:W-:-:S13]  /*b420*/  ELECT P6, URZ, PT ;  /* 0x00000000003f782f */ /* 0x000fda00038c0000 */
.L_x_5100:
[----:B------:R-:W-:Y:S05]  /*b430*/  @!P6 BRA `(.L_x_4945) ;  /* 0x000000000084e947 */ /* 0x000fea0003800000 */
[----:B------:R-:W-:-:S06]  /*b440*/  ULOP3.LUT UR8, UR38, 0x2, URZ, 0xfc, !UPT ;  /* 0x0000000226087892 */ /* 0x000fcc000f8efc3f */
[----:B------:R-:W-:-:S05]  /*b450*/  IMAD.U32 R2, RZ, RZ, UR8 ;  /* 0x00000008ff027e24 */ /* 0x000fca000f8e00ff */
[----:B------:R-:W-:-:S13]  /*b460*/  ISETP.NE.AND P2, PT, R2, 0x3, PT ;  /* 0x000000030200780c */ /* 0x000fda0003f45270 */
[----:B------:R-:W-:Y:S05]  /*b470*/  @!P2 BRA `(.L_x_5072) ;  /* 0x000000000004a947 */ /* 0x000fea0003800000 */
[----:B---3--:R-:W-:Y:S01]  /*b480*/  BPT.TRAP 0x1 ;  /* 0x000000040000795c */ /* 0x008fe20000300000 */
.L_x_5072:
        /* <DEDUP_REMOVED lines=15> */
.L_x_5101:
[----:B------:R-:W2:Y:S02]  /*b580*/  SYNCS.PHASECHK.TRANS64.TRYWAIT P0, [R3+URZ], R2 ;  /* 0x00000002030075a7 */ /* 0x000ea4000800017f */
[----:B--2---:R-:W-:Y:S05]  /*b590*/  @!P0 BRA `(.L_x_5074) ;  /* 0x0000000400c48947 */ /* 0x004fea0003800000 */
.L_x_5102:
[----:B------:R-:W-:Y:S05]  /*b5a0*/  @!P2 BRA `(.L_x_5075) ;  /* 0x000000000004a947 */ /* 0x000fea0003800000 */
[----:B---3--:R-:W-:Y:S01]  /*b5b0*/  BPT.TRAP 0x1 ;  /* 0x000000040000795c */ /* 0x008fe20000300000 */
.L_x_5075:
[----:B--2---:R-:W-:-:S04]  /*b5c0*/  VIADD R3, R8, 0x26840 ;  /* 0x0002684008037836 */ /* 0x004fc80000000000 */
[----:B------:R-:W-:-:S04]  /*b5d0*/  IMAD R5, R0, 0x8, R3 ;  /* 0x0000000800057824 */ /* 0x000fc800078e0203 */
[----:B------:R-:W2:Y:S02]  /*b5e0*/  SYNCS.PHASECHK.TRANS64.TRYWAIT P0, [R5+URZ], R4 ;  /* 0x00000004050075a7 */ /* 0x000ea4000800017f */
[----:B--2---:R-:W-:Y:S05]  /*b5f0*/  @!P0 BRA `(.L_x_5076) ;  /* 0x0000000400c08947 */ /* 0x004fea0003800000 */
.L_x_5103:
[----:B------:R-:W-:-:S07]  /*b600*/  IMAD R3, R6, 0x8, R3 ;  /* 0x0000000806037824 */ /* 0x000fce00078e0203 */
.L_x_5077:
[----:B----4-:R4:W1:Y:S02]  /*b610*/  SYNCS.PHASECHK.TRANS64.TRYWAIT P0, [R3+URZ], R2 ;  /* 0x00000002030075a7 */ /* 0x010864000800017f */
[----:B-1----:R-:W-:Y:S05]  /*b620*/  @!P0 NANOSLEEP.SYNCS 0x989680 ;  /* 0x009896800000895d */ /* 0x002fea0003900000 */
[----:B------:R-:W1:Y:S02]  /*b630*/  @!P0 SYNCS.PHASECHK.TRANS64 P0, [R3+URZ], R2 ;  /* 0x00000002030085a7 */ /* 0x000e64000800007f */
[----:B-1----:R-:W-:Y:S05]  /*b640*/  @!P0 BRA `(.L_x_5077) ;  /* 0xfffffffc00f08947 */ /* 0x002fea000383ffff */
.L_x_4945:
[----:B---3--:R-:W-:Y:S05]  /*b650*/  BSYNC B6 ;  /* 0x0000000000067941 */ /* 0x008fea0003800000 */
.L_x_4939:
[----:B------:R-:W-:Y:S05]  /*b660*/  EXIT ;  /* 0x000000000000794d */ /* 0x000fea0003800000 */
.L_x_4956:
[----:B------:R-:W-:Y:S02]  /*b670*/  IMAD.MOV.U32 R13, RZ, RZ, R16 ;  /* 0x000000ffff0d7224 */ /* 0x000fe400078e0010 */
[----:B------:R-:W-:Y:S02]  /*b680*/  IMAD.MOV.U32 R12, RZ, RZ, RZ ;  /* 0x000000ffff0c7224 */ /* 0x000fe400078e00ff */
[----:B------:R-:W-:Y:S02]  /*b690*/  IMAD.MOV.U32 R11, RZ, RZ, 0x1f ;  /* 0x0000001fff0b7424 */ /* 0x000fe400078e00ff */
[----:B------:R-:W-:-:S07]  /*b6a0*/  IMAD.MOV.U32 R15, RZ, RZ, -0x1 ;  /* 0xffffffffff0f7424 */ /* 0x000fce00078e00ff */
[----:B------:R-:W-:Y:S05]  /*b6b0*/  WARPSYNC.COLLECTIVE R15, `(.L_x_5078) ;  /* 0x000000000f087348 */ /* 0x000fea0003c00000 */
[----:B------:R1:W2:Y:S02]  /*b6c0*/  SHFL.IDX P6, R14, R13, R12, R11 ;  /* 0x0000000c0d0e7389 */ /* 0x0002a400000c000b */
[----:B-12---:R-:W-:Y:S01]  /*b6d0*/  ENDCOLLECTIVE ;  /* 0x000000000000791b */ /* 0x006fe20003800000 */
.L_x_5078:
[----:B------:R-:W-:Y:S05]  /*b6e0*/  BRA `(.L_x_5079) ;  /* 0xffffff5c00847947 */ /* 0x000fea000383ffff */
.L_x_4958:
[----:B--2---:R2:W3:Y:S02]  /*b6f0*/  SYNCS.PHASECHK.TRANS64.TRYWAIT P0, [R18+URZ+0x26800], R5 ;  /* 0x02680005120075a7 */ /* 0x0044e4000800017f */
[----:B---3--:R-:W-:Y:S05]  /*b700*/  @!P0 NANOSLEEP.SYNCS 0x989680 ;  /* 0x009896800000895d */ /* 0x008fea0003900000 */
[----:B------:R-:W3:Y:S02]  /*b710*/  @!P0 SYNCS.PHASECHK.TRANS64 P0, [R18+URZ+0x26800], R5 ;  /* 0x02680005120085a7 */ /* 0x000ee4000800007f */
[----:B---3--:R-:W-:Y:S05]  /*b720*/  @!P0 BRA `(.L_x_4958) ;  /* 0xfffffffc00f08947 */ /* 0x008fea000383ffff */
[----:B------:R-:W-:Y:S05]  /*b730*/  BRA `(.L_x_4957) ;  /* 0xffffff5c00ac7947 */ /* 0x000fea000383ffff */
.L_x_4963:
[----:B--2---:R-:W-:-:S04]  /*b740*/  IMAD.U32 R7, RZ, RZ, UR7 ;  /* 0x00000007ff077e24 */ /* 0x004fc8000f8e00ff */
[----:B------:R2:W3:Y:S03]  /*b750*/  SYNCS.PHASECHK.TRANS64.TRYWAIT P0, [R7+URZ+0x26810], R16 ;  /* 0x02681010070075a7 */ /* 0x0004e6000800017f */
[----:B---3--:R-:W-:Y:S05]  /*b760*/  @!P0 NANOSLEEP.SYNCS 0x989680 ;  /* 0x009896800000895d */ /* 0x008fea0003900000 */
[----:B------:R-:W3:Y:S02]  /*b770*/  @!P0 SYNCS.PHASECHK.TRANS64 P0, [R7+URZ+0x26810], R16 ;  /* 0x02681010070085a7 */ /* 0x000ee4000800007f */
[----:B---3--:R-:W-:Y:S05]  /*b780*/  @!P0 BRA `(.L_x_4963) ;  /* 0xfffffffc00ec8947 */ /* 0x008fea000383ffff */
[----:B------:R-:W-:Y:S05]  /*b790*/  BRA `(.L_x_4962) ;  /* 0xffffff6800007947 */ /* 0x000fea000383ffff */
.L_x_4967:
[----:B------:R-:W-:-:S04]  /*b7a0*/  IMAD.U32 R121, RZ, RZ, UR7 ;  /* 0x00000007ff797e24 */ /* 0x000fc8000f8e00ff */
[----:B------:R1:W1:Y:S03]  /*b7b0*/  SYNCS.PHASECHK.TRANS64.TRYWAIT P0, [R121+URZ+0x26830], R16 ;  /* 0x02683010790075a7 */ /* 0x000266000800017f */
[----:B-1----:R-:W-:Y:S05]  /*b7c0*/  @!P0 NANOSLEEP.SYNCS 0x989680 ;  /* 0x009896800000895d */ /* 0x002fea0003900000 */
[----:B------:R-:W1:Y:S02]  /*b7d0*/  @!P0 SYNCS.PHASECHK.TRANS64 P0, [R121+URZ+0x26830], R16 ;  /* 0x02683010790085a7 */ /* 0x000e64000800007f */
[----:B-1----:R-:W-:Y:S05]  /*b7e0*/  @!P0 BRA `(.L_x_4967) ;  /* 0xfffffffc00ec8947 */ /* 0x002fea000383ffff */
[----:B------:R-:W-:Y:S05]  /*b7f0*/  BRA `(.L_x_4966) ;  /* 0xffffff6c00087947 */ /* 0x000fea000383ffff */
.L_x_4999:
[----:B------:R-:W-:Y:S01]  /*b800*/  BSSY B0, `(.L_x_5080) ;  /* 0x0000005000007945 */ /* 0x000fe20003800000 */
[----:B------:R-:W-:-:S07]  /*b810*/  IMAD.MOV.U32 R15, RZ, RZ, -0x1 ;  /* 0xffffffffff0f7424 */ /* 0x000fce00078e00ff */
[----:B------:R-:W-:Y:S05]  /*b820*/  WARPSYNC.COLLECTIVE R15, `(.L_x_5081) ;  /* 0x000000000f087348 */ /* 0x000fea0003c00000 */
[----:B------:R-:W-:Y:S01]  /*b830*/  NOP ;  /* 0x0000000000007918 */ /* 0x000fe20000000000 */
[----:B------:R-:W-:Y:S01]  /*b840*/  ENDCOLLECTIVE ;  /* 0x000000000000791b */ /* 0x000fe20003800000 */
.L_x_5081:
[----:B------:R-:W-:Y:S05]  /*b850*/  BSYNC B0 ;  /* 0x0000000000007941 */ /* 0x000fea0003800000 */
.L_x_5080:
[----:B------:R-:W-:Y:S05]  /*b860*/  BRA `(.L_x_5082) ;  /* 0xffffffb800607947 */ /* 0x000fea000383ffff */
.L_x_5012:
[----:B------:R-:W-:Y:S01]  /*b870*/  BSSY B0, `(.L_x_5083) ;  /* 0x0000005000007945 */ /* 0x000fe20003800000 */
[----:B------:R-:W-:-:S07]  /*b880*/  IMAD.MOV.U32 R15, RZ, RZ, -0x1 ;  /* 0xffffffffff0f7424 */ /* 0x000fce00078e00ff */
[----:B------:R-:W-:Y:S05]  /*b890*/  WARPSYNC.COLLECTIVE R15, `(.L_x_5084) ;  /* 0x000000000f087348 */ /* 0x000fea0003c00000 */
[----:B------:R-:W-:Y:S01]  /*b8a0*/  NOP ;  /* 0x0000000000007918 */ /* 0x000fe20000000000 */
[----:B------:R-:W-:Y:S01]  /*b8b0*/  ENDCOLLECTIVE ;  /* 0x000000000000791b */ /* 0x000fe20003800000 */
.L_x_5084:
[----:B------:R-:W-:Y:S05]  /*b8c0*/  BSYNC B0 ;  /* 0x0000000000007941 */ /* 0x000fea0003800000 */
.L_x_5083:
[----:B------:R-:W-:Y:S05]  /*b8d0*/  BRA `(.L_x_5085) ;  /* 0xffffffbc00f47947 */ /* 0x000fea000383ffff */
.L_x_5024:
[----:B------:R-:W-:Y:S01]  /*b8e0*/  BSSY B0, `(.L_x_5086) ;  /* 0x0000005000007945 */ /* 0x000fe20003800000 */
[----:B------:R-:W-:-:S07]  /*b8f0*/  IMAD.MOV.U32 R15, RZ, RZ, -0x1 ;  /* 0xffffffffff0f7424 */ /* 0x000fce00078e00ff */
[----:B------:R-:W-:Y:S05]  /*b900*/  WARPSYNC.COLLECTIVE R15, `(.L_x_5087) ;  /* 0x000000000f087348 */ /* 0x000fea0003c00000 */
[----:B------:R-:W-:Y:S01]  /*b910*/  NOP ;  /* 0x0000000000007918 */ /* 0x000fe20000000000 */
[----:B------:R-:W-:Y:S01]  /*b920*/  ENDCOLLECTIVE ;  /* 0x000000000000791b */ /* 0x000fe20003800000 */
.L_x_5087:
[----:B------:R-:W-:Y:S05]  /*b930*/  BSYNC B0 ;  /* 0x0000000000007941 */ /* 0x000fea0003800000 */
.L_x_5086:
[----:B------:R-:W-:Y:S05]  /*b940*/  BRA `(.L_x_5088) ;  /* 0xffffffc4001c7947 */ /* 0x000fea000383ffff */
.L_x_5052:
[----:B-1----:R1:W2:Y:S02]  /*b950*/  SYNCS.PHASECHK.TRANS64.TRYWAIT P0, [R15+URZ+0x26820], R0 ;  /* 0x026820000f0075a7 */ /* 0x0022a4000800017f */
[----:B--2---:R-:W-:Y:S05]  /*b960*/  @!P0 NANOSLEEP.SYNCS 0x989680 ;  /* 0x009896800000895d */ /* 0x004fea0003900000 */
[----:B------:R-:W2:Y:S02]  /*b970*/  @!P0 SYNCS.PHASECHK.TRANS64 P0, [R15+URZ+0x26820], R0 ;  /* 0x026820000f0085a7 */ /* 0x000ea4000800007f */
[----:B--2---:R-:W-:Y:S05]  /*b980*/  @!P0 BRA `(.L_x_5052) ;  /* 0xfffffffc00f08947 */ /* 0x004fea000383ffff */
[----:B------:R-:W-:Y:S05]  /*b990*/  BRA `(.L_x_5089) ;  /* 0xffffffd8008c7947 */ /* 0x000fea000383ffff */
.L_x_5056:
[----:B--2---:R2:W3:Y:S02]  /*b9a0*/  SYNCS.PHASECHK.TRANS64.TRYWAIT P1, [R15+URZ+0x26840], R18 ;  /* 0x026840120f0075a7 */ /* 0x0044e4000802017f */
[----:B---3--:R-:W-:Y:S05]  /*b9b0*/  @!P1 NANOSLEEP.SYNCS 0x989680 ;  /* 0x009896800000995d */ /* 0x008fea0003900000 */
[----:B------:R-:W3:Y:S02]  /*b9c0*/  @!P1 SYNCS.PHASECHK.TRANS64 P1, [R15+URZ+0x26840], R18 ;  /* 0x026840120f0095a7 */ /* 0x000ee4000802007f */
[----:B---3--:R-:W-:Y:S05]  /*b9d0*/  @!P1 BRA `(.L_x_5056) ;  /* 0xfffffffc00f09947 */ /* 0x008fea000383ffff */
[----:B------:R-:W-:Y:S05]  /*b9e0*/  BRA `(.L_x_5090) ;  /* 0xffffffe000bc7947 */ /* 0x000fea000383ffff */
.L_x_5058:
[----:B-1----:R1:W3:Y:S02]  /*b9f0*/  SYNCS.PHASECHK.TRANS64.TRYWAIT P1, [R15+URZ+0x26828], R18 ;  /* 0x026828120f0075a7 */ /* 0x0022e4000802017f */
[----:B---3--:R-:W-:Y:S05]  /*ba00*/  @!P1 NANOSLEEP.SYNCS 0x989680 ;  /* 0x009896800000995d */ /* 0x008fea0003900000 */
[----:B------:R-:W3:Y:S02]  /*ba10*/  @!P1 SYNCS.PHASECHK.TRANS64 P1, [R15+URZ+0x26828], R18 ;  /* 0x026828120f0095a7 */ /* 0x000ee4000802007f */
[----:B---3--:R-:W-:Y:S05]  /*ba20*/  @!P1 BRA `(.L_x_5058) ;  /* 0xfffffffc00f09947 */ /* 0x008fea000383ffff */
[----:B------:R-:W-:Y:S05]  /*ba30*/  BRA `(.L_x_5091) ;  /* 0xffffffe400787947 */ /* 0x000fea000383ffff */
.L_x_5060:
[----:B---3--:R3:W4:Y:S02]  /*ba40*/  SYNCS.PHASECHK.TRANS64.TRYWAIT P1, [R15+URZ+0x26848], R18 ;  /* 0x026848120f0075a7 */ /* 0x008724000802017f */
[----:B----4-:R-:W-:Y:S05]  /*ba50*/  @!P1 NANOSLEEP.SYNCS 0x989680 ;  /* 0x009896800000995d */ /* 0x010fea0003900000 */
[----:B------:R-:W4:Y:S02]  /*ba60*/  @!P1 SYNCS.PHASECHK.TRANS64 P1, [R15+URZ+0x26848], R18 ;  /* 0x026848120f0095a7 */ /* 0x000f24000802007f */
[----:B----4-:R-:W-:Y:S05]  /*ba70*/  @!P1 BRA `(.L_x_5060) ;  /* 0xfffffffc00f09947 */ /* 0x010fea000383ffff */
[----:B------:R-:W-:Y:S05]  /*ba80*/  BRA `(.L_x_5092) ;  /* 0xffffffe800347947 */ /* 0x000fea000383ffff */
.L_x_5062:
[----:B------:R-:W-:-:S07]  /*ba90*/  SHF.L.U32 R4, R10, 0x1f, RZ ;  /* 0x0000001f0a047819 */ /* 0x000fce00000006ff */
.L_x_5093:
[----:B----4-:R4:W1:Y:S02]  /*baa0*/  SYNCS.PHASECHK.TRANS64.TRYWAIT P1, [R15+URZ+0x26820], R4 ;  /* 0x026820040f0075a7 */ /* 0x010864000802017f */
[----:B-1----:R-:W-:Y:S05]  /*bab0*/  @!P1 NANOSLEEP.SYNCS 0x989680 ;  /* 0x009896800000995d */ /* 0x002fea0003900000 */
[----:B------:R-:W1:Y:S02]  /*bac0*/  @!P1 SYNCS.PHASECHK.TRANS64 P1, [R15+URZ+0x26820], R4 ;  /* 0x026820040f0095a7 */ /* 0x000e64000802007f */
[----:B-1----:R-:W-:Y:S05]  /*bad0*/  @!P1 BRA `(.L_x_5093) ;  /* 0xfffffffc00f09947 */ /* 0x002fea000383ffff */
[----:B------:R-:W-:Y:S05]  /*bae0*/  BRA `(.L_x_5094) ;  /* 0xffffffe800d47947 */ /* 0x000fea000383ffff */
.L_x_5065:
[----:B----4-:R4:W1:Y:S02]  /*baf0*/  SYNCS.PHASECHK.TRANS64.TRYWAIT P1, [R15+URZ+0x26840], R12 ;  /* 0x0268400c0f0075a7 */ /* 0x010864000802017f */
[----:B-1----:R-:W-:Y:S05]  /*bb00*/  @!P1 NANOSLEEP.SYNCS 0x989680 ;  /* 0x009896800000995d */ /* 0x002fea0003900000 */
[----:B------:R-:W1:Y:S02]  /*bb10*/  @!P1 SYNCS.PHASECHK.TRANS64 P1, [R15+URZ+0x26840], R12 ;  /* 0x0268400c0f0095a7 */ /* 0x000e64000802007f */
[----:B-1----:R-:W-:Y:S05]  /*bb20*/  @!P1 BRA `(.L_x_5065) ;  /* 0xfffffffc00f09947 */ /* 0x002fea000383ffff */
[----:B------:R-:W-:Y:S05]  /*bb30*/  BRA `(.L_x_5095) ;  /* 0xffffffec00ac7947 */ /* 0x000fea000383ffff */
.L_x_5067:
[----:B-1----:R1:W2:Y:S02]  /*bb40*/  SYNCS.PHASECHK.TRANS64.TRYWAIT P1, [R15+URZ+0x26828], R12 ;  /* 0x0268280c0f0075a7 */ /* 0x0022a4000802017f */
[----:B--2---:R-:W-:Y:S05]  /*bb50*/  @!P1 NANOSLEEP.SYNCS 0x989680 ;  /* 0x009896800000995d */ /* 0x004fea0003900000 */
[----:B------:R-:W2:Y:S02]  /*bb60*/  @!P1 SYNCS.PHASECHK.TRANS64 P1, [R15+URZ+0x26828], R12 ;  /* 0x0268280c0f0095a7 */ /* 0x000ea4000802007f */
[----:B--2---:R-:W-:Y:S05]  /*bb70*/  @!P1 BRA `(.L_x_5067) ;  /* 0xfffffffc00f09947 */ /* 0x004fea000383ffff */
[----:B------:R-:W-:Y:S05]  /*bb80*/  BRA `(.L_x_5096) ;  /* 0xfffffff0005c7947 */ /* 0x000fea000383ffff */
.L_x_5069:
[----:B------:R1:W1:Y:S02]  /*bb90*/  SYNCS.PHASECHK.TRANS64.TRYWAIT P0, [R3+URZ+0x26840], R0 ;  /* 0x02684000030075a7 */ /* 0x000264000800017f */
[----:B-1----:R-:W-:Y:S05]  /*bba0*/  @!P0 NANOSLEEP.SYNCS 0x989680 ;  /* 0x009896800000895d */ /* 0x002fea0003900000 */
[----:B------:R-:W1:Y:S02]  /*bbb0*/  @!P0 SYNCS.PHASECHK.TRANS64 P0, [R3+URZ+0x26840], R0 ;  /* 0x02684000030085a7 */ /* 0x000e64000800007f */
[----:B-1----:R-:W-:Y:S05]  /*bbc0*/  @!P0 BRA `(.L_x_5069) ;  /* 0xfffffffc00f08947 */ /* 0x002fea000383ffff */
[----:B------:R-:W-:Y:S05]  /*bbd0*/  BRA `(.L_x_5097) ;  /* 0xfffffff400287947 */ /* 0x000fea000383ffff */
.L_x_5071:
[----:B------:R-:W-:Y:S01]  /*bbe0*/  BSSY B0, `(.L_x_5098) ;  /* 0x0000006000007945 */ /* 0x000fe20003800000 */
[----:B------:R-:W-:-:S07]  /*bbf0*/  IMAD.MOV.U32 R15, RZ, RZ, -0x1 ;  /* 0xffffffffff0f7424 */ /* 0x000fce00078e00ff */
[----:B---3--:R-:W-:Y:S05]  /*bc00*/  WARPSYNC.COLLECTIVE R15, `(.L_x_5099) ;  /* 0x000000000f0c7348 */ /* 0x008fea0003c00000 */
[----:B------:R-:W-:Y:S02]  /*bc10*/  ELECT P6, UR62, PT ;  /* 0x00000000003e782f */ /* 0x000fe400038c0000 */
[----:B------:R-:W-:Y:S01]  /*bc20*/  MOV R14, UR62 ;  /* 0x0000003e000e7c02 */ /* 0x000fe20008000f00 */
[----:B---3--:R-:W-:Y:S10]  /*bc30*/  ENDCOLLECTIVE ;  /* 0x000000000000791b */ /* 0x008ff40003800000 */
.L_x_5099:
[----:B------:R-:W-:Y:S05]  /*bc40*/  BSYNC B0 ;  /* 0x0000000000007941 */ /* 0x000fea0003800000 */
.L_x_5098:
[----:B------:R-:W-:Y:S05]  /*bc50*/  BRA `(.L_x_5100) ;  /* 0xfffffff400f47947 */ /* 0x000fea000383ffff */
.L_x_5073:
[----:B-1----:R1:W2:Y:S02]  /*bc60*/  SYNCS.PHASECHK.TRANS64.TRYWAIT P0, [R7+URZ], R4 ;  /* 0x00000004070075a7 */ /* 0x0022a4000800017f */
[----:B--2---:R-:W-:Y:S05]  /*bc70*/  @!P0 NANOSLEEP.SYNCS 0x989680 ;  /* 0x009896800000895d */ /* 0x004fea0003900000 */
[----:B------:R-:W2:Y:S02]  /*bc80*/  @!P0 SYNCS.PHASECHK.TRANS64 P0, [R7+URZ], R4 ;  /* 0x00000004070085a7 */ /* 0x000ea4000800007f */
[----:B--2---:R-:W-:Y:S05]  /*bc90*/  @!P0 BRA `(.L_x_5073) ;  /* 0xfffffffc00f08947 */ /* 0x004fea000383ffff */
[----:B------:R-:W-:Y:S05]  /*bca0*/  BRA `(.L_x_5101) ;  /* 0xfffffff800347947 */ /* 0x000fea000383ffff */
.L_x_5074:
[----:B--2---:R2:W4:Y:S02]  /*bcb0*/  SYNCS.PHASECHK.TRANS64.TRYWAIT P0, [R3+URZ], R2 ;  /* 0x00000002030075a7 */ /* 0x004524000800017f */
[----:B----4-:R-:W-:Y:S05]  /*bcc0*/  @!P0 NANOSLEEP.SYNCS 0x989680 ;  /* 0x009896800000895d */ /* 0x010fea0003900000 */
[----:B------:R-:W4:Y:S02]  /*bcd0*/  @!P0 SYNCS.PHASECHK.TRANS64 P0, [R3+URZ], R2 ;  /* 0x00000002030085a7 */ /* 0x000f24000800007f */
[----:B----4-:R-:W-:Y:S05]  /*bce0*/  @!P0 BRA `(.L_x_5074) ;  /* 0xfffffffc00f08947 */ /* 0x010fea000383ffff */
[----:B------:R-:W-:Y:S05]  /*bcf0*/  BRA `(.L_x_5102) ;  /* 0xfffffff800287947 */ /* 0x000fea000383ffff */
.L_x_5076:
[----:B--2---:R2:W4:Y:S02]  /*bd00*/  SYNCS.PHASECHK.TRANS64.TRYWAIT P0, [R5+URZ], R4 ;  /* 0x00000004050075a7 */ /* 0x004524000800017f */
[----:B----4-:R-:W-:Y:S05]  /*bd10*/  @!P0 NANOSLEEP.SYNCS 0x989680 ;  /* 0x009896800000895d */ /* 0x010fea0003900000 */
[----:B------:R-:W4:Y:S02]  /*bd20*/  @!P0 SYNCS.PHASECHK.TRANS64 P0, [R5+URZ], R4 ;  /* 0x00000004050085a7 */ /* 0x000f24000800007f */
[----:B----4-:R-:W-:Y:S05]  /*bd30*/  @!P0 BRA `(.L_x_5076) ;  /* 0xfffffffc00f08947 */ /* 0x010fea000383ffff */
[----:B------:R-:W-:Y:S05]  /*bd40*/  BRA `(.L_x_5103) ;  /* 0xfffffff8002c7947 */ /* 0x000fea000383ffff */
.L_x_5104:
        /* <DEDUP_REMOVED lines=11> */
.L_x_6590:


//--------------------- .text._ZN7cutlass13device_kernelIN5flash11enable_sm90INS1_16FlashAttnBwdSm90INS1_25CollectiveMainloopBwdSm90ILi2ELi2ELi2EN4cute5tupleIJNS5_1CILi1EEES8_S8_EEENS6_IJNS7_ILi64EEENS7_ILi128EEENS7_ILi96EEEEEENS_6half_tEfNS_4arch4Sm90ELb0ELb1ELb0ELb1ELb0ELb1ELb0ELb0ELi2ELi1ELi2ELi1ELb1EEENS1_24CollectiveEpilogueBwdGQAISD_fSG_Li256ELb1ELb0EEENS1_19SingleTileSchedulerILb1ELb0ELb0ELi128EEEEEEEEEvNT_6ParamsE --------------------------
	.section	.text._ZN7cutlass13device_kernelIN5flash11enable_sm90INS1_16FlashAttnBwdSm90INS1_25CollectiveMainloopBwdSm90ILi2ELi2ELi2EN4cute5tupleIJNS5_1CILi1EEES8_S8_EEENS6_IJNS7_ILi64EEENS7_ILi128EEENS7_ILi96EEEEEENS_6half_tEfNS_4arch4Sm90ELb0ELb1ELb0ELb1ELb0ELb1ELb0ELb0ELi2ELi1ELi2ELi1ELb1EEENS1_24CollectiveEpilogueBwdGQAISD_fSG_Li256ELb1ELb0EEENS1_19SingleTileSchedulerILb1ELb0ELb0ELi128EEEEEEEEEvNT_6ParamsE,"ax",@progbits
	.align	128
.text._ZN7cutlass13device_kernelIN5flash11enable_sm90INS1_16FlashAttnBwdSm90INS1_25CollectiveMainloopBwdSm90ILi2ELi2ELi2EN4cute5tupleIJNS5_1CILi1EEES8_S8_EEENS6_IJNS7_ILi64EEENS7_ILi128EEENS7_ILi96EEEEEENS_6half_tEfNS_4arch4Sm90ELb0ELb1ELb0ELb1ELb0ELb1ELb0ELb0ELi2ELi1ELi2ELi1ELb1EEENS1_24CollectiveEpilogueBwdGQAISD_fSG_Li256ELb1ELb0EEENS1_19SingleTileSchedulerILb1ELb0ELb0ELi128EEEEEEEEEvNT_6ParamsE:
        .type           _ZN7cutlass13device_kernelIN5flash11enable_sm90INS1_16FlashAttnBwdSm90INS1_25CollectiveMainloopBwdSm90ILi2ELi2ELi2EN4cute5tupleIJNS5_1CILi1EEES8_S8_EEENS6_IJNS7_ILi64EEENS7_ILi128EEENS7_ILi96EEEEEENS_6half_tEfNS_4arch4Sm90ELb0ELb1ELb0ELb1ELb0ELb1ELb0ELb0ELi2ELi1ELi2ELi1ELb1EEENS1_24CollectiveEpilogueBwdGQAISD_fSG_Li256ELb1ELb0EEENS1_19SingleTileSchedulerILb1ELb0ELb0ELi128EEEEEEEEEvNT_6ParamsE,@function
        .size           _ZN7cutlass13device_kernelIN5flash11enable_sm90INS1_16FlashAttnBwdSm90INS1_25CollectiveMainloopBwdSm90ILi2ELi2ELi2EN4cute5tupleIJNS5_1CILi1EEES8_S8_EEENS6_IJNS7_ILi64EEENS7_ILi128EEENS7_ILi96EEEEEENS_6half_tEfNS_4arch4Sm90ELb0ELb1ELb0ELb1ELb0ELb1ELb0ELb0ELi2ELi1ELi2ELi1ELb1EEENS1_24CollectiveEpilogueBwdGQAISD_fSG_Li256ELb1ELb0EEENS1_19SingleTileSchedulerILb1ELb0ELb0ELi128EEEEEEEEEvNT_6ParamsE,(.L_x_6591 - _ZN7cutlass13device_kernelIN5flash11enable_sm90INS1_16FlashAttnBwdSm90INS1_25CollectiveMainloopBwdSm90ILi2ELi2ELi2EN4cute5tupleIJNS5_1CILi1EEES8_S8_EEENS6_IJNS7_ILi64EEENS7_ILi128EEENS7_ILi96EEEEEENS_6half_tEfNS_4arch4Sm90ELb0ELb1ELb0ELb1ELb0ELb1ELb0ELb0ELi2ELi1ELi2ELi1ELb1EEENS1_24CollectiveEpilogueBwdGQAISD_fSG_Li256ELb1ELb0EEENS1_19SingleTileSchedulerILb1ELb0ELb0ELi128EEEEEEEEEvNT_6ParamsE)
        .other          _ZN7cutlass13device_kernelIN5flash11enable_sm90INS1_16FlashAttnBwdSm90INS1_25CollectiveMainloopBwdSm90ILi2ELi2ELi2EN4cute5tupleIJNS5_1CILi1EEES8_S8_EEENS6_IJNS7_ILi64EEENS7_ILi128EEENS7_ILi96EEEEEENS_6half_tEfNS_4arch4Sm90ELb0ELb1ELb0ELb1ELb0ELb1ELb0ELb0ELi2ELi1ELi2ELi1ELb1EEENS1_24CollectiveEpilogueBwdGQAISD_fSG_Li256ELb1ELb0EEENS1_19SingleTileSchedulerILb1ELb0ELb0ELi128EEEEEEEEEvNT_6ParamsE,@"STO_CUDA_ENTRY STV_DEFAULT"
_ZN7cutlass13device_kernelIN5flash11enable_sm90INS1_16FlashAttnBwdSm90INS1_25CollectiveMainloopBwdSm90ILi2ELi2ELi2EN4cute5tupleIJNS5_1CILi1EEES8_S8_EEENS6_IJNS7_ILi64EEENS7_ILi128EEENS7_ILi96EEEEEENS_6half_tEfNS_4arch4Sm90ELb0ELb1ELb0ELb1ELb0ELb1ELb0ELb0ELi2ELi1ELi2ELi1ELb1EEENS1_24CollectiveEpilogueBwdGQAISD_fSG_Li256ELb1ELb0EEENS1_19SingleTileSchedulerILb1ELb0ELb0ELi128EEEEEEEEEvNT_6ParamsE:
        /* <DEDUP_REMOVED lines=24> */
.L_x_5106:
[----:B------:R-:W-:Y:S05]  /*0180*/  BSYNC B0 ;  /* 0x0000000000007941 */ /* 0x000fea0003800000 */
.L_x_5105:
        /* <DEDUP_REMOVED lines=37> */
.L_x_5107:
        /* <DEDUP_REMOVED lines=22> */
.L_x_5108:
[----:B------:R-:W-:Y:S01]  /*0540*/  PLOP3.LUT P0, PT, PT, PT, UP0, 0x80, 0x0 ;  /* 0x000000000000781c */ /* 0x000fe20003f0f008 */
[----:B------:R-:W-:Y:S01]  /*0550*/  NOP ;  /* 0x0000000000007918 */ /* 0x000fe20000000000 */
[----:B------:R-:W-:Y:S01]  /*0560*/  ULDC.64 UR46, c[0x0][0x208] ;  /* 0x00008200002e7ab9 */ /* 0x000fe20000000a00 */
[----:B------:R-:W-:Y:S01]  /*0570*/  BSSY B6, `(.L_x_5109) ;  /* 0x00008f4000067945 */ /* 0x000fe20003800000 */
[----:B-12-4-:R-:W-:Y:S09]  /*0580*/  BAR.SYNC.DEFER_BLOCKING 0x0 ;  /* 0x0000000000007b1d */ /* 0x016ff20000010000 */
[----:B------:R-:W-:Y:S05]  /*0590*/  @!P0 BRA `(.L_x_5110) ;  /* 0x0000004c00a08947 */ /* 0x000fea0003800000 */
.L_x_5111:
        /* <DEDUP_REMOVED lines=22> */
.L_x_5112:
        /* <DEDUP_REMOVED lines=14> */
.L_x_5114:
[----:B------:R-:W-:-:S05]  /*07e0*/  ULDC UR4, c[0x0][0x8c4] ;  /* 0x0002310000047ab9 */ /* 0x000fca0000000800 */
.L_x_5113:
        /* <DEDUP_REMOVED lines=19> */
.L_x_5116:
        /* <DEDUP_REMOVED lines=14> */
.L_x_5117:
        /* <DEDUP_REMOVED lines=11> */
.L_x_5118:
        /* <DEDUP_REMOVED lines=13> */
.L_x_5119:
        /* <DEDUP_REMOVED lines=66> */
.L_x_5120:
        /* <DEDUP_REMOVED lines=28> */
.L_x_5123:
        /* <DEDUP_REMOVED lines=15> */
.L_x_5122:
        /* <DEDUP_REMOVED lines=22> */
.L_x_5125:
        /* <DEDUP_REMOVED lines=15> */
.L_x_5124:
[----:B------:R-:W-:Y:S01]  /*14a0*/  SHF.R.S32.HI R25, RZ, 0x1f, R22 ;  /* 0x0000001fff197819 */ /* 0x000fe20000011416 */
[----:B------:R-:W-:-:S03]  /*14b0*/  UMOV UR4, 0xffffffff ;  /* 0xffffffff00047882 */ /* 0x000fc60000000000 */
[----:B------:R-:W-:-:S04]  /*14c0*/  LEA.HI R0, R25, R22, RZ, 0x7 ;  /* 0x0000001619007211 */ /* 0x000fc800078f38ff */
[----:B------:R-:W-:Y:S01]  /*14d0*/  SHF.R.S32.HI R16, RZ, 0x7, R0 ;  /* 0x00000007ff107819 */ /* 0x000fe20000011400 */
[----:B------:R-:W-:Y:S06]  /*14e0*/  BRA.DIV UR4, `(.L_x_5126) ;  /* 0x0000007e04f87947 */ /* 0x000fec000b800000 */
[----:B------:R1:W2:Y:S02]  /*14f0*/  SHFL.IDX PT, R14, R16, RZ, 0x1f ;  /* 0x00001fff100e7589 */ /* 0x0002a400000e0000 */
.L_x_5210:
        /* <DEDUP_REMOVED lines=15> */
.L_x_5127:
        /* <DEDUP_REMOVED lines=19> */
.L_x_5129:
        /* <DEDUP_REMOVED lines=122> */
.L_x_5140:
[----:B------:R-:W-:-:S06]  /*1ec0*/  UISETP.NE.AND UP0, UPT, UR9, 0x3, UPT ;  /* 0x000000030900788c */ /* 0x000fcc000bf05270 */
[----:B------:R-:W-:-:S13]  /*1ed0*/  PLOP3.LUT P6, PT, PT, PT, UP0, 0x80, 0x0 ;  /* 0x000000000000781c */ /* 0x000fda0003fcf008 */
[----:B-1----:R-:W-:Y:S05]  /*1ee0*/  @!P6 BRA `(.L_x_5130) ;  /* 0x000000000004e947 */ /* 0x002fea0003800000 */
[----:B------:R-:W-:Y:S01]  /*1ef0*/  BPT.TRAP 0x1 ;  /* 0x000000040000795c */ /* 0x000fe20000300000 */
.L_x_5130:
[----:B------:R-:W-:Y:S01]  /*1f00*/  R2UR UR7, R18 ;  /* 0x00000000120772ca */ /* 0x000fe200000e0000 */
[----:B------:R-:W-:-:S05]  /*1f10*/  IMAD.U32 R16, RZ, RZ, UR4 ;  /* 0x00000004ff107e24 */ /* 0x000fca000f8e00ff */
[----:B------:R-:W-:-:S07]  /*1f20*/  SHF.L.U32 R16, R16, 0x1f, RZ ;  /* 0x0000001f10107819 */ /* 0x000fce00000006ff */
[----:B------:R-:W-:-:S09]  /*1f30*/  ULEA UR7, UR5, UR7, 0x3 ;  /* 0x0000000705077291 */ /* 0x000fd2000f8e183f */
[----:B------:R1:W2:Y:S01]  /*1f40*/  SYNCS.PHASECHK.TRANS64.TRYWAIT P0, [UR7+0x26810], R16 ;  /* 0x02681010ff0075a7 */ /* 0x0002a20008000147 */
[----:B------:R-:W-:Y:S05]  /*1f50*/  @!P6 BRA `(.L_x_5131) ;  /* 0x000000000004e947 */ /* 0x000fea0003800000 */
[----:B------:R-:W-:Y:S01]  /*1f60*/  BPT.TRAP 0x1 ;  /* 0x000000040000795c */ /* 0x000fe20000300000 */
.L_x_5131:
[----:B--2---:R-:W-:Y:S05]  /*1f70*/  @P0 BRA `(.L_x_5132) ;  /* 0x0000000000080947 */ /* 0x004fea0003800000 */
[----:B------:R-:W2:Y:S02]  /*1f80*/  SYNCS.PHASECHK.TRANS64.TRYWAIT P0, [UR7+0x26810], R16 ;  /* 0x02681010ff0075a7 */ /* 0x000ea40008000147 */
[----:B--2---:R-:W-:Y:S05]  /*1f90*/  @!P0 BRA `(.L_x_5133) ;  /* 0x0000007400808947 */ /* 0x004fea0003800000 */
.L_x_5132:
        /* <DEDUP_REMOVED lines=66> */
.L_x_5134:
[----:B------:R1:W1:Y:S01]  /*23c0*/  SYNCS.PHASECHK.TRANS64.TRYWAIT P0, [UR7+0x26830], R16 ;  /* 0x02683010ff0075a7 */ /* 0x0002620008000147 */
[----:B------:R-:W-:Y:S05]  /*23d0*/  @!P6 BRA `(.L_x_5135) ;  /* 0x000000000004e947 */ /* 0x000fea0003800000 */
[----:B------:R-:W-:Y:S01]  /*23e0*/  BPT.TRAP 0x1 ;  /* 0x000000040000795c */ /* 0x000fe20000300000 */
.L_x_5135:
[----:B-1----:R-:W-:Y:S05]  /*23f0*/  @P0 BRA `(.L_x_5136) ;  /* 0x0000000000080947 */ /* 0x002fea0003800000 */
[----:B------:R-:W1:Y:S02]  /*2400*/  SYNCS.PHASECHK.TRANS64.TRYWAIT P0, [UR7+0x26830], R16 ;  /* 0x02683010ff0075a7 */ /* 0x000e640008000147 */
[----:B-1----:R-:W-:Y:S05]  /*2410*/  @!P0 BRA `(.L_x_5137) ;  /* 0x0000007000788947 */ /* 0x002fea0003800000 */
.L_x_5136:
        /* <DEDUP_REMOVED lines=16> */
[----:B-1----:R-:W-:Y:S01]  /*2520*/  IMAD.IADD R217, R212, 0x1, -R218 ;  /* 0x00000001d4d97824 */ /* 0x002fe200078e0ada */
[--C-:B------:R-:W-:Y:S02]  /*2530*/  IADD3 R216, RZ, -R218, -R213.reuse ;  /* 0x800000daffd87210 */ /* 0x100fe40007ffe8d5 */
[----:B------:R-:W-:Y:S01]  /*2540*/  UIMAD UR11, UR5, 0x300, UR11 ;  /* 0x00000300050b78a4 */ /* 0x000fe2000f8e020b */
[----:B------:R-:W-:Y:S01]  /*2550*/  IADD3 R213, -R218, 0x8, -R213 ;  /* 0x00000008dad57810 */ /* 0x000fe20007ffe9d5 */
        /* <DEDUP_REMOVED lines=50> */
[----:B------:R-:W-:Y:S01]  /*2880*/  MUFU.EX2 R16, R16 ;  /* 0x0000001000107308 */ /* 0x000fe20000000800 */
        /* <DEDUP_REMOVED lines=9> */
[----:B------:R-:W-:Y:S02]  /*2920*/  IADD3 R156, R212, 0x8, -R218 ;  /* 0x00000008d49c7810 */ /* 0x000fe40007ffe8da */
[----:B------:R-:W-:Y:S01]  /*2930*/  ISETP.GT.OR P0, PT, R216, 0x29, !P1 ;  /* 0x00000029d800780c */ /* 0x000fe20004f04670 */
[----:B------:R-:W-:Y:S01]  /*2940*/  FFMA.FTZ R168, R157, UR6, -R6 ;  /* 0x000000069da87c23 */ /* 0x000fe20008010806 */
[----:B------:R-:W-:Y:S01]  /*2950*/  ISETP.GE.AND P1, PT, R217, 0x30, PT ;  /* 0x00000030d900780c */ /* 0x000fe20003f26270 */
[----:B------:R-:W-:Y:S01]  /*2960*/  MUFU.EX2 R160, R160 ;  /* 0x000000a000a07308 */ /* 0x000fe20000000800 */
[----:B------:R-:W-:Y:S02]  /*2970*/  SEL R156, R156, 0x40, !P2 ;  /* 0x000000409c9c7807 */ /* 0x000fe40005000000 */
[----:B------:R-:W-:Y:S01]  /*2980*/  FSEL R172, R173, -INF , !P0 ;  /* 0xff800000adac7808 */ /* 0x000fe20004000000 */
[----:B------:R-:W-:Y:S02]  /*2990*/  WARPGROUP.DEPBAR.LE gsb0, 0x0 ;  /* 0x00008000000079c5 */ /* 0x000fe40000010000 */
[----:B------:R-:W-:Y:S01]  /*29a0*/  WARPGROUP.ARRIVE ;  /* 0x00000000000079c5 */ /* 0x000fe20000000000 */
[----:B------:R-:W-:Y:S01]  /*29b0*/  ISETP.GT.OR P0, PT, R216, 0x30, !P1 ;  /* 0x00000030d800780c */ /* 0x000fe20004f04670 */
[----:B------:R-:W-:Y:S01]  /*29c0*/  FFMA.FTZ R173, R172, UR6, -R7 ;  /* 0x00000006acad7c23 */ /* 0x000fe20008010807 */
[----:B------:R-:W-:Y:S01]  /*29d0*/  SEL R212, R213, 0x40, P3 ;  /* 0x00000040d5d47807 */ /* 0x000fe20001800000 */
[----:B------:R-:W-:Y:S01]  /*29e0*/  MUFU.EX2 R168, R168 ;  /* 0x000000a800a87308 */ /* 0x000fe20000000800 */
        /* <DEDUP_REMOVED lines=9> */
[----:B------:R-:W-:Y:S01]  /*2a80*/  MUFU.EX2 R173, R173 ;  /* 0x000000ad00ad7308 */ /* 0x000fe20000000800 */
[----:B------:R-:W-:Y:S02]  /*2a90*/  ISETP.GT.OR P0, PT, R212, 0x1, !P1 ;  /* 0x00000001d400780c */ /* 0x000fe40004f04670 */
[----:B------:R-:W-:Y:S01]  /*2aa0*/  ISETP.GE.AND P1, PT, R156, 0x8, PT ;  /* 0x000000089c00780c */ /* 0x000fe20003f26270 */
[----:B------:R-:W-:Y:S01]  /*2ab0*/  FFMA.FTZ R157, R157, UR6, -R20 ;  /* 0x000000069d9d7c23 */ /* 0x000fe20008010814 */
[----:B------:R-:W-:Y:S02]  /*2ac0*/  FSEL R20, R155, -INF , !P0 ;  /* 0xff8000009b147808 */ /* 0x000fe40004000000 */
[----:B------:R-:W-:Y:S01]  /*2ad0*/  ISETP.GT.OR P0, PT, R212, 0x8, !P1 ;  /* 0x00000008d400780c */ /* 0x000fe20004f04670 */
[----:B------:R1:W-:Y:S01]  /*2ae0*/  MUFU.EX2 R176, R157 ;  /* 0x0000009d00b07308 */ /* 0x0003e20000000800 */
[----:B------:R-:W-:Y:S01]  /*2af0*/  ISETP.GE.AND P1, PT, R156, 0x9, PT ;  /* 0x000000099c00780c */ /* 0x000fe20003f26270 */
[----:B------:R-:W-:Y:S01]  /*2b00*/  FFMA.FTZ R213, R20, UR6, -R21 ;  /* 0x0000000614d57c23 */ /* 0x000fe20008010815 */
[----:B------:R-:W-:-:S02]  /*2b10*/  FSEL R21, R158, -INF , !P0 ;  /* 0xff8000009e157808 */ /* 0x000fc40004000000 */
[----:B------:R-:W-:Y:S02]  /*2b20*/  ISETP.GT.OR P0, PT, R212, 0x9, !P1 ;  /* 0x00000009d400780c */ /* 0x000fe40004f04670 */
[C---:B------:R-:W-:Y:S01]  /*2b30*/  ISETP.GE.AND P3, PT, R156.reuse, 0x11, PT ;  /* 0x000000119c00780c */ /* 0x040fe20003f66270 */
[----:B------:R-:W-:Y:S01]  /*2b40*/  FFMA.FTZ R210, R21, UR6, -R210 ;  /* 0x0000000615d27c23 */ /* 0x000fe200080108d2 */
[----:B------:R-:W-:Y:S01]  /*2b50*/  ISETP.GE.AND P2, PT, R156, 0x10, PT ;  /* 0x000000109c00780c */ /* 0x000fe20003f46270 */
[----:B------:R-:W-:Y:S01]  /*2b60*/  MUFU.EX2 R213, R213 ;  /* 0x000000d500d57308 */ /* 0x000fe20000000800 */
[----:B------:R-:W-:Y:S02]  /*2b70*/  FSEL R20, R159, -INF , !P0 ;  /* 0xff8000009f147808 */ /* 0x000fe40004000000 */
[C---:B------:R-:W-:Y:S02]  /*2b80*/  ISETP.GT.OR P0, PT, R212.reuse, 0x11, !P3 ;  /* 0x00000011d400780c */ /* 0x040fe40005f04670 */
[----:B------:R-:W-:Y:S01]  /*2b90*/  ISETP.GT.OR P1, PT, R212, 0x10, !P2 ;  /* 0x00000010d400780c */ /* 0x000fe20005724670 */
[----:B------:R-:W-:Y:S01]  /*2ba0*/  FFMA.FTZ R211, R20, UR6, -R211 ;  /* 0x0000000614d37c23 */ /* 0x000fe200080108d3 */
[----:B------:R-:W-:Y:S01]  /*2bb0*/  ISETP.GE.AND P2, PT, R156, 0x19, PT ;  /* 0x000000199c00780c */ /* 0x000fe20003f46270 */
[----:B------:R-:W-:Y:S01]  /*2bc0*/  MUFU.EX2 R210, R210 ;  /* 0x000000d200d27308 */ /* 0x000fe20000000800 */
[----:B------:R-:W-:-:S02]  /*2bd0*/  FSEL R20, R163, -INF , !P0 ;  /* 0xff800000a3147808 */ /* 0x000fc40004000000 */
[----:B------:R-:W-:Y:S02]  /*2be0*/  ISETP.GE.AND P3, PT, R156, 0x20, PT ;  /* 0x000000209c00780c */ /* 0x000fe40003f66270 */
[----:B------:R-:W-:Y:S01]  /*2bf0*/  ISETP.GT.OR P2, PT, R212, 0x19, !P2 ;  /* 0x00000019d400780c */ /* 0x000fe20005744670 */
[----:B------:R-:W-:Y:S01]  /*2c00*/  FFMA.FTZ R209, R20, UR6, -R209 ;  /* 0x0000000614d17c23 */ /* 0x000fe200080108d1 */
[----:B------:R-:W-:Y:S01]  /*2c10*/  ISETP.GE.AND P0, PT, R156, 0x18, PT ;  /* 0x000000189c00780c */ /* 0x000fe20003f06270 */
[----:B------:R3:W-:Y:S01]  /*2c20*/  MUFU.EX2 R163, R211 ;  /* 0x000000d300a37308 */ /* 0x0007e20000000800 */
[----:B------:R-:W-:Y:S02]  /*2c30*/  FSEL R21, R162, -INF , !P1 ;  /* 0xff800000a2157808 */ /* 0x000fe40004800000 */
[C---:B------:R-:W-:Y:S02]  /*2c40*/  ISETP.GT.OR P3, PT, R212.reuse, 0x20, !P3 ;  /* 0x00000020d400780c */ /* 0x040fe40005f64670 */
[----:B------:R-:W-:Y:S01]  /*2c50*/  ISETP.GE.AND P1, PT, R217, 0x31, PT ;  /* 0x00000031d900780c */ /* 0x000fe20003f26270 */
[----:B------:R-:W-:Y:S01]  /*2c60*/  FFMA.FTZ R162, R21, UR6, -R208 ;  /* 0x0000000615a27c23 */ /* 0x000fe200080108d0 */
[----:B------:R-:W-:Y:S01]  /*2c70*/  FSEL R20, R167, -INF , !P2 ;  /* 0xff800000a7147808 */ /* 0x000fe20005000000 */
[----:B------:R-:W-:Y:S01]  /*2c80*/  MUFU.EX2 R165, R165 ;  /* 0x000000a500a57308 */ /* 0x000fe20000000800 */
[----:B------:R-:W-:-:S02]  /*2c90*/  ISETP.GT.OR P0, PT, R212, 0x18, !P0 ;  /* 0x00000018d400780c */ /* 0x000fc40004704670 */
[----:B------:R-:W-:Y:S01]  /*2ca0*/  ISETP.GE.AND P2, PT, R156, 0x21, PT ;  /* 0x000000219c00780c */ /* 0x000fe20003f46270 */
[----:B-1----:R-:W-:Y:S01]  /*2cb0*/  FFMA.FTZ R157, R20, UR6, -R15 ;  /* 0x00000006149d7c23 */ /* 0x002fe2000801080f */
[----:B------:R-:W-:Y:S02]  /*2cc0*/  FSEL R155, R170, -INF , !P3 ;  /* 0xff800000aa9b7808 */ /* 0x000fe40005800000 */
[----:B------:R-:W-:Y:S01]  /*2cd0*/  ISETP.GT.OR P3, PT, R216, 0x31, !P1 ;  /* 0x00000031d800780c */ /* 0x000fe20004f64670 */
[----:B------:R1:W-:Y:S01]  /*2ce0*/  MUFU.EX2 R167, R209 ;  /* 0x000000d100a77308 */ /* 0x0003e20000000800 */
[C---:B------:R-:W-:Y:S01]  /*2cf0*/  ISETP.GE.AND P1, PT, R156.reuse, 0x28, PT ;  /* 0x000000289c00780c */ /* 0x040fe20003f26270 */
[----:B------:R-:W-:Y:S01]  /*2d00*/  FFMA.FTZ R170, R155, UR6, -R8 ;  /* 0x000000069baa7c23 */ /* 0x000fe20008010808 */
[----:B------:R-:W-:Y:S02]  /*2d10*/  ISETP.GE.AND P5, PT, R156, 0x29, PT ;  /* 0x000000299c00780c */ /* 0x000fe40003fa6270 */
[----:B------:R-:W-:-:S02]  /*2d20*/  FSEL R21, R166, -INF , !P0 ;  /* 0xff800000a6157808 */ /* 0x000fc40004000000 */
[C---:B------:R-:W-:Y:S01]  /*2d30*/  ISETP.GT.OR P2, PT, R212.reuse, 0x21, !P2 ;  /* 0x00000021d400780c */ /* 0x040fe20005744670 */
[----:B------:R-:W4:Y:S01]  /*2d40*/  MUFU.EX2 R170, R170 ;  /* 0x000000aa00aa7308 */ /* 0x000f220000000800 */
[C---:B------:R-:W-:Y:S01]  /*2d50*/  ISETP.GT.OR P1, PT, R212.reuse, 0x28, !P1 ;  /* 0x00000028d400780c */ /* 0x040fe20004f24670 */
[----:B------:R-:W-:Y:S01]  /*2d60*/  FFMA.FTZ R166, R21, UR6, -R14 ;  /* 0x0000000615a67c23 */ /* 0x000fe2000801080e */
[----:B------:R-:W-:Y:S02]  /*2d70*/  ISETP.GT.OR P5, PT, R212, 0x29, !P5 ;  /* 0x00000029d400780c */ /* 0x000fe40006fa4670 */
[----:B------:R-:W-:Y:S02]  /*2d80*/  FSEL R8, R171, -INF , !P2 ;  /* 0xff800000ab087808 */ /* 0x000fe40005000000 */
[----:B------:R-:W-:Y:S01]  /*2d90*/  FSEL R218, R177, -INF , !P3 ;  /* 0xff800000b1da7808 */ /* 0x000fe20005800000 */
[----:B------:R-:W-:Y:S01]  /*2da0*/  MUFU.EX2 R162, R162 ;  /* 0x000000a200a27308 */ /* 0x000fe20000000800 */
[----:B------:R-:W-:Y:S01]  /*2db0*/  FSEL R159, R174, -INF , !P1 ;  /* 0xff800000ae9f7808 */ /* 0x000fe20004800000 */
[----:B------:R-:W-:Y:S01]  /*2dc0*/  FFMA.FTZ R171, R8, UR6, -R9 ;  /* 0x0000000608ab7c23 */ /* 0x000fe20008010809 */
[----:B------:R-:W-:-:S02]  /*2dd0*/  WARPGROUP.DEPBAR.LE gsb0, 0x0 ;  /* 0x00008000000079c5 */ /* 0x000fc40000010000 */
[----:B------:R-:W-:Y:S01]  /*2de0*/  WARPGROUP.ARRIVE ;  /* 0x00000000000079c5 */ /* 0x000fe20000000000 */
[----:B------:R-:W-:Y:S01]  /*2df0*/  FSEL R158, R175, -INF , !P5 ;  /* 0xff800000af9e7808 */ /* 0x000fe20006800000 */
[----:B------:R-:W-:Y:S01]  /*2e00*/  FFMA.FTZ R208, R159, UR6, -R6 ;  /* 0x000000069fd07c23 */ /* 0x000fe20008010806 */
[----:B------:R-:W-:Y:S01]  /*2e10*/  ISETP.GE.AND P0, PT, R217, 0x39, PT ;  /* 0x00000039d900780c */ /* 0x000fe20003f06270 */
[----:B------:R5:W-:Y:S01]  /*2e20*/  MUFU.EX2 R177, R157 ;  /* 0x0000009d00b17308 */ /* 0x000be20000000800 */
[C---:B------:R-:W-:Y:S01]  /*2e30*/  ISETP.GE.AND P3, PT, R156.reuse, 0x30, PT ;  /* 0x000000309c00780c */ /* 0x040fe20003f66270 */
[----:B------:R-:W-:Y:S01]  /*2e40*/  HGMMA.64x64x16.F32 R120, R188, gdesc[UR12], R120, gsb0 ;  /* 0x00e0000cbc787df0 */ /* 0x000fe20008000878 */
[----:B------:R-:W-:Y:S01]  /*2e50*/  UIADD3 UR14, UR11, 0x102, URZ ;  /* 0x000001020b0e7890 */ /* 0x000fe2000fffe03f */
[C---:B------:R-:W-:Y:S01]  /*2e60*/  ISETP.GE.AND P2, PT, R156.reuse, 0x31, PT ;  /* 0x000000319c00780c */ /* 0x040fe20003f46270 */
[----:B------:R-:W-:Y:S01]  /*2e70*/  UMOV UR15, 0x80000020 ;  /* 0x80000020000f7882 */ /* 0x000fe20000000000 */
[----:B------:R-:W-:Y:S01]  /*2e80*/  ISETP.GE.AND P1, PT, R156, 0x38, PT ;  /* 0x000000389c00780c */ /* 0x000fe20003f26270 */
[----:B------:R-:W-:Y:S01]  /*2e90*/  FFMA.FTZ R218, R218, UR6, -R13 ;  /* 0x00000006dada7c23 */ /* 0x000fe2000801080d */
[----:B------:R-:W-:Y:S01]  /*2ea0*/  ISETP.GE.AND P5, PT, R156, 0x39, PT ;  /* 0x000000399c00780c */ /* 0x000fe20003fa6270 */
[----:B------:R-:W2:Y:S01]  /*2eb0*/  MUFU.EX2 R171, R171 ;  /* 0x000000ab00ab7308 */ /* 0x000ea20000000800 */
[----:B------:R-:W-:-:S02]  /*2ec0*/  ISETP.GT.OR P4, PT, R216, 0x38, !P4 ;  /* 0x00000038d800780c */ /* 0x000fc40006784670 */
[----:B------:R-:W-:Y:S01]  /*2ed0*/  ISETP.GT.OR P0, PT, R216, 0x39, !P0 ;  /* 0x00000039d800780c */ /* 0x000fe20004704670 */
[----:B------:R-:W-:Y:S01]  /*2ee0*/  FFMA.FTZ R216, R158, UR6, -R7 ;  /* 0x000000069ed87c23 */ /* 0x000fe20008010807 */
[C---:B------:R-:W-:Y:S02]  /*2ef0*/  ISETP.GT.OR P3, PT, R212.reuse, 0x30, !P3 ;  /* 0x00000030d400780c */ /* 0x040fe40005f64670 */
[C---:B------:R-:W-:Y:S01]  /*2f00*/  ISETP.GT.OR P2, PT, R212.reuse, 0x31, !P2 ;  /* 0x00000031d400780c */ /* 0x040fe20005744670 */
[----:B------:R-:W2:Y:S01]  /*2f10*/  MUFU.EX2 R166, R166 ;  /* 0x000000a600a67308 */ /* 0x000ea20000000800 */
[C---:B------:R-:W-:Y:S02]  /*2f20*/  ISETP.GT.OR P1, PT, R212.reuse, 0x38, !P1 ;  /* 0x00000038d400780c */ /* 0x040fe40004f24670 */
[----:B------:R-:W-:Y:S02]  /*2f30*/  ISETP.GT.OR P5, PT, R212, 0x39, !P5 ;  /* 0x00000039d400780c */ /* 0x000fe40006fa4670 */
[----:B------:R-:W-:-:S02]  /*2f40*/  FSEL R212, R181, -INF , !P0 ;  /* 0xff800000b5d47808 */ /* 0x000fc40004000000 */
[----:B------:R-:W-:Y:S01]  /*2f50*/  FSEL R181, R178, -INF , !P3 ;  /* 0xff800000b2b57808 */ /* 0x000fe20005800000 */
[----:B------:R-:W2:Y:S01]  /*2f60*/  MUFU.EX2 R164, R164 ;  /* 0x000000a400a47308 */ /* 0x000ea20000000800 */
[----:B------:R-:W-:Y:S02]  /*2f70*/  FSEL R178, R179, -INF , !P2 ;  /* 0xff800000b3b27808 */ /* 0x000fe40005000000 */
[----:B---3--:R-:W-:Y:S01]  /*2f80*/  FSEL R211, R182, -INF , !P1 ;  /* 0xff800000b6d37808 */ /* 0x008fe20004800000 */
[----:B------:R-:W-:Y:S01]  /*2f90*/  FFMA.FTZ R217, R181, UR6, -R12 ;  /* 0x00000006b5d97c23 */ /* 0x000fe2000801080c */
[----:B-1----:R-:W-:Y:S01]  /*2fa0*/  FSEL R209, R180, -INF , !P4 ;  /* 0xff800000b4d17808 */ /* 0x002fe20006000000 */
[----:B------:R-:W-:Y:S01]  /*2fb0*/  FFMA.FTZ R219, R178, UR6, -R13 ;  /* 0x00000006b2db7c23 */ /* 0x000fe2000801080d */
[----:B------:R-:W-:Y:S01]  /*2fc0*/  FSEL R182, R183, -INF , !P5 ;  /* 0xff800000b7b67808 */ /* 0x000fe20006800000 */
[--C-:B------:R-:W-:Y:S01]  /*2fd0*/  FFMA.FTZ R178, R211, UR6, -R10.reuse ;  /* 0x00000006d3b27c23 */ /* 0x100fe2000801080a */
[--C-:B------:R-:W-:Y:S01]  /*2fe0*/  FFMA.FTZ R13, R212, UR6, -R11.reuse ;  /* 0x00000006d40d7c23 */ /* 0x100fe2000801080b */
[----:B------:R-:W-:Y:S01]  /*2ff0*/  FFMA.FTZ R180, R209, UR6, -R10 ;  /* 0x00000006d1b47c23 */ /* 0x000fe2000801080a */
[----:B------:R-:W1:Y:S01]  /*3000*/  MUFU.EX2 R169, R169 ;  /* 0x000000a900a97308 */ /* 0x000e620000000800 */
[----:B------:R-:W-:-:S07]  /*3010*/  FFMA.FTZ R12, R182, UR6, -R11 ;  /* 0x00000006b60c7c23 */ /* 0x000fce000801080b */
[----:B------:R-:W3:Y:S08]  /*3020*/  MUFU.EX2 R208, R208 ;  /* 0x000000d000d07308 */ /* 0x000ef00000000800 */
[----:B------:R-:W3:Y:S08]  /*3030*/  MUFU.EX2 R179, R216 ;  /* 0x000000d800b37308 */ /* 0x000ef00000000800 */
[----:B------:R-:W3:Y:S08]  /*3040*/  MUFU.EX2 R172, R172 ;  /* 0x000000ac00ac7308 */ /* 0x000ef00000000800 */
[----:B------:R-:W-:Y:S08]  /*3050*/  MUFU.EX2 R10, R217 ;  /* 0x000000d9000a7308 */ /* 0x000ff00000000800 */
[----:B------:R-:W3:Y:S01]  /*3060*/  MUFU.EX2 R11, R218 ;  /* 0x000000da000b7308 */ /* 0x000ee20000000800 */
[----:B------:R-:W-:-:S02]  /*3070*/  WARPGROUP.DEPBAR.LE gsb0, 0x0 ;  /* 0x00008000000079c5 */ /* 0x000fc40000010000 */
[----:B------:R-:W-:-:S05]  /*3080*/  WARPGROUP.ARRIVE ;  /* 0x00000000000079c5 */ /* 0x000fca0000000000 */
[----:B------:R-:W-:Y:S01]  /*3090*/  MUFU.EX2 R180, R180 ;  /* 0x000000b400b47308 */ /* 0x000fe20000000800 */
[----:B------:R-:W-:Y:S01]  /*30a0*/  HGMMA.64x64x16.F32 R120, R200, gdesc[UR12], R120, gsb0 ;  /* 0x00e0000cc8787df0 */ /* 0x000fe20008000878 */
[----:B------:R-:W-:Y:S01]  /*30b0*/  UIADD3 UR14, UR11, 0x200, URZ ;  /* 0x000002000b0e7890 */ /* 0x000fe2000fffe03f */
[----:B------:R-:W-:-:S05]  /*30c0*/  UMOV UR15, 0x80000020 ;  /* 0x80000020000f7882 */ /* 0x000fca0000000000 */
[----:B------:R-:W-:Y:S01]  /*30d0*/  MUFU.EX2 R178, R178 ;  /* 0x000000b200b27308 */ /* 0x000fe20000000800 */
[----:B------:R-:W-:-:S07]  /*30e0*/  UMOV UR11, 0x80000020 ;  /* 0x80000020000b7882 */ /* 0x000fce0000000000 */
[----:B------:R-:W-:Y:S08]  /*30f0*/  MUFU.EX2 R13, R13 ;  /* 0x0000000d000d7308 */ /* 0x000ff00000000800 */
[----:B------:R-:W-:Y:S01]  /*3100*/  MUFU.EX2 R12, R12 ;  /* 0x0000000c000c7308 */ /* 0x000fe20000000800 */
        /* <DEDUP_REMOVED lines=13> */
[----:B------:R-:W4:Y:S04]  /*31e0*/  LDS.64 R20, [R214+0x1e200] ;  /* 0x01e20000d6147984 */ /* 0x000f280000000a00 */
[----:B------:R-:W2:Y:S04]  /*31f0*/  LDS.64 R14, [R214+0x1e220] ;  /* 0x01e22000d60e7984 */ /* 0x000ea80000000a00 */
[----:B------:R-:W1:Y:S04]  /*3200*/  LDS.64 R154, [R214+0x1e240] ;  /* 0x01e24000d69a7984 */ /* 0x000e680000000a00 */
[----:B-----5:R-:W5:Y:S04]  /*3210*/  LDS.64 R156, [R214+0x1e260] ;  /* 0x01e26000d69c7984 */ /* 0x020f680000000a00 */
[----:B------:R-:W3:Y:S04]  /*3220*/  LDS.64 R8, [R214+0x1e280] ;  /* 0x01e28000d6087984 */ /* 0x000ee80000000a00 */
[----:B------:R-:W3:Y:S04]  /*3230*/  LDS.64 R6, [R214+0x1e2a0] ;  /* 0x01e2a000d6067984 */ /* 0x000ee80000000a00 */
[----:B------:R-:W3:Y:S04]  /*3240*/  LDS.64 R174, [R214+0x1e2e0] ;  /* 0x01e2e000d6ae7984 */ /* 0x000ee80000000a00 */
[----:B------:R-:W3:Y:S01]  /*3250*/  LDS.64 R158, [R214+0x1e2c0] ;  /* 0x01e2c000d69e7984 */ /* 0x000ee20000000a00 */
[--C-:B----4-:R-:W-:Y:S01]  /*3260*/  FADD.FTZ R181, R120, -R20.reuse ;  /* 0x8000001478b57221 */ /* 0x110fe20000010000 */
[----:B------:R-:W-:Y:S01]  /*3270*/  FADD.FTZ R183, R122, -R20 ;  /* 0x800000147ab77221 */ /* 0x000fe20000010000 */
[--C-:B------:R-:W-:Y:S01]  /*3280*/  FADD.FTZ R20, R121, -R21.reuse ;  /* 0x8000001579147221 */ /* 0x100fe20000010000 */
[----:B------:R-:W-:Y:S01]  /*3290*/  FADD.FTZ R120, R123, -R21 ;  /* 0x800000157b787221 */ /* 0x000fe20000010000 */
[--C-:B--2---:R-:W-:Y:S01]  /*32a0*/  FADD.FTZ R21, R124, -R14.reuse ;  /* 0x8000000e7c157221 */ /* 0x104fe20000010000 */
[----:B------:R-:W-:Y:S01]  /*32b0*/  FADD.FTZ R123, R126, -R14 ;  /* 0x8000000e7e7b7221 */ /* 0x000fe20000010000 */
[--C-:B------:R-:W-:Y:S01]  /*32c0*/  FADD.FTZ R14, R125, -R15.reuse ;  /* 0x8000000f7d0e7221 */ /* 0x100fe20000010000 */
[----:B------:R-:W-:Y:S01]  /*32d0*/  FADD.FTZ R124, R127, -R15 ;  /* 0x8000000f7f7c7221 */ /* 0x000fe20000010000 */
[--C-:B-1----:R-:W-:Y:S01]  /*32e0*/  FADD.FTZ R121, R128, -R154.reuse ;  /* 0x8000009a80797221 */ /* 0x102fe20000010000 */
[----:B------:R-:W-:Y:S01]  /*32f0*/  FADD.FTZ R126, R131, -R155 ;  /* 0x8000009b837e7221 */ /* 0x000fe20000010000 */
[----:B------:R-:W1:Y:S01]  /*3300*/  MUFU.EX2 R15, R219 ;  /* 0x000000db000f7308 */ /* 0x000e620000000800 */
[----:B------:R-:W-:Y:S01]  /*3310*/  FADD.FTZ R125, R130, -R154 ;  /* 0x8000009a827d7221 */ /* 0x000fe20000010000 */
[--C-:B-----5:R-:W-:Y:S01]  /*3320*/  FADD.FTZ R128, R133, -R157.reuse ;  /* 0x8000009d85807221 */ /* 0x120fe20000010000 */
[----:B------:R-:W-:Y:S01]  /*3330*/  FADD.FTZ R127, R132, -R156 ;  /* 0x8000009c847f7221 */ /* 0x000fe20000010000 */
[----:B------:R-:W-:Y:S01]  /*3340*/  FADD.FTZ R130, R135, -R157 ;  /* 0x8000009d87827221 */ /* 0x000fe20000010000 */
[----:B------:R-:W-:Y:S01]  /*3350*/  FADD.FTZ R122, R129, -R155 ;  /* 0x8000009b817a7221 */ /* 0x000fe20000010000 */
[--C-:B---3--:R-:W-:Y:S01]  /*3360*/  FADD.FTZ R133, R136, -R8.reuse ;  /* 0x8000000888857221 */ /* 0x108fe20000010000 */
[----:B------:R-:W-:Y:S01]  /*3370*/  FADD.FTZ R131, R138, -R8 ;  /* 0x800000088a837221 */ /* 0x000fe20000010000 */
[--C-:B------:R-:W-:Y:S01]  /*3380*/  FADD.FTZ R8, R139, -R9.reuse ;  /* 0x800000098b087221 */ /* 0x100fe20000010000 */
[----:B------:R-:W-:Y:S01]  /*3390*/  FADD.FTZ R132, R137, -R9 ;  /* 0x8000000989847221 */ /* 0x000fe20000010000 */
[--C-:B------:R-:W-:Y:S01]  /*33a0*/  FADD.FTZ R9, R140, -R6.reuse ;  /* 0x800000068c097221 */ /* 0x100fe20000010000 */
[----:B------:R-:W-:Y:S01]  /*33b0*/  FADD.FTZ R135, R142, -R6 ;  /* 0x800000068e877221 */ /* 0x000fe20000010000 */
[----:B------:R-:W-:Y:S01]  /*33c0*/  FADD.FTZ R6, R141, -R7 ;  /* 0x800000078d067221 */ /* 0x000fe20000010000 */
[----:B------:R-:W-:Y:S01]  /*33d0*/  FMUL.FTZ R131, R170, R131 ;  /* 0x00000083aa837220 */ /* 0x000fe20000410000 */
[----:B------:R-:W-:Y:S01]  /*33e0*/  FMUL.FTZ R8, R171, R8 ;  /* 0x00000008ab087220 */ /* 0x000fe20000410000 */
[----:B------:R-:W-:Y:S01]  /*33f0*/  FADD.FTZ R140, R149, -R175 ;  /* 0x800000af958c7221 */ /* 0x000fe20000010000 */
[----:B------:R-:W-:Y:S01]  /*3400*/  FMUL.FTZ R9, R168, R9 ;  /* 0x00000009a8097220 */ /* 0x000fe20000410000 */
[----:B------:R-:W-:Y:S01]  /*3410*/  FMUL.FTZ R6, R173, R6 ;  /* 0x00000006ad067220 */ /* 0x000fe20000410000 */
[----:B------:R-:W-:Y:S01]  /*3420*/  FADD.FTZ R129, R134, -R156 ;  /* 0x8000009c86817221 */ /* 0x000fe20000010000 */
[----:B------:R-:W-:Y:S01]  /*3430*/  F2FP.F16.F32.PACK_AB R149, R8, R131 ;  /* 0x000000830895723e */ /* 0x000fe200000000ff */
[----:B------:R-:W-:-:S02]  /*3440*/  IMAD.U32 R8, RZ, RZ, UR5 ;  /* 0x00000005ff087e24 */ /* 0x000fc4000f8e00ff */
[----:B------:R-:W-:Y:S01]  /*3450*/  FADD.FTZ R134, R143, -R7 ;  /* 0x800000078f867221 */ /* 0x000fe20000010000 */
        /* <DEDUP_REMOVED lines=257> */
.L_x_5138:
        /* <DEDUP_REMOVED lines=44> */
.L_x_5139:
        /* <DEDUP_REMOVED lines=62> */
.L_x_5121:
[----:B------:R-:W-:Y:S05]  /*4b10*/  @P0 BRA `(.L_x_5115) ;  /* 0x0000004800640947 */ /* 0x000fea0003800000 */
[----:B------:R-:W-:Y:S01]  /*4b20*/  ULDC.64 UR4, c[0x0][0x878] ;  /* 0x00021e0000047ab9 */ /* 0x000fe20000000a00 */
[----:B------:R-:W2:Y:S01]  /*4b30*/  S2R R4, SR_TID.X ;  /* 0x0000000000047919 */ /* 0x000ea20000002100 */
[----:B------:R-:W-:Y:S01]  /*4b40*/  UISETP.NE.U32.AND UP0, UPT, UR4, URZ, UPT ;  /* 0x0000003f0400728c */ /* 0x000fe2000bf05070 */
[----:B------:R-:W3:Y:S08]  /*4b50*/  S2UR UR10, SR_CTAID.Y ;  /* 0x00000000000a79c3 */ /* 0x000ef00000002600 */
        /* <DEDUP_REMOVED lines=9> */
[----:B-1----:R-:W-:Y:S01]  /*4bf0*/  IMAD.U32 R3, RZ, RZ, UR5 ;  /* 0x00000005ff037e24 */ /* 0x002fe2000f8e00ff */
[----:B------:R-:W1:Y:S01]  /*4c00*/  S2UR UR11, SR_CgaCtaId ;  /* 0x00000000000b79c3 */ /* 0x000e620000008800 */
[----:B------:R-:W-:-:S03]  /*4c10*/  ULDC UR5, c[0x0][0x850] ;  /* 0x0002140000057ab9 */ /* 0x000fc60000000800 */
[----:B------:R2:W4:Y:S01]  /*4c20*/  @P0 LDG.E R2, desc[UR46][R2.64] ;  /* 0x0000002e02020981 */ /* 0x000522000c1e1900 */
[----:B------:R-:W-:Y:S01]  /*4c30*/  UISETP.NE.AND UP1, UPT, UR5, 0x1, UPT ;  /* 0x000000010500788c */ /* 0x000fe2000bf25270 */
[----:B------:R-:W-:Y:S01]  /*4c40*/  BSSY B0, `(.L_x_5141) ;  /* 0x0000059000007945 */ /* 0x000fe20003800000 */
[----:B--2---:R-:W-:-:S09]  /*4c50*/  VIADD R3, R4, 0xffffff80 ;  /* 0xffffff8004037836 */ /* 0x004fd20000000000 */
        /* <DEDUP_REMOVED lines=13> */
[----:B---3--:R-:W-:Y:S01]  /*4d30*/  UIMAD.WIDE.U32 UR4, UR10, UR4, URZ ;  /* 0x000000040a0472a5 */ /* 0x008fe2000f8e003f */
[----:B------:R-:W-:Y:S01]  /*4d40*/  IMAD.SHL.U32 R0, R0, 0x4, RZ ;  /* 0x0000000400007824 */ /* 0x000fe200078e00ff */
[----:B------:R-:W-:-:S02]  /*4d50*/  @UP0 ULEA.HI UR7, UR7, UR6, URZ, 0x7 ;  /* 0x0000000607070291 */ /* 0x000fc4000f8f383f */
[----:B------:R-:W-:Y:S02]  /*4d60*/  @UP1 USHF.R.U32.HI UR10, URZ, UR16, UR5 ;  /* 0x000000103f0a1299 */ /* 0x000fe40008011605 */
[----:B------:R-:W-:Y:S02]  /*4d70*/  @UP0 USHF.R.S32.HI UR7, URZ, 0x7, UR7 ;  /* 0x000000073f070899 */ /* 0x000fe40008011407 */
[----:B-1----:R-:W-:Y:S02]  /*4d80*/  ULEA UR4, UR11, UR9, 0x18 ;  /* 0x000000090b047291 */ /* 0x002fe4000f8ec03f */
        /* <DEDUP_REMOVED lines=61> */
.L_x_5143:
[----:B------:R-:W-:Y:S01]  /*5160*/  @P0 ELECT P1, URZ, PT ;  /* 0x00000000003f082f */ /* 0x000fe20003820000 */
[----:B------:R2:W-:-:S12]  /*5170*/  UBLKRED.G.S.ADD.F32.RN [UR6], [UR4], UR5, desc[UR8] ;  /* 0x00000806040073bb */ /* 0x0005d800080a1405 */
[----:B------:R-:W-:Y:S02]  /*5180*/  @P1 PLOP3.LUT P0, PT, P1, PT, PT, 0x8, 0x0 ;  /* 0x000000000000181c */ /* 0x000fe40000f0e170 */
[----:B------:R-:W-:-:S11]  /*5190*/  PLOP3.LUT P1, PT, PT, PT, PT, 0x8, 0x0 ;  /* 0x000000000000781c */ /* 0x000fd60003f2e170 */
[----:B--2---:R-:W-:Y:S05]  /*51a0*/  @P0 BRA.U.ANY `(.L_x_5143) ;  /* 0xfffffffd00ec0947 */ /* 0x004fea000393ffff */
[----:B------:R0:W-:Y:S01]  /*51b0*/  UTMACMDFLUSH ;  /* 0x00000000000079b7 */ /* 0x0001e20000000000 */
[----:B------:R-:W-:-:S04]  /*51c0*/  DEPBAR.LE SB0, 0x0 ;  /* 0x000080000000791a */ /* 0x000fc80000000000 */
.L_x_5142:
[----:B------:R-:W-:Y:S05]  /*51d0*/  BSYNC B0 ;  /* 0x0000000000007941 */ /* 0x000fea0003800000 */
.L_x_5141:
        /* <DEDUP_REMOVED lines=28> */
.L_x_5144:
        /* <DEDUP_REMOVED lines=8> */
.L_x_5110:
        /* <DEDUP_REMOVED lines=21> */
.L_x_5146:
        /* <DEDUP_REMOVED lines=13> */
.L_x_5148:
[----:B------:R-:W-:-:S05]  /*5640*/  ULDC UR4, c[0x0][0x8c4] ;  /* 0x0002310000047ab9 */ /* 0x000fca0000000800 */
.L_x_5147:
        /* <DEDUP_REMOVED lines=44> */
.L_x_5149:
        /* <DEDUP_REMOVED lines=13> */
.L_x_5150:
        /* <DEDUP_REMOVED lines=12> */
.L_x_5151:
        /* <DEDUP_REMOVED lines=22> */
.L_x_5152:
        /* <DEDUP_REMOVED lines=42> */
.L_x_5155:
[----:B------:R-:W-:Y:S05]  /*5ea0*/  BSYNC B0 ;  /* 0x0000000000007941 */ /* 0x000fea0003800000 */
.L_x_5154:
        /* <DEDUP_REMOVED lines=19> */
.L_x_5157:
[----:B------:R-:W-:Y:S05]  /*5fe0*/  BSYNC B0 ;  /* 0x0000000000007941 */ /* 0x000fea0003800000 */
.L_x_5156:
[----:B------:R-:W-:Y:S06]  /*5ff0*/  BAR.ARV 0xa, 0xa0 ;  /* 0x0282800000007b1d */ /* 0x000fec0000002000 */
[----:B------:R-:W-:Y:S04]  /*6000*/  BSSY B0, `(.L_x_5158) ;  /* 0x0000003000007945 */ /* 0x000fe80003800000 */
[----:B------:R-:W-:Y:S05]  /*6010*/  @!P0 BRA `(.L_x_5159) ;  /* 0x0000000000048947 */ /* 0x000fea0003800000 */
[----:B------:R-:W-:-:S04]  /*6020*/  DEPBAR.LE SB0, 0x0 ;  /* 0x000080000000791a */ /* 0x000fc80000000000 */
.L_x_5159:
[----:B------:R-:W-:Y:S05]  /*6030*/  BSYNC B0 ;  /* 0x0000000000007941 */ /* 0x000fea0003800000 */
.L_x_5158:
[----:B------:R-:W-:Y:S06]  /*6040*/  BAR.ARV 0xb, 0xa0 ;  /* 0x02c2800000007b1d */ /* 0x000fec0000002000 */
[----:B------:R-:W-:Y:S01]  /*6050*/  UIADD3 UR18, UR7, 0x1, URZ ;  /* 0x0000000107127890 */ /* 0x000fe2000fffe03f */
[----:B------:R-:W-:Y:S11]  /*6060*/  BRA `(.L_x_5160) ;  /* 0x0000000000047947 */ /* 0x000ff60003800000 */
.L_x_5153:
[----:B------:R-:W-:-:S05]  /*6070*/  UMOV UR18, UR7 ;  /* 0x0000000700127c82 */ /* 0x000fca0008000000 */
.L_x_5160:
        /* <DEDUP_REMOVED lines=22> */
.L_x_5173:
        /* <DEDUP_REMOVED lines=20> */
.L_x_5162:
[----:B------:R-:W-:Y:S05]  /*6320*/  BSYNC B0 ;  /* 0x0000000000007941 */ /* 0x000fea0003800000 */
.L_x_5161:
        /* <DEDUP_REMOVED lines=13> */
.L_x_5164:
[----:B------:R-:W-:Y:S05]  /*6400*/  BSYNC B0 ;  /* 0x0000000000007941 */ /* 0x000fea0003800000 */
.L_x_5163:
[----:B------:R-:W-:Y:S06]  /*6410*/  BAR.ARV 0xa, 0xa0 ;  /* 0x0282800000007b1d */ /* 0x000fec0000002000 */
[----:B------:R-:W-:Y:S04]  /*6420*/  BSSY B0, `(.L_x_5165) ;  /* 0x0000003000007945 */ /* 0x000fe80003800000 */
[----:B------:R-:W-:Y:S05]  /*6430*/  @!P0 BRA `(.L_x_5166) ;  /* 0x0000000000048947 */ /* 0x000fea0003800000 */
[----:B------:R-:W-:-:S04]  /*6440*/  DEPBAR.LE SB0, 0x0 ;  /* 0x000080000000791a */ /* 0x000fc80000000000 */
.L_x_5166:
[----:B------:R-:W-:Y:S05]  /*6450*/  BSYNC B0 ;  /* 0x0000000000007941 */ /* 0x000fea0003800000 */
.L_x_5165:
        /* <DEDUP_REMOVED lines=13> */
.L_x_5168:
[----:B------:R-:W-:Y:S05]  /*6530*/  BSYNC B0 ;  /* 0x0000000000007941 */ /* 0x000fea0003800000 */
.L_x_5167:
        /* <DEDUP_REMOVED lines=13> */
.L_x_5170:
[----:B------:R-:W-:Y:S05]  /*6610*/  BSYNC B0 ;  /* 0x0000000000007941 */ /* 0x000fea0003800000 */
.L_x_5169:
[----:B------:R-:W-:Y:S01]  /*6620*/  UIADD3 UR18, UR18, 0x2, URZ ;  /* 0x0000000212127890 */ /* 0x000fe2000fffe03f */
[----:B------:R-:W-:Y:S06]  /*6630*/  BAR.ARV 0xa, 0xa0 ;  /* 0x0282800000007b1d */ /* 0x000fec0000002000 */
[----:B------:R-:W-:Y:S01]  /*6640*/  UISETP.GE.AND UP0, UPT, UR18, UR12, UPT ;  /* 0x0000000c1200728c */ /* 0x000fe2000bf06270 */
[----:B------:R-:W-:Y:S04]  /*6650*/  BSSY B0, `(.L_x_5171) ;  /* 0x0000003000007945 */ /* 0x000fe80003800000 */
[----:B------:R-:W-:Y:S06]  /*6660*/  @!P0 BRA `(.L_x_5172) ;  /* 0x0000000000048947 */ /* 0x000fec0003800000 */
[----:B------:R-:W-:-:S04]  /*6670*/  DEPBAR.LE SB0, 0x0 ;  /* 0x000080000000791a */ /* 0x000fc80000000000 */
.L_x_5172:
[----:B------:R-:W-:Y:S05]  /*6680*/  BSYNC B0 ;  /* 0x0000000000007941 */ /* 0x000fea0003800000 */
.L_x_5171:
[----:B------:R-:W-:Y:S06]  /*6690*/  BAR.ARV 0xb, 0xa0 ;  /* 0x02c2800000007b1d */ /* 0x000fec0000002000 */
[----:B------:R-:W-:Y:S01]  /*66a0*/  PLOP3.LUT P1, PT, PT, PT, UP0, 0x80, 0x0 ;  /* 0x000000000000781c */ /* 0x000fe20003f2f008 */
[----:B------:R-:W-:Y:S02]  /*66b0*/  UIADD3 UR26, UR26, 0x3000, URZ ;  /* 0x000030001a1a7890 */ /* 0x000fe4000fffe03f */
[----:B------:R-:W-:-:S10]  /*66c0*/  UIADD3 UR6, UR6, 0x3000, URZ ;  /* 0x0000300006067890 */ /* 0x000fd4000fffe03f */
[----:B------:R-:W-:Y:S05]  /*66d0*/  @!P1 BRA `(.L_x_5173) ;  /* 0xfffffff800c09947 */ /* 0x000fea000383ffff */
[----:B------:R-:W-:Y:S05]  /*66e0*/  BRA `(.L_x_5115) ;  /* 0x0000002c00707947 */ /* 0x000fea0003800000 */
.L_x_5145:
        /* <DEDUP_REMOVED lines=14> */
.L_x_5174:
        /* <DEDUP_REMOVED lines=14> */
.L_x_5176:
[----:B------:R-:W-:-:S05]  /*68b0*/  ULDC UR4, c[0x0][0x8c4] ;  /* 0x0002310000047ab9 */ /* 0x000fca0000000800 */
.L_x_5175:
        /* <DEDUP_REMOVED lines=59> */
.L_x_5178:
        /* <DEDUP_REMOVED lines=13> */
.L_x_5179:
        /* <DEDUP_REMOVED lines=8> */
.L_x_5180:
        /* <DEDUP_REMOVED lines=21> */
.L_x_5181:
        /* <DEDUP_REMOVED lines=50> */
.L_x_5211:
        /* <DEDUP_REMOVED lines=15> */
.L_x_5184:
        /* <DEDUP_REMOVED lines=127> */
.L_x_5195:
[----:B-123--:R-:W-:-:S04]  /*7b10*/  SHF.L.U32 R18, R10, 0x1f, RZ ;  /* 0x0000001f0a127819 */ /* 0x00efc800000006ff */
[----:B------:R-:W2:Y:S02]  /*7b20*/  SYNCS.PHASECHK.TRANS64.TRYWAIT P1, [R15+URZ+0x26840], R18 ;  /* 0x026840120f0075a7 */ /* 0x000ea4000802017f */
[----:B--2---:R-:W-:Y:S05]  /*7b30*/  @!P1 BRA `(.L_x_5187) ;  /* 0x0000001800dc9947 */ /* 0x004fea0003800000 */
.L_x_5212:
        /* <DEDUP_REMOVED lines=8> */
.L_x_5188:
        /* <DEDUP_REMOVED lines=44> */
.L_x_5213:
        /* <DEDUP_REMOVED lines=8> */
.L_x_5190:
        /* <DEDUP_REMOVED lines=44> */
.L_x_5214:
        /* <DEDUP_REMOVED lines=8> */
.L_x_5192:
        /* <DEDUP_REMOVED lines=38> */
.L_x_5216:
        /* <DEDUP_REMOVED lines=8> */
.L_x_5194:
        /* <DEDUP_REMOVED lines=44> */
.L_x_5186:
[----:B------:R-:W4:Y:S02]  /*87e0*/  LDL.LU R4, [R1+0x4] ;  /* 0x0000040001047983 */ /* 0x000f240000300800 */
[----:B----4-:R-:W-:Y:S02]  /*87f0*/  ISETP.NE.AND P1, PT, R4, RZ, PT ;  /* 0x000000ff0400720c */ /* 0x010fe40003f25270 */
[----:B------:R4:W5:Y:S11]  /*8800*/  LDL R4, [R1] ;  /* 0x0000000001047983 */ /* 0x0009760000100800 */
[----:B----4-:R-:W-:Y:S05]  /*8810*/  @!P1 BRA `(.L_x_5185) ;  /* 0x0000000400949947 */ /* 0x010fea0003800000 */
[----:B------:R-:W-:-:S04]  /*8820*/  SHF.L.U32 R12, R10, 0x1f, RZ ;  /* 0x0000001f0a0c7819 */ /* 0x000fc800000006ff */
[----:B------:R-:W4:Y:S02]  /*8830*/  SYNCS.PHASECHK.TRANS64.TRYWAIT P1, [R15+URZ+0x26840], R12 ;  /* 0x0268400c0f0075a7 */ /* 0x000f24000802017f */
[----:B----4-:R-:W-:Y:S05]  /*8840*/  @!P1 BRA `(.L_x_5196) ;  /* 0x0000000c00ec9947 */ /* 0x010fea0003800000 */
.L_x_5217:
        /* <DEDUP_REMOVED lines=8> */
.L_x_5197:
        /* <DEDUP_REMOVED lines=41> */
.L_x_5218:
        /* <DEDUP_REMOVED lines=8> */
.L_x_5199:
        /* <DEDUP_REMOVED lines=41> */
.L_x_5185:
[----:B------:R-:W1:Y:S01]  /*8e70*/  S2R R0, SR_TID.X ;  /* 0x0000000000007919 */ /* 0x000e620000002100 */
[----:B------:R-:W-:Y:S01]  /*8e80*/  IMAD R3, R16, 0x8, R15 ;  /* 0x0000000810037824 */ /* 0x000fe200078e020f */
[----:B-1----:R-:W-:Y:S02]  /*8e90*/  LOP3.LUT R2, R0, 0x7f, RZ, 0xc0, !PT ;  /* 0x0000007f00027812 */ /* 0x002fe400078ec0ff */
[----:B------:R-:W-:Y:S02]  /*8ea0*/  SHF.L.U32 R0, R10, 0x1f, RZ ;  /* 0x0000001f0a007819 */ /* 0x000fe400000006ff */
[----:B------:R-:W-:Y:S02]  /*8eb0*/  ISETP.NE.AND P1, PT, R2, RZ, PT ;  /* 0x000000ff0200720c */ /* 0x000fe40003f25270 */
[----:B------:R-:W1:Y:S02]  /*8ec0*/  SYNCS.PHASECHK.TRANS64.TRYWAIT P0, [R3+URZ+0x26840], R0 ;  /* 0x02684000030075a7 */ /* 0x000e64000800017f */
[----:B-1----:R-:W-:Y:S09]  /*8ed0*/  @!P0 BRA `(.L_x_5200) ;  /* 0x0000000800708947 */ /* 0x002ff20003800000 */
.L_x_5219:
[----:B------:R-:W-:Y:S05]  /*8ee0*/  @P1 BRA `(.L_x_5201) ;  /* 0x0000000000181947 */ /* 0x000fea0003800000 */
[----:B------:R-:W1:Y:S01]  /*8ef0*/  S2R R2, SR_TID.X ;  /* 0x0000000000027919 */ /* 0x000e620000002100 */
[----:B------:R-:W-:-:S04]  /*8f00*/  IMAD.MOV.U32 R0, RZ, RZ, 0x3100 ;  /* 0x00003100ff007424 */ /* 0x000fc800078e00ff */
[----:B------:R1:W-:Y:S02]  /*8f10*/  SYNCS.ARRIVE.TRANS64 RZ, [R3+URZ+0x26830], R0 ;  /* 0x0268300003ff79a7 */ /* 0x0003e4000800003f */
[----:B-1----:R-:W-:-:S13]  /*8f20*/  LOP3.LUT P0, RZ, R2, 0x1f, RZ, 0xc0, !PT ;  /* 0x0000001f02ff7812 */ /* 0x002fda000780c0ff */
[----:B------:R-:W-:Y:S05]  /*8f30*/  @!P0 BRA `(.L_x_5201) ;  /* 0x0000000000048947 */ /* 0x000fea0003800000 */
[----:B------:R-:W-:Y:S01]  /*8f40*/  BPT.TRAP 0x1 ;  /* 0x000000040000795c */ /* 0x000fe20000300000 */
.L_x_5201:
        /* <DEDUP_REMOVED lines=48> */
.L_x_5182:
[----:B------:R-:W-:Y:S05]  /*9250*/  BSYNC B0 ;  /* 0x0000000000007941 */ /* 0x000fea0003800000 */
.L_x_5177:
[----:B------:R-:W-:-:S03]  /*9260*/  UMOV UR8, 0xffffffff ;  /* 0xffffffff00087882 */ /* 0x000fc60000000000 */
[----:B------:R-:W-:Y:S05]  /*9270*/  BRA.DIV UR8, `(.L_x_5202) ;  /* 0x00000006089c7947 */ /* 0x000fea000b800000 */
[----:B------:R-:W-:-:S13]  /*9280*/  ELECT P6, URZ, PT ;  /* 0x00000000003f782f */ /* 0x000fda00038c0000 */
.L_x_5222:
[----:B------:R-:W-:Y:S05]  /*9290*/  @!P6 BRA `(.L_x_5115) ;  /* 0x000000000084e947 */ /* 0x000fea0003800000 */
[----:B------:R-:W-:-:S06]  /*92a0*/  ULOP3.LUT UR8, UR38, 0x2, URZ, 0xfc, !UPT ;  /* 0x0000000226087892 */ /* 0x000fcc000f8efc3f */
[----:B------:R-:W-:-:S05]  /*92b0*/  IMAD.U32 R2, RZ, RZ, UR8 ;  /* 0x00000008ff027e24 */ /* 0x000fca000f8e00ff */
[----:B------:R-:W-:-:S13]  /*92c0*/  ISETP.NE.AND P2, PT, R2, 0x3, PT ;  /* 0x000000030200780c */ /* 0x000fda0003f45270 */
[----:B------:R-:W-:Y:S05]  /*92d0*/  @!P2 BRA `(.L_x_5203) ;  /* 0x000000000004a947 */ /* 0x000fea0003800000 */
[----:B---3--:R-:W-:Y:S01]  /*92e0*/  BPT.TRAP 0x1 ;  /* 0x000000040000795c */ /* 0x008fe20000300000 */
.L_x_5203:
        /* <DEDUP_REMOVED lines=15> */
.L_x_5223:
[----:B------:R-:W2:Y:S02]  /*93e0*/  SYNCS.PHASECHK.TRANS64.TRYWAIT P0, [R3+URZ], R2 ;  /* 0x00000002030075a7 */ /* 0x000ea4000800017f */
[----:B--2---:R-:W-:Y:S05]  /*93f0*/  @!P0 BRA `(.L_x_5205) ;  /* 0x0000000400708947 */ /* 0x004fea0003800000 */
.L_x_5224:
[----:B------:R-:W-:Y:S05]  /*9400*/  @!P2 BRA `(.L_x_5206) ;  /* 0x000000000004a947 */ /* 0x000fea0003800000 */
[----:B---3--:R-:W-:Y:S01]  /*9410*/  BPT.TRAP 0x1 ;  /* 0x000000040000795c */ /* 0x008fe20000300000 */
.L_x_5206:
[----:B--2---:R-:W-:-:S04]  /*9420*/  VIADD R3, R8, 0x26840 ;  /* 0x0002684008037836 */ /* 0x004fc80000000000 */
[----:B------:R-:W-:-:S04]  /*9430*/  IMAD R5, R0, 0x8, R3 ;  /* 0x0000000800057824 */ /* 0x000fc800078e0203 */
[----:B------:R-:W2:Y:S02]  /*9440*/  SYNCS.PHASECHK.TRANS64.TRYWAIT P0, [R5+URZ], R4 ;  /* 0x00000004050075a7 */ /* 0x000ea4000800017f */
[----:B--2---:R-:W-:Y:S05]  /*9450*/  @!P0 BRA `(.L_x_5207) ;  /* 0x00000004006c8947 */ /* 0x004fea0003800000 */
.L_x_5225:
[----:B------:R-:W-:-:S07]  /*9460*/  IMAD R3, R6, 0x8, R3 ;  /* 0x0000000806037824 */ /* 0x000fce00078e0203 */
.L_x_5208:
[----:B----4-:R4:W1:Y:S02]  /*9470*/  SYNCS.PHASECHK.TRANS64.TRYWAIT P0, [R3+URZ], R2 ;  /* 0x00000002030075a7 */ /* 0x010864000800017f */
[----:B-1----:R-:W-:Y:S05]  /*9480*/  @!P0 NANOSLEEP.SYNCS 0x989680 ;  /* 0x009896800000895d */ /* 0x002fea0003900000 */
[----:B------:R-:W1:Y:S02]  /*9490*/  @!P0 SYNCS.PHASECHK.TRANS64 P0, [R3+URZ], R2 ;  /* 0x00000002030085a7 */ /* 0x000e64000800007f */
[----:B-1----:R-:W-:Y:S05]  /*94a0*/  @!P0 BRA `(.L_x_5208) ;  /* 0xfffffffc00f08947 */ /* 0x002fea000383ffff */
.L_x_5115:
[----:B---3--:R-:W-:Y:S05]  /*94b0*/  BSYNC B6 ;  /* 0x0000000000067941 */ /* 0x008fea0003800000 */
.L_x_5109:
[----:B------:R-:W-:Y:S05]  /*94c0*/  EXIT ;  /* 0x000000000000794d */ /* 0x000fea0003800000 */
.L_x_5126:
[----:B------:R-:W-:Y:S02]  /*94d0*/  IMAD.MOV.U32 R13, RZ, RZ, R16 ;  /* 0x000000ffff0d7224 */ /* 0x000fe400078e0010 */
[----:B------:R-:W-:Y:S02]  /*94e0*/  IMAD.MOV.U32 R12, RZ, RZ, RZ ;  /* 0x000000ffff0c7224 */ /* 0x000fe400078e00ff */
[----:B------:R-:W-:Y:S02]  /*94f0*/  IMAD.MOV.U32 R11, RZ, RZ, 0x1f ;  /* 0x0000001fff0b7424 */ /* 0x000fe400078e00ff */
[----:B------:R-:W-:-:S07]  /*9500*/  IMAD.MOV.U32 R15, RZ, RZ, -0x1 ;  /* 0xffffffffff0f7424 */ /* 0x000fce00078e00ff */
[----:B------:R-:W-:Y:S05]  /*9510*/  WARPSYNC.COLLECTIVE R15, `(.L_x_5209) ;  /* 0x000000000f087348 */ /* 0x000fea0003c00000 */
[----:B------:R1:W2:Y:S02]  /*9520*/  SHFL.IDX P6, R14, R13, R12, R11 ;  /* 0x0000000c0d0e7389 */ /* 0x0002a400000c000b */
[----:B-12---:R-:W-:Y:S01]  /*9530*/  ENDCOLLECTIVE ;  /* 0x000000000000791b */ /* 0x006fe20003800000 */
.L_x_5209:
[----:B------:R-:W-:Y:S05]  /*9540*/  BRA `(.L_x_5210) ;  /* 0xffffff7c00ec7947 */ /* 0x000fea000383ffff */
.L_x_5128:
[----:B--2---:R2:W3:Y:S02]  /*9550*/  SYNCS.PHASECHK.TRANS64.TRYWAIT P0, [R18+URZ+0x26800], R5 ;  /* 0x02680005120075a7 */ /* 0x0044e4000800017f */
[----:B---3--:R-:W-:Y:S05]  /*9560*/  @!P0 NANOSLEEP.SYNCS 0x989680 ;  /* 0x009896800000895d */ /* 0x008fea0003900000 */
[----:B------:R-:W3:Y:S02]  /*9570*/  @!P0 SYNCS.PHASECHK.TRANS64 P0, [R18+URZ+0x26800], R5 ;  /* 0x02680005120085a7 */ /* 0x000ee4000800007f */
[----:B---3--:R-:W-:Y:S05]  /*9580*/  @!P0 BRA `(.L_x_5128) ;  /* 0xfffffffc00f08947 */ /* 0x008fea000383ffff */
[----:B------:R-:W-:Y:S05]  /*9590*/  BRA `(.L_x_5127) ;  /* 0xffffff8000147947 */ /* 0x000fea000383ffff */
.L_x_5133:
[----:B--2---:R-:W-:-:S04]  /*95a0*/  IMAD.U32 R7, RZ, RZ, UR7 ;  /* 0x00000007ff077e24 */ /* 0x004fc8000f8e00ff */
[----:B------:R2:W3:Y:S03]  /*95b0*/  SYNCS.PHASECHK.TRANS64.TRYWAIT P0, [R7+URZ+0x26810], R16 ;  /* 0x02681010070075a7 */ /* 0x0004e6000800017f */
[----:B---3--:R-:W-:Y:S05]  /*95c0*/  @!P0 NANOSLEEP.SYNCS 0x989680 ;  /* 0x009896800000895d */ /* 0x008fea0003900000 */
[----:B------:R-:W3:Y:S02]  /*95d0*/  @!P0 SYNCS.PHASECHK.TRANS64 P0, [R7+URZ+0x26810], R16 ;  /* 0x02681010070085a7 */ /* 0x000ee4000800007f */
[----:B---3--:R-:W-:Y:S05]  /*95e0*/  @!P0 BRA `(.L_x_5133) ;  /* 0xfffffffc00ec8947 */ /* 0x008fea000383ffff */
[----:B------:R-:W-:Y:S05]  /*95f0*/  BRA `(.L_x_5132) ;  /* 0xffffff8800687947 */ /* 0x000fea000383ffff */
.L_x_5137:
[----:B------:R-:W-:-:S04]  /*9600*/  IMAD.U32 R121, RZ, RZ, UR7 ;  /* 0x00000007ff797e24 */ /* 0x000fc8000f8e00ff */
[----:B------:R1:W1:Y:S03]  /*9610*/  SYNCS.PHASECHK.TRANS64.TRYWAIT P0, [R121+URZ+0x26830], R16 ;  /* 0x02683010790075a7 */ /* 0x000266000800017f */
[----:B-1----:R-:W-:Y:S05]  /*9620*/  @!P0 NANOSLEEP.SYNCS 0x989680 ;  /* 0x009896800000895d */ /* 0x002fea0003900000 */
[----:B------:R-:W1:Y:S02]  /*9630*/  @!P0 SYNCS.PHASECHK.TRANS64 P0, [R121+URZ+0x26830], R16 ;  /* 0x02683010790085a7 */ /* 0x000e64000800007f */
[----:B-1----:R-:W-:Y:S05]  /*9640*/  @!P0 BRA `(.L_x_5137) ;  /* 0xfffffffc00ec8947 */ /* 0x002fea000383ffff */
[----:B------:R-:W-:Y:S05]  /*9650*/  BRA `(.L_x_5136) ;  /* 0xffffff8c00707947 */ /* 0x000fea000383ffff */
.L_x_5183:
[----:B-1----:R1:W2:Y:S02]  /*9660*/  SYNCS.PHASECHK.TRANS64.TRYWAIT P0, [R15+URZ+0x26820], R0 ;  /* 0x026820000f0075a7 */ /* 0x0022a4000800017f */
[----:B--2---:R-:W-:Y:S05]  /*9670*/  @!P0 NANOSLEEP.SYNCS 0x989680 ;  /* 0x009896800000895d */ /* 0x004fea0003900000 */
[----:B------:R-:W2:Y:S02]  /*9680*/  @!P0 SYNCS.PHASECHK.TRANS64 P0, [R15+URZ+0x26820], R0 ;  /* 0x026820000f0085a7 */ /* 0x000ea4000800007f */
[----:B--2---:R-:W-:Y:S05]  /*9690*/  @!P0 BRA `(.L_x_5183) ;  /* 0xfffffffc00f08947 */ /* 0x004fea000383ffff */
[----:B------:R-:W-:Y:S05]  /*96a0*/  BRA `(.L_x_5211) ;  /* 0xffffffd800e07947 */ /* 0x000fea000383ffff */
.L_x_5187:
[----:B--2---:R2:W3:Y:S02]  /*96b0*/  SYNCS.PHASECHK.TRANS64.TRYWAIT P1, [R15+URZ+0x26840], R18 ;  /* 0x026840120f0075a7 */ /* 0x0044e4000802017f */
[----:B---3--:R-:W-:Y:S05]  /*96c0*/  @!P1 NANOSLEEP.SYNCS 0x989680 ;  /* 0x009896800000995d */ /* 0x008fea0003900000 */
[----:B------:R-:W3:Y:S02]  /*96d0*/  @!P1 SYNCS.PHASECHK.TRANS64 P1, [R15+URZ+0x26840], R18 ;  /* 0x026840120f0095a7 */ /* 0x000ee4000802007f */
[----:B---3--:R-:W-:Y:S05]  /*96e0*/  @!P1 BRA `(.L_x_5187) ;  /* 0xfffffffc00f09947 */ /* 0x008fea000383ffff */
[----:B------:R-:W-:Y:S05]  /*96f0*/  BRA `(.L_x_5212) ;  /* 0xffffffe400107947 */ /* 0x000fea000383ffff */
.L_x_5189:
[----:B-1----:R1:W3:Y:S02]  /*9700*/  SYNCS.PHASECHK.TRANS64.TRYWAIT P1, [R15+URZ+0x26828], R18 ;  /* 0x026828120f0075a7 */ /* 0x0022e4000802017f */
[----:B---3--:R-:W-:Y:S05]  /*9710*/  @!P1 NANOSLEEP.SYNCS 0x989680 ;  /* 0x009896800000995d */ /* 0x008fea0003900000 */
[----:B------:R-:W3:Y:S02]  /*9720*/  @!P1 SYNCS.PHASECHK.TRANS64 P1, [R15+URZ+0x26828], R18 ;  /* 0x026828120f0095a7 */ /* 0x000ee4000802007f */
[----:B---3--:R-:W-:Y:S05]  /*9730*/  @!P1 BRA `(.L_x_5189) ;  /* 0xfffffffc00f09947 */ /* 0x008fea000383ffff */
[----:B------:R-:W-:Y:S05]  /*9740*/  BRA `(.L_x_5213) ;  /* 0xffffffe400cc7947 */ /* 0x000fea000383ffff */
.L_x_5191:
[----:B---3--:R3:W4:Y:S02]  /*9750*/  SYNCS.PHASECHK.TRANS64.TRYWAIT P1, [R15+URZ+0x26848], R18 ;  /* 0x026848120f0075a7 */ /* 0x008724000802017f */
[----:B----4-:R-:W-:Y:S05]  /*9760*/  @!P1 NANOSLEEP.SYNCS 0x989680 ;  /* 0x009896800000995d */ /* 0x010fea0003900000 */
[----:B------:R-:W4:Y:S02]  /*9770*/  @!P1 SYNCS.PHASECHK.TRANS64 P1, [R15+URZ+0x26848], R18 ;  /* 0x026848120f0095a7 */ /* 0x000f24000802007f */
[----:B----4-:R-:W-:Y:S05]  /*9780*/  @!P1 BRA `(.L_x_5191) ;  /* 0xfffffffc00f09947 */ /* 0x010fea000383ffff */
[----:B------:R-:W-:Y:S05]  /*9790*/  BRA `(.L_x_5214) ;  /* 0xffffffe800887947 */ /* 0x000fea000383ffff */
.L_x_5193:
[----:B------:R-:W-:-:S07]  /*97a0*/  SHF.L.U32 R4, R10, 0x1f, RZ ;  /* 0x0000001f0a047819 */ /* 0x000fce00000006ff */
.L_x_5215:
[----:B----4-:R4:W1:Y:S02]  /*97b0*/  SYNCS.PHASECHK.TRANS64.TRYWAIT P1, [R15+URZ+0x26820], R4 ;  /* 0x026820040f0075a7 */ /* 0x010864000802017f */
[----:B-1----:R-:W-:Y:S05]  /*97c0*/  @!P1 NANOSLEEP.SYNCS 0x989680 ;  /* 0x009896800000995d */ /* 0x002fea0003900000 */
[----:B------:R-:W1:Y:S02]  /*97d0*/  @!P1 SYNCS.PHASECHK.TRANS64 P1, [R15+URZ+0x26820], R4 ;  /* 0x026820040f0095a7 */ /* 0x000e64000802007f */
[----:B-1----:R-:W-:Y:S05]  /*97e0*/  @!P1 BRA `(.L_x_5215) ;  /* 0xfffffffc00f09947 */ /* 0x002fea000383ffff */
[----:B------:R-:W-:Y:S05]  /*97f0*/  BRA `(.L_x_5216) ;  /* 0xffffffec00287947 */ /* 0x000fea000383ffff */
.L_x_5196:
[----:B----4-:R4:W1:Y:S02]  /*9800*/  SYNCS.PHASECHK.TRANS64.TRYWAIT P1, [R15+URZ+0x26840], R12 ;  /* 0x0268400c0f0075a7 */ /* 0x010864000802017f */
[----:B-1----:R-:W-:Y:S05]  /*9810*/  @!P1 NANOSLEEP.SYNCS 0x989680 ;  /* 0x009896800000995d */ /* 0x002fea0003900000 */
[----:B------:R-:W1:Y:S02]  /*9820*/  @!P1 SYNCS.PHASECHK.TRANS64 P1, [R15+URZ+0x26840], R12 ;  /* 0x0268400c0f0095a7 */ /* 0x000e64000802007f */
[----:B-1----:R-:W-:Y:S05]  /*9830*/  @!P1 BRA `(.L_x_5196) ;  /* 0xfffffffc00f09947 */ /* 0x002fea000383ffff */
[----:B------:R-:W-:Y:S05]  /*9840*/  BRA `(.L_x_5217) ;  /* 0xfffffff000007947 */ /* 0x000fea000383ffff */
.L_x_5198:
[----:B-1----:R1:W2:Y:S02]  /*9850*/  SYNCS.PHASECHK.TRANS64.TRYWAIT P1, [R15+URZ+0x26828], R12 ;  /* 0x0268280c0f0075a7 */ /* 0x0022a4000802017f */
[----:B--2---:R-:W-:Y:S05]  /*9860*/  @!P1 NANOSLEEP.SYNCS 0x989680 ;  /* 0x009896800000995d */ /* 0x004fea0003900000 */
[----:B------:R-:W2:Y:S02]  /*9870*/  @!P1 SYNCS.PHASECHK.TRANS64 P1, [R15+URZ+0x26828], R12 ;  /* 0x0268280c0f0095a7 */ /* 0x000ea4000802007f */
[----:B--2---:R-:W-:Y:S05]  /*9880*/  @!P1 BRA `(.L_x_5198) ;  /* 0xfffffffc00f09947 */ /* 0x004fea000383ffff */
[----:B------:R-:W-:Y:S05]  /*9890*/  BRA `(.L_x_5218) ;  /* 0xfffffff000b07947 */ /* 0x000fea000383ffff */
.L_x_5200:
[----:B------:R1:W1:Y:S02]  /*98a0*/  SYNCS.PHASECHK.TRANS64.TRYWAIT P0, [R3+URZ+0x26840], R0 ;  /* 0x02684000030075a7 */ /* 0x000264000800017f */
[----:B-1----:R-:W-:Y:S05]  /*98b0*/  @!P0 NANOSLEEP.SYNCS 0x989680 ;  /* 0x009896800000895d */ /* 0x002fea0003900000 */
[----:B------:R-:W1:Y:S02]  /*98c0*/  @!P0 SYNCS.PHASECHK.TRANS64 P0, [R3+URZ+0x26840], R0 ;  /* 0x02684000030085a7 */ /* 0x000e64000800007f */
[----:B-1----:R-:W-:Y:S05]  /*98d0*/  @!P0 BRA `(.L_x_5200) ;  /* 0xfffffffc00f08947 */ /* 0x002fea000383ffff */
[----:B------:R-:W-:Y:S05]  /*98e0*/  BRA `(.L_x_5219) ;  /* 0xfffffff4007c7947 */ /* 0x000fea000383ffff */
.L_x_5202:
[----:B------:R-:W-:Y:S01]  /*98f0*/  BSSY B0, `(.L_x_5220) ;  /* 0x0000006000007945 */ /* 0x000fe20003800000 */
[----:B------:R-:W-:-:S07]  /*9900*/  IMAD.MOV.U32 R15, RZ, RZ, -0x1 ;  /* 0xffffffffff0f7424 */ /* 0x000fce00078e00ff */
[----:B---3--:R-:W-:Y:S05]  /*9910*/  WARPSYNC.COLLECTIVE R15, `(.L_x_5221) ;  /* 0x000000000f0c7348 */ /* 0x008fea0003c00000 */
[----:B------:R-:W-:Y:S02]  /*9920*/  ELECT P6, UR62, PT ;  /* 0x00000000003e782f */ /* 0x000fe400038c0000 */
[----:B------:R-:W-:Y:S01]  /*9930*/  MOV R14, UR62 ;  /* 0x0000003e000e7c02 */ /* 0x000fe20008000f00 */
[----:B---3--:R-:W-:Y:S10]  /*9940*/  ENDCOLLECTIVE ;  /* 0x000000000000791b */ /* 0x008ff40003800000 */
.L_x_5221:
[----:B------:R-:W-:Y:S05]  /*9950*/  BSYNC B0 ;  /* 0x0000000000007941 */ /* 0x000fea0003800000 */
.L_x_5220:
[----:B------:R-:W-:Y:S05]  /*9960*/  BRA `(.L_x_5222) ;  /* 0xfffffff800487947 */ /* 0x000fea000383ffff */
.L_x_5204:
[----:B-1----:R1:W2:Y:S02]  /*9970*/  SYNCS.PHASECHK.TRANS64.TRYWAIT P0, [R7+URZ], R4 ;  /* 0x00000004070075a7 */ /* 0x0022a4000800017f */
[----:B--2---:R-:W-:Y:S05]  /*9980*/  @!P0 NANOSLEEP.SYNCS 0x989680 ;  /* 0x009896800000895d */ /* 0x004fea0003900000 */
[----:B------:R-:W2:Y:S02]  /*9990*/  @!P0 SYNCS.PHASECHK.TRANS64 P0, [R7+URZ], R4 ;  /* 0x00000004070085a7 */ /* 0x000ea4000800007f */
[----:B--2---:R-:W-:Y:S05]  /*99a0*/  @!P0 BRA `(.L_x_5204) ;  /* 0xfffffffc00f08947 */ /* 0x004fea000383ffff */
[----:B------:R-:W-:Y:S05]  /*99b0*/  BRA `(.L_x_5223) ;  /* 0xfffffff800887947 */ /* 0x000fea000383ffff */
.L_x_5205:
[----:B--2---:R2:W4:Y:S02]  /*99c0*/  SYNCS.PHASECHK.TRANS64.TRYWAIT P0, [R3+URZ], R2 ;  /* 0x00000002030075a7 */ /* 0x004524000800017f */
[----:B----4-:R-:W-:Y:S05]  /*99d0*/  @!P0 NANOSLEEP.SYNCS 0x989680 ;  /* 0x009896800000895d */ /* 0x010fea0003900000 */
[----:B------:R-:W4:Y:S02]  /*99e0*/  @!P0 SYNCS.PHASECHK.TRANS64 P0, [R3+URZ], R2 ;  /* 0x00000002030085a7 */ /* 0x000f24000800007f */
[----:B----4-:R-:W-:Y:S05]  /*99f0*/  @!P0 BRA `(.L_x_5205) ;  /* 0xfffffffc00f08947 */ /* 0x010fea000383ffff */
[----:B------:R-:W-:Y:S05]  /*9a00*/  BRA `(.L_x_5224) ;  /* 0xfffffff8007c7947 */ /* 0x000fea000383ffff */
.L_x_5207:
[----:B--2---:R2:W4:Y:S02]  /*9a10*/  SYNCS.PHASECHK.TRANS64.TRYWAIT P0, [R5+URZ], R4 ;  /* 0x00000004050075a7 */ /* 0x004524000800017f */
[----:B----4-:R-:W-:Y:S05]  /*9a20*/  @!P0 NANOSLEEP.SYNCS 0x989680 ;  /* 0x009896800000895d */ /* 0x010fea0003900000 */
[----:B------:R-:W4:Y:S02]  /*9a30*/  @!P0 SYNCS.PHASECHK.TRANS64 P0, [R5+URZ], R4 ;  /* 0x00000004050085a7 */ /* 0x000f24000800007f */
[----:B----4-:R-:W-:Y:S05]  /*9a40*/  @!P0 BRA `(.L_x_5207) ;  /* 0xfffffffc00f08947 */ /* 0x010fea000383ffff */
[----:B------:R-:W-:Y:S05]  /*9a50*/  BRA `(.L_x_5225) ;  /* 0xfffffff800807947 */ /* 0x000fea000383ffff */
.L_x_5226:
        /* <DEDUP_REMOVED lines=10> */
.L_x_6591:


//--------------------- .text._ZN7cutlass13device_kernelIN5flash11enable_sm90INS1_16FlashAttnBwdSm90INS1_25CollectiveMainloopBwdSm90ILi2ELi2ELi2EN4cute5tupleIJNS5_1CILi1EEES8_S8_EEENS6_IJNS7_ILi64EEENS7_ILi128EEENS7_ILi96EEEEEENS_6half_tEfNS_4arch4Sm90ELb0ELb1ELb0ELb1ELb1ELb1ELb0ELb0ELi2ELi1ELi2ELi1ELb1EEENS1_24CollectiveEpilogueBwdGQAISD_fSG_Li256ELb1ELb1EEENS1_19SingleTileSchedulerILb1ELb0ELb0ELi128EEEEEEEEEvNT_6ParamsE --------------------------
	.section	.text._ZN7cutlass13device_kernelIN5flash11enable_sm90INS1_16FlashAttnBwdSm90INS1_25CollectiveMainloopBwdSm90ILi2ELi2ELi2EN4cute5tupleIJNS5_1CILi1EEES8_S8_EEENS6_IJNS7_ILi64EEENS7_ILi128EEENS7_ILi96EEEEEENS_6half_tEfNS_4arch4Sm90ELb0ELb1ELb0ELb1ELb1ELb1ELb0ELb0ELi2ELi1ELi2ELi1ELb1EEENS1_24CollectiveEpilogueBwdGQAISD_fSG_Li256ELb1ELb1EEENS1_19SingleTileSchedulerILb1ELb0ELb0ELi128EEEEEEEEEvNT_6ParamsE,"ax",@progbits
	.align	128
.text._ZN7cutlass13device_kernelIN5flash11enable_sm90INS1_16FlashAttnBwdSm90INS1_25CollectiveMainloopBwdSm90ILi2ELi2ELi2EN4cute5tupleIJNS5_1CILi1EEES8_S8_EEENS6_IJNS7_ILi64EEENS7_ILi128EEENS7_ILi96EEEEEENS_6half_tEfNS_4arch4Sm90ELb0ELb1ELb0ELb1ELb1ELb1ELb0ELb0ELi2ELi1ELi2ELi1ELb1EEENS1_24CollectiveEpilogueBwdGQAISD_fSG_Li256ELb1ELb1EEENS1_19SingleTileSchedulerILb1ELb0ELb0ELi128EEEEEEEEEvNT_6ParamsE:
        .type           _ZN7cutlass13device_kernelIN5flash11enable_sm90INS1_16FlashAttnBwdSm90INS1_25CollectiveMainloopBwdSm90ILi2ELi2ELi2EN4cute5tupleIJNS5_1CILi1EEES8_S8_EEENS6_IJNS7_ILi64EEENS7_ILi128EEENS7_ILi96EEEEEENS_6half_tEfNS_4arch4Sm90ELb0ELb1ELb0ELb1ELb1ELb1ELb0ELb0ELi2ELi1ELi2ELi1ELb1EEENS1_24CollectiveEpilogueBwdGQAISD_fSG_Li256ELb1ELb1EEENS1_19SingleTileSchedulerILb1ELb0ELb0ELi128EEEEEEEEEvNT_6ParamsE,@function
        .size           _ZN7cutlass13device_kernelIN5flash11enable_sm90INS1_16FlashAttnBwdSm90INS1_25CollectiveMainloopBwdSm90ILi2ELi2ELi2EN4cute5tupleIJNS5_1CILi1EEES8_S8_EEENS6_IJNS7_ILi64EEENS7_ILi128EEENS7_ILi96EEEEEENS_6half_tEfNS_4arch4Sm90ELb0ELb1ELb0ELb1ELb1ELb1ELb0ELb0ELi2ELi1ELi2ELi1ELb1EEENS1_24CollectiveEpilogueBwdGQAISD_fSG_Li256ELb1ELb1EEENS1_19SingleTileSchedulerILb1ELb0ELb0ELi128EEEEEEEEEvNT_6ParamsE,(.L_x_6592 - _ZN7cutlass13device_kernelIN5flash11enable_sm90INS1_16FlashAttnBwdSm90INS1_25CollectiveMainloopBwdSm90ILi2ELi2ELi2EN4cute5tupleIJNS5_1CILi1EEES8_S8_EEENS6_IJNS7_ILi64EEENS7_ILi128EEENS7_ILi96EEEEEENS_6half_tEfNS_4arch4Sm90ELb0ELb1ELb0ELb1ELb1ELb1ELb0ELb0ELi2ELi1ELi2ELi1ELb1EEENS1_24CollectiveEpilogueBwdGQAISD_fSG_Li256ELb1ELb1EEENS1_19SingleTileSchedulerILb1ELb0ELb0ELi128EEEEEEEEEvNT_6ParamsE)
        .other          _ZN7cutlass13device_kernelIN5flash11enable_sm90INS1_16FlashAttnBwdSm90INS1_25CollectiveMainloopBwdSm90ILi2ELi2ELi2EN4cute5tupleIJNS5_1CILi1EEES8_S8_EEENS6_IJNS7_ILi64EEENS7_ILi128EEENS7_ILi96EEEEEENS_6half_tEfNS_4arch4Sm90ELb0ELb1ELb0ELb1ELb1ELb1ELb0ELb0ELi2ELi1ELi2ELi1ELb1EEENS1_24CollectiveEpilogueBwdGQAISD_fSG_Li256ELb1ELb1EEENS1_19SingleTileSchedulerILb1ELb0ELb0ELi128EEEEEEEEEvNT_6ParamsE,@"STO_CUDA_ENTRY STV_DEFAULT"
_ZN7cutlass13device_kernelIN5flash11enable_sm90INS1_16FlashAttnBwdSm90INS1_25CollectiveMainloopBwdSm90ILi2ELi2ELi2EN4cute5tupleIJNS5_1CILi1EEES8_S8_EEENS6_IJNS7_ILi64EEENS7_ILi128EEENS7_ILi96EEEEEENS_6half_tEfNS_4arch4Sm90ELb0ELb1ELb0ELb1ELb1ELb1ELb0ELb0ELi2ELi1ELi2ELi1ELb1EEENS1_24CollectiveEpilogueBwdGQAISD_fSG_Li256ELb1ELb1EEENS1_19SingleTileSchedulerILb1ELb0ELb0ELi128EEEEEEEEEvNT_6ParamsE:
        /* <DEDUP_REMOVED lines=24> */
.L_x_5228:
[----:B------:R-:W-:Y:S05]  /*0180*/  BSYNC B0 ;  /* 0x0000000000007941 */ /* 0x000fea0003800000 */
.L_x_5227:
        /* <DEDUP_REMOVED lines=37> */
.L_x_5229:
        /* <DEDUP_REMOVED lines=22> */
.L_x_5230:
[----:B------:R-:W-:Y:S01]  /*0540*/  PLOP3.LUT P0, PT, PT, PT, UP0, 0x80, 0x0 ;  /* 0x000000000000781c */ /* 0x000fe20003f0f008 */
[----:B------:R-:W-:Y:S01]  /*0550*/  NOP ;  /* 0x0000000000007918 */ /* 0x000fe20000000000 */
[----:B------:R-:W-:Y:S01]  /*0560*/  ULDC.64 UR46, c[0x0][0x208] ;  /* 0x00008200002e7ab9 */ /* 0x000fe20000000a00 */
[----:B------:R-:W-:Y:S01]  /*0570*/  BSSY B6, `(.L_x_5231) ;  /* 0x0000a33000067945 */ /* 0x000fe20003800000 */
[----:B-12-4-:R-:W-:Y:S09]  /*0580*/  BAR.SYNC.DEFER_BLOCKING 0x0 ;  /* 0x0000000000007b1d */ /* 0x016ff20000010000 */
[----:B------:R-:W-:Y:S05]  /*0590*/  @!P0 BRA `(.L_x_5232) ;  /* 0x0000005000dc8947 */ /* 0x000fea0003800000 */
.L_x_5233:
        /* <DEDUP_REMOVED lines=22> */
.L_x_5234:
        /* <DEDUP_REMOVED lines=14> */
.L_x_5236:
[----:B------:R-:W-:-:S05]  /*07e0*/  ULDC UR4, c[0x0][0x8c4] ;  /* 0x0002310000047ab9 */ /* 0x000fca0000000800 */
.L_x_5235:
        /* <DEDUP_REMOVED lines=19> */
.L_x_5238:
        /* <DEDUP_REMOVED lines=14> */
.L_x_5239:
        /* <DEDUP_REMOVED lines=11> */
.L_x_5240:
        /* <DEDUP_REMOVED lines=13> */
.L_x_5241:
        /* <DEDUP_REMOVED lines=66> */
.L_x_5242:
        /* <DEDUP_REMOVED lines=28> */
.L_x_5245:
        /* <DEDUP_REMOVED lines=15> */
.L_x_5244:
        /* <DEDUP_REMOVED lines=22> */
.L_x_5247:
        /* <DEDUP_REMOVED lines=15> */
.L_x_5246:
[----:B------:R-:W-:Y:S01]  /*14a0*/  SHF.R.S32.HI R25, RZ, 0x1f, R22 ;  /* 0x0000001fff197819 */ /* 0x000fe20000011416 */
[----:B------:R-:W-:-:S03]  /*14b0*/  UMOV UR4, 0xffffffff ;  /* 0xffffffff00047882 */ /* 0x000fc60000000000 */
[----:B------:R-:W-:-:S04]  /*14c0*/  LEA.HI R0, R25, R22, RZ, 0x7 ;  /* 0x0000001619007211 */ /* 0x000fc800078f38ff */
[----:B------:R-:W-:Y:S01]  /*14d0*/  SHF.R.S32.HI R16, RZ, 0x7, R0 ;  /* 0x00000007ff107819 */ /* 0x000fe20000011400 */
[----:B------:R-:W-:Y:S06]  /*14e0*/  BRA.DIV UR4, `(.L_x_5248) ;  /* 0x0000009204f47947 */ /* 0x000fec000b800000 */
[----:B------:R1:W2:Y:S02]  /*14f0*/  SHFL.IDX PT, R14, R16, RZ, 0x1f ;  /* 0x00001fff100e7589 */ /* 0x0002a400000e0000 */
.L_x_5372:
        /* <DEDUP_REMOVED lines=15> */
.L_x_5249:
        /* <DEDUP_REMOVED lines=19> */
.L_x_5251:
        /* <DEDUP_REMOVED lines=122> */
.L_x_5262:
[----:B------:R-:W-:-:S06]  /*1ec0*/  UISETP.NE.AND UP0, UPT, UR9, 0x3, UPT ;  /* 0x000000030900788c */ /* 0x000fcc000bf05270 */
[----:B------:R-:W-:-:S13]  /*1ed0*/  PLOP3.LUT P6, PT, PT, PT, UP0, 0x80, 0x0 ;  /* 0x000000000000781c */ /* 0x000fda0003fcf008 */
[----:B-1----:R-:W-:Y:S05]  /*1ee0*/  @!P6 BRA `(.L_x_5252) ;  /* 0x000000000004e947 */ /* 0x002fea0003800000 */
[----:B------:R-:W-:Y:S01]  /*1ef0*/  BPT.TRAP 0x1 ;  /* 0x000000040000795c */ /* 0x000fe20000300000 */
.L_x_5252:
[----:B------:R-:W-:Y:S01]  /*1f00*/  R2UR UR7, R18 ;  /* 0x00000000120772ca */ /* 0x000fe200000e0000 */
[----:B------:R-:W-:-:S05]  /*1f10*/  IMAD.U32 R16, RZ, RZ, UR4 ;  /* 0x00000004ff107e24 */ /* 0x000fca000f8e00ff */
[----:B------:R-:W-:-:S07]  /*1f20*/  SHF.L.U32 R16, R16, 0x1f, RZ ;  /* 0x0000001f10107819 */ /* 0x000fce00000006ff */
[----:B------:R-:W-:-:S09]  /*1f30*/  ULEA UR7, UR5, UR7, 0x3 ;  /* 0x0000000705077291 */ /* 0x000fd2000f8e183f */
[----:B------:R1:W2:Y:S01]  /*1f40*/  SYNCS.PHASECHK.TRANS64.TRYWAIT P0, [UR7+0x26810], R16 ;  /* 0x02681010ff0075a7 */ /* 0x0002a20008000147 */
[----:B------:R-:W-:Y:S05]  /*1f50*/  @!P6 BRA `(.L_x_5253) ;  /* 0x000000000004e947 */ /* 0x000fea0003800000 */
[----:B------:R-:W-:Y:S01]  /*1f60*/  BPT.TRAP 0x1 ;  /* 0x000000040000795c */ /* 0x000fe20000300000 */
.L_x_5253:
[----:B--2---:R-:W-:Y:S05]  /*1f70*/  @P0 BRA `(.L_x_5254) ;  /* 0x0000000000080947 */ /* 0x004fea0003800000 */
[----:B------:R-:W2:Y:S02]  /*1f80*/  SYNCS.PHASECHK.TRANS64.TRYWAIT P0, [UR7+0x26810], R16 ;  /* 0x02681010ff0075a7 */ /* 0x000ea40008000147 */
[----:B--2---:R-:W-:Y:S05]  /*1f90*/  @!P0 BRA `(.L_x_5255) ;  /* 0x00000088007c8947 */ /* 0x004fea0003800000 */
.L_x_5254:
        /* <DEDUP_REMOVED lines=66> */
.L_x_5256:
[----:B------:R1:W1:Y:S01]  /*23c0*/  SYNCS.PHASECHK.TRANS64.TRYWAIT P0, [UR7+0x26830], R16 ;  /* 0x02683010ff0075a7 */ /* 0x0002620008000147 */
[----:B------:R-:W-:Y:S05]  /*23d0*/  @!P6 BRA `(.L_x_5257) ;  /* 0x000000000004e947 */ /* 0x000fea0003800000 */
[----:B------:R-:W-:Y:S01]  /*23e0*/  BPT.TRAP 0x1 ;  /* 0x000000040000795c */ /* 0x000fe20000300000 */
.L_x_5257:
[----:B-1----:R-:W-:Y:S05]  /*23f0*/  @P0 BRA `(.L_x_5258) ;  /* 0x0000000000080947 */ /* 0x002fea0003800000 */
[----:B------:R-:W1:Y:S02]  /*2400*/  SYNCS.PHASECHK.TRANS64.TRYWAIT P0, [UR7+0x26830], R16 ;  /* 0x02683010ff0075a7 */ /* 0x000e640008000147 */
[----:B-1----:R-:W-:Y:S05]  /*2410*/  @!P0 BRA `(.L_x_5259) ;  /* 0x0000008400748947 */ /* 0x002fea0003800000 */
.L_x_5258:
        /* <DEDUP_REMOVED lines=517> */
.L_x_5260:
        /* <DEDUP_REMOVED lines=44> */
.L_x_5261:
        /* <DEDUP_REMOVED lines=62> */
.L_x_5243:
[----:B------:R-:W-:Y:S05]  /*4b10*/  @P0 BRA `(.L_x_5237) ;  /* 0x0000005c00600947 */ /* 0x000fea0003800000 */
[----:B------:R-:W-:Y:S01]  /*4b20*/  ULDC.64 UR4, c[0x0][0x878] ;  /* 0x00021e0000047ab9 */ /* 0x000fe20000000a00 */
[----:B------:R-:W2:Y:S01]  /*4b30*/  S2R R4, SR_TID.X ;  /* 0x0000000000047919 */ /* 0x000ea20000002100 */
[----:B------:R-:W-:Y:S01]  /*4b40*/  UISETP.NE.U32.AND UP0, UPT, UR4, URZ, UPT ;  /* 0x0000003f0400728c */ /* 0x000fe2000bf05070 */
[----:B------:R-:W3:Y:S01]  /*4b50*/  S2UR UR15, SR_CTAID.X ;  /* 0x00000000000f79c3 */ /* 0x000ee20000002500 */
        /* <DEDUP_REMOVED lines=12> */
[----:B-1----:R-:W-:Y:S01]  /*4c20*/  IMAD.U32 R3, RZ, RZ, UR5 ;  /* 0x00000005ff037e24 */ /* 0x002fe2000f8e00ff */
[----:B------:R-:W-:-:S04]  /*4c30*/  ULDC UR5, c[0x0][0x850] ;  /* 0x0002140000057ab9 */ /* 0x000fc80000000800 */
[----:B------:R1:W4:Y:S01]  /*4c40*/  @P0 LDG.E R2, desc[UR46][R2.64] ;  /* 0x0000002e02020981 */ /* 0x000322000c1e1900 */
[----:B------:R-:W5:Y:S01]  /*4c50*/  S2UR UR4, SR_CTAID.Y ;  /* 0x00000000000479c3 */ /* 0x000f620000002600 */
[----:B------:R-:W-:Y:S01]  /*4c60*/  UISETP.NE.AND UP1, UPT, UR5, 0x1, UPT ;  /* 0x000000010500788c */ /* 0x000fe2000bf25270 */
[----:B------:R-:W-:Y:S01]  /*4c70*/  BSSY B0, `(.L_x_5263) ;  /* 0x000005c000007945 */ /* 0x000fe20003800000 */
[----:B---3--:R-:W-:Y:S01]  /*4c80*/  UIMAD UR13, UR15, UR13, URZ ;  /* 0x0000000d0f0d72a4 */ /* 0x008fe2000f8e023f */
[C---:B--2---:R-:W-:Y:S01]  /*4c90*/  ISETP.NE.AND P1, PT, R4.reuse, 0x80, PT ;  /* 0x000000800400780c */ /* 0x044fe20003f25270 */
[----:B------:R-:W-:Y:S02]  /*4ca0*/  UIMAD UR12, UR36, UR14, URZ ;  /* 0x0000000e240c72a4 */ /* 0x000fe4000f8e023f */
[----:B------:R-:W-:Y:S01]  /*4cb0*/  UIMAD UR13, UR13, UR14, URZ ;  /* 0x0000000e0d0d72a4 */ /* 0x000fe2000f8e023f */
[----:B-1----:R-:W-:Y:S01]  /*4cc0*/  VIADD R3, R4, 0xffffff80 ;  /* 0xffffff8004037836 */ /* 0x002fe20000000000 */
        /* <DEDUP_REMOVED lines=81> */
.L_x_5265:
[----:B------:R-:W2:Y:S04]  /*51e0*/  LDG.E.STRONG.GPU R4, desc[UR46][R2.64] ;  /* 0x0000002e02047981 */ /* 0x000ea8000c1ef900 */
[----:B--2---:R-:W-:Y:S01]  /*51f0*/  CCTL.IVALL ;  /* 0x00000000ff00798f */ /* 0x004fe20002000000 */
[----:B------:R-:W-:Y:S05]  /*5200*/  YIELD ;  /* 0x0000000000007946 */ /* 0x000fea0003800000 */
[----:B------:R-:W-:-:S13]  /*5210*/  ISETP.NE.AND P0, PT, R4, UR17, PT ;  /* 0x0000001104007c0c */ /* 0x000fda000bf05270 */
[----:B------:R-:W-:Y:S05]  /*5220*/  @P0 BRA `(.L_x_5265) ;  /* 0xfffffffc00ec0947 */ /* 0x000fea000383ffff */
.L_x_5264:
[----:B------:R-:W-:Y:S05]  /*5230*/  BSYNC B0 ;  /* 0x0000000000007941 */ /* 0x000fea0003800000 */
.L_x_5263:
[----:B------:R-:W-:-:S03]  /*5240*/  UMOV UR4, 0xffffffff ;  /* 0xffffffff00047882 */ /* 0x000fc60000000000 */
[----:B------:R-:W-:Y:S05]  /*5250*/  BRA.DIV UR4, `(.L_x_5266) ;  /* 0x0000005604fc7947 */ /* 0x000fea000b800000 */
[----:B------:R-:W-:Y:S01]  /*5260*/  NOP ;  /* 0x0000000000007918 */ /* 0x000fe20000000000 */
.L_x_5375:
        /* <DEDUP_REMOVED lines=16> */
.L_x_5269:
[----:B------:R-:W-:Y:S01]  /*5370*/  @P0 ELECT P2, URZ, PT ;  /* 0x00000000003f082f */ /* 0x000fe20003840000 */
[----:B------:R2:W-:-:S12]  /*5380*/  UBLKRED.G.S.ADD.F32.RN [UR4], [UR9], UR6, desc[UR10] ;  /* 0x00000a04090073bb */ /* 0x0005d800080a1406 */
[----:B------:R-:W-:Y:S02]  /*5390*/  @P2 PLOP3.LUT P0, PT, P2, PT, PT, 0x8, 0x0 ;  /* 0x000000000000281c */ /* 0x000fe4000170e170 */
[----:B------:R-:W-:-:S11]  /*53a0*/  PLOP3.LUT P2, PT, PT, PT, PT, 0x8, 0x0 ;  /* 0x000000000000781c */ /* 0x000fd60003f4e170 */
[----:B--2---:R-:W-:Y:S05]  /*53b0*/  @P0 BRA.U.ANY `(.L_x_5269) ;  /* 0xfffffffd00ec0947 */ /* 0x004fea000393ffff */
[----:B------:R0:W-:Y:S01]  /*53c0*/  UTMACMDFLUSH ;  /* 0x00000000000079b7 */ /* 0x0001e20000000000 */
[----:B------:R-:W-:-:S04]  /*53d0*/  DEPBAR.LE SB0, 0x0 ;  /* 0x000080000000791a */ /* 0x000fc80000000000 */
.L_x_5268:
[----:B------:R-:W-:Y:S05]  /*53e0*/  BSYNC B0 ;  /* 0x0000000000007941 */ /* 0x000fea0003800000 */
.L_x_5267:
        /* <DEDUP_REMOVED lines=14> */
.L_x_5271:
[----:B------:R-:W-:Y:S05]  /*54d0*/  BSYNC B0 ;  /* 0x0000000000007941 */ /* 0x000fea0003800000 */
.L_x_5270:
        /* <DEDUP_REMOVED lines=20> */
.L_x_5274:
[----:B-12---:R-:W2:Y:S04]  /*5620*/  LDG.E.STRONG.GPU R0, desc[UR46][R2.64] ;  /* 0x0000002e02007981 */ /* 0x006ea8000c1ef900 */
[----:B--2---:R-:W-:Y:S01]  /*5630*/  CCTL.IVALL ;  /* 0x00000000ff00798f */ /* 0x004fe20002000000 */
[----:B------:R-:W-:Y:S05]  /*5640*/  YIELD ;  /* 0x0000000000007946 */ /* 0x000fea0003800000 */
[----:B------:R-:W-:-:S13]  /*5650*/  ISETP.NE.AND P0, PT, R0, UR17, PT ;  /* 0x0000001100007c0c */ /* 0x000fda000bf05270 */
[----:B------:R-:W-:Y:S05]  /*5660*/  @P0 BRA `(.L_x_5274) ;  /* 0xfffffffc00ec0947 */ /* 0x000fea000383ffff */
.L_x_5273:
[----:B------:R-:W-:Y:S05]  /*5670*/  BSYNC B0 ;  /* 0x0000000000007941 */ /* 0x000fea0003800000 */
.L_x_5272:
[----:B------:R-:W-:-:S03]  /*5680*/  UMOV UR4, 0xffffffff ;  /* 0xffffffff00047882 */ /* 0x000fc60000000000 */
[----:B------:R-:W-:Y:S05]  /*5690*/  BRA.DIV UR4, `(.L_x_5275) ;  /* 0x0000005604087947 */ /* 0x000fea000b800000 */
[----:B------:R-:W-:Y:S01]  /*56a0*/  NOP ;  /* 0x0000000000007918 */ /* 0x000fe20000000000 */
.L_x_5378:
        /* <DEDUP_REMOVED lines=16> */
.L_x_5278:
[----:B------:R-:W-:Y:S01]  /*57b0*/  @P0 ELECT P2, URZ, PT ;  /* 0x00000000003f082f */ /* 0x000fe20003840000 */
[----:B------:R3:W-:-:S12]  /*57c0*/  UBLKRED.G.S.ADD.F32.RN [UR4], [UR9], UR6, desc[UR10] ;  /* 0x00000a04090073bb */ /* 0x0007d800080a1406 */
[----:B------:R-:W-:Y:S02]  /*57d0*/  @P2 PLOP3.LUT P0, PT, P2, PT, PT, 0x8, 0x0 ;  /* 0x000000000000281c */ /* 0x000fe4000170e170 */
[----:B------:R-:W-:-:S11]  /*57e0*/  PLOP3.LUT P2, PT, PT, PT, PT, 0x8, 0x0 ;  /* 0x000000000000781c */ /* 0x000fd60003f4e170 */
[----:B---3--:R-:W-:Y:S05]  /*57f0*/  @P0 BRA.U.ANY `(.L_x_5278) ;  /* 0xfffffffd00ec0947 */ /* 0x008fea000393ffff */
[----:B------:R0:W-:Y:S01]  /*5800*/  UTMACMDFLUSH ;  /* 0x00000000000079b7 */ /* 0x0001e20000000000 */
[----:B------:R-:W-:-:S04]  /*5810*/  DEPBAR.LE SB0, 0x0 ;  /* 0x000080000000791a */ /* 0x000fc80000000000 */
.L_x_5277:
[----:B------:R-:W-:Y:S05]  /*5820*/  BSYNC B0 ;  /* 0x0000000000007941 */ /* 0x000fea0003800000 */
.L_x_5276:
        /* <DEDUP_REMOVED lines=14> */
.L_x_5232:
        /* <DEDUP_REMOVED lines=21> */
.L_x_5280:
        /* <DEDUP_REMOVED lines=13> */
.L_x_5282:
[----:B------:R-:W-:-:S05]  /*5b30*/  ULDC UR4, c[0x0][0x8c4] ;  /* 0x0002310000047ab9 */ /* 0x000fca0000000800 */
.L_x_5281:
        /* <DEDUP_REMOVED lines=44> */
.L_x_5283:
        /* <DEDUP_REMOVED lines=13> */
.L_x_5284:
        /* <DEDUP_REMOVED lines=12> */
.L_x_5285:
        /* <DEDUP_REMOVED lines=27> */
.L_x_5286:
        /* <DEDUP_REMOVED lines=39> */
.L_x_5291:
[----:B------:R-:W2:Y:S04]  /*63b0*/  LDG.E.STRONG.GPU R0, desc[UR46][R2.64] ;  /* 0x0000002e02007981 */ /* 0x000ea8000c1ef900 */
[----:B--2---:R-:W-:Y:S01]  /*63c0*/  CCTL.IVALL ;  /* 0x00000000ff00798f */ /* 0x004fe20002000000 */
[----:B------:R-:W-:Y:S05]  /*63d0*/  YIELD ;  /* 0x0000000000007946 */ /* 0x000fea0003800000 */
[----:B------:R-:W-:-:S13]  /*63e0*/  ISETP.NE.AND P1, PT, R0, UR22, PT ;  /* 0x0000001600007c0c */ /* 0x000fda000bf25270 */
[----:B------:R-:W-:Y:S05]  /*63f0*/  @P1 BRA `(.L_x_5291) ;  /* 0xfffffffc00ec1947 */ /* 0x000fea000383ffff */
.L_x_5290:
[----:B------:R-:W-:Y:S05]  /*6400*/  BSYNC B0 ;  /* 0x0000000000007941 */ /* 0x000fea0003800000 */
.L_x_5289:
[----:B------:R-:W-:-:S03]  /*6410*/  UMOV UR17, 0xffffffff ;  /* 0xffffffff00117882 */ /* 0x000fc60000000000 */
[----:B------:R-:W-:Y:S05]  /*6420*/  BRA.DIV UR17, `(.L_x_5292) ;  /* 0x0000004611c07947 */ /* 0x000fea000b800000 */
[----:B------:R-:W-:Y:S01]  /*6430*/  NOP ;  /* 0x0000000000007918 */ /* 0x000fe20000000000 */
.L_x_5381:
        /* <DEDUP_REMOVED lines=22> */
.L_x_5294:
[----:B------:R-:W-:Y:S05]  /*65a0*/  BSYNC B0 ;  /* 0x0000000000007941 */ /* 0x000fea0003800000 */
.L_x_5293:
        /* <DEDUP_REMOVED lines=20> */
.L_x_5296:
[----:B------:R-:W-:Y:S05]  /*66f0*/  BSYNC B0 ;  /* 0x0000000000007941 */ /* 0x000fea0003800000 */
.L_x_5295:
[----:B------:R-:W-:Y:S06]  /*6700*/  BAR.ARV 0xa, 0xa0 ;  /* 0x0282800000007b1d */ /* 0x000fec0000002000 */
[----:B------:R-:W-:Y:S04]  /*6710*/  BSSY B0, `(.L_x_5297) ;  /* 0x0000003000007945 */ /* 0x000fe80003800000 */
[----:B------:R-:W-:Y:S05]  /*6720*/  @!P0 BRA `(.L_x_5298) ;  /* 0x0000000000048947 */ /* 0x000fea0003800000 */
[----:B------:R-:W-:-:S04]  /*6730*/  DEPBAR.LE SB0, 0x0 ;  /* 0x000080000000791a */ /* 0x000fc80000000000 */
.L_x_5298:
[----:B------:R-:W-:Y:S05]  /*6740*/  BSYNC B0 ;  /* 0x0000000000007941 */ /* 0x000fea0003800000 */
.L_x_5297:
        /* <DEDUP_REMOVED lines=19> */
.L_x_5300:
[----:B------:R-:W-:Y:S05]  /*6880*/  BSYNC B0 ;  /* 0x0000000000007941 */ /* 0x000fea0003800000 */
.L_x_5299:
[----:B------:R-:W-:Y:S01]  /*6890*/  UIADD3 UR17, UR9, 0x1, URZ ;  /* 0x0000000109117890 */ /* 0x000fe2000fffe03f */
[----:B------:R-:W-:Y:S11]  /*68a0*/  BRA `(.L_x_5301) ;  /* 0x0000000000047947 */ /* 0x000ff60003800000 */
.L_x_5288:
[----:B------:R-:W-:-:S05]  /*68b0*/  UMOV UR17, UR9 ;  /* 0x0000000900117c82 */ /* 0x000fca0008000000 */
.L_x_5301:
        /* <DEDUP_REMOVED lines=16> */
.L_x_5326:
        /* <DEDUP_REMOVED lines=11> */
.L_x_5304:
[----:B------:R-:W2:Y:S04]  /*6a70*/  LDG.E.STRONG.GPU R0, desc[UR46][R2.64] ;  /* 0x0000002e02007981 */ /* 0x000ea8000c1ef900 */
[----:B--2---:R-:W-:Y:S01]  /*6a80*/  CCTL.IVALL ;  /* 0x00000000ff00798f */ /* 0x004fe20002000000 */
[----:B------:R-:W-:Y:S05]  /*6a90*/  YIELD ;  /* 0x0000000000007946 */ /* 0x000fea0003800000 */
[----:B------:R-:W-:-:S13]  /*6aa0*/  ISETP.NE.AND P1, PT, R0, UR22, PT ;  /* 0x0000001600007c0c */ /* 0x000fda000bf25270 */
[----:B------:R-:W-:Y:S05]  /*6ab0*/  @P1 BRA `(.L_x_5304) ;  /* 0xfffffffc00ec1947 */ /* 0x000fea000383ffff */
.L_x_5303:
[----:B------:R-:W-:Y:S05]  /*6ac0*/  BSYNC B0 ;  /* 0x0000000000007941 */ /* 0x000fea0003800000 */
.L_x_5302:
[----:B------:R-:W-:-:S03]  /*6ad0*/  UMOV UR16, 0xffffffff ;  /* 0xffffffff00107882 */ /* 0x000fc60000000000 */
[----:B------:R-:W-:Y:S05]  /*6ae0*/  BRA.DIV UR16, `(.L_x_5305) ;  /* 0x00000042102c7947 */ /* 0x000fea000b800000 */
[----:B------:R-:W-:Y:S01]  /*6af0*/  NOP ;  /* 0x0000000000007918 */ /* 0x000fe20000000000 */
.L_x_5384:
        /* <DEDUP_REMOVED lines=19> */
.L_x_5307:
[----:B------:R-:W-:Y:S05]  /*6c30*/  BSYNC B0 ;  /* 0x0000000000007941 */ /* 0x000fea0003800000 */
.L_x_5306:
        /* <DEDUP_REMOVED lines=17> */
.L_x_5309:
[----:B------:R-:W-:Y:S05]  /*6d50*/  BSYNC B0 ;  /* 0x0000000000007941 */ /* 0x000fea0003800000 */
.L_x_5308:
[----:B------:R-:W-:Y:S06]  /*6d60*/  BAR.ARV 0xa, 0xa0 ;  /* 0x0282800000007b1d */ /* 0x000fec0000002000 */
[----:B------:R-:W-:Y:S04]  /*6d70*/  BSSY B0, `(.L_x_5310) ;  /* 0x0000003000007945 */ /* 0x000fe80003800000 */
[----:B------:R-:W-:Y:S05]  /*6d80*/  @!P0 BRA `(.L_x_5311) ;  /* 0x0000000000048947 */ /* 0x000fea0003800000 */
[----:B------:R-:W-:-:S04]  /*6d90*/  DEPBAR.LE SB0, 0x0 ;  /* 0x000080000000791a */ /* 0x000fc80000000000 */
.L_x_5311:
[----:B------:R-:W-:Y:S05]  /*6da0*/  BSYNC B0 ;  /* 0x0000000000007941 */ /* 0x000fea0003800000 */
.L_x_5310:
        /* <DEDUP_REMOVED lines=19> */
.L_x_5313:
[----:B------:R-:W-:Y:S05]  /*6ee0*/  BSYNC B0 ;  /* 0x0000000000007941 */ /* 0x000fea0003800000 */
.L_x_5312:
        /* <DEDUP_REMOVED lines=9> */
.L_x_5316:
[----:B------:R-:W2:Y:S04]  /*6f80*/  LDG.E.STRONG.GPU R0, desc[UR46][R2.64] ;  /* 0x0000002e02007981 */ /* 0x000ea8000c1ef900 */
[----:B--2---:R-:W-:Y:S01]  /*6f90*/  CCTL.IVALL ;  /* 0x00000000ff00798f */ /* 0x004fe20002000000 */
[----:B------:R-:W-:Y:S05]  /*6fa0*/  YIELD ;  /* 0x0000000000007946 */ /* 0x000fea0003800000 */
[----:B------:R-:W-:-:S13]  /*6fb0*/  ISETP.NE.AND P1, PT, R0, UR22, PT ;  /* 0x0000001600007c0c */ /* 0x000fda000bf25270 */
[----:B------:R-:W-:Y:S05]  /*6fc0*/  @P1 BRA `(.L_x_5316) ;  /* 0xfffffffc00ec1947 */ /* 0x000fea000383ffff */
.L_x_5315:
[----:B------:R-:W-:Y:S05]  /*6fd0*/  BSYNC B0 ;  /* 0x0000000000007941 */ /* 0x000fea0003800000 */
.L_x_5314:
[----:B------:R-:W-:-:S03]  /*6fe0*/  UMOV UR12, 0xffffffff ;  /* 0xffffffff000c7882 */ /* 0x000fc60000000000 */
[----:B------:R-:W-:Y:S05]  /*6ff0*/  BRA.DIV UR12, `(.L_x_5317) ;  /* 0x0000003e0c047947 */ /* 0x000fea000b800000 */
[----:B------:R-:W-:Y:S01]  /*7000*/  NOP ;  /* 0x0000000000007918 */ /* 0x000fe20000000000 */
.L_x_5387:
        /* <DEDUP_REMOVED lines=15> */
.L_x_5319:
[----:B------:R-:W-:Y:S05]  /*7100*/  BSYNC B0 ;  /* 0x0000000000007941 */ /* 0x000fea0003800000 */
.L_x_5318:
        /* <DEDUP_REMOVED lines=15> */
.L_x_5321:
[----:B------:R-:W-:Y:S05]  /*7200*/  BSYNC B0 ;  /* 0x0000000000007941 */ /* 0x000fea0003800000 */
.L_x_5320:
[----:B------:R-:W-:Y:S06]  /*7210*/  BAR.ARV 0xa, 0xa0 ;  /* 0x0282800000007b1d */ /* 0x000fec0000002000 */
[----:B------:R-:W-:Y:S04]  /*7220*/  BSSY B0, `(.L_x_5322) ;  /* 0x0000003000007945 */ /* 0x000fe80003800000 */
[----:B------:R-:W-:Y:S05]  /*7230*/  @!P0 BRA `(.L_x_5323) ;  /* 0x0000000000048947 */ /* 0x000fea0003800000 */
[----:B------:R-:W-:-:S04]  /*7240*/  DEPBAR.LE SB0, 0x0 ;  /* 0x000080000000791a */ /* 0x000fc80000000000 */
.L_x_5323:
[----:B------:R-:W-:Y:S05]  /*7250*/  BSYNC B0 ;  /* 0x0000000000007941 */ /* 0x000fea0003800000 */
.L_x_5322:
        /* <DEDUP_REMOVED lines=19> */
.L_x_5325:
[----:B------:R-:W-:Y:S05]  /*7390*/  BSYNC B0 ;  /* 0x0000000000007941 */ /* 0x000fea0003800000 */
.L_x_5324:
[----:B------:R-:W-:Y:S02]  /*73a0*/  UIADD3 UR9, UR9, 0x2, URZ ;  /* 0x0000000209097890 */ /* 0x000fe4000fffe03f */
[----:B------:R-:W-:Y:S02]  /*73b0*/  UIADD3 UR4, UR4, 0x3000, URZ ;  /* 0x0000300004047890 */ /* 0x000fe4000fffe03f */
[----:B------:R-:W-:-:S06]  /*73c0*/  UISETP.GE.AND UP0, UPT, UR9, UR11, UPT ;  /* 0x0000000b0900728c */ /* 0x000fcc000bf06270 */
[----:B------:R-:W-:-:S13]  /*73d0*/  PLOP3.LUT P1, PT, PT, PT, UP0, 0x80, 0x0 ;  /* 0x000000000000781c */ /* 0x000fda0003f2f008 */
[----:B------:R-:W-:Y:S05]  /*73e0*/  @!P1 BRA `(.L_x_5326) ;  /* 0xfffffff400749947 */ /* 0x000fea000383ffff */
.L_x_5287:
        /* <DEDUP_REMOVED lines=41> */
.L_x_5329:
[----:B------:R-:W-:Y:S05]  /*7680*/  BSYNC B0 ;  /* 0x0000000000007941 */ /* 0x000fea0003800000 */
.L_x_5328:
[----:B------:R-:W-:Y:S05]  /*7690*/  BRA `(.L_x_5330) ;  /* 0x0000000000047947 */ /* 0x000fea0003800000 */
.L_x_5327:
[----:B------:R-:W-:-:S05]  /*76a0*/  UMOV UR4, UR9 ;  /* 0x0000000900047c82 */ /* 0x000fca0008000000 */
.L_x_5330:
        /* <DEDUP_REMOVED lines=11> */
.L_x_5335:
        /* <DEDUP_REMOVED lines=24> */
.L_x_5332:
[----:B------:R-:W-:Y:S05]  /*78e0*/  BSYNC B0 ;  /* 0x0000000000007941 */ /* 0x000fea0003800000 */
.L_x_5331:
        /* <DEDUP_REMOVED lines=24> */
.L_x_5334:
[----:B------:R-:W-:Y:S05]  /*7a70*/  BSYNC B0 ;  /* 0x0000000000007941 */ /* 0x000fea0003800000 */
.L_x_5333:
[----:B------:R-:W-:Y:S02]  /*7a80*/  UIADD3 UR7, UR7, 0x2, URZ ;  /* 0x0000000207077890 */ /* 0x000fe4000fffe03f */
[----:B------:R-:W-:Y:S02]  /*7a90*/  ULEA UR5, UR19, UR5, 0x1 ;  /* 0x0000000513057291 */ /* 0x000fe4000f8e083f */
[----:B------:R-:W-:Y:S02]  /*7aa0*/  ULEA UR6, UR19, UR6, 0x1 ;  /* 0x0000000613067291 */ /* 0x000fe4000f8e083f */
[----:B------:R-:W-:-:S13]  /*7ab0*/  ISETP.NE.AND P0, PT, RZ, UR7, PT ;  /* 0x00000007ff007c0c */ /* 0x000fda000bf05270 */
[----:B------:R-:W-:Y:S05]  /*7ac0*/  @!P0 BRA `(.L_x_5237) ;  /* 0x0000002c00748947 */ /* 0x000fea0003800000 */
[----:B------:R-:W-:Y:S05]  /*7ad0*/  BRA `(.L_x_5335) ;  /* 0xfffffffc00207947 */ /* 0x000fea000383ffff */
.L_x_5279:
        /* <DEDUP_REMOVED lines=14> */
.L_x_5336:
        /* <DEDUP_REMOVED lines=14> */
.L_x_5338:
[----:B------:R-:W-:-:S05]  /*7ca0*/  ULDC UR4, c[0x0][0x8c4] ;  /* 0x0002310000047ab9 */ /* 0x000fca0000000800 */
.L_x_5337:
        /* <DEDUP_REMOVED lines=59> */
.L_x_5340:
        /* <DEDUP_REMOVED lines=13> */
.L_x_5341:
        /* <DEDUP_REMOVED lines=8> */
.L_x_5342:
        /* <DEDUP_REMOVED lines=21> */
.L_x_5343:
        /* <DEDUP_REMOVED lines=50> */
.L_x_5388:
        /* <DEDUP_REMOVED lines=15> */
.L_x_5346:
        /* <DEDUP_REMOVED lines=127> */
.L_x_5357:
[----:B-123--:R-:W-:-:S04]  /*8f00*/  SHF.L.U32 R18, R10, 0x1f, RZ ;  /* 0x0000001f0a127819 */ /* 0x00efc800000006ff */
[----:B------:R-:W2:Y:S02]  /*8f10*/  SYNCS.PHASECHK.TRANS64.TRYWAIT P1, [R15+URZ+0x26840], R18 ;  /* 0x026840120f0075a7 */ /* 0x000ea4000802017f */
[----:B--2---:R-:W-:Y:S05]  /*8f20*/  @!P1 BRA `(.L_x_5349) ;  /* 0x0000001c00689947 */ /* 0x004fea0003800000 */
.L_x_5389:
        /* <DEDUP_REMOVED lines=8> */
.L_x_5350:
        /* <DEDUP_REMOVED lines=44> */
.L_x_5390:
        /* <DEDUP_REMOVED lines=8> */
.L_x_5352:
        /* <DEDUP_REMOVED lines=44> */
.L_x_5391:
        /* <DEDUP_REMOVED lines=8> */
.L_x_5354:
        /* <DEDUP_REMOVED lines=38> */
.L_x_5393:
        /* <DEDUP_REMOVED lines=8> */
.L_x_5356:
        /* <DEDUP_REMOVED lines=44> */
.L_x_5348:
[----:B------:R-:W4:Y:S02]  /*9bd0*/  LDL.LU R4, [R1+0x4] ;  /* 0x0000040001047983 */ /* 0x000f240000300800 */
[----:B----4-:R-:W-:Y:S02]  /*9be0*/  ISETP.NE.AND P1, PT, R4, RZ, PT ;  /* 0x000000ff0400720c */ /* 0x010fe40003f25270 */
[----:B------:R4:W5:Y:S11]  /*9bf0*/  LDL R4, [R1] ;  /* 0x0000000001047983 */ /* 0x0009760000100800 */
[----:B----4-:R-:W-:Y:S05]  /*9c00*/  @!P1 BRA `(.L_x_5347) ;  /* 0x0000000400949947 */ /* 0x010fea0003800000 */
[----:B------:R-:W-:-:S04]  /*9c10*/  SHF.L.U32 R12, R10, 0x1f, RZ ;  /* 0x0000001f0a0c7819 */ /* 0x000fc800000006ff */
[----:B------:R-:W4:Y:S02]  /*9c20*/  SYNCS.PHASECHK.TRANS64.TRYWAIT P1, [R15+URZ+0x26840], R12 ;  /* 0x0268400c0f0075a7 */ /* 0x000f24000802017f */
[----:B----4-:R-:W-:Y:S05]  /*9c30*/  @!P1 BRA `(.L_x_5358) ;  /* 0x0000001000789947 */ /* 0x010fea0003800000 */
.L_x_5394:
        /* <DEDUP_REMOVED lines=8> */
.L_x_5359:
        /* <DEDUP_REMOVED lines=41> */
.L_x_5395:
        /* <DEDUP_REMOVED lines=8> */
.L_x_5361:
        /* <DEDUP_REMOVED lines=41> */
.L_x_5347:
[----:B------:R-:W1:Y:S01]  /*a260*/  S2R R0, SR_TID.X ;  /* 0x0000000000007919 */ /* 0x000e620000002100 */
[----:B------:R-:W-:Y:S01]  /*a270*/  IMAD R3, R16, 0x8, R15 ;  /* 0x0000000810037824 */ /* 0x000fe200078e020f */
[----:B-1----:R-:W-:Y:S02]  /*a280*/  LOP3.LUT R2, R0, 0x7f, RZ, 0xc0, !PT ;  /* 0x0000007f00027812 */ /* 0x002fe400078ec0ff */
[----:B------:R-:W-:Y:S02]  /*a290*/  SHF.L.U32 R0, R10, 0x1f, RZ ;  /* 0x0000001f0a007819 */ /* 0x000fe400000006ff */
[----:B------:R-:W-:Y:S02]  /*a2a0*/  ISETP.NE.AND P1, PT, R2, RZ, PT ;  /* 0x000000ff0200720c */ /* 0x000fe40003f25270 */
[----:B------:R-:W1:Y:S02]  /*a2b0*/  SYNCS.PHASECHK.TRANS64.TRYWAIT P0, [R3+URZ+0x26840], R0 ;  /* 0x02684000030075a7 */ /* 0x000e64000800017f */
[----:B-1----:R-:W-:Y:S09]  /*a2c0*/  @!P0 BRA `(.L_x_5362) ;  /* 0x0000000800fc8947 */ /* 0x002ff20003800000 */
.L_x_5396:
[----:B------:R-:W-:Y:S05]  /*a2d0*/  @P1 BRA `(.L_x_5363) ;  /* 0x0000000000181947 */ /* 0x000fea0003800000 */
[----:B------:R-:W1:Y:S01]  /*a2e0*/  S2R R2, SR_TID.X ;  /* 0x0000000000027919 */ /* 0x000e620000002100 */
[----:B------:R-:W-:-:S04]  /*a2f0*/  IMAD.MOV.U32 R0, RZ, RZ, 0x3100 ;  /* 0x00003100ff007424 */ /* 0x000fc800078e00ff */
[----:B------:R1:W-:Y:S02]  /*a300*/  SYNCS.ARRIVE.TRANS64 RZ, [R3+URZ+0x26830], R0 ;  /* 0x0268300003ff79a7 */ /* 0x0003e4000800003f */
[----:B-1----:R-:W-:-:S13]  /*a310*/  LOP3.LUT P0, RZ, R2, 0x1f, RZ, 0xc0, !PT ;  /* 0x0000001f02ff7812 */ /* 0x002fda000780c0ff */
[----:B------:R-:W-:Y:S05]  /*a320*/  @!P0 BRA `(.L_x_5363) ;  /* 0x0000000000048947 */ /* 0x000fea0003800000 */
[----:B------:R-:W-:Y:S01]  /*a330*/  BPT.TRAP 0x1 ;  /* 0x000000040000795c */ /* 0x000fe20000300000 */
.L_x_5363:
        /* <DEDUP_REMOVED lines=48> */
.L_x_5344:
[----:B------:R-:W-:Y:S05]  /*a640*/  BSYNC B0 ;  /* 0x0000000000007941 */ /* 0x000fea0003800000 */
.L_x_5339:
[----:B------:R-:W-:-:S03]  /*a650*/  UMOV UR8, 0xffffffff ;  /* 0xffffffff00087882 */ /* 0x000fc60000000000 */
[----:B------:R-:W-:Y:S05]  /*a660*/  BRA.DIV UR8, `(.L_x_5364) ;  /* 0x0000000a08287947 */ /* 0x000fea000b800000 */
[----:B------:R-:W-:-:S13]  /*a670*/  ELECT P6, URZ, PT ;  /* 0x00000000003f782f */ /* 0x000fda00038c0000 */
.L_x_5399:
[----:B------:R-:W-:Y:S05]  /*a680*/  @!P6 BRA `(.L_x_5237) ;  /* 0x000000000084e947 */ /* 0x000fea0003800000 */
[----:B------:R-:W-:-:S06]  /*a690*/  ULOP3.LUT UR8, UR38, 0x2, URZ, 0xfc, !UPT ;  /* 0x0000000226087892 */ /* 0x000fcc000f8efc3f */
[----:B------:R-:W-:-:S05]  /*a6a0*/  IMAD.U32 R2, RZ, RZ, UR8 ;  /* 0x00000008ff027e24 */ /* 0x000fca000f8e00ff */
[----:B------:R-:W-:-:S13]  /*a6b0*/  ISETP.NE.AND P2, PT, R2, 0x3, PT ;  /* 0x000000030200780c */ /* 0x000fda0003f45270 */
[----:B------:R-:W-:Y:S05]  /*a6c0*/  @!P2 BRA `(.L_x_5365) ;  /* 0x000000000004a947 */ /* 0x000fea0003800000 */
[----:B---3--:R-:W-:Y:S01]  /*a6d0*/  BPT.TRAP 0x1 ;  /* 0x000000040000795c */ /* 0x008fe20000300000 */
.L_x_5365:
        /* <DEDUP_REMOVED lines=15> */
.L_x_5400:
[----:B------:R-:W2:Y:S02]  /*a7d0*/  SYNCS.PHASECHK.TRANS64.TRYWAIT P0, [R3+URZ], R2 ;  /* 0x00000002030075a7 */ /* 0x000ea4000800017f */
[----:B--2---:R-:W-:Y:S05]  /*a7e0*/  @!P0 BRA `(.L_x_5367) ;  /* 0x0000000400fc8947 */ /* 0x004fea0003800000 */
.L_x_5401:
[----:B------:R-:W-:Y:S05]  /*a7f0*/  @!P2 BRA `(.L_x_5368) ;  /* 0x000000000004a947 */ /* 0x000fea0003800000 */
[----:B---3--:R-:W-:Y:S01]  /*a800*/  BPT.TRAP 0x1 ;  /* 0x000000040000795c */ /* 0x008fe20000300000 */
.L_x_5368:
[----:B--2---:R-:W-:-:S04]  /*a810*/  VIADD R3, R8, 0x26840 ;  /* 0x0002684008037836 */ /* 0x004fc80000000000 */
[----:B------:R-:W-:-:S04]  /*a820*/  IMAD R5, R0, 0x8, R3 ;  /* 0x0000000800057824 */ /* 0x000fc800078e0203 */
[----:B------:R-:W2:Y:S02]  /*a830*/  SYNCS.PHASECHK.TRANS64.TRYWAIT P0, [R5+URZ], R4 ;  /* 0x00000004050075a7 */ /* 0x000ea4000800017f */
[----:B--2---:R-:W-:Y:S05]  /*a840*/  @!P0 BRA `(.L_x_5369) ;  /* 0x0000000400f88947 */ /* 0x004fea0003800000 */
.L_x_5402:
[----:B------:R-:W-:-:S07]  /*a850*/  IMAD R3, R6, 0x8, R3 ;  /* 0x0000000806037824 */ /* 0x000fce00078e0203 */
.L_x_5370:
[----:B----4-:R4:W1:Y:S02]  /*a860*/  SYNCS.PHASECHK.TRANS64.TRYWAIT P0, [R3+URZ], R2 ;  /* 0x00000002030075a7 */ /* 0x010864000800017f */
[----:B-1----:R-:W-:Y:S05]  /*a870*/  @!P0 NANOSLEEP.SYNCS 0x989680 ;  /* 0x009896800000895d */ /* 0x002fea0003900000 */
[----:B------:R-:W1:Y:S02]  /*a880*/  @!P0 SYNCS.PHASECHK.TRANS64 P0, [R3+URZ], R2 ;  /* 0x00000002030085a7 */ /* 0x000e64000800007f */
[----:B-1----:R-:W-:Y:S05]  /*a890*/  @!P0 BRA `(.L_x_5370) ;  /* 0xfffffffc00f08947 */ /* 0x002fea000383ffff */
.L_x_5237:
[----:B---3--:R-:W-:Y:S05]  /*a8a0*/  BSYNC B6 ;  /* 0x0000000000067941 */ /* 0x008fea0003800000 */
.L_x_5231:
[----:B------:R-:W-:Y:S05]  /*a8b0*/  EXIT ;  /* 0x000000000000794d */ /* 0x000fea0003800000 */
.L_x_5248:
[----:B------:R-:W-:Y:S02]  /*a8c0*/  IMAD.MOV.U32 R13, RZ, RZ, R16 ;  /* 0x000000ffff0d7224 */ /* 0x000fe400078e0010 */
[----:B------:R-:W-:Y:S02]  /*a8d0*/  IMAD.MOV.U32 R12, RZ, RZ, RZ ;  /* 0x000000ffff0c7224 */ /* 0x000fe400078e00ff */
[----:B------:R-:W-:Y:S02]  /*a8e0*/  IMAD.MOV.U32 R11, RZ, RZ, 0x1f ;  /* 0x0000001fff0b7424 */ /* 0x000fe400078e00ff */
[----:B------:R-:W-:-:S07]  /*a8f0*/  IMAD.MOV.U32 R15, RZ, RZ, -0x1 ;  /* 0xffffffffff0f7424 */ /* 0x000fce00078e00ff */
[----:B------:R-:W-:Y:S05]  /*a900*/  WARPSYNC.COLLECTIVE R15, `(.L_x_5371) ;  /* 0x000000000f087348 */ /* 0x000fea0003c00000 */
[----:B------:R1:W2:Y:S02]  /*a910*/  SHFL.IDX P6, R14, R13, R12, R11 ;  /* 0x0000000c0d0e7389 */ /* 0x0002a400000c000b */
[----:B-12---:R-:W-:Y:S01]  /*a920*/  ENDCOLLECTIVE ;  /* 0x000000000000791b */ /* 0x006fe20003800000 */
.L_x_5371:
[----:B------:R-:W-:Y:S05]  /*a930*/  BRA `(.L_x_5372) ;  /* 0xffffff6800f07947 */ /* 0x000fea000383ffff */
.L_x_5250:
[----:B--2---:R2:W3:Y:S02]  /*a940*/  SYNCS.PHASECHK.TRANS64.TRYWAIT P0, [R18+URZ+0x26800], R5 ;  /* 0x02680005120075a7 */ /* 0x0044e4000800017f */
[----:B---3--:R-:W-:Y:S05]  /*a950*/  @!P0 NANOSLEEP.SYNCS 0x989680 ;  /* 0x009896800000895d */ /* 0x008fea0003900000 */
[----:B------:R-:W3:Y:S02]  /*a960*/  @!P0 SYNCS.PHASECHK.TRANS64 P0, [R18+URZ+0x26800], R5 ;  /* 0x02680005120085a7 */ /* 0x000ee4000800007f */
[----:B---3--:R-:W-:Y:S05]  /*a970*/  @!P0 BRA `(.L_x_5250) ;  /* 0xfffffffc00f08947 */ /* 0x008fea000383ffff */
[----:B------:R-:W-:Y:S05]  /*a980*/  BRA `(.L_x_5249) ;  /* 0xffffff6c00187947 */ /* 0x000fea000383ffff */
.L_x_5255:
[----:B--2---:R-:W-:-:S04]  /*a990*/  IMAD.U32 R7, RZ, RZ, UR7 ;  /* 0x00000007ff077e24 */ /* 0x004fc8000f8e00ff */
[----:B------:R2:W3:Y:S03]  /*a9a0*/  SYNCS.PHASECHK.TRANS64.TRYWAIT P0, [R7+URZ+0x26810], R16 ;  /* 0x02681010070075a7 */ /* 0x0004e6000800017f */
[----:B---3--:R-:W-:Y:S05]  /*a9b0*/  @!P0 NANOSLEEP.SYNCS 0x989680 ;  /* 0x009896800000895d */ /* 0x008fea0003900000 */
[----:B------:R-:W3:Y:S02]  /*a9c0*/  @!P0 SYNCS.PHASECHK.TRANS64 P0, [R7+URZ+0x26810], R16 ;  /* 0x02681010070085a7 */ /* 0x000ee4000800007f */
[----:B---3--:R-:W-:Y:S05]  /*a9d0*/  @!P0 BRA `(.L_x_5255) ;  /* 0xfffffffc00ec8947 */ /* 0x008fea000383ffff */
[----:B------:R-:W-:Y:S05]  /*a9e0*/  BRA `(.L_x_5254) ;  /* 0xffffff74006c7947 */ /* 0x000fea000383ffff */
.L_x_5259:
[----:B------:R-:W-:-:S04]  /*a9f0*/  IMAD.U32 R121, RZ, RZ, UR7 ;  /* 0x00000007ff797e24 */ /* 0x000fc8000f8e00ff */
[----:B------:R1:W1:Y:S03]  /*aa00*/  SYNCS.PHASECHK.TRANS64.TRYWAIT P0, [R121+URZ+0x26830], R16 ;  /* 0x02683010790075a7 */ /* 0x000266000800017f */
[----:B-1----:R-:W-:Y:S05]  /*aa10*/  @!P0 NANOSLEEP.SYNCS 0x989680 ;  /* 0x009896800000895d */ /* 0x002fea0003900000 */
[----:B------:R-:W1:Y:S02]  /*aa20*/  @!P0 SYNCS.PHASECHK.TRANS64 P0, [R121+URZ+0x26830], R16 ;  /* 0x02683010790085a7 */ /* 0x000e64000800007f */
[----:B-1----:R-:W-:Y:S05]  /*aa30*/  @!P0 BRA `(.L_x_5259) ;  /* 0xfffffffc00ec8947 */ /* 0x002fea000383ffff */
[----:B------:R-:W-:Y:S05]  /*aa40*/  BRA `(.L_x_5258) ;  /* 0xffffff7800747947 */ /* 0x000fea000383ffff */
.L_x_5266:
[----:B------:R-:W-:Y:S01]  /*aa50*/  BSSY B0, `(.L_x_5373) ;  /* 0x0000005000007945 */ /* 0x000fe20003800000 */
[----:B------:R-:W-:-:S07]  /*aa60*/  IMAD.MOV.U32 R15, RZ, RZ, -0x1 ;  /* 0xffffffffff0f7424 */ /* 0x000fce00078e00ff */
[----:B-1----:R-:W-:Y:S05]  /*aa70*/  WARPSYNC.COLLECTIVE R15, `(.L_x_5374) ;  /* 0x000000000f087348 */ /* 0x002fea0003c00000 */
[----:B------:R-:W-:Y:S01]  /*aa80*/  NOP ;  /* 0x0000000000007918 */ /* 0x000fe20000000000 */
[----:B-1----:R-:W-:Y:S01]  /*aa90*/  ENDCOLLECTIVE ;  /* 0x000000000000791b */ /* 0x002fe20003800000 */
.L_x_5374:
[----:B------:R-:W-:Y:S05]  /*aaa0*/  BSYNC B0 ;  /* 0x0000000000007941 */ /* 0x000fea0003800000 */
.L_x_5373:
[----:B------:R-:W-:Y:S05]  /*aab0*/  BRA `(.L_x_5375) ;  /* 0xffffffa400ec7947 */ /* 0x000fea000383ffff */
.L_x_5275:
[----:B------:R-:W-:Y:S01]  /*aac0*/  BSSY B0, `(.L_x_5376) ;  /* 0x0000005000007945 */ /* 0x000fe20003800000 */
[----:B------:R-:W-:-:S07]  /*aad0*/  IMAD.MOV.U32 R15, RZ, RZ, -0x1 ;  /* 0xffffffffff0f7424 */ /* 0x000fce00078e00ff */
[----:B-12---:R-:W-:Y:S05]  /*aae0*/  WARPSYNC.COLLECTIVE R15, `(.L_x_5377) ;  /* 0x000000000f087348 */ /* 0x006fea0003c00000 */
[----:B------:R-:W-:Y:S01]  /*aaf0*/  NOP ;  /* 0x0000000000007918 */ /* 0x000fe20000000000 */
[----:B-12---:R-:W-:Y:S01]  /*ab00*/  ENDCOLLECTIVE ;  /* 0x000000000000791b */ /* 0x006fe20003800000 */
.L_x_5377:
[----:B------:R-:W-:Y:S05]  /*ab10*/  BSYNC B0 ;  /* 0x0000000000007941 */ /* 0x000fea0003800000 */
.L_x_5376:
[----:B------:R-:W-:Y:S05]  /*ab20*/  BRA `(.L_x_5378) ;  /* 0xffffffa800e07947 */ /* 0x000fea000383ffff */
.L_x_5292:
[----:B------:R-:W-:Y:S01]  /*ab30*/  BSSY B0, `(.L_x_5379) ;  /* 0x0000005000007945 */ /* 0x000fe20003800000 */
[----:B------:R-:W-:-:S07]  /*ab40*/  IMAD.MOV.U32 R15, RZ, RZ, -0x1 ;  /* 0xffffffffff0f7424 */ /* 0x000fce00078e00ff */
[----:B------:R-:W-:Y:S05]  /*ab50*/  WARPSYNC.COLLECTIVE R15, `(.L_x_5380) ;  /* 0x000000000f087348 */ /* 0x000fea0003c00000 */
[----:B------:R-:W-:Y:S01]  /*ab60*/  NOP ;  /* 0x0000000000007918 */ /* 0x000fe20000000000 */
[----:B------:R-:W-:Y:S01]  /*ab70*/  ENDCOLLECTIVE ;  /* 0x000000000000791b */ /* 0x000fe20003800000 */
.L_x_5380:
[----:B------:R-:W-:Y:S05]  /*ab80*/  BSYNC B0 ;  /* 0x0000000000007941 */ /* 0x000fea0003800000 */
.L_x_5379:
[----:B------:R-:W-:Y:S05]  /*ab90*/  BRA `(.L_x_5381) ;  /* 0xffffffb800287947 */ /* 0x000fea000383ffff */
.L_x_5305:
[----:B------:R-:W-:Y:S01]  /*aba0*/  BSSY B0, `(.L_x_5382) ;  /* 0x0000005000007945 */ /* 0x000fe20003800000 */
[----:B------:R-:W-:-:S07]  /*abb0*/  IMAD.MOV.U32 R15, RZ, RZ, -0x1 ;  /* 0xffffffffff0f7424 */ /* 0x000fce00078e00ff */
[----:B------:R-:W-:Y:S05]  /*abc0*/  WARPSYNC.COLLECTIVE R15, `(.L_x_5383) ;  /* 0x000000000f087348 */ /* 0x000fea0003c00000 */
[----:B------:R-:W-:Y:S01]  /*abd0*/  NOP ;  /* 0x0000000000007918 */ /* 0x000fe20000000000 */
[----:B------:R-:W-:Y:S01]  /*abe0*/  ENDCOLLECTIVE ;  /* 0x000000000000791b */ /* 0x000fe20003800000 */
.L_x_5383:
[----:B------:R-:W-:Y:S05]  /*abf0*/  BSYNC B0 ;  /* 0x0000000000007941 */ /* 0x000fea0003800000 */
.L_x_5382:
[----:B------:R-:W-:Y:S05]  /*ac00*/  BRA `(.L_x_5384) ;  /* 0xffffffbc00bc7947 */ /* 0x000fea000383ffff */
.L_x_5317:
[----:B------:R-:W-:Y:S01]  /*ac10*/  BSSY B0, `(.L_x_5385) ;  /* 0x0000005000007945 */ /* 0x000fe20003800000 */
[----:B------:R-:W-:-:S07]  /*ac20*/  IMAD.MOV.U32 R15, RZ, RZ, -0x1 ;  /* 0xffffffffff0f7424 */ /* 0x000fce00078e00ff */
[----:B------:R-:W-:Y:S05]  /*ac30*/  WARPSYNC.COLLECTIVE R15, `(.L_x_5386) ;  /* 0x000000000f087348 */ /* 0x000fea0003c00000 */
[----:B------:R-:W-:Y:S01]  /*ac40*/  NOP ;  /* 0x0000000000007918 */ /* 0x000fe20000000000 */
[----:B------:R-:W-:Y:S01]  /*ac50*/  ENDCOLLECTIVE ;  /* 0x000000000000791b */ /* 0x000fe20003800000 */
.L_x_5386:
[----:B------:R-:W-:Y:S05]  /*ac60*/  BSYNC B0 ;  /* 0x0000000000007941 */ /* 0x000fea0003800000 */
.L_x_5385:
[----:B------:R-:W-:Y:S05]  /*ac70*/  BRA `(.L_x_5387) ;  /* 0xffffffc000e47947 */ /* 0x000fea000383ffff */
.L_x_5345:
[----:B-1----:R1:W2:Y:S02]  /*ac80*/  SYNCS.PHASECHK.TRANS64.TRYWAIT P0, [R15+URZ+0x26820], R0 ;  /* 0x026820000f0075a7 */ /* 0x0022a4000800017f */
[----:B--2---:R-:W-:Y:S05]  /*ac90*/  @!P0 NANOSLEEP.SYNCS 0x989680 ;  /* 0x009896800000895d */ /* 0x004fea0003900000 */
[----:B------:R-:W2:Y:S02]  /*aca0*/  @!P0 SYNCS.PHASECHK.TRANS64 P0, [R15+URZ+0x26820], R0 ;  /* 0x026820000f0085a7 */ /* 0x000ea4000800007f */
[----:B--2---:R-:W-:Y:S05]  /*acb0*/  @!P0 BRA `(.L_x_5345) ;  /* 0xfffffffc00f08947 */ /* 0x004fea000383ffff */
[----:B------:R-:W-:Y:S05]  /*acc0*/  BRA `(.L_x_5388) ;  /* 0xffffffd800547947 */ /* 0x000fea000383ffff */
.L_x_5349:
[----:B--2---:R2:W3:Y:S02]  /*acd0*/  SYNCS.PHASECHK.TRANS64.TRYWAIT P1, [R15+URZ+0x26840], R18 ;  /* 0x026840120f0075a7 */ /* 0x0044e4000802017f */
[----:B---3--:R-:W-:Y:S05]  /*ace0*/  @!P1 NANOSLEEP.SYNCS 0x989680 ;  /* 0x009896800000995d */ /* 0x008fea0003900000 */
[----:B------:R-:W3:Y:S02]  /*acf0*/  @!P1 SYNCS.PHASECHK.TRANS64 P1, [R15+URZ+0x26840], R18 ;  /* 0x026840120f0095a7 */ /* 0x000ee4000802007f */
[----:B---3--:R-:W-:Y:S05]  /*ad00*/  @!P1 BRA `(.L_x_5349) ;  /* 0xfffffffc00f09947 */ /* 0x008fea000383ffff */
[----:B------:R-:W-:Y:S05]  /*ad10*/  BRA `(.L_x_5389) ;  /* 0xffffffe000847947 */ /* 0x000fea000383ffff */
.L_x_5351:
[----:B-1----:R1:W3:Y:S02]  /*ad20*/  SYNCS.PHASECHK.TRANS64.TRYWAIT P1, [R15+URZ+0x26828], R18 ;  /* 0x026828120f0075a7 */ /* 0x0022e4000802017f */
[----:B---3--:R-:W-:Y:S05]  /*ad30*/  @!P1 NANOSLEEP.SYNCS 0x989680 ;  /* 0x009896800000995d */ /* 0x008fea0003900000 */
[----:B------:R-:W3:Y:S02]  /*ad40*/  @!P1 SYNCS.PHASECHK.TRANS64 P1, [R15+URZ+0x26828], R18 ;  /* 0x026828120f0095a7 */ /* 0x000ee4000802007f */
[----:B---3--:R-:W-:Y:S05]  /*ad50*/  @!P1 BRA `(.L_x_5351) ;  /* 0xfffffffc00f09947 */ /* 0x008fea000383ffff */
[----:B------:R-:W-:Y:S05]  /*ad60*/  BRA `(.L_x_5390) ;  /* 0xffffffe400407947 */ /* 0x000fea000383ffff */
.L_x_5353:
[----:B---3--:R3:W4:Y:S02]  /*ad70*/  SYNCS.PHASECHK.TRANS64.TRYWAIT P1, [R15+URZ+0x26848], R18 ;  /* 0x026848120f0075a7 */ /* 0x008724000802017f */
[----:B----4-:R-:W-:Y:S05]  /*ad80*/  @!P1 NANOSLEEP.SYNCS 0x989680 ;  /* 0x009896800000995d */ /* 0x010fea0003900000 */
[----:B------:R-:W4:Y:S02]  /*ad90*/  @!P1 SYNCS.PHASECHK.TRANS64 P1, [R15+URZ+0x26848], R18 ;  /* 0x026848120f0095a7 */ /* 0x000f24000802007f */
[----:B----4-:R-:W-:Y:S05]  /*ada0*/  @!P1 BRA `(.L_x_5353) ;  /* 0xfffffffc00f09947 */ /* 0x010fea000383ffff */
[----:B------:R-:W-:Y:S05]  /*adb0*/  BRA `(.L_x_5391) ;  /* 0xffffffe400fc7947 */ /* 0x000fea000383ffff */
.L_x_5355:
[----:B------:R-:W-:-:S07]  /*adc0*/  SHF.L.U32 R4, R10, 0x1f, RZ ;  /* 0x0000001f0a047819 */ /* 0x000fce00000006ff */
.L_x_5392:
[----:B----4-:R4:W1:Y:S02]  /*add0*/  SYNCS.PHASECHK.TRANS64.TRYWAIT P1, [R15+URZ+0x26820], R4 ;  /* 0x026820040f0075a7 */ /* 0x010864000802017f */
[----:B-1----:R-:W-:Y:S05]  /*ade0*/  @!P1 NANOSLEEP.SYNCS 0x989680 ;  /* 0x009896800000995d */ /* 0x002fea0003900000 */
[----:B------:R-:W1:Y:S02]  /*adf0*/  @!P1 SYNCS.PHASECHK.TRANS64 P1, [R15+URZ+0x26820], R4 ;  /* 0x026820040f0095a7 */ /* 0x000e64000802007f */
[----:B-1----:R-:W-:Y:S05]  /*ae00*/  @!P1 BRA `(.L_x_5392) ;  /* 0xfffffffc00f09947 */ /* 0x002fea000383ffff */
[----:B------:R-:W-:Y:S05]  /*ae10*/  BRA `(.L_x_5393) ;  /* 0xffffffe8009c7947 */ /* 0x000fea000383ffff */
.L_x_5358:
[----:B----4-:R4:W1:Y:S02]  /*ae20*/  SYNCS.PHASECHK.TRANS64.TRYWAIT P1, [R15+URZ+0x26840], R12 ;  /* 0x0268400c0f0075a7 */ /* 0x010864000802017f */
[----:B-1----:R-:W-:Y:S05]  /*ae30*/  @!P1 NANOSLEEP.SYNCS 0x989680 ;  /* 0x009896800000995d */ /* 0x002fea0003900000 */
[----:B------:R-:W1:Y:S02]  /*ae40*/  @!P1 SYNCS.PHASECHK.TRANS64 P1, [R15+URZ+0x26840], R12 ;  /* 0x0268400c0f0095a7 */ /* 0x000e64000802007f */
[----:B-1----:R-:W-:Y:S05]  /*ae50*/  @!P1 BRA `(.L_x_5358) ;  /* 0xfffffffc00f09947 */ /* 0x002fea000383ffff */
[----:B------:R-:W-:Y:S05]  /*ae60*/  BRA `(.L_x_5394) ;  /* 0xffffffec00747947 */ /* 0x000fea000383ffff */
.L_x_5360:
[----:B-1----:R1:W2:Y:S02]  /*ae70*/  SYNCS.PHASECHK.TRANS64.TRYWAIT P1, [R15+URZ+0x26828], R12 ;  /* 0x0268280c0f0075a7 */ /* 0x0022a4000802017f */
[----:B--2---:R-:W-:Y:S05]  /*ae80*/  @!P1 NANOSLEEP.SYNCS 0x989680 ;  /* 0x009896800000995d */ /* 0x004fea0003900000 */
[----:B------:R-:W2:Y:S02]  /*ae90*/  @!P1 SYNCS.PHASECHK.TRANS64 P1, [R15+URZ+0x26828], R12 ;  /* 0x0268280c0f0095a7 */ /* 0x000ea4000802007f */
[----:B--2---:R-:W-:Y:S05]  /*aea0*/  @!P1 BRA `(.L_x_5360) ;  /* 0xfffffffc00f09947 */ /* 0x004fea000383ffff */
[----:B------:R-:W-:Y:S05]  /*aeb0*/  BRA `(.L_x_5395) ;  /* 0xfffffff000247947 */ /* 0x000fea000383ffff */
.L_x_5362:
[----:B------:R1:W1:Y:S02]  /*aec0*/  SYNCS.PHASECHK.TRANS64.TRYWAIT P0, [R3+URZ+0x26840], R0 ;  /* 0x02684000030075a7 */ /* 0x000264000800017f */
[----:B-1----:R-:W-:Y:S05]  /*aed0*/  @!P0 NANOSLEEP.SYNCS 0x989680 ;  /* 0x009896800000895d */ /* 0x002fea0003900000 */
[----:B------:R-:W1:Y:S02]  /*aee0*/  @!P0 SYNCS.PHASECHK.TRANS64 P0, [R3+URZ+0x26840], R0 ;  /* 0x02684000030085a7 */ /* 0x000e64000800007f */
[----:B-1----:R-:W-:Y:S05]  /*aef0*/  @!P0 BRA `(.L_x_5362) ;  /* 0xfffffffc00f08947 */ /* 0x002fea000383ffff */
[----:B------:R-:W-:Y:S05]  /*af00*/  BRA `(.L_x_5396) ;  /* 0xfffffff000f07947 */ /* 0x000fea000383ffff */
.L_x_5364:
[----:B------:R-:W-:Y:S01]  /*af10*/  BSSY B0, `(.L_x_5397) ;  /* 0x0000006000007945 */ /* 0x000fe20003800000 */
[----:B------:R-:W-:-:S07]  /*af20*/  IMAD.MOV.U32 R15, RZ, RZ, -0x1 ;  /* 0xffffffffff0f7424 */ /* 0x000fce00078e00ff */
[----:B---3--:R-:W-:Y:S05]  /*af30*/  WARPSYNC.COLLECTIVE R15, `(.L_x_5398) ;  /* 0x000000000f0c7348 */ /* 0x008fea0003c00000 */
[----:B------:R-:W-:Y:S02]  /*af40*/  ELECT P6, UR62, PT ;  /* 0x00000000003e782f */ /* 0x000fe400038c0000 */
[----:B------:R-:W-:Y:S01]  /*af50*/  MOV R14, UR62 ;  /* 0x0000003e000e7c02 */ /* 0x000fe20008000f00 */
[----:B---3--:R-:W-:Y:S10]  /*af60*/  ENDCOLLECTIVE ;  /* 0x000000000000791b */ /* 0x008ff40003800000 */
.L_x_5398:
[----:B------:R-:W-:Y:S05]  /*af70*/  BSYNC B0 ;  /* 0x0000000000007941 */ /* 0x000fea0003800000 */
.L_x_5397:
[----:B------:R-:W-:Y:S05]  /*af80*/  BRA `(.L_x_5399) ;  /* 0xfffffff400bc7947 */ /* 0x000fea000383ffff */
.L_x_5366:
[----:B-1----:R1:W2:Y:S02]  /*af90*/  SYNCS.PHASECHK.TRANS64.TRYWAIT P0, [R7+URZ], R4 ;  /* 0x00000004070075a7 */ /* 0x0022a4000800017f */
[----:B--2---:R-:W-:Y:S05]  /*afa0*/  @!P0 NANOSLEEP.SYNCS 0x989680 ;  /* 0x009896800000895d */ /* 0x004fea0003900000 */
[----:B------:R-:W2:Y:S02]  /*afb0*/  @!P0 SYNCS.PHASECHK.TRANS64 P0, [R7+URZ], R4 ;  /* 0x00000004070085a7 */ /* 0x000ea4000800007f */
[----:B--2---:R-:W-:Y:S05]  /*afc0*/  @!P0 BRA `(.L_x_5366) ;  /* 0xfffffffc00f08947 */ /* 0x004fea000383ffff */
[----:B------:R-:W-:Y:S05]  /*afd0*/  BRA `(.L_x_5400) ;  /* 0xfffffff400fc7947 */ /* 0x000fea000383ffff */
.L_x_5367:
[----:B--2---:R2:W4:Y:S02]  /*afe0*/  SYNCS.PHASECHK.TRANS64.TRYWAIT P0, [R3+URZ], R2 ;  /* 0x00000002030075a7 */ /* 0x004524000800017f */
[----:B----4-:R-:W-:Y:S05]  /*aff0*/  @!P0 NANOSLEEP.SYNCS 0x989680 ;  /* 0x009896800000895d */ /* 0x010fea0003900000 */
[----:B------:R-:W4:Y:S02]  /*b000*/  @!P0 SYNCS.PHASECHK.TRANS64 P0, [R3+URZ], R2 ;  /* 0x00000002030085a7 */ /* 0x000f24000800007f */
[----:B----4-:R-:W-:Y:S05]  /*b010*/  @!P0 BRA `(.L_x_5367) ;  /* 0xfffffffc00f08947 */ /* 0x010fea000383ffff */
[----:B------:R-:W-:Y:S05]  /*b020*/  BRA `(.L_x_5401) ;  /* 0xfffffff400f07947 */ /* 0x000fea000383ffff */
.L_x_5369:
[----:B--2---:R2:W4:Y:S02]  /*b030*/  SYNCS.PHASECHK.TRANS64.TRYWAIT P0, [R5+URZ], R4 ;  /* 0x00000004050075a7 */ /* 0x004524000800017f */
[----:B----4-:R-:W-:Y:S05]  /*b040*/  @!P0 NANOSLEEP.SYNCS 0x989680 ;  /* 0x009896800000895d */ /* 0x010fea0003900000 */
[----:B------:R-:W4:Y:S02]  /*b050*/  @!P0 SYNCS.PHASECHK.TRANS64 P0, [R5+URZ], R4 ;  /* 0x00000004050085a7 */ /* 0x000f24000800007f */
[----:B----4-:R-:W-:Y:S05]  /*b060*/  @!P0 BRA `(.L_x_5369) ;  /* 0xfffffffc00f08947 */ /* 0x010fea000383ffff */
[----:B------:R-:W-:Y:S05]  /*b070*/  BRA `(.L_x_5402) ;  /* 0xfffffff400f47947 */ /* 0x000fea000383ffff */
.L_x_5403:
        /* <DEDUP_REMOVED lines=16> */
.L_x_6592:


//--------------------- .text._ZN7cutlass13device_kernelIN5flash11enable_sm90INS1_16FlashAttnBwdSm90INS1_25CollectiveMainloopBwdSm90ILi2ELi2ELi2EN4cute5tupleIJNS5_1CILi1EEES8_S8_EEENS6_IJNS7_ILi64EEENS7_ILi128EEENS7_ILi96EEEEEENS_6half_tEfNS_4arch4Sm90ELb1ELb0ELb0ELb0ELb0ELb1ELb0ELb0ELi2ELi1ELi2ELi1ELb1EEENS1_21CollectiveEpilogueBwdISD_SE_SG_Li256ELb0ELb0ELi1EEENS1_25SingleTileBwdLPTSchedulerILb0ELi128ELb0EEEEEEEEEvNT_6ParamsE --------------------------
	.section	.text._ZN7cutlass13device_kernelIN5flash11enable_sm90INS1_16FlashAttnBwdSm90INS1_25CollectiveMainloopBwdSm90ILi2ELi2ELi2EN4cute5tupleIJNS5_1CILi1EEES8_S8_EEENS6_IJNS7_ILi64EEENS7_ILi128EEENS7_ILi96EEEEEENS_6half_tEfNS_4arch4Sm90ELb1ELb0ELb0ELb0ELb0ELb1ELb0ELb0ELi2ELi1ELi2ELi1ELb1EEENS1_21CollectiveEpilogueBwdISD_SE_SG_Li256ELb0ELb0ELi1EEENS1_25SingleTileBwdLPTSchedulerILb0ELi128ELb0EEEEEEEEEvNT_6ParamsE,"ax",@progbits
	.align	128
.text._ZN7cutlass13device_kernelIN5flash11enable_sm90INS1_16FlashAttnBwdSm90INS1_25CollectiveMainloopBwdSm90ILi2ELi2ELi2EN4cute5tupleIJNS5_1CILi1EEES8_S8_EEENS6_IJNS7_ILi64EEENS7_ILi128EEENS7_ILi96EEEEEENS_6half_tEfNS_4arch4Sm90ELb1ELb0ELb0ELb0ELb0ELb1ELb0ELb0ELi2ELi1ELi2ELi1ELb1EEENS1_21CollectiveEpilogueBwdISD_SE_SG_Li256ELb0ELb0ELi1EEENS1_25SingleTileBwdLPTSchedulerILb0ELi128ELb0EEEEEEEEEvNT_6ParamsE:
        .type           _ZN7cutlass13device_kernelIN5flash11enable_sm90INS1_16FlashAttnBwdSm90INS1_25CollectiveMainloopBwdSm90ILi2ELi2ELi2EN4cute5tupleIJNS5_1CILi1EEES8_S8_EEENS6_IJNS7_ILi64EEENS7_ILi128EEENS7_ILi96EEEEEENS_6half_tEfNS_4arch4Sm90ELb1ELb0ELb0ELb0ELb0ELb1ELb0ELb0ELi2ELi1ELi2ELi1ELb1EEENS1_21CollectiveEpilogueBwdISD_SE_SG_Li256ELb0ELb0ELi1EEENS1_25SingleTileBwdLPTSchedulerILb0ELi128ELb0EEEEEEEEEvNT_6ParamsE,@function
        .size           _ZN7cutlass13device_kernelIN5flash11enable_sm90INS1_16FlashAttnBwdSm90INS1_25CollectiveMainloopBwdSm90ILi2ELi2ELi2EN4cute5tupleIJNS5_1CILi1EEES8_S8_EEENS6_IJNS7_ILi64EEENS7_ILi128EEENS7_ILi96EEEEEENS_6half_tEfNS_4arch4Sm90ELb1ELb0ELb0ELb0ELb0ELb1ELb0ELb0ELi2ELi1ELi2ELi1ELb1EEENS1_21CollectiveEpilogueBwdISD_SE_SG_Li256ELb0ELb0ELi1EEENS1_25SingleTileBwdLPTSchedulerILb0ELi128ELb0EEEEEEEEEvNT_6ParamsE,(.L_x_6593 - _ZN7cutlass13device_kernelIN5flash11enable_sm90INS1_16FlashAttnBwdSm90INS1_25CollectiveMainloopBwdSm90ILi2ELi2ELi2EN4cute5tupleIJNS5_1CILi1EEES8_S8_EEENS6_IJNS7_ILi64EEENS7_ILi128EEENS7_ILi96EEEEEENS_6half_tEfNS_4arch4Sm90ELb1ELb0ELb0ELb0ELb0ELb1ELb0ELb0ELi2ELi1ELi2ELi1ELb1EEENS1_21CollectiveEpilogueBwdISD_SE_SG_Li256ELb0ELb0ELi1EEENS1_25SingleTileBwdLPTSchedulerILb0ELi128ELb0EEEEEEEEEvNT_6ParamsE)
        .other          _ZN7cutlass13device_kernelIN5flash11enable_sm90INS1_16FlashAttnBwdSm90INS1_25CollectiveMainloopBwdSm90ILi2ELi2ELi2EN4cute5tupleIJNS5_1CILi1EEES8_S8_EEENS6_IJNS7_ILi64EEENS7_ILi128EEENS7_ILi96EEEEEENS_6half_tEfNS_4arch4Sm90ELb1ELb0ELb0ELb0ELb0ELb1ELb0ELb0ELi2ELi1ELi2ELi1ELb1EEENS1_21CollectiveEpilogueBwdISD_SE_SG_Li256ELb0ELb0ELi1EEENS1_25SingleTileBwdLPTSchedulerILb0ELi128ELb0EEEEEEEEEvNT_6ParamsE,@"STO_CUDA_ENTRY STV_DEFAULT"
_ZN7cutlass13device_kernelIN5flash11enable_sm90INS1_16FlashAttnBwdSm90INS1_25CollectiveMainloopBwdSm90ILi2ELi2ELi2EN4cute5tupleIJNS5_1CILi1EEES8_S8_EEENS6_IJNS7_ILi64EEENS7_ILi128EEENS7_ILi96EEEEEENS_6half_tEfNS_4arch4Sm90ELb1ELb0ELb0ELb0ELb0ELb1ELb0ELb0ELi2ELi1ELi2ELi1ELb1EEENS1_21CollectiveEpilogueBwdISD_SE_SG_Li256ELb0ELb0ELi1EEENS1_25SingleTileBwdLPTSchedulerILb0ELi128ELb0EEEEEEEEEvNT_6ParamsE:
        /* <DEDUP_REMOVED lines=30> */
.L_x_5405:
[----:B------:R-:W-:Y:S05]  /*01e0*/  BSYNC B0 ;  /* 0x0000000000007941 */ /* 0x000fea0003800000 */
.L_x_5404:
        /* <DEDUP_REMOVED lines=37> */
.L_x_5406:
        /* <DEDUP_REMOVED lines=22> */
.L_x_5407:
[----:B------:R-:W-:Y:S01]  /*05a0*/  PLOP3.LUT P0, PT, PT, PT, UP0, 0x80, 0x0 ;  /* 0x000000000000781c */ /* 0x000fe20003f0f008 */
[----:B------:R-:W-:Y:S01]  /*05b0*/  NOP ;  /* 0x0000000000007918 */ /* 0x000fe20000000000 */
[----:B-12-4-:R-:W-:Y:S11]  /*05c0*/  BAR.SYNC.DEFER_BLOCKING 0x0 ;  /* 0x0000000000007b1d */ /* 0x016ff60000010000 */
[----:B------:R-:W-:Y:S05]  /*05d0*/  @!P0 BRA `(.L_x_5408) ;  /* 0x00000054009c8947 */ /* 0x000fea0003800000 */
.L_x_5409:
        /* <DEDUP_REMOVED lines=32> */
.L_x_5410:
[----:B------:R-:W-:Y:S01]  /*07e0*/  ULDC UR7, c[0x0][0xb44] ;  /* 0x0002d10000077ab9 */ /* 0x000fe20000000800 */
[----:B------:R-:W-:Y:S01]  /*07f0*/  UMOV UR37, UR10 ;  /* 0x0000000a00257c82 */ /* 0x000fe20008000000 */
[----:B------:R-:W-:-:S11]  /*0800*/  UISETP.NE.AND UP0, UPT, UR7, 0x1, UPT ;  /* 0x000000010700788c */ /* 0x000fd6000bf05270 */
[----:B------:R-:W-:Y:S02]  /*0810*/  @UP0 ULDC.64 UR8, c[0x0][0xb48] ;  /* 0x0002d20000080ab9 */ /* 0x000fe40000000a00 */
[----:B------:R-:W-:-:S04]  /*0820*/  UIMAD.WIDE.U32 UR4, UR10, UR8, URZ ;  /* 0x000000080a0472a5 */ /* 0x000fc8000f8e003f */
[----:B------:R-:W-:-:S04]  /*0830*/  @UP0 USHF.R.U32.HI UR37, URZ, UR9, UR5 ;  /* 0x000000093f250299 */ /* 0x000fc80008011605 */
[----:B------:R-:W-:-:S12]  /*0840*/  UIMAD UR4, UR37, UR7, URZ ;  /* 0x00000007250472a4 */ /* 0x000fd8000f8e023f */
.L_x_5411:
        /* <DEDUP_REMOVED lines=101> */
.L_x_5414:
        /* <DEDUP_REMOVED lines=15> */
.L_x_5413:
        /* <DEDUP_REMOVED lines=22> */
.L_x_5416:
        /* <DEDUP_REMOVED lines=15> */
.L_x_5415:
[----:B------:R-:W-:Y:S01]  /*11e0*/  SHF.R.S32.HI R23, RZ, 0x1f, R22 ;  /* 0x0000001fff177819 */ /* 0x000fe20000011416 */
[----:B------:R-:W-:-:S03]  /*11f0*/  UMOV UR4, 0xffffffff ;  /* 0xffffffff00047882 */ /* 0x000fc60000000000 */
[----:B------:R-:W-:-:S04]  /*1200*/  LEA.HI R0, R23, R22, RZ, 0x7 ;  /* 0x0000001617007211 */ /* 0x000fc800078f38ff */
[----:B------:R-:W-:Y:S01]  /*1210*/  SHF.R.S32.HI R19, RZ, 0x7, R0 ;  /* 0x00000007ff137819 */ /* 0x000fe20000011400 */
[----:B------:R-:W-:Y:S06]  /*1220*/  BRA.DIV UR4, `(.L_x_5417) ;  /* 0x00000082042c7947 */ /* 0x000fec000b800000 */
[----:B------:R1:W2:Y:S02]  /*1230*/  SHFL.IDX PT, R14, R19, RZ, 0x1f ;  /* 0x00001fff130e7589 */ /* 0x0002a400000e0000 */
.L_x_5504:
        /* <DEDUP_REMOVED lines=15> */
.L_x_5418:
        /* <DEDUP_REMOVED lines=19> */
.L_x_5420:
        /* <DEDUP_REMOVED lines=39> */
[--C-:B------:R-:W-:Y:S01]  /*16d0*/  SHF.R.S32.HI R3, RZ, 0x2, R26.reuse ;  /* 0x00000002ff037819 */ /* 0x100fe2000001141a */
[----:B------:R-:W2:Y:S01]  /*16e0*/  LDSM.16.M88.4 R184, [R5+0x6000] ;  /* 0x0060000005b8783b */ /* 0x000ea20000000200 */
[----:B------:R-:W-:Y:S02]  /*16f0*/  SHF.R.S32.HI R26, RZ, 0x1f, R26 ;  /* 0x0000001fff1a7819 */ /* 0x000fe4000001141a */
[----:B------:R-:W-:Y:S02]  /*1700*/  CS2R R70, SRZ ;  /* 0x0000000000467805 */ /* 0x000fe4000001ff00 */
[----:B------:R-:W-:Y:S01]  /*1710*/  SHF.R.S32.HI R25, RZ, 0x5, R25 ;  /* 0x00000005ff197819 */ /* 0x000fe20000011419 */
[----:B------:R-:W-:Y:S01]  /*1720*/  IMAD.U32 R6, RZ, RZ, UR4 ;  /* 0x00000004ff067e24 */ /* 0x000fe2000f8e00ff */
[----:B------:R-:W-:Y:S01]  /*1730*/  LEA.HI R22, R23, R22, RZ, 0x3 ;  /* 0x0000001617167211 */ /* 0x000fe200078f18ff */
[----:B------:R-:W3:Y:S01]  /*1740*/  LDSM.16.M88.4 R188, [R5+0x8000] ;  /* 0x0080000005bc783b */ /* 0x000ee20000000200 */
[----:B------:R-:W-:Y:S01]  /*1750*/  LOP3.LUT R7, R0, 0x30, R7, 0xf8, !PT ;  /* 0x0000003000077812 */ /* 0x000fe200078ef807 */
[----:B------:R-:W-:Y:S01]  /*1760*/  IMAD R25, R25, -0x10, R6 ;  /* 0xfffffff019197824 */ /* 0x000fe200078e0206 */
[----:B------:R-:W-:Y:S01]  /*1770*/  LEA.HI R26, R26, R3, RZ, 0x3 ;  /* 0x000000031a1a7211 */ /* 0x000fe200078f18ff */
[----:B------:R4:W2:Y:S01]  /*1780*/  LDSM.16.M88.4 R192, [R5+0xa000] ;  /* 0x00a0000005c0783b */ /* 0x0008a20000000200 */
[----:B------:R-:W-:-:S02]  /*1790*/  LOP3.LUT R7, R7, 0x8, R22, 0xf8, !PT ;  /* 0x0000000807077812 */ /* 0x000fc400078ef816 */
[----:B------:R-:W-:Y:S02]  /*17a0*/  CS2R R68, SRZ ;  /* 0x0000000000447805 */ /* 0x000fe4000001ff00 */
[----:B------:R-:W-:Y:S02]  /*17b0*/  SHF.R.U32.HI R0, RZ, 0x3, R0 ;  /* 0x00000003ff007819 */ /* 0x000fe40000011600 */
[----:B------:R-:W-:Y:S02]  /*17c0*/  CS2R R66, SRZ ;  /* 0x0000000000427805 */ /* 0x000fe4000001ff00 */
[----:B------:R-:W-:Y:S02]  /*17d0*/  LOP3.LUT R26, R26, 0xfffffff8, RZ, 0xc0, !PT ;  /* 0xfffffff81a1a7812 */ /* 0x000fe400078ec0ff */
[----:B------:R-:W-:Y:S02]  /*17e0*/  CS2R R64, SRZ ;  /* 0x0000000000407805 */ /* 0x000fe4000001ff00 */
[----:B------:R-:W-:-:S02]  /*17f0*/  LOP3.LUT R0, R7, R0, RZ, 0x3c, !PT ;  /* 0x0000000007007212 */ /* 0x000fc400078e3cff */
[----:B------:R-:W-:Y:S02]  /*1800*/  CS2R R62, SRZ ;  /* 0x00000000003e7805 */ /* 0x000fe4000001ff00 */
[----:B------:R-:W-:Y:S01]  /*1810*/  IADD3 R25, R25, R26, -R3 ;  /* 0x0000001a19197210 */ /* 0x000fe20007ffe803 */
[C---:B------:R-:W-:Y:S01]  /*1820*/  IMAD R3, R19.reuse, 0x8, R4 ;  /* 0x0000000813037824 */ /* 0x040fe200078e0204 */
[----:B------:R-:W-:Y:S02]  /*1830*/  LEA.HI R6, R19, R19, RZ, 0x1 ;  /* 0x0000001313067211 */ /* 0x000fe400078f08ff */
[----:B------:R-:W-:Y:S02]  /*1840*/  CS2R R60, SRZ ;  /* 0x00000000003c7805 */ /* 0x000fe4000001ff00 */
[----:B------:R-:W-:Y:S01]  /*1850*/  CS2R R58, SRZ ;  /* 0x00000000003a7805 */ /* 0x000fe2000001ff00 */
[----:B------:R-:W-:Y:S01]  /*1860*/  IMAD.U32 R3, R3, 0x200, R0 ;  /* 0x0000020003037824 */ /* 0x000fe200078e0000 */
[----:B------:R-:W-:Y:S01]  /*1870*/  LOP3.LUT R6, R6, 0xfffffffe, RZ, 0xc0, !PT ;  /* 0xfffffffe06067812 */ /* 0x000fe200078ec0ff */
[----:B------:R-:W-:Y:S01]  /*1880*/  IMAD.MOV.U32 R0, RZ, RZ, 0x20 ;  /* 0x00000020ff007424 */ /* 0x000fe200078e00ff */
[----:B------:R-:W-:-:S02]  /*1890*/  CS2R R56, SRZ ;  /* 0x0000000000387805 */ /* 0x000fc4000001ff00 */
[----:B------:R-:W-:Y:S02]  /*18a0*/  CS2R R54, SRZ ;  /* 0x0000000000367805 */ /* 0x000fe4000001ff00 */
[----:B------:R-:W-:Y:S01]  /*18b0*/  CS2R R52, SRZ ;  /* 0x0000000000347805 */ /* 0x000fe2000001ff00 */
[C---:B------:R-:W-:Y:S01]  /*18c0*/  IMAD.IADD R4, R19.reuse, 0x1, -R6 ;  /* 0x0000000113047824 */ /* 0x040fe200078e0a06 */
[----:B------:R-:W-:Y:S01]  /*18d0*/  SEL R0, R0, 0xffffffe0, !P0 ;  /* 0xffffffe000007807 */ /* 0x000fe20004000000 */
[----:B-1----:R-:W-:Y:S01]  /*18e0*/  IMAD R19, R19, 0x300, R24 ;  /* 0x0000030013137824 */ /* 0x002fe200078e0218 */
[----:B------:R-:W-:Y:S01]  /*18f0*/  CS2R R50, SRZ ;  /* 0x0000000000327805 */ /* 0x000fe2000001ff00 */
[----:B------:R-:W-:Y:S01]  /*1900*/  IMAD R4, R4, -0x40, R25 ;  /* 0xffffffc004047824 */ /* 0x000fe200078e0219 */
[----:B------:R-:W-:Y:S01]  /*1910*/  CS2R R48, SRZ ;  /* 0x0000000000307805 */ /* 0x000fe2000001ff00 */
[----:B------:R-:W-:Y:S01]  /*1920*/  IMAD.IADD R0, R5, 0x1, R0 ;  /* 0x0000000105007824 */ /* 0x000fe200078e0200 */
[----:B------:R-:W-:Y:S01]  /*1930*/  CS2R R46, SRZ ;  /* 0x00000000002e7805 */ /* 0x000fe2000001ff00 */
[----:B----4-:R-:W-:Y:S01]  /*1940*/  IMAD.SHL.U32 R5, R19, 0x4, RZ ;  /* 0x0000000413057824 */ /* 0x010fe200078e00ff */
[----:B------:R-:W-:-:S02]  /*1950*/  CS2R R44, SRZ ;  /* 0x00000000002c7805 */ /* 0x000fc4000001ff00 */
[----:B------:R-:W-:Y:S01]  /*1960*/  CS2R R42, SRZ ;  /* 0x00000000002a7805 */ /* 0x000fe2000001ff00 */
[----:B------:R-:W1:Y:S01]  /*1970*/  LDSM.16.M88.4 R196, [R0+0x6000] ;  /* 0x0060000000c4783b */ /* 0x000e620000000200 */
[----:B------:R-:W-:Y:S02]  /*1980*/  CS2R R40, SRZ ;  /* 0x0000000000287805 */ /* 0x000fe4000001ff00 */
[----:B------:R-:W-:Y:S02]  /*1990*/  CS2R R38, SRZ ;  /* 0x0000000000267805 */ /* 0x000fe4000001ff00 */
[----:B------:R-:W-:Y:S01]  /*19a0*/  CS2R R36, SRZ ;  /* 0x0000000000247805 */ /* 0x000fe2000001ff00 */
[----:B------:R-:W4:Y:S01]  /*19b0*/  LDSM.16.M88.4 R200, [R0+0x8000] ;  /* 0x0080000000c8783b */ /* 0x000f220000000200 */
[----:B------:R-:W-:Y:S02]  /*19c0*/  CS2R R34, SRZ ;  /* 0x0000000000227805 */ /* 0x000fe4000001ff00 */
[----:B------:R-:W-:-:S02]  /*19d0*/  CS2R R32, SRZ ;  /* 0x0000000000207805 */ /* 0x000fc4000001ff00 */
[----:B------:R-:W-:Y:S01]  /*19e0*/  CS2R R30, SRZ ;  /* 0x00000000001e7805 */ /* 0x000fe2000001ff00 */
[----:B------:R5:W1:Y:S01]  /*19f0*/  LDSM.16.M88.4 R204, [R0+0xa000] ;  /* 0x00a0000000cc783b */ /* 0x000a620000000200 */
        /* <DEDUP_REMOVED lines=27> */
[----:B-----5:R-:W-:Y:S01]  /*1bb0*/  IMAD R0, R5, 0x4, R2 ;  /* 0x0000000405007824 */ /* 0x020fe200078e0202 */
[----:B------:R-:W-:Y:S01]  /*1bc0*/  ULOP3.LUT UR11, UR38, 0x1, URZ, 0xfc, !UPT ;  /* 0x00000001260b7892 */ /* 0x000fe2000f8efc3f */
[----:B------:R-:W-:Y:S01]  /*1bd0*/  UMOV UR9, URZ ;  /* 0x0000003f00097c82 */ /* 0x000fe20008000000 */
[----:B------:R-:W-:Y:S01]  /*1be0*/  UMOV UR4, URZ ;  /* 0x0000003f00047c82 */ /* 0x000fe20008000000 */
[----:B------:R-:W-:Y:S01]  /*1bf0*/  ULDC UR5, c[0x0][0x280] ;  /* 0x0000a00000057ab9 */ /* 0x000fe20000000800 */
[----:B-1234-:R-:W-:-:S08]  /*1c00*/  ULDC UR6, c[0x0][0x744] ;  /* 0x0001d10000067ab9 */ /* 0x01efd00000000800 */
.L_x_5431:
[----:B------:R-:W-:-:S06]  /*1c10*/  UISETP.NE.AND UP0, UPT, UR11, 0x3, UPT ;  /* 0x000000030b00788c */ /* 0x000fcc000bf05270 */
[----:B------:R-:W-:-:S13]  /*1c20*/  PLOP3.LUT P0, PT, PT, PT, UP0, 0x80, 0x0 ;  /* 0x000000000000781c */ /* 0x000fda0003f0f008 */
[----:B-1----:R-:W-:Y:S05]  /*1c30*/  @!P0 BRA `(.L_x_5421) ;  /* 0x0000000000048947 */ /* 0x002fea0003800000 */
[----:B------:R-:W-:Y:S01]  /*1c40*/  BPT.TRAP 0x1 ;  /* 0x000000040000795c */ /* 0x000fe20000300000 */
.L_x_5421:
[----:B------:R-:W-:Y:S01]  /*1c50*/  R2UR UR7, R2 ;  /* 0x00000000020772ca */ /* 0x000fe200000e0000 */
[----:B------:R-:W-:-:S05]  /*1c60*/  IMAD.U32 R6, RZ, RZ, UR9 ;  /* 0x00000009ff067e24 */ /* 0x000fca000f8e00ff */
[----:B------:R-:W-:-:S07]  /*1c70*/  SHF.L.U32 R6, R6, 0x1f, RZ ;  /* 0x0000001f06067819 */ /* 0x000fce00000006ff */
[----:B------:R-:W-:-:S09]  /*1c80*/  ULEA UR7, UR4, UR7, 0x3 ;  /* 0x0000000704077291 */ /* 0x000fd2000f8e183f */
[----:B------:R1:W2:Y:S01]  /*1c90*/  SYNCS.PHASECHK.TRANS64.TRYWAIT P1, [UR7+0x26810], R6 ;  /* 0x02681006ff0075a7 */ /* 0x0002a20008020147 */
[----:B------:R-:W-:Y:S05]  /*1ca0*/  @!P0 BRA `(.L_x_5422) ;  /* 0x0000000000048947 */ /* 0x000fea0003800000 */
[----:B------:R-:W-:Y:S01]  /*1cb0*/  BPT.TRAP 0x1 ;  /* 0x000000040000795c */ /* 0x000fe20000300000 */
.L_x_5422:
[----:B--2---:R-:W-:Y:S05]  /*1cc0*/  @P1 BRA `(.L_x_5423) ;  /* 0x0000000000081947 */ /* 0x004fea0003800000 */
[----:B------:R-:W2:Y:S02]  /*1cd0*/  SYNCS.PHASECHK.TRANS64.TRYWAIT P1, [UR7+0x26810], R6 ;  /* 0x02681006ff0075a7 */ /* 0x000ea40008020147 */
[----:B--2---:R-:W-:Y:S05]  /*1ce0*/  @!P1 BRA `(.L_x_5424) ;  /* 0x0000007400b09947 */ /* 0x004fea0003800000 */
.L_x_5423:
        /* <DEDUP_REMOVED lines=66> */
.L_x_5425:
[----:B------:R1:W1:Y:S01]  /*2110*/  SYNCS.PHASECHK.TRANS64.TRYWAIT P1, [UR7+0x26830], R6 ;  /* 0x02683006ff0075a7 */ /* 0x0002620008020147 */
[----:B------:R-:W-:Y:S05]  /*2120*/  @!P0 BRA `(.L_x_5426) ;  /* 0x0000000000048947 */ /* 0x000fea0003800000 */
[----:B------:R-:W-:Y:S01]  /*2130*/  BPT.TRAP 0x1 ;  /* 0x000000040000795c */ /* 0x000fe20000300000 */
.L_x_5426:
[----:B-1----:R-:W-:Y:S05]  /*2140*/  @P1 BRA `(.L_x_5427) ;  /* 0x0000000000081947 */ /* 0x002fea0003800000 */
[----:B------:R-:W1:Y:S02]  /*2150*/  SYNCS.PHASECHK.TRANS64.TRYWAIT P1, [UR7+0x26830], R6 ;  /* 0x02683006ff0075a7 */ /* 0x000e640008020147 */
[----:B-1----:R-:W-:Y:S05]  /*2160*/  @!P1 BRA `(.L_x_5428) ;  /* 0x0000007000a89947 */ /* 0x002fea0003800000 */
.L_x_5427:
[----:B------:R-:W-:Y:S01]  /*2170*/  R2UR UR10, R2 ;  /* 0x00000000020a72ca */ /* 0x000fe200000e0000 */
[----:B------:R-:W-:Y:S01]  /*2180*/  WARPGROUP.ARRIVE ;  /* 0x00000000000079c5 */ /* 0x000fe20000000000 */
[----:B------:R-:W-:Y:S01]  /*2190*/  UMOV UR15, 0x80000020 ;  /* 0x80000020000f7882 */ /* 0x000fe20000000000 */
[----:B------:R-:W-:Y:S01]  /*21a0*/  UIMAD UR13, UR39, -0x40, UR5 ;  /* 0xffffffc0270d78a4 */ /* 0x000fe2000f8e0205 */
[----:B------:R-:W-:Y:S01]  /*21b0*/  ISETP.GT.AND P1, PT, R4, RZ, PT ;  /* 0x000000ff0400720c */ /* 0x000fe20003f24270 */
[----:B------:R-:W-:Y:S01]  /*21c0*/  UMOV UR19, 0xc0000010 ;  /* 0xc000001000137882 */ /* 0x000fe20000000000 */
[----:B------:R-:W-:-:S03]  /*21d0*/  UMOV UR17, 0x40000040 ;  /* 0x4000004000117882 */ /* 0x000fc60000000000 */
[----:B------:R-:W-:-:S04]  /*21e0*/  IADD3 R19, -R4, UR13, -R18 ;  /* 0x0000000d04137c10 */ /* 0x000fc8000fffe912 */
[----:B------:R-:W-:Y:S01]  /*21f0*/  UIADD3 UR10, UR10, 0x18000, URZ ;  /* 0x000180000a0a7890 */ /* 0x000fe2000fffe03f */
[----:B------:R-:W-:-:S03]  /*2200*/  SEL R221, R19, 0x40, P1 ;  /* 0x0000004013dd7807 */ /* 0x000fc60000800000 */
[----:B------:R-:W-:Y:S01]  /*2210*/  USHF.R.U32.HI UR10, URZ, 0x4, UR10 ;  /* 0x000000043f0a7899 */ /* 0x000fe2000801160a */
[C---:B------:R-:W-:Y:S02]  /*2220*/  ISETP.GT.AND P1, PT, R221.reuse, RZ, PT ;  /* 0x000000ffdd00720c */ /* 0x040fe40003f24270 */
[C---:B------:R-:W-:Y:S01]  /*2230*/  ISETP.GT.AND P2, PT, R221.reuse, 0x38, PT ;  /* 0x00000038dd00780c */ /* 0x040fe20003f44270 */
[----:B------:R-:W-:Y:S01]  /*2240*/  ULOP3.LUT UR10, UR10, 0x3fff, URZ, 0xc0, !UPT ;  /* 0x00003fff0a0a7892 */ /* 0x000fe2000f8ec03f */
[----:B------:R-:W-:Y:S02]  /*2250*/  FSEL R5, R152, -INF , !P1 ;  /* 0xff80000098057808 */ /* 0x000fe40004800000 */
[C---:B------:R-:W-:Y:S01]  /*2260*/  ISETP.GT.AND P1, PT, R221.reuse, 0x1, PT ;  /* 0x00000001dd00780c */ /* 0x040fe20003f24270 */
[----:B------:R-:W-:Y:S01]  /*2270*/  ULOP3.LUT UR12, UR10, 0x10000, URZ, 0xfc, !UPT ;  /* 0x000100000a0c7892 */ /* 0x000fe2000f8efc3f */
[----:B------:R-:W-:Y:S01]  /*2280*/  ISETP.GT.AND P3, PT, R221, 0x39, PT ;  /* 0x00000039dd00780c */ /* 0x000fe20003f64270 */
[----:B---3--:R-:W-:Y:S01]  /*2290*/  FFMA.FTZ R152, R5, UR6, -R216 ;  /* 0x0000000605987c23 */ /* 0x008fe200080108d8 */
[----:B------:R-:W-:Y:S01]  /*22a0*/  FSEL R6, R153, -INF , !P1 ;  /* 0xff80000099067808 */ /* 0x000fe20004800000 */
[----:B------:R-:W-:Y:S01]  /*22b0*/  UIMAD UR12, UR4, 0x300, UR12 ;  /* 0x00000300040c78a4 */ /* 0x000fe2000f8e020c */
[----:B------:R-:W-:Y:S01]  /*22c0*/  ISETP.GT.AND P1, PT, R221, 0x8, PT ;  /* 0x00000008dd00780c */ /* 0x000fe20003f24270 */
[----:B------:R-:W-:-:S02]  /*22d0*/  ULOP3.LUT UR10, UR10, 0x1000000, URZ, 0xfc, !UPT ;  /* 0x010000000a0a7892 */ /* 0x000fc4000f8efc3f */
[----:B------:R-:W-:Y:S01]  /*22e0*/  FFMA.FTZ R153, R6, UR6, -R217 ;  /* 0x0000000606997c23 */ /* 0x000fe200080108d9 */
[----:B------:R-:W-:Y:S01]  /*22f0*/  FSEL R5, R156, -INF , !P1 ;  /* 0xff8000009c057808 */ /* 0x000fe20004800000 */
[----:B------:R-:W-:Y:S01]  /*2300*/  MUFU.EX2 R152, R152 ;  /* 0x0000009800987308 */ /* 0x000fe20000000800 */
[----:B------:R-:W-:Y:S01]  /*2310*/  UMOV UR14, UR12 ;  /* 0x0000000c000e7c82 */ /* 0x000fe20008000000 */
[----:B------:R-:W-:Y:S01]  /*2320*/  ISETP.GT.AND P1, PT, R221, 0x9, PT ;  /* 0x00000009dd00780c */ /* 0x000fe20003f24270 */
[----:B------:R-:W-:Y:S01]  /*2330*/  HGMMA.64x64x16.F32 R120, R184, gdesc[UR12], RZ, !UPT, gsb0 ;  /* 0x00e0000cb8787df0 */ /* 0x000fe2000c0008ff */
[----:B------:R-:W-:Y:S01]  /*2340*/  UIADD3 UR14, UR12, 0x2, URZ ;  /* 0x000000020c0e7890 */ /* 0x000fe2000fffe03f */
[----:B----4-:R-:W-:Y:S01]  /*2350*/  FFMA.FTZ R5, R5, UR6, -R214 ;  /* 0x0000000605057c23 */ /* 0x010fe200080108d6 */
[----:B------:R-:W-:Y:S01]  /*2360*/  UMOV UR15, 0x80000020 ;  /* 0x80000020000f7882 */ /* 0x000fe20000000000 */
[----:B------:R-:W-:Y:S01]  /*2370*/  FSEL R6, R157, -INF , !P1 ;  /* 0xff8000009d067808 */ /* 0x000fe20004800000 */
[----:B------:R-:W-:Y:S01]  /*2380*/  MUFU.EX2 R153, R153 ;  /* 0x0000009900997308 */ /* 0x000fe20000000800 */
[----:B------:R-:W-:Y:S01]  /*2390*/  ISETP.GT.AND P1, PT, R221, 0x10, PT ;  /* 0x00000010dd00780c */ /* 0x000fe20003f24270 */
[----:B------:R-:W-:Y:S01]  /*23a0*/  UIMAD UR10, UR4, 0x300, UR10 ;  /* 0x00000300040a78a4 */ /* 0x000fe2000f8e020a */
[----:B------:R-:W-:Y:S01]  /*23b0*/  FSEL R157, R180, -INF , !P2 ;  /* 0xff800000b49d7808 */ /* 0x000fe20005000000 */
[----:B------:R-:W-:Y:S01]  /*23c0*/  FFMA.FTZ R6, R6, UR6, -R215 ;  /* 0x0000000606067c23 */ /* 0x000fe200080108d7 */
[----:B------:R-:W-:-:S02]  /*23d0*/  FSEL R7, R160, -INF , !P1 ;  /* 0xff800000a0077808 */ /* 0x000fc40004800000 */
[----:B------:R-:W-:Y:S01]  /*23e0*/  ISETP.GT.AND P1, PT, R221, 0x11, PT ;  /* 0x00000011dd00780c */ /* 0x000fe20003f24270 */
[----:B------:R-:W-:Y:S01]  /*23f0*/  FFMA.FTZ R160, R157, UR6, -R218 ;  /* 0x000000069da07c23 */ /* 0x000fe200080108da */
[----:B------:R-:W1:Y:S01]  /*2400*/  MUFU.EX2 R5, R5 ;  /* 0x0000000500057308 */ /* 0x000e620000000800 */
[----:B------:R-:W-:Y:S01]  /*2410*/  FFMA.FTZ R7, R7, UR6, -R208 ;  /* 0x0000000607077c23 */ /* 0x000fe200080108d0 */
[----:B------:R-:W-:Y:S02]  /*2420*/  FSEL R8, R161, -INF , !P1 ;  /* 0xff800000a1087808 */ /* 0x000fe40004800000 */
[----:B------:R-:W-:-:S03]  /*2430*/  ISETP.GT.AND P1, PT, R221, 0x18, PT ;  /* 0x00000018dd00780c */ /* 0x000fc60003f24270 */
[----:B------:R-:W-:Y:S01]  /*2440*/  FFMA.FTZ R8, R8, UR6, -R209 ;  /* 0x0000000608087c23 */ /* 0x000fe200080108d1 */
[----:B------:R-:W-:Y:S01]  /*2450*/  FSEL R9, R164, -INF , !P1 ;  /* 0xff800000a4097808 */ /* 0x000fe20004800000 */
[----:B------:R-:W3:Y:S01]  /*2460*/  MUFU.EX2 R6, R6 ;  /* 0x0000000600067308 */ /* 0x000ee20000000800 */
[----:B------:R-:W-:-:S03]  /*2470*/  ISETP.GT.AND P1, PT, R221, 0x19, PT ;  /* 0x00000019dd00780c */ /* 0x000fc60003f24270 */
[----:B------:R-:W-:Y:S01]  /*2480*/  FFMA.FTZ R9, R9, UR6, -R20 ;  /* 0x0000000609097c23 */ /* 0x000fe20008010814 */
[----:B------:R-:W-:Y:S02]  /*2490*/  FSEL R10, R165, -INF , !P1 ;  /* 0xff800000a50a7808 */ /* 0x000fe40004800000 */
[C---:B------:R-:W-:Y:S01]  /*24a0*/  ISETP.GT.AND P1, PT, R221.reuse, 0x20, PT ;  /* 0x00000020dd00780c */ /* 0x040fe20003f24270 */
[----:B------:R-:W-:Y:S02]  /*24b0*/  MUFU.EX2 R7, R7 ;  /* 0x0000000700077308 */ /* 0x000fe40000000800 */
[----:B------:R-:W-:Y:S01]  /*24c0*/  FFMA.FTZ R10, R10, UR6, -R21 ;  /* 0x000000060a0a7c23 */ /* 0x000fe20008010815 */
[----:B------:R-:W-:Y:S02]  /*24d0*/  FSEL R11, R168, -INF , !P1 ;  /* 0xff800000a80b7808 */ /* 0x000fe40004800000 */
[----:B------:R-:W-:-:S03]  /*24e0*/  ISETP.GT.AND P1, PT, R221, 0x21, PT ;  /* 0x00000021dd00780c */ /* 0x000fc60003f24270 */
[----:B------:R-:W-:Y:S01]  /*24f0*/  FFMA.FTZ R11, R11, UR6, -R212 ;  /* 0x000000060b0b7c23 */ /* 0x000fe200080108d4 */
[----:B------:R-:W-:Y:S01]  /*2500*/  FSEL R12, R169, -INF , !P1 ;  /* 0xff800000a90c7808 */ /* 0x000fe20004800000 */
[----:B------:R-:W-:Y:S01]  /*2510*/  MUFU.EX2 R9, R9 ;  /* 0x0000000900097308 */ /* 0x000fe20000000800 */
[----:B------:R-:W-:-:S03]  /*2520*/  ISETP.GT.AND P1, PT, R221, 0x28, PT ;  /* 0x00000028dd00780c */ /* 0x000fc60003f24270 */
[----:B------:R-:W-:Y:S01]  /*2530*/  FFMA.FTZ R12, R12, UR6, -R213 ;  /* 0x000000060c0c7c23 */ /* 0x000fe200080108d5 */
[----:B------:R-:W-:Y:S02]  /*2540*/  FSEL R13, R172, -INF , !P1 ;  /* 0xff800000ac0d7808 */ /* 0x000fe40004800000 */
[----:B------:R-:W-:Y:S01]  /*2550*/  ISETP.GT.AND P1, PT, R221, 0x29, PT ;  /* 0x00000029dd00780c */ /* 0x000fe20003f24270 */
        /* <DEDUP_REMOVED lines=9> */
[----:B------:R-:W-:Y:S01]  /*25f0*/  FSEL R156, R177, -INF , !P1 ;  /* 0xff800000b19c7808 */ /* 0x000fe20004800000 */
[----:B------:R-:W-:Y:S01]  /*2600*/  VIADD R177, R19, 0x8 ;  /* 0x0000000813b17836 */ /* 0x000fe20000000000 */
[----:B------:R-:W-:Y:S01]  /*2610*/  ISETP.GT.AND P1, PT, R4, 0x8, PT ;  /* 0x000000080400780c */ /* 0x000fe20003f24270 */
[----:B------:R-:W-:Y:S02]  /*2620*/  MUFU.EX2 R11, R11 ;  /* 0x0000000b000b7308 */ /* 0x000fe40000000800 */
[----:B------:R-:W-:Y:S01]  /*2630*/  FFMA.FTZ R164, R156, UR6, -R211 ;  /* 0x000000069ca47c23 */ /* 0x000fe200080108d3 */
[----:B------:R-:W-:Y:S02]  /*2640*/  SEL R177, R177, 0x40, P1 ;  /* 0x00000040b1b17807 */ /* 0x000fe40000800000 */
[----:B------:R-:W-:Y:S02]  /*2650*/  FSEL R156, R181, -INF , !P3 ;  /* 0xff800000b59c7808 */ /* 0x000fe40005800000 */
[C---:B------:R-:W-:Y:S01]  /*2660*/  ISETP.GT.AND P1, PT, R177.reuse, RZ, PT ;  /* 0x000000ffb100720c */ /* 0x040fe20003f24270 */
[----:B------:R-:W-:Y:S01]  /*2670*/  MUFU.EX2 R19, R164 ;  /* 0x000000a400137308 */ /* 0x000fe20000000800 */
[----:B------:R-:W-:Y:S01]  /*2680*/  ISETP.GT.AND P2, PT, R177, 0x11, PT ;  /* 0x00000011b100780c */ /* 0x000fe20003f44270 */
[----:B------:R-:W-:Y:S01]  /*2690*/  FFMA.FTZ R156, R156, UR6, -R219 ;  /* 0x000000069c9c7c23 */ /* 0x000fe200080108db */
[----:B------:R-:W-:-:S02]  /*26a0*/  WARPGROUP.DEPBAR.LE gsb0, 0x0 ;  /* 0x00008000000079c5 */ /* 0x000fc40000010000 */
[----:B------:R-:W-:Y:S01]  /*26b0*/  WARPGROUP.ARRIVE ;  /* 0x00000000000079c5 */ /* 0x000fe20000000000 */
[----:B------:R-:W-:Y:S02]  /*26c0*/  FSEL R157, R154, -INF , !P1 ;  /* 0xff8000009a9d7808 */ /* 0x000fe40004800000 */
[C---:B------:R-:W-:Y:S01]  /*26d0*/  ISETP.GT.AND P1, PT, R177.reuse, 0x1, PT ;  /* 0x00000001b100780c */ /* 0x040fe20003f24270 */
[----:B------:R-:W-:Y:S01]  /*26e0*/  MUFU.EX2 R161, R156 ;  /* 0x0000009c00a17308 */ /* 0x000fe20000000800 */
[----:B------:R-:W-:Y:S01]  /*26f0*/  ISETP.GT.AND P3, PT, R177, 0x18, PT ;  /* 0x00000018b100780c */ /* 0x000fe20003f64270 */
[----:B------:R-:W-:Y:S01]  /*2700*/  HGMMA.64x64x16.F32 R120, R196, gdesc[UR12], R120, gsb0 ;  /* 0x00e0000cc4787df0 */ /* 0x000fe20008000878 */
[----:B------:R-:W-:Y:S01]  /*2710*/  UIADD3 UR14, UR12, 0x100, URZ ;  /* 0x000001000c0e7890 */ /* 0x000fe2000fffe03f */
[----:B------:R-:W-:Y:S01]  /*2720*/  FSEL R154, R155, -INF , !P1 ;  /* 0xff8000009b9a7808 */ /* 0x000fe20004800000 */
[----:B------:R-:W-:Y:S01]  /*2730*/  UMOV UR15, 0x80000020 ;  /* 0x80000020000f7882 */ /* 0x000fe20000000000 */
[----:B------:R-:W-:Y:S01]  /*2740*/  ISETP.GT.AND P1, PT, R177, 0x8, PT ;  /* 0x00000008b100780c */ /* 0x000fe20003f24270 */
[----:B------:R-:W-:Y:S01]  /*2750*/  FFMA.FTZ R157, R157, UR6, -R216 ;  /* 0x000000069d9d7c23 */ /* 0x000fe200080108d8 */
[C---:B------:R-:W-:Y:S01]  /*2760*/  ISETP.GT.AND P6, PT, R177.reuse, 0x20, PT ;  /* 0x00000020b100780c */ /* 0x040fe20003fc4270 */
[----:B------:R-:W-:Y:S01]  /*2770*/  FFMA.FTZ R165, R154, UR6, -R217 ;  /* 0x000000069aa57c23 */ /* 0x000fe200080108d9 */
[----:B------:R-:W-:Y:S01]  /*2780*/  FSEL R155, R158, -INF , !P1 ;  /* 0xff8000009e9b7808 */ /* 0x000fe20004800000 */
[----:B------:R4:W-:Y:S01]  /*2790*/  MUFU.EX2 R164, R157 ;  /* 0x0000009d00a47308 */ /* 0x0009e20000000800 */
[----:B------:R-:W-:-:S02]  /*27a0*/  ISETP.GT.AND P1, PT, R177, 0x9, PT ;  /* 0x00000009b100780c */ /* 0x000fc40003f24270 */
[----:B------:R-:W-:Y:S01]  /*27b0*/  ISETP.GT.AND P5, PT, R177, 0x21, PT ;  /* 0x00000021b100780c */ /* 0x000fe20003fa4270 */
[----:B------:R-:W-:Y:S01]  /*27c0*/  FFMA.FTZ R168, R155, UR6, -R214 ;  /* 0x000000069ba87c23 */ /* 0x000fe200080108d6 */
[----:B------:R-:W-:Y:S02]  /*27d0*/  FSEL R154, R159, -INF , !P1 ;  /* 0xff8000009f9a7808 */ /* 0x000fe40004800000 */
[----:B------:R-:W-:Y:S01]  /*27e0*/  ISETP.GT.AND P1, PT, R177, 0x10, PT ;  /* 0x00000010b100780c */ /* 0x000fe20003f24270 */
[----:B------:R-:W-:Y:S01]  /*27f0*/  MUFU.EX2 R165, R165 ;  /* 0x000000a500a57308 */ /* 0x000fe20000000800 */
[----:B----4-:R-:W-:Y:S01]  /*2800*/  FSEL R157, R166, -INF , !P3 ;  /* 0xff800000a69d7808 */ /* 0x010fe20005800000 */
[----:B------:R-:W-:Y:S01]  /*2810*/  FFMA.FTZ R215, R154, UR6, -R215 ;  /* 0x000000069ad77c23 */ /* 0x000fe200080108d7 */
[----:B------:R-:W-:Y:S02]  /*2820*/  FSEL R155, R162, -INF , !P1 ;  /* 0xff800000a29b7808 */ /* 0x000fe40004800000 */
[----:B------:R-:W-:Y:S01]  /*2830*/  FSEL R154, R163, -INF , !P2 ;  /* 0xff800000a39a7808 */ /* 0x000fe20005000000 */
[----:B------:R-:W-:Y:S01]  /*2840*/  FFMA.FTZ R176, R157, UR6, -R20 ;  /* 0x000000069db07c23 */ /* 0x000fe20008010814 */
[----:B------:R-:W-:Y:S01]  /*2850*/  ISETP.GT.AND P2, PT, R177, 0x19, PT ;  /* 0x00000019b100780c */ /* 0x000fe20003f44270 */
[----:B------:R-:W-:Y:S01]  /*2860*/  FFMA.FTZ R169, R155, UR6, -R208 ;  /* 0x000000069ba97c23 */ /* 0x000fe200080108d0 */
[----:B------:R-:W-:Y:S01]  /*2870*/  FSEL R181, R170, -INF , !P6 ;  /* 0xff800000aab57808 */ /* 0x000fe20007000000 */
[----:B------:R-:W-:Y:S01]  /*2880*/  FFMA.FTZ R163, R154, UR6, -R209 ;  /* 0x000000069aa37c23 */ /* 0x000fe200080108d1 */
[----:B------:R-:W-:Y:S01]  /*2890*/  FSEL R20, R167, -INF , !P2 ;  /* 0xff800000a7147808 */ /* 0x000fe20005000000 */
[----:B------:R-:W-:Y:S01]  /*28a0*/  MUFU.EX2 R162, R215 ;  /* 0x000000d700a27308 */ /* 0x000fe20000000800 */
[----:B------:R-:W-:Y:S01]  /*28b0*/  FSEL R180, R171, -INF , !P5 ;  /* 0xff800000abb47808 */ /* 0x000fe20006800000 */
[----:B------:R-:W-:Y:S01]  /*28c0*/  FFMA.FTZ R212, R181, UR6, -R212 ;  /* 0x00000006b5d47c23 */ /* 0x000fe200080108d4 */
[----:B------:R-:W-:-:S02]  /*28d0*/  ISETP.GT.AND P1, PT, R177, 0x28, PT ;  /* 0x00000028b100780c */ /* 0x000fc40003f24270 */
[C---:B------:R-:W-:Y:S01]  /*28e0*/  ISETP.GT.AND P4, PT, R177.reuse, 0x29, PT ;  /* 0x00000029b100780c */ /* 0x040fe20003f84270 */
[----:B------:R-:W-:Y:S01]  /*28f0*/  FFMA.FTZ R180, R180, UR6, -R213 ;  /* 0x00000006b4b47c23 */ /* 0x000fe200080108d5 */
[C---:B------:R-:W-:Y:S01]  /*2900*/  ISETP.GT.AND P3, PT, R177.reuse, 0x30, PT ;  /* 0x00000030b100780c */ /* 0x040fe20003f64270 */
[----:B------:R-:W4:Y:S01]  /*2910*/  MUFU.EX2 R168, R168 ;  /* 0x000000a800a87308 */ /* 0x000f220000000800 */
[C---:B------:R-:W-:Y:S02]  /*2920*/  ISETP.GT.AND P2, PT, R177.reuse, 0x31, PT ;  /* 0x00000031b100780c */ /* 0x040fe40003f44270 */
[C---:B------:R-:W-:Y:S02]  /*2930*/  ISETP.GT.AND P6, PT, R177.reuse, 0x38, PT ;  /* 0x00000038b100780c */ /* 0x040fe40003fc4270 */
[----:B------:R-:W-:Y:S01]  /*2940*/  ISETP.GT.AND P5, PT, R177, 0x39, PT ;  /* 0x00000039b100780c */ /* 0x000fe20003fa4270 */
[----:B------:R-:W-:Y:S01]  /*2950*/  FFMA.FTZ R177, R20, UR6, -R21 ;  /* 0x0000000614b17c23 */ /* 0x000fe20008010815 */
[----:B------:R-:W-:Y:S01]  /*2960*/  FSEL R208, R175, -INF , !P4 ;  /* 0xff800000afd07808 */ /* 0x000fe20006000000 */
[----:B------:R-:W5:Y:S01]  /*2970*/  MUFU.EX2 R15, R15 ;  /* 0x0000000f000f7308 */ /* 0x000f620000000800 */
[----:B------:R-:W-:-:S02]  /*2980*/  FSEL R175, R178, -INF , !P3 ;  /* 0xff800000b2af7808 */ /* 0x000fc40005800000 */
[----:B------:R-:W-:Y:S01]  /*2990*/  FSEL R178, R179, -INF , !P2 ;  /* 0xff800000b3b27808 */ /* 0x000fe20005000000 */
[----:B------:R-:W-:Y:S01]  /*29a0*/  FFMA.FTZ R208, R208, UR6, -R23 ;  /* 0x00000006d0d07c23 */ /* 0x000fe20008010817 */
[----:B------:R-:W-:Y:S01]  /*29b0*/  FSEL R179, R182, -INF , !P6 ;  /* 0xff800000b6b37808 */ /* 0x000fe20007000000 */
[----:B------:R-:W-:Y:S01]  /*29c0*/  FFMA.FTZ R210, R175, UR6, -R210 ;  /* 0x00000006afd27c23 */ /* 0x000fe200080108d2 */
[----:B------:R-:W-:Y:S01]  /*29d0*/  FSEL R181, R174, -INF , !P1 ;  /* 0xff800000aeb57808 */ /* 0x000fe20004800000 */
[----:B------:R-:W-:Y:S01]  /*29e0*/  FFMA.FTZ R211, R178, UR6, -R211 ;  /* 0x00000006b2d37c23 */ /* 0x000fe200080108d3 */
[----:B------:R-:W-:Y:S01]  /*29f0*/  FSEL R182, R183, -INF , !P5 ;  /* 0xff800000b7b67808 */ /* 0x000fe20006800000 */
[----:B------:R-:W-:Y:S01]  /*2a00*/  FFMA.FTZ R218, R179, UR6, -R218 ;  /* 0x00000006b3da7c23 */ /* 0x000fe200080108da */
[----:B------:R-:W-:Y:S01]  /*2a10*/  MUFU.EX2 R169, R169 ;  /* 0x000000a900a97308 */ /* 0x000fe20000000800 */
[----:B------:R-:W-:Y:S02]  /*2a20*/  FFMA.FTZ R22, R181, UR6, -R22 ;  /* 0x00000006b5167c23 */ /* 0x000fe40008010816 */
[----:B------:R-:W-:-:S05]  /*2a30*/  FFMA.FTZ R219, R182, UR6, -R219 ;  /* 0x00000006b6db7c23 */ /* 0x000fca00080108db */
[----:B------:R-:W5:Y:S08]  /*2a40*/  MUFU.EX2 R22, R22 ;  /* 0x0000001600167308 */ /* 0x000f700000000800 */
[----:B------:R-:W-:Y:S01]  /*2a50*/  MUFU.EX2 R163, R163 ;  /* 0x000000a300a37308 */ /* 0x000fe20000000800 */
[----:B------:R-:W-:Y:S02]  /*2a60*/  WARPGROUP.DEPBAR.LE gsb0, 0x0 ;  /* 0x00008000000079c5 */ /* 0x000fe40000010000 */
        /* <DEDUP_REMOVED lines=34> */
[----:B------:R-:W4:Y:S04]  /*2c90*/  LDS.64 R172, [R220+0x1e240] ;  /* 0x01e24000dcac7984 */ /* 0x000f280000000a00 */
[----:B------:R-:W5:Y:S04]  /*2ca0*/  LDS.64 R156, [R220+0x1e260] ;  /* 0x01e26000dc9c7984 */ /* 0x000f680000000a00 */
[----:B------:R-:W5:Y:S04]  /*2cb0*/  LDS.64 R166, [R220+0x1e280] ;  /* 0x01e28000dca67984 */ /* 0x000f680000000a00 */
[----:B------:R-:W5:Y:S04]  /*2cc0*/  LDS.64 R20, [R220+0x1e2a0] ;  /* 0x01e2a000dc147984 */ /* 0x000f680000000a00 */
[----:B------:R-:W5:Y:S04]  /*2cd0*/  LDS.64 R170, [R220+0x1e2c0] ;  /* 0x01e2c000dcaa7984 */ /* 0x000f680000000a00 */
[----:B--2---:R-:W2:Y:S01]  /*2ce0*/  LDS.64 R220, [R220+0x1e2e0] ;  /* 0x01e2e000dcdc7984 */ /* 0x004ea20000000a00 */
[--C-:B-1----:R-:W-:Y:S01]  /*2cf0*/  FADD.FTZ R179, R122, -R158.reuse ;  /* 0x8000009e7ab37221 */ /* 0x102fe20000010000 */
[--C-:B------:R-:W-:Y:S01]  /*2d00*/  FADD.FTZ R122, R123, -R159.reuse ;  /* 0x8000009f7b7a7221 */ /* 0x100fe20000010000 */
[----:B------:R-:W-:Y:S01]  /*2d10*/  FADD.FTZ R175, R120, -R158 ;  /* 0x8000009e78af7221 */ /* 0x000fe20000010000 */
[----:B------:R-:W-:Y:S01]  /*2d20*/  FADD.FTZ R120, R121, -R159 ;  /* 0x8000009f79787221 */ /* 0x000fe20000010000 */
[--C-:B---3--:R-:W-:Y:S01]  /*2d30*/  FADD.FTZ R124, R124, -R154.reuse ;  /* 0x8000009a7c7c7221 */ /* 0x108fe20000010000 */
[--C-:B------:R-:W-:Y:S01]  /*2d40*/  FADD.FTZ R123, R125, -R155.reuse ;  /* 0x8000009b7d7b7221 */ /* 0x100fe20000010000 */
[----:B------:R-:W-:Y:S01]  /*2d50*/  FADD.FTZ R127, R127, -R155 ;  /* 0x8000009b7f7f7221 */ /* 0x000fe20000010000 */
[----:B------:R-:W1:Y:S01]  /*2d60*/  MUFU.EX2 R125, R208 ;  /* 0x000000d0007d7308 */ /* 0x000e620000000800 */
[----:B------:R-:W-:Y:S01]  /*2d70*/  FMUL.FTZ R124, R5, R124 ;  /* 0x0000007c057c7220 */ /* 0x000fe20000410000 */
[----:B------:R-:W-:Y:S01]  /*2d80*/  FMUL.FTZ R123, R6, R123 ;  /* 0x0000007b067b7220 */ /* 0x000fe20000410000 */
[----:B------:R-:W-:Y:S01]  /*2d90*/  FADD.FTZ R121, R126, -R154 ;  /* 0x8000009a7e797221 */ /* 0x000fe20000010000 */
[--C-:B----4-:R-:W-:Y:S01]  /*2da0*/  FADD.FTZ R129, R129, -R173.reuse ;  /* 0x800000ad81817221 */ /* 0x110fe20000010000 */
[----:B------:R-:W-:Y:S01]  /*2db0*/  FADD.FTZ R126, R131, -R173 ;  /* 0x800000ad837e7221 */ /* 0x000fe20000010000 */
[----:B-----5:R-:W-:Y:S01]  /*2dc0*/  FADD.FTZ R131, R134, -R156 ;  /* 0x8000009c86837221 */ /* 0x020fe20000010000 */
[----:B------:R-:W-:Y:S01]  /*2dd0*/  F2FP.F16.F32.PACK_AB R158, R123, R124 ;  /* 0x0000007c7b9e723e */ /* 0x000fe200000000ff */
[----:B------:R-:W-:Y:S01]  /*2de0*/  FADD.FTZ R134, R135, -R157 ;  /* 0x8000009d87867221 */ /* 0x000fe20000010000 */
[----:B------:R-:W-:Y:S01]  /*2df0*/  FADD.FTZ R173, R137, -R167 ;  /* 0x800000a789ad7221 */ /* 0x000fe20000010000 */
[----:B------:R-:W-:Y:S01]  /*2e00*/  MUFU.EX2 R124, R219 ;  /* 0x000000db007c7308 */ /* 0x000fe20000000800 */
[----:B------:R-:W-:Y:S01]  /*2e10*/  FMUL.FTZ R121, R168, R121 ;  /* 0x00000079a8797220 */ /* 0x000fe20000410000 */
[----:B------:R-:W-:Y:S01]  /*2e20*/  FADD.FTZ R155, R133, -R157 ;  /* 0x8000009d859b7221 */ /* 0x000fe20000010000 */
[--C-:B------:R-:W-:Y:S01]  /*2e30*/  FADD.FTZ R135, R142, -R20.reuse ;  /* 0x800000148e877221 */ /* 0x100fe20000010000 */
[----:B------:R-:W-:Y:S01]  /*2e40*/  FMUL.FTZ R157, R164, R179 ;  /* 0x000000b3a49d7220 */ /* 0x000fe20000410000 */
[----:B------:R-:W-:Y:S01]  /*2e50*/  FMUL.FTZ R122, R165, R122 ;  /* 0x0000007aa57a7220 */ /* 0x000fe20000410000 */
[----:B------:R-:W-:Y:S01]  /*2e60*/  FADD.FTZ R140, R140, -R20 ;  /* 0x800000148c8c7221 */ /* 0x000fe20000010000 */
[----:B------:R-:W-:Y:S01]  /*2e70*/  FADD.FTZ R144, R144, -R170 ;  /* 0x800000aa90907221 */ /* 0x000fe20000010000 */
[----:B------:R-:W-:Y:S01]  /*2e80*/  FADD.FTZ R142, R145, -R171 ;  /* 0x800000ab918e7221 */ /* 0x000fe20000010000 */
[--C-:B------:R-:W-:Y:S01]  /*2e90*/  FADD.FTZ R20, R143, -R21.reuse ;  /* 0x800000158f147221 */ /* 0x100fe20000010000 */
[----:B------:R-:W-:Y:S01]  /*2ea0*/  FADD.FTZ R132, R132, -R156 ;  /* 0x8000009c84847221 */ /* 0x000fe20000010000 */
[----:B--2---:R-:W-:Y:S01]  /*2eb0*/  FADD.FTZ R137, R148, -R220 ;  /* 0x800000dc94897221 */ /* 0x004fe20000010000 */
[----:B------:R-:W-:Y:S01]  /*2ec0*/  FMUL.FTZ R148, R162, R127 ;  /* 0x0000007fa2947220 */ /* 0x000fe20000410000 */
[----:B------:R-:W-:Y:S01]  /*2ed0*/  FMUL.FTZ R144, R15, R144 ;  /* 0x000000900f907220 */ /* 0x000fe20000410000 */
[----:B------:R-:W2:Y:S01]  /*2ee0*/  MUFU.EX2 R127, R218 ;  /* 0x000000da007f7308 */ /* 0x000ea20000000800 */
[----:B------:R-:W-:Y:S01]  /*2ef0*/  FADD.FTZ R141, R141, -R21 ;  /* 0x800000158d8d7221 */ /* 0x000fe20000010000 */
[----:B------:R-:W-:Y:S01]  /*2f00*/  F2FP.F16.F32.PACK_AB R157, R122, R157 ;  /* 0x0000009d7a9d723e */ /* 0x000fe200000000ff */
[--C-:B------:R-:W-:Y:S01]  /*2f10*/  FADD.FTZ R128, R128, -R172.reuse ;  /* 0x800000ac80807221 */ /* 0x100fe20000010000 */
[----:B------:R-:W-:Y:S01]  /*2f20*/  F2FP.F16.F32.PACK_AB R159, R148, R121 ;  /* 0x00000079949f723e */ /* 0x000fe200000000ff */
[----:B------:R-:W-:Y:S01]  /*2f30*/  FMUL.FTZ R121, R19, R142 ;  /* 0x0000008e13797220 */ /* 0x000fe20000410000 */
[----:B------:R-:W-:Y:S01]  /*2f40*/  FADD.FTZ R130, R130, -R172 ;  /* 0x800000ac82827221 */ /* 0x000fe20000010000 */
[----:B------:R-:W-:Y:S01]  /*2f50*/  FADD.FTZ R154, R136, -R166 ;  /* 0x800000a6889a7221 */ /* 0x000fe20000010000 */
[----:B------:R-:W-:Y:S01]  /*2f60*/  FADD.FTZ R21, R146, -R170 ;  /* 0x800000aa92157221 */ /* 0x000fe20000010000 */
[----:B------:R-:W-:Y:S01]  /*2f70*/  FMUL.FTZ R135, R22, R135 ;  /* 0x0000008716877220 */ /* 0x000fe20000410000 */
[----:B-1----:R-:W-:Y:S01]  /*2f80*/  FMUL.FTZ R20, R125, R20 ;  /* 0x000000147d147220 */ /* 0x002fe20000410000 */
[----:B------:R-:W-:-:S02]  /*2f90*/  IMAD.U32 R122, RZ, RZ, UR4 ;  /* 0x00000004ff7a7e24 */ /* 0x000fc4000f8e00ff */
[----:B------:R-:W-:Y:S01]  /*2fa0*/  FADD.FTZ R133, R138, -R166 ;  /* 0x800000a68a857221 */ /* 0x000fe20000010000 */
[----:B------:R-:W-:Y:S01]  /*2fb0*/  FADD.FTZ R136, R139, -R167 ;  /* 0x800000a78b887221 */ /* 0x000fe20000010000 */
[----:B------:R-:W-:Y:S01]  /*2fc0*/  FADD.FTZ R146, R149, -R221 ;  /* 0x800000dd95927221 */ /* 0x000fe20000010000 */
[----:B------:R-:W-:Y:S01]  /*2fd0*/  FADD.FTZ R138, R147, -R171 ;  /* 0x800000ab938a7221 */ /* 0x000fe20000010000 */
[----:B------:R-:W-:Y:S01]  /*2fe0*/  FADD.FTZ R220, R150, -R220 ;  /* 0x800000dc96dc7221 */ /* 0x000fe20000010000 */
[----:B------:R-:W-:Y:S01]  /*2ff0*/  FADD.FTZ R221, R151, -R221 ;  /* 0x800000dd97dd7221 */ /* 0x000fe20000010000 */
[C---:B------:R-:W-:Y:S01]  /*3000*/  FMUL.FTZ R139, R153.reuse, R120 ;  /* 0x00000078998b7220 */ /* 0x040fe20000410000 */
[----:B------:R-:W-:Y:S01]  /*3010*/  FMUL.FTZ R156, R152, R175 ;  /* 0x000000af989c7220 */ /* 0x000fe20000410000 */
[----:B------:R-:W-:Y:S01]  /*3020*/  F2FP.F16.F32.PACK_AB R120, R153, R152 ;  /* 0x000000989978723e */ /* 0x000fe200000000ff */
        /* <DEDUP_REMOVED lines=21> */
[----:B--2---:R-:W-:Y:S01]  /*3180*/  FMUL.FTZ R147, R127, R220 ;  /* 0x000000dc7f937220 */ /* 0x004fe20000410000 */
[----:B------:R-:W-:Y:S01]  /*3190*/  FMUL.FTZ R20, R124, R221 ;  /* 0x000000dd7c147220 */ /* 0x000fe20000410000 */
        /* <DEDUP_REMOVED lines=12> */
[----:B------:R-:W-:Y:S01]  /*3260*/  F2FP.F16.F32.PACK_AB R146, R146, R137 ;  /* 0x000000899292723e */ /* 0x000fe200000000ff */
[----:B------:R-:W-:Y:S01]  /*3270*/  STSM.16.MT88.4 [R126+0x1f800], R148 ;  /* 0x01f800947e007844 */ /* 0x000fe20000004200 */
[----:B------:R-:W-:Y:S02]  /*3280*/  F2FP.F16.F32.PACK_AB R147, R20, R147 ;  /* 0x000000931493723e */ /* 0x000fe400000000ff */
[----:B------:R-:W-:Y:S01]  /*3290*/  F2FP.F16.F32.PACK_AB R122, R6, R5 ;  /* 0x00000005067a723e */ /* 0x000fe200000000ff */
[----:B------:R-:W-:Y:S01]  /*32a0*/  IMAD R5, R17, 0x1000, R2 ;  /* 0x0000100011057824 */ /* 0x000fe200078e0202 */
[----:B------:R-:W-:Y:S01]  /*32b0*/  F2FP.F16.F32.PACK_AB R121, R165, R164 ;  /* 0x000000a4a579723e */ /* 0x000fe200000000ff */
[----:B------:R1:W-:Y:S01]  /*32c0*/  STSM.16.MT88.4 [R126+0x20000], R144 ;  /* 0x020000907e007844 */ /* 0x0003e20000004200 */
[----:B------:R-:W-:-:S02]  /*32d0*/  F2FP.F16.F32.PACK_AB R123, R162, R168 ;  /* 0x000000a8a27b723e */ /* 0x000fc400000000ff */
[----:B------:R-:W-:Y:S02]  /*32e0*/  R2UR UR13, R5 ;  /* 0x00000000050d72ca */ /* 0x000fe400000e0000 */
[----:B------:R-:W-:-:S11]  /*32f0*/  WARPGROUP.ARRIVE ;  /* 0x00000000000079c5 */ /* 0x000fd60000000000 */
[----:B------:R-:W-:Y:S01]  /*3300*/  HGMMA.64x96x16.F32 R72, R120, gdesc[UR12].tnspB, R72, gsb0 ;  /* 0x4160000c78487df0 */ /* 0x000fe20008000848 */
[----:B------:R-:W-:Y:S01]  /*3310*/  UMOV UR14, UR12 ;  /* 0x0000000c000e7c82 */ /* 0x000fe20008000000 */
[----:B------:R-:W-:Y:S01]  /*3320*/  UMOV UR15, 0x80000020 ;  /* 0x80000020000f7882 */ /* 0x000fe20000000000 */
[----:B------:R-:W-:Y:S02]  /*3330*/  UIADD3 UR12, UR10, 0x80, URZ ;  /* 0x000000800a0c7890 */ /* 0x000fe4000fffe03f */
[----:B------:R-:W-:Y:S01]  /*3340*/  USHF.R.U32.HI UR13, URZ, 0x4, UR13 ;  /* 0x000000043f0d7899 */ /* 0x000fe2000801160d */
[----:B------:R-:W-:Y:S02]  /*3350*/  WARPGROUP.DEPBAR.LE gsb0, 0x0 ;  /* 0x00008000000079c5 */ /* 0x000fe40000010000 */
[----:B------:R-:W-:Y:S02]  /*3360*/  F2FP.F16.F32.PACK_AB R120, R8, R7 ;  /* 0x000000070878723e */ /* 0x000fe400000000ff */
[----:B------:R-:W-:-:S02]  /*3370*/  F2FP.F16.F32.PACK_AB R122, R10, R9 ;  /* 0x000000090a7a723e */ /* 0x000fc400000000ff */
        /* <DEDUP_REMOVED lines=10> */
[----:B------:R-:W-:Y:S02]  /*3420*/  F2FP.F16.F32.PACK_AB R120, R12, R11 ;  /* 0x0000000b0c78723e */ /* 0x000fe400000000ff */
[----:B------:R-:W-:Y:S02]  /*3430*/  F2FP.F16.F32.PACK_AB R122, R14, R13 ;  /* 0x0000000d0e7a723e */ /* 0x000fe400000000ff */
[----:B------:R-:W-:Y:S02]  /*3440*/  F2FP.F16.F32.PACK_AB R121, R23, R174 ;  /* 0x000000ae1779723e */ /* 0x000fe400000000ff */
[----:B------:R-:W-:-:S04]  /*3450*/  F2FP.F16.F32.PACK_AB R123, R125, R22 ;  /* 0x000000167d7b723e */ /* 0x000fc800000000ff */
        /* <DEDUP_REMOVED lines=175> */
.L_x_5429:
        /* <DEDUP_REMOVED lines=48> */
.L_x_5430:
        /* <DEDUP_REMOVED lines=62> */
.L_x_5412:
        /* <DEDUP_REMOVED lines=23> */
.L_x_5433:
        /* <DEDUP_REMOVED lines=20> */
.L_x_5434:
        /* <DEDUP_REMOVED lines=18> */
.L_x_5435:
        /* <DEDUP_REMOVED lines=18> */
.L_x_5436:
        /* <DEDUP_REMOVED lines=146> */
.L_x_5438:
[----:B------:R-:W-:Y:S05]  /*5440*/  BSYNC B0 ;  /* 0x0000000000007941 */ /* 0x000fea0003800000 */
.L_x_5437:
[----:B------:R-:W-:-:S04]  /*5450*/  DEPBAR.LE SB0, 0x0 ;  /* 0x000080000000791a */ /* 0x000fc80000000000 */
[----:B------:R-:W-:Y:S05]  /*5460*/  EXIT ;  /* 0x000000000000794d */ /* 0x000fea0003800000 */
.L_x_5432:
        /* <DEDUP_REMOVED lines=60> */
.L_x_5440:
[----:B------:R-:W-:Y:S05]  /*5830*/  BSYNC B0 ;  /* 0x0000000000007941 */ /* 0x000fea0003800000 */
.L_x_5439:
        /* <DEDUP_REMOVED lines=21> */
.L_x_5442:
[----:B------:R-:W-:Y:S05]  /*5990*/  BSYNC B0 ;  /* 0x0000000000007941 */ /* 0x000fea0003800000 */
.L_x_5441:
        /* <DEDUP_REMOVED lines=18> */
.L_x_5444:
[----:B------:R-:W-:Y:S05]  /*5ac0*/  BSYNC B0 ;  /* 0x0000000000007941 */ /* 0x000fea0003800000 */
.L_x_5443:
        /* <DEDUP_REMOVED lines=22> */
.L_x_5446:
[----:B------:R-:W-:Y:S05]  /*5c30*/  BSYNC B0 ;  /* 0x0000000000007941 */ /* 0x000fea0003800000 */
.L_x_5445:
[----:B------:R-:W-:Y:S05]  /*5c40*/  EXIT ;  /* 0x000000000000794d */ /* 0x000fea0003800000 */
.L_x_5408:
        /* <DEDUP_REMOVED lines=30> */
.L_x_5450:
[----:B------:R-:W-:Y:S01]  /*5e30*/  ULDC UR9, c[0x0][0xb44] ;  /* 0x0002d10000097ab9 */ /* 0x000fe20000000800 */
[----:B------:R-:W-:Y:S01]  /*5e40*/  UMOV UR7, UR8 ;  /* 0x0000000800077c82 */ /* 0x000fe20008000000 */
[----:B------:R-:W-:-:S11]  /*5e50*/  UISETP.NE.AND UP0, UPT, UR9, 0x1, UPT ;  /* 0x000000010900788c */ /* 0x000fd6000bf05270 */
[----:B------:R-:W-:Y:S02]  /*5e60*/  @UP0 ULDC.64 UR10, c[0x0][0xb48] ;  /* 0x0002d200000a0ab9 */ /* 0x000fe40000000a00 */
[----:B------:R-:W-:-:S04]  /*5e70*/  UIMAD.WIDE.U32 UR4, UR8, UR10, URZ ;  /* 0x0000000a080472a5 */ /* 0x000fc8000f8e003f */
[----:B------:R-:W-:-:S04]  /*5e80*/  @UP0 USHF.R.U32.HI UR7, URZ, UR11, UR5 ;  /* 0x0000000b3f070299 */ /* 0x000fc80008011605 */
[----:B------:R-:W-:-:S12]  /*5e90*/  UIMAD UR4, UR7, UR9, URZ ;  /* 0x00000009070472a4 */ /* 0x000fd8000f8e023f */
.L_x_5451:
        /* <DEDUP_REMOVED lines=67> */
.L_x_5454:
[----:B------:R-:W-:Y:S05]  /*62d0*/  BSYNC B1 ;  /* 0x0000000000017941 */ /* 0x000fea0003800000 */
.L_x_5453:
        /* <DEDUP_REMOVED lines=19> */
.L_x_5456:
[----:B------:R-:W-:Y:S05]  /*6410*/  BSYNC B1 ;  /* 0x0000000000017941 */ /* 0x000fea0003800000 */
.L_x_5455:
[----:B------:R-:W-:Y:S06]  /*6420*/  BAR.ARV 0xa, 0xa0 ;  /* 0x0282800000007b1d */ /* 0x000fec0000002000 */
[----:B------:R-:W-:Y:S04]  /*6430*/  BSSY B1, `(.L_x_5457) ;  /* 0x0000003000017945 */ /* 0x000fe80003800000 */
[----:B------:R-:W-:Y:S05]  /*6440*/  @!P0 BRA `(.L_x_5458) ;  /* 0x0000000000048947 */ /* 0x000fea0003800000 */
[----:B------:R-:W-:-:S04]  /*6450*/  DEPBAR.LE SB0, 0x0 ;  /* 0x000080000000791a */ /* 0x000fc80000000000 */
.L_x_5458:
[----:B------:R-:W-:Y:S05]  /*6460*/  BSYNC B1 ;  /* 0x0000000000017941 */ /* 0x000fea0003800000 */
.L_x_5457:
[----:B------:R-:W-:Y:S06]  /*6470*/  BAR.ARV 0xb, 0xa0 ;  /* 0x02c2800000007b1d */ /* 0x000fec0000002000 */
[----:B------:R-:W-:Y:S01]  /*6480*/  UIADD3 UR12, UR8, 0x1, URZ ;  /* 0x00000001080c7890 */ /* 0x000fe2000fffe03f */
[----:B------:R-:W-:Y:S11]  /*6490*/  BRA `(.L_x_5459) ;  /* 0x0000000000047947 */ /* 0x000ff60003800000 */
.L_x_5452:
[----:B------:R-:W-:-:S05]  /*64a0*/  UMOV UR12, UR8 ;  /* 0x00000008000c7c82 */ /* 0x000fca0008000000 */
.L_x_5459:
        /* <DEDUP_REMOVED lines=18> */
.L_x_5472:
        /* <DEDUP_REMOVED lines=20> */
.L_x_5461:
[----:B------:R-:W-:Y:S05]  /*6710*/  BSYNC B1 ;  /* 0x0000000000017941 */ /* 0x000fea0003800000 */
.L_x_5460:
        /* <DEDUP_REMOVED lines=13> */
.L_x_5463:
[----:B------:R-:W-:Y:S05]  /*67f0*/  BSYNC B1 ;  /* 0x0000000000017941 */ /* 0x000fea0003800000 */
.L_x_5462:
[----:B------:R-:W-:Y:S06]  /*6800*/  BAR.ARV 0xa, 0xa0 ;  /* 0x0282800000007b1d */ /* 0x000fec0000002000 */
[----:B------:R-:W-:Y:S04]  /*6810*/  BSSY B1, `(.L_x_5464) ;  /* 0x0000003000017945 */ /* 0x000fe80003800000 */
[----:B------:R-:W-:Y:S05]  /*6820*/  @!P0 BRA `(.L_x_5465) ;  /* 0x0000000000048947 */ /* 0x000fea0003800000 */
[----:B------:R-:W-:-:S04]  /*6830*/  DEPBAR.LE SB0, 0x0 ;  /* 0x000080000000791a */ /* 0x000fc80000000000 */
.L_x_5465:
[----:B------:R-:W-:Y:S05]  /*6840*/  BSYNC B1 ;  /* 0x0000000000017941 */ /* 0x000fea0003800000 */
.L_x_5464:
        /* <DEDUP_REMOVED lines=13> */
.L_x_5467:
[----:B------:R-:W-:Y:S05]  /*6920*/  BSYNC B1 ;  /* 0x0000000000017941 */ /* 0x000fea0003800000 */
.L_x_5466:
        /* <DEDUP_REMOVED lines=13> */
.L_x_5469:
[----:B------:R-:W-:Y:S05]  /*6a00*/  BSYNC B1 ;  /* 0x0000000000017941 */ /* 0x000fea0003800000 */
.L_x_5468:
[----:B------:R-:W-:Y:S01]  /*6a10*/  UIADD3 UR12, UR12, 0x2, URZ ;  /* 0x000000020c0c7890 */ /* 0x000fe2000fffe03f */
[----:B------:R-:W-:Y:S06]  /*6a20*/  BAR.ARV 0xa, 0xa0 ;  /* 0x0282800000007b1d */ /* 0x000fec0000002000 */
[----:B------:R-:W-:Y:S01]  /*6a30*/  UISETP.GE.AND UP0, UPT, UR12, UR5, UPT ;  /* 0x000000050c00728c */ /* 0x000fe2000bf06270 */
[----:B------:R-:W-:Y:S04]  /*6a40*/  BSSY B1, `(.L_x_5470) ;  /* 0x0000003000017945 */ /* 0x000fe80003800000 */
[----:B------:R-:W-:Y:S06]  /*6a50*/  @!P0 BRA `(.L_x_5471) ;  /* 0x0000000000048947 */ /* 0x000fec0003800000 */
[----:B------:R-:W-:-:S04]  /*6a60*/  DEPBAR.LE SB0, 0x0 ;  /* 0x000080000000791a */ /* 0x000fc80000000000 */
.L_x_5471:
[----:B------:R-:W-:Y:S05]  /*6a70*/  BSYNC B1 ;  /* 0x0000000000017941 */ /* 0x000fea0003800000 */
.L_x_5470:
[----:B------:R-:W-:Y:S06]  /*6a80*/  BAR.ARV 0xb, 0xa0 ;  /* 0x02c2800000007b1d */ /* 0x000fec0000002000 */
[----:B------:R-:W-:Y:S01]  /*6a90*/  PLOP3.LUT P1, PT, PT, PT, UP0, 0x80, 0x0 ;  /* 0x000000000000781c */ /* 0x000fe20003f2f008 */
[----:B------:R-:W-:Y:S02]  /*6aa0*/  UIADD3 UR20, UR20, 0x3000, URZ ;  /* 0x0000300014147890 */ /* 0x000fe4000fffe03f */
[----:B------:R-:W-:-:S10]  /*6ab0*/  UIADD3 UR4, UR4, 0x3000, URZ ;  /* 0x0000300004047890 */ /* 0x000fd4000fffe03f */
[----:B------:R-:W-:Y:S05]  /*6ac0*/  @!P1 BRA `(.L_x_5472) ;  /* 0xfffffff800c09947 */ /* 0x000fea000383ffff */
[----:B------:R-:W-:Y:S05]  /*6ad0*/  BRA `(.L_x_5449) ;  /* 0x0000002400f87947 */ /* 0x000fea0003800000 */
.L_x_5448:
        /* <DEDUP_REMOVED lines=21> */
.L_x_5473:
[----:B------:R-:W-:Y:S01]  /*6c30*/  ULDC UR8, c[0x0][0xb44] ;  /* 0x0002d10000087ab9 */ /* 0x000fe20000000800 */
[----:B------:R-:W-:Y:S01]  /*6c40*/  UMOV UR11, UR7 ;  /* 0x00000007000b7c82 */ /* 0x000fe20008000000 */
[----:B------:R-:W-:-:S11]  /*6c50*/  UISETP.NE.AND UP0, UPT, UR8, 0x1, UPT ;  /* 0x000000010800788c */ /* 0x000fd6000bf05270 */
[----:B------:R-:W-:Y:S02]  /*6c60*/  @UP0 ULDC.64 UR12, c[0x0][0xb48] ;  /* 0x0002d200000c0ab9 */ /* 0x000fe40000000a00 */
[----:B------:R-:W-:-:S04]  /*6c70*/  UIMAD.WIDE.U32 UR4, UR7, UR12, URZ ;  /* 0x0000000c070472a5 */ /* 0x000fc8000f8e003f */
[----:B------:R-:W-:-:S04]  /*6c80*/  @UP0 USHF.R.U32.HI UR11, URZ, UR13, UR5 ;  /* 0x0000000d3f0b0299 */ /* 0x000fc80008011605 */
[----:B------:R-:W-:-:S12]  /*6c90*/  UIMAD UR4, UR11, UR8, URZ ;  /* 0x000000080b0472a4 */ /* 0x000fd8000f8e023f */
.L_x_5474:
        /* <DEDUP_REMOVED lines=70> */
.L_x_5505:
        /* <DEDUP_REMOVED lines=15> */
.L_x_5478:
        /* <DEDUP_REMOVED lines=127> */
.L_x_5489:
[----:B--234-:R-:W-:-:S04]  /*79e0*/  SHF.L.U32 R21, R11, 0x1f, RZ ;  /* 0x0000001f0b157819 */ /* 0x01cfc800000006ff */
[----:B------:R-:W1:Y:S02]  /*79f0*/  SYNCS.PHASECHK.TRANS64.TRYWAIT P1, [R16+URZ+0x26840], R21 ;  /* 0x02684015100075a7 */ /* 0x000e64000802017f */
[----:B-1----:R-:W-:Y:S05]  /*7a00*/  @!P1 BRA `(.L_x_5481) ;  /* 0x0000001800ac9947 */ /* 0x002fea0003800000 */
.L_x_5506:
[----:B------:R-:W-:Y:S05]  /*7a10*/  @P0 BRA `(.L_x_5482) ;  /* 0x0000000000140947 */ /* 0x000fea0003800000 */
[----:B------:R-:W-:Y:S01]  /*7a20*/  ISETP.NE.AND P1, PT, R6, RZ, PT ;  /* 0x000000ff0600720c */ /* 0x000fe20003f25270 */
[----:B------:R-:W-:-:S04]  /*7a30*/  IMAD.MOV.U32 R3, RZ, RZ, 0x3100 ;  /* 0x00003100ff037424 */ /* 0x000fc800078e00ff */
[----:B------:R3:W-:Y:S08]  /*7a40*/  SYNCS.ARRIVE.TRANS64 RZ, [R16+URZ+0x26830], R3 ;  /* 0x0268300310ff79a7 */ /* 0x0007f0000800003f */
[----:B------:R-:W-:Y:S05]  /*7a50*/  @!P1 BRA `(.L_x_5482) ;  /* 0x0000000000049947 */ /* 0x000fea0003800000 */
[----:B------:R-:W-:Y:S01]  /*7a60*/  BPT.TRAP 0x1 ;  /* 0x000000040000795c */ /* 0x000fe20000300000 */
.L_x_5482:
        /* <DEDUP_REMOVED lines=43> */
.L_x_5507:
[----:B------:R-:W-:Y:S05]  /*7d20*/  @P0 BRA `(.L_x_5484) ;  /* 0x0000000000140947 */ /* 0x000fea0003800000 */
[----:B------:R-:W-:Y:S01]  /*7d30*/  ISETP.NE.AND P1, PT, R6, RZ, PT ;  /* 0x000000ff0600720c */ /* 0x000fe20003f25270 */
[----:B------:R-:W-:-:S04]  /*7d40*/  IMAD.MOV.U32 R2, RZ, RZ, 0x3100 ;  /* 0x00003100ff027424 */ /* 0x000fc800078e00ff */
[----:B------:R3:W-:Y:S08]  /*7d50*/  SYNCS.ARRIVE.TRANS64 RZ, [R16+URZ+0x26818], R2 ;  /* 0x0268180210ff79a7 */ /* 0x0007f0000800003f */
[----:B------:R-:W-:Y:S05]  /*7d60*/  @!P1 BRA `(.L_x_5484) ;  /* 0x0000000000049947 */ /* 0x000fea0003800000 */
[----:B------:R-:W-:Y:S01]  /*7d70*/  BPT.TRAP 0x1 ;  /* 0x000000040000795c */ /* 0x000fe20000300000 */
.L_x_5484:
        /* <DEDUP_REMOVED lines=43> */
.L_x_5508:
[----:B------:R-:W-:Y:S05]  /*8030*/  @P0 BRA `(.L_x_5486) ;  /* 0x0000000000140947 */ /* 0x000fea0003800000 */
[----:B------:R-:W-:Y:S01]  /*8040*/  ISETP.NE.AND P1, PT, R6, RZ, PT ;  /* 0x000000ff0600720c */ /* 0x000fe20003f25270 */
[----:B-123--:R-:W-:-:S04]  /*8050*/  IMAD.MOV.U32 R21, RZ, RZ, 0x3100 ;  /* 0x00003100ff157424 */ /* 0x00efc800078e00ff */
[----:B------:R4:W-:Y:S08]  /*8060*/  SYNCS.ARRIVE.TRANS64 RZ, [R16+URZ+0x26838], R21 ;  /* 0x0268381510ff79a7 */ /* 0x0009f0000800003f */
[----:B------:R-:W-:Y:S05]  /*8070*/  @!P1 BRA `(.L_x_5486) ;  /* 0x0000000000049947 */ /* 0x000fea0003800000 */
[----:B------:R-:W-:Y:S01]  /*8080*/  BPT.TRAP 0x1 ;  /* 0x000000040000795c */ /* 0x000fe20000300000 */
.L_x_5486:
        /* <DEDUP_REMOVED lines=38> */
.L_x_5510:
[----:B------:R-:W-:Y:S05]  /*82f0*/  @P0 BRA `(.L_x_5488) ;  /* 0x0000000000140947 */ /* 0x000fea0003800000 */
[----:B------:R-:W-:Y:S01]  /*8300*/  ISETP.NE.AND P1, PT, R6, RZ, PT ;  /* 0x000000ff0600720c */ /* 0x000fe20003f25270 */
[----:B------:R-:W-:-:S04]  /*8310*/  IMAD.MOV.U32 R5, RZ, RZ, 0x3100 ;  /* 0x00003100ff057424 */ /* 0x000fc800078e00ff */
[----:B------:R1:W-:Y:S08]  /*8320*/  SYNCS.ARRIVE.TRANS64 RZ, [R16+URZ+0x26810], R5 ;  /* 0x0268100510ff79a7 */ /* 0x0003f0000800003f */
[----:B------:R-:W-:Y:S05]  /*8330*/  @!P1 BRA `(.L_x_5488) ;  /* 0x0000000000049947 */ /* 0x000fea0003800000 */
[----:B------:R-:W-:Y:S01]  /*8340*/  BPT.TRAP 0x1 ;  /* 0x000000040000795c */ /* 0x000fe20000300000 */
.L_x_5488:
        /* <DEDUP_REMOVED lines=44> */
.L_x_5480:
        /* <DEDUP_REMOVED lines=8> */
.L_x_5511:
[----:B------:R-:W-:Y:S05]  /*8690*/  @P0 BRA `(.L_x_5491) ;  /* 0x0000000000140947 */ /* 0x000fea0003800000 */
[----:B------:R-:W-:Y:S01]  /*86a0*/  ISETP.NE.AND P1, PT, R6, RZ, PT ;  /* 0x000000ff0600720c */ /* 0x000fe20003f25270 */
[----:B------:R-:W-:-:S04]  /*86b0*/  IMAD.MOV.U32 R5, RZ, RZ, 0x3100 ;  /* 0x00003100ff057424 */ /* 0x000fc800078e00ff */
[----:B------:R2:W-:Y:S08]  /*86c0*/  SYNCS.ARRIVE.TRANS64 RZ, [R16+URZ+0x26830], R5 ;  /* 0x0268300510ff79a7 */ /* 0x0005f0000800003f */
[----:B------:R-:W-:Y:S05]  /*86d0*/  @!P1 BRA `(.L_x_5491) ;  /* 0x0000000000049947 */ /* 0x000fea0003800000 */
[----:B------:R-:W-:Y:S01]  /*86e0*/  BPT.TRAP 0x1 ;  /* 0x000000040000795c */ /* 0x000fe20000300000 */
.L_x_5491:
        /* <DEDUP_REMOVED lines=40> */
.L_x_5512:
[----:B------:R-:W-:Y:S05]  /*8970*/  @P0 BRA `(.L_x_5493) ;  /* 0x0000000000140947 */ /* 0x000fea0003800000 */
[----:B------:R-:W-:Y:S01]  /*8980*/  ISETP.NE.AND P0, PT, R6, RZ, PT ;  /* 0x000000ff0600720c */ /* 0x000fe20003f05270 */
[----:B------:R-:W-:-:S04]  /*8990*/  IMAD.MOV.U32 R5, RZ, RZ, 0x3100 ;  /* 0x00003100ff057424 */ /* 0x000fc800078e00ff */
[----:B------:R1:W-:Y:S08]  /*89a0*/  SYNCS.ARRIVE.TRANS64 RZ, [R16+URZ+0x26818], R5 ;  /* 0x0268180510ff79a7 */ /* 0x0003f0000800003f */
[----:B------:R-:W-:Y:S05]  /*89b0*/  @!P0 BRA `(.L_x_5493) ;  /* 0x0000000000048947 */ /* 0x000fea0003800000 */
[----:B------:R-:W-:Y:S01]  /*89c0*/  BPT.TRAP 0x1 ;  /* 0x000000040000795c */ /* 0x000fe20000300000 */
.L_x_5493:
        /* <DEDUP_REMOVED lines=44> */
.L_x_5479:
[----:B------:R-:W1:Y:S01]  /*8c90*/  S2R R0, SR_TID.X ;  /* 0x0000000000007919 */ /* 0x000e620000002100 */
[----:B------:R-:W-:Y:S01]  /*8ca0*/  IMAD R3, R19, 0x8, R16 ;  /* 0x0000000813037824 */ /* 0x000fe200078e0210 */
[----:B-1----:R-:W-:Y:S02]  /*8cb0*/  LOP3.LUT R2, R0, 0x7f, RZ, 0xc0, !PT ;  /* 0x0000007f00027812 */ /* 0x002fe400078ec0ff */
[----:B------:R-:W-:Y:S02]  /*8cc0*/  SHF.L.U32 R0, R11, 0x1f, RZ ;  /* 0x0000001f0b007819 */ /* 0x000fe400000006ff */
[----:B------:R-:W-:Y:S02]  /*8cd0*/  ISETP.NE.AND P1, PT, R2, RZ, PT ;  /* 0x000000ff0200720c */ /* 0x000fe40003f25270 */
[----:B------:R-:W1:Y:S02]  /*8ce0*/  SYNCS.PHASECHK.TRANS64.TRYWAIT P0, [R3+URZ+0x26840], R0 ;  /* 0x02684000030075a7 */ /* 0x000e64000800017f */
[----:B-1----:R-:W-:Y:S09]  /*8cf0*/  @!P0 BRA `(.L_x_5494) ;  /* 0x00000008006c8947 */ /* 0x002ff20003800000 */
.L_x_5513:
[----:B------:R-:W-:Y:S05]  /*8d00*/  @P1 BRA `(.L_x_5495) ;  /* 0x0000000000181947 */ /* 0x000fea0003800000 */
[----:B------:R-:W1:Y:S01]  /*8d10*/  S2R R2, SR_TID.X ;  /* 0x0000000000027919 */ /* 0x000e620000002100 */
[----:B------:R-:W-:-:S04]  /*8d20*/  IMAD.MOV.U32 R0, RZ, RZ, 0x3100 ;  /* 0x00003100ff007424 */ /* 0x000fc800078e00ff */
[----:B------:R1:W-:Y:S02]  /*8d30*/  SYNCS.ARRIVE.TRANS64 RZ, [R3+URZ+0x26830], R0 ;  /* 0x0268300003ff79a7 */ /* 0x0003e4000800003f */
[----:B-1----:R-:W-:-:S13]  /*8d40*/  LOP3.LUT P0, RZ, R2, 0x1f, RZ, 0xc0, !PT ;  /* 0x0000001f02ff7812 */ /* 0x002fda000780c0ff */
[----:B------:R-:W-:Y:S05]  /*8d50*/  @!P0 BRA `(.L_x_5495) ;  /* 0x0000000000048947 */ /* 0x000fea0003800000 */
[----:B------:R-:W-:Y:S01]  /*8d60*/  BPT.TRAP 0x1 ;  /* 0x000000040000795c */ /* 0x000fe20000300000 */
.L_x_5495:
        /* <DEDUP_REMOVED lines=47> */
.L_x_5476:
[----:B------:R-:W-:Y:S05]  /*9060*/  BSYNC B1 ;  /* 0x0000000000017941 */ /* 0x000fea0003800000 */
.L_x_5475:
[----:B------:R-:W-:-:S03]  /*9070*/  UMOV UR7, 0xffffffff ;  /* 0xffffffff00077882 */ /* 0x000fc60000000000 */
[----:B------:R-:W-:Y:S05]  /*9080*/  BRA.DIV UR7, `(.L_x_5496) ;  /* 0x00000006079c7947 */ /* 0x000fea000b800000 */
[----:B------:R-:W-:-:S13]  /*9090*/  ELECT P6, URZ, PT ;  /* 0x00000000003f782f */ /* 0x000fda00038c0000 */
.L_x_5516:
[----:B------:R-:W-:Y:S05]  /*90a0*/  @!P6 BRA `(.L_x_5449) ;  /* 0x000000000084e947 */ /* 0x000fea0003800000 */
[----:B------:R-:W-:-:S06]  /*90b0*/  ULOP3.LUT UR7, UR38, 0x2, URZ, 0xfc, !UPT ;  /* 0x0000000226077892 */ /* 0x000fcc000f8efc3f */
[----:B------:R-:W-:-:S05]  /*90c0*/  IMAD.U32 R2, RZ, RZ, UR7 ;  /* 0x00000007ff027e24 */ /* 0x000fca000f8e00ff */
[----:B------:R-:W-:-:S13]  /*90d0*/  ISETP.NE.AND P2, PT, R2, 0x3, PT ;  /* 0x000000030200780c */ /* 0x000fda0003f45270 */
[----:B------:R-:W-:Y:S05]  /*90e0*/  @!P2 BRA `(.L_x_5497) ;  /* 0x000000000004a947 */ /* 0x000fea0003800000 */
[----:B------:R-:W-:Y:S01]  /*90f0*/  BPT.TRAP 0x1 ;  /* 0x000000040000795c */ /* 0x000fe20000300000 */
.L_x_5497:
        /* <DEDUP_REMOVED lines=15> */
.L_x_5517:
[----:B------:R-:W2:Y:S02]  /*91f0*/  SYNCS.PHASECHK.TRANS64.TRYWAIT P0, [R3+URZ], R2 ;  /* 0x00000002030075a7 */ /* 0x000ea4000800017f */
[----:B--2---:R-:W-:Y:S05]  /*9200*/  @!P0 BRA `(.L_x_5499) ;  /* 0x0000000400708947 */ /* 0x004fea0003800000 */
.L_x_5518:
[----:B------:R-:W-:Y:S05]  /*9210*/  @!P2 BRA `(.L_x_5500) ;  /* 0x000000000004a947 */ /* 0x000fea0003800000 */
[----:B------:R-:W-:Y:S01]  /*9220*/  BPT.TRAP 0x1 ;  /* 0x000000040000795c */ /* 0x000fe20000300000 */
.L_x_5500:
[----:B--2---:R-:W-:-:S04]  /*9230*/  VIADD R3, R7, 0x26840 ;  /* 0x0002684007037836 */ /* 0x004fc80000000000 */
[----:B------:R-:W-:-:S04]  /*9240*/  IMAD R0, R0, 0x8, R3 ;  /* 0x0000000800007824 */ /* 0x000fc800078e0203 */
[----:B------:R-:W2:Y:S02]  /*9250*/  SYNCS.PHASECHK.TRANS64.TRYWAIT P0, [R0+URZ], R5 ;  /* 0x00000005000075a7 */ /* 0x000ea4000800017f */
[----:B--2---:R-:W-:Y:S05]  /*9260*/  @!P0 BRA `(.L_x_5501) ;  /* 0x00000004006c8947 */ /* 0x004fea0003800000 */
.L_x_5519:
[----:B------:R-:W-:-:S07]  /*9270*/  IMAD R3, R4, 0x8, R3 ;  /* 0x0000000804037824 */ /* 0x000fce00078e0203 */
.L_x_5502:
[----:B---3--:R3:W4:Y:S02]  /*9280*/  SYNCS.PHASECHK.TRANS64.TRYWAIT P0, [R3+URZ], R2 ;  /* 0x00000002030075a7 */ /* 0x008724000800017f */
[----:B----4-:R-:W-:Y:S05]  /*9290*/  @!P0 NANOSLEEP.SYNCS 0x989680 ;  /* 0x009896800000895d */ /* 0x010fea0003900000 */
[----:B------:R-:W4:Y:S02]  /*92a0*/  @!P0 SYNCS.PHASECHK.TRANS64 P0, [R3+URZ], R2 ;  /* 0x00000002030085a7 */ /* 0x000f24000800007f */
[----:B----4-:R-:W-:Y:S05]  /*92b0*/  @!P0 BRA `(.L_x_5502) ;  /* 0xfffffffc00f08947 */ /* 0x010fea000383ffff */
.L_x_5449:
[----:B------:R-:W-:Y:S05]  /*92c0*/  BSYNC B0 ;  /* 0x0000000000007941 */ /* 0x000fea0003800000 */
.L_x_5447:
[----:B------:R-:W-:Y:S05]  /*92d0*/  EXIT ;  /* 0x000000000000794d */ /* 0x000fea0003800000 */
.L_x_5417:
[----:B------:R-:W-:Y:S02]  /*92e0*/  IMAD.MOV.U32 R13, RZ, RZ, R19 ;  /* 0x000000ffff0d7224 */ /* 0x000fe400078e0013 */
[----:B------:R-:W-:Y:S02]  /*92f0*/  IMAD.MOV.U32 R12, RZ, RZ, RZ ;  /* 0x000000ffff0c7224 */ /* 0x000fe400078e00ff */
[----:B------:R-:W-:Y:S02]  /*9300*/  IMAD.MOV.U32 R11, RZ, RZ, 0x1f ;  /* 0x0000001fff0b7424 */ /* 0x000fe400078e00ff */
[----:B------:R-:W-:-:S07]  /*9310*/  IMAD.MOV.U32 R15, RZ, RZ, -0x1 ;  /* 0xffffffffff0f7424 */ /* 0x000fce00078e00ff */
[----:B------:R-:W-:Y:S05]  /*9320*/  WARPSYNC.COLLECTIVE R15, `(.L_x_5503) ;  /* 0x000000000f087348 */ /* 0x000fea0003c00000 */
[----:B------:R1:W2:Y:S02]  /*9330*/  SHFL.IDX P6, R14, R13, R12, R11 ;  /* 0x0000000c0d0e7389 */ /* 0x0002a400000c000b */
[----:B-12---:R-:W-:Y:S01]  /*9340*/  ENDCOLLECTIVE ;  /* 0x000000000000791b */ /* 0x006fe20003800000 */
.L_x_5503:
[----:B------:R-:W-:Y:S05]  /*9350*/  BRA `(.L_x_5504) ;  /* 0xffffff7c00b87947 */ /* 0x000fea000383ffff */
.L_x_5419:
[----:B--2---:R2:W3:Y:S02]  /*9360*/  SYNCS.PHASECHK.TRANS64.TRYWAIT P0, [R2+URZ+0x26800], R5 ;  /* 0x02680005020075a7 */ /* 0x0044e4000800017f */
[----:B---3--:R-:W-:Y:S05]  /*9370*/  @!P0 NANOSLEEP.SYNCS 0x989680 ;  /* 0x009896800000895d */ /* 0x008fea0003900000 */
[----:B------:R-:W3:Y:S02]  /*9380*/  @!P0 SYNCS.PHASECHK.TRANS64 P0, [R2+URZ+0x26800], R5 ;  /* 0x02680005020085a7 */ /* 0x000ee4000800007f */
[----:B---3--:R-:W-:Y:S05]  /*9390*/  @!P0 BRA `(.L_x_5419) ;  /* 0xfffffffc00f08947 */ /* 0x008fea000383ffff */
[----:B------:R-:W-:Y:S05]  /*93a0*/  BRA `(.L_x_5418) ;  /* 0xffffff7c00e07947 */ /* 0x000fea000383ffff */
.L_x_5424:
[----:B--2---:R-:W-:-:S04]  /*93b0*/  IMAD.U32 R5, RZ, RZ, UR7 ;  /* 0x00000007ff057e24 */ /* 0x004fc8000f8e00ff */
[----:B------:R2:W3:Y:S03]  /*93c0*/  SYNCS.PHASECHK.TRANS64.TRYWAIT P1, [R5+URZ+0x26810], R6 ;  /* 0x02681006050075a7 */ /* 0x0004e6000802017f */
[----:B---3--:R-:W-:Y:S05]  /*93d0*/  @!P1 NANOSLEEP.SYNCS 0x989680 ;  /* 0x009896800000995d */ /* 0x008fea0003900000 */
[----:B------:R-:W3:Y:S02]  /*93e0*/  @!P1 SYNCS.PHASECHK.TRANS64 P1, [R5+URZ+0x26810], R6 ;  /* 0x02681006050095a7 */ /* 0x000ee4000802007f */
[----:B---3--:R-:W-:Y:S05]  /*93f0*/  @!P1 BRA `(.L_x_5424) ;  /* 0xfffffffc00ec9947 */ /* 0x008fea000383ffff */
[----:B------:R-:W-:Y:S05]  /*9400*/  BRA `(.L_x_5423) ;  /* 0xffffff8800387947 */ /* 0x000fea000383ffff */
.L_x_5428:
[----:B------:R-:W-:-:S04]  /*9410*/  IMAD.U32 R5, RZ, RZ, UR7 ;  /* 0x00000007ff057e24 */ /* 0x000fc8000f8e00ff */
[----:B------:R1:W1:Y:S03]  /*9420*/  SYNCS.PHASECHK.TRANS64.TRYWAIT P1, [R5+URZ+0x26830], R6 ;  /* 0x02683006050075a7 */ /* 0x000266000802017f */
[----:B-1----:R-:W-:Y:S05]  /*9430*/  @!P1 NANOSLEEP.SYNCS 0x989680 ;  /* 0x009896800000995d */ /* 0x002fea0003900000 */
[----:B------:R-:W1:Y:S02]  /*9440*/  @!P1 SYNCS.PHASECHK.TRANS64 P1, [R5+URZ+0x26830], R6 ;  /* 0x02683006050095a7 */ /* 0x000e64000802007f */
[----:B-1----:R-:W-:Y:S05]  /*9450*/  @!P1 BRA `(.L_x_5428) ;  /* 0xfffffffc00ec9947 */ /* 0x002fea000383ffff */
[----:B------:R-:W-:Y:S05]  /*9460*/  BRA `(.L_x_5427) ;  /* 0xffffff8c00407947 */ /* 0x000fea000383ffff */
.L_x_5477:
[----:B-1----:R1:W2:Y:S02]  /*9470*/  SYNCS.PHASECHK.TRANS64.TRYWAIT P0, [R16+URZ+0x26820], R3 ;  /* 0x02682003100075a7 */ /* 0x0022a4000800017f */
[----:B--2---:R-:W-:Y:S05]  /*9480*/  @!P0 NANOSLEEP.SYNCS 0x989680 ;  /* 0x009896800000895d */ /* 0x004fea0003900000 */
[----:B------:R-:W2:Y:S02]  /*9490*/  @!P0 SYNCS.PHASECHK.TRANS64 P0, [R16+URZ+0x26820], R3 ;  /* 0x02682003100085a7 */ /* 0x000ea4000800007f */
[----:B--2---:R-:W-:Y:S05]  /*94a0*/  @!P0 BRA `(.L_x_5477) ;  /* 0xfffffffc00f08947 */ /* 0x004fea000383ffff */
[----:B------:R-:W-:Y:S05]  /*94b0*/  BRA `(.L_x_5505) ;  /* 0xffffffdc00107947 */ /* 0x000fea000383ffff */
.L_x_5481:
[----:B-1----:R1:W3:Y:S02]  /*94c0*/  SYNCS.PHASECHK.TRANS64.TRYWAIT P1, [R16+URZ+0x26840], R21 ;  /* 0x02684015100075a7 */ /* 0x0022e4000802017f */
[----:B---3--:R-:W-:Y:S05]  /*94d0*/  @!P1 NANOSLEEP.SYNCS 0x989680 ;  /* 0x009896800000995d */ /* 0x008fea0003900000 */
[----:B------:R-:W3:Y:S02]  /*94e0*/  @!P1 SYNCS.PHASECHK.TRANS64 P1, [R16+URZ+0x26840], R21 ;  /* 0x02684015100095a7 */ /* 0x000ee4000802007f */
[----:B---3--:R-:W-:Y:S05]  /*94f0*/  @!P1 BRA `(.L_x_5481) ;  /* 0xfffffffc00f09947 */ /* 0x008fea000383ffff */
[----:B------:R-:W-:Y:S05]  /*9500*/  BRA `(.L_x_5506) ;  /* 0xffffffe400407947 */ /* 0x000fea000383ffff */
.L_x_5483:
[----:B--2---:R2:W3:Y:S02]  /*9510*/  SYNCS.PHASECHK.TRANS64.TRYWAIT P1, [R16+URZ+0x26828], R21 ;  /* 0x02682815100075a7 */ /* 0x0044e4000802017f */
[----:B---3--:R-:W-:Y:S05]  /*9520*/  @!P1 NANOSLEEP.SYNCS 0x989680 ;  /* 0x009896800000995d */ /* 0x008fea0003900000 */
[----:B------:R-:W3:Y:S02]  /*9530*/  @!P1 SYNCS.PHASECHK.TRANS64 P1, [R16+URZ+0x26828], R21 ;  /* 0x02682815100095a7 */ /* 0x000ee4000802007f */
[----:B---3--:R-:W-:Y:S05]  /*9540*/  @!P1 BRA `(.L_x_5483) ;  /* 0xfffffffc00f09947 */ /* 0x008fea000383ffff */
[----:B------:R-:W-:Y:S05]  /*9550*/  BRA `(.L_x_5507) ;  /* 0xffffffe400f07947 */ /* 0x000fea000383ffff */
.L_x_5485:
[----:B---3--:R3:W4:Y:S02]  /*9560*/  SYNCS.PHASECHK.TRANS64.TRYWAIT P1, [R16+URZ+0x26848], R21 ;  /* 0x02684815100075a7 */ /* 0x008724000802017f */
[----:B----4-:R-:W-:Y:S05]  /*9570*/  @!P1 NANOSLEEP.SYNCS 0x989680 ;  /* 0x009896800000995d */ /* 0x010fea0003900000 */
[----:B------:R-:W4:Y:S02]  /*9580*/  @!P1 SYNCS.PHASECHK.TRANS64 P1, [R16+URZ+0x26848], R21 ;  /* 0x02684815100095a7 */ /* 0x000f24000802007f */
[----:B----4-:R-:W-:Y:S05]  /*9590*/  @!P1 BRA `(.L_x_5485) ;  /* 0xfffffffc00f09947 */ /* 0x010fea000383ffff */
[----:B------:R-:W-:Y:S05]  /*95a0*/  BRA `(.L_x_5508) ;  /* 0xffffffe800a07947 */ /* 0x000fea000383ffff */
.L_x_5487:
[----:B------:R-:W-:-:S07]  /*95b0*/  SHF.L.U32 R5, R11, 0x1f, RZ ;  /* 0x0000001f0b057819 */ /* 0x000fce00000006ff */
.L_x_5509:
[----:B------:R1:W1:Y:S02]  /*95c0*/  SYNCS.PHASECHK.TRANS64.TRYWAIT P1, [R16+URZ+0x26820], R5 ;  /* 0x02682005100075a7 */ /* 0x000264000802017f */
[----:B-1----:R-:W-:Y:S05]  /*95d0*/  @!P1 NANOSLEEP.SYNCS 0x989680 ;  /* 0x009896800000995d */ /* 0x002fea0003900000 */
[----:B------:R-:W1:Y:S02]  /*95e0*/  @!P1 SYNCS.PHASECHK.TRANS64 P1, [R16+URZ+0x26820], R5 ;  /* 0x02682005100095a7 */ /* 0x000e64000802007f */
[----:B-1----:R-:W-:Y:S05]  /*95f0*/  @!P1 BRA `(.L_x_5509) ;  /* 0xfffffffc00f09947 */ /* 0x002fea000383ffff */
[----:B------:R-:W-:Y:S05]  /*9600*/  BRA `(.L_x_5510) ;  /* 0xffffffec00387947 */ /* 0x000fea000383ffff */
.L_x_5490:
[----:B-1----:R1:W2:Y:S02]  /*9610*/  SYNCS.PHASECHK.TRANS64.TRYWAIT P1, [R16+URZ+0x26840], R13 ;  /* 0x0268400d100075a7 */ /* 0x0022a4000802017f */
[----:B--2---:R-:W-:Y:S05]  /*9620*/  @!P1 NANOSLEEP.SYNCS 0x989680 ;  /* 0x009896800000995d */ /* 0x004fea0003900000 */
[----:B------:R-:W2:Y:S02]  /*9630*/  @!P1 SYNCS.PHASECHK.TRANS64 P1, [R16+URZ+0x26840], R13 ;  /* 0x0268400d100095a7 */ /* 0x000ea4000802007f */
[----:B--2---:R-:W-:Y:S05]  /*9640*/  @!P1 BRA `(.L_x_5490) ;  /* 0xfffffffc00f09947 */ /* 0x004fea000383ffff */
[----:B------:R-:W-:Y:S05]  /*9650*/  BRA `(.L_x_5511) ;  /* 0xfffffff0000c7947 */ /* 0x000fea000383ffff */
.L_x_5492:
[----:B--2---:R2:W1:Y:S02]  /*9660*/  SYNCS.PHASECHK.TRANS64.TRYWAIT P1, [R16+URZ+0x26828], R13 ;  /* 0x0268280d100075a7 */ /* 0x004464000802017f */
[----:B-1----:R-:W-:Y:S05]  /*9670*/  @!P1 NANOSLEEP.SYNCS 0x989680 ;  /* 0x009896800000995d */ /* 0x002fea0003900000 */
[----:B------:R-:W1:Y:S02]  /*9680*/  @!P1 SYNCS.PHASECHK.TRANS64 P1, [R16+URZ+0x26828], R13 ;  /* 0x0268280d100095a7 */ /* 0x000e64000802007f */
[----:B-1----:R-:W-:Y:S05]  /*9690*/  @!P1 BRA `(.L_x_5492) ;  /* 0xfffffffc00f09947 */ /* 0x002fea000383ffff */
[----:B------:R-:W-:Y:S05]  /*96a0*/  BRA `(.L_x_5512) ;  /* 0xfffffff000b07947 */ /* 0x000fea000383ffff */
.L_x_5494:
[----:B------:R1:W1:Y:S02]  /*96b0*/  SYNCS.PHASECHK.TRANS64.TRYWAIT P0, [R3+URZ+0x26840], R0 ;  /* 0x02684000030075a7 */ /* 0x000264000800017f */
[----:B-1----:R-:W-:Y:S05]  /*96c0*/  @!P0 NANOSLEEP.SYNCS 0x989680 ;  /* 0x009896800000895d */ /* 0x002fea0003900000 */
[----:B------:R-:W1:Y:S02]  /*96d0*/  @!P0 SYNCS.PHASECHK.TRANS64 P0, [R3+URZ+0x26840], R0 ;  /* 0x02684000030085a7 */ /* 0x000e64000800007f */
[----:B-1----:R-:W-:Y:S05]  /*96e0*/  @!P0 BRA `(.L_x_5494) ;  /* 0xfffffffc00f08947 */ /* 0x002fea000383ffff */
[----:B------:R-:W-:Y:S05]  /*96f0*/  BRA `(.L_x_5513) ;  /* 0xfffffff400807947 */ /* 0x000fea000383ffff */
.L_x_5496:
[----:B------:R-:W-:Y:S01]  /*9700*/  BSSY B1, `(.L_x_5514) ;  /* 0x0000006000017945 */ /* 0x000fe20003800000 */
[----:B------:R-:W-:-:S07]  /*9710*/  IMAD.MOV.U32 R15, RZ, RZ, -0x1 ;  /* 0xffffffffff0f7424 */ /* 0x000fce00078e00ff */
[----:B------:R-:W-:Y:S05]  /*9720*/  WARPSYNC.COLLECTIVE R15, `(.L_x_5515) ;  /* 0x000000000f0c7348 */ /* 0x000fea0003c00000 */
[----:B------:R-:W-:Y:S02]  /*9730*/  ELECT P6, UR62, PT ;  /* 0x00000000003e782f */ /* 0x000fe400038c0000 */
[----:B------:R-:W-:Y:S01]  /*9740*/  MOV R14, UR62 ;  /* 0x0000003e000e7c02 */ /* 0x000fe20008000f00 */
[----:B------:R-:W-:Y:S10]  /*9750*/  ENDCOLLECTIVE ;  /* 0x000000000000791b */ /* 0x000ff40003800000 */
.L_x_5515:
[----:B------:R-:W-:Y:S05]  /*9760*/  BSYNC B1 ;  /* 0x0000000000017941 */ /* 0x000fea0003800000 */
.L_x_5514:
[----:B------:R-:W-:Y:S05]  /*9770*/  BRA `(.L_x_5516) ;  /* 0xfffffff800487947 */ /* 0x000fea000383ffff */
.L_x_5498:
[----:B-1----:R1:W2:Y:S02]  /*9780*/  SYNCS.PHASECHK.TRANS64.TRYWAIT P0, [R6+URZ], R5 ;  /* 0x00000005060075a7 */ /* 0x0022a4000800017f */
[----:B--2---:R-:W-:Y:S05]  /*9790*/  @!P0 NANOSLEEP.SYNCS 0x989680 ;  /* 0x009896800000895d */ /* 0x004fea0003900000 */
[----:B------:R-:W2:Y:S02]  /*97a0*/  @!P0 SYNCS.PHASECHK.TRANS64 P0, [R6+URZ], R5 ;  /* 0x00000005060085a7 */ /* 0x000ea4000800007f */
[----:B--2---:R-:W-:Y:S05]  /*97b0*/  @!P0 BRA `(.L_x_5498) ;  /* 0xfffffffc00f08947 */ /* 0x004fea000383ffff */
[----:B------:R-:W-:Y:S05]  /*97c0*/  BRA `(.L_x_5517) ;  /* 0xfffffff800887947 */ /* 0x000fea000383ffff */
.L_x_5499:
[----:B--2---:R2:W3:Y:S02]  /*97d0*/  SYNCS.PHASECHK.TRANS64.TRYWAIT P0, [R3+URZ], R2 ;  /* 0x00000002030075a7 */ /* 0x0044e4000800017f */
[----:B---3--:R-:W-:Y:S05]  /*97e0*/  @!P0 NANOSLEEP.SYNCS 0x989680 ;  /* 0x009896800000895d */ /* 0x008fea0003900000 */
[----:B------:R-:W3:Y:S02]  /*97f0*/  @!P0 SYNCS.PHASECHK.TRANS64 P0, [R3+URZ], R2 ;  /* 0x00000002030085a7 */ /* 0x000ee4000800007f */
[----:B---3--:R-:W-:Y:S05]  /*9800*/  @!P0 BRA `(.L_x_5499) ;  /* 0xfffffffc00f08947 */ /* 0x008fea000383ffff */
[----:B------:R-:W-:Y:S05]  /*9810*/  BRA `(.L_x_5518) ;  /* 0xfffffff8007c7947 */ /* 0x000fea000383ffff */
.L_x_5501:
[----:B--2---:R2:W3:Y:S02]  /*9820*/  SYNCS.PHASECHK.TRANS64.TRYWAIT P0, [R0+URZ], R5 ;  /* 0x00000005000075a7 */ /* 0x0044e4000800017f */
[----:B---3--:R-:W-:Y:S05]  /*9830*/  @!P0 NANOSLEEP.SYNCS 0x989680 ;  /* 0x009896800000895d */ /* 0x008fea0003900000 */
[----:B------:R-:W3:Y:S02]  /*9840*/  @!P0 SYNCS.PHASECHK.TRANS64 P0, [R0+URZ], R5 ;  /* 0x00000005000085a7 */ /* 0x000ee4000800007f */
[----:B---3--:R-:W-:Y:S05]  /*9850*/  @!P0 BRA `(.L_x_5501) ;  /* 0xfffffffc00f08947 */ /* 0x008fea000383ffff */
[----:B------:R-:W-:Y:S05]  /*9860*/  BRA `(.L_x_5519) ;  /* 0xfffffff800807947 */ /* 0x000fea000383ffff */
.L_x_5520:
        /* <DEDUP_REMOVED lines=9> */
.L_x_6593:


//--------------------- .text._ZN7cutlass13device_kernelIN5flash11enable_sm90INS1_16FlashAttnBwdSm90INS1_25CollectiveMainloopBwdSm90ILi2ELi2ELi2EN4cute5tupleIJNS5_1CILi1EEES8_S8_EEENS6_IJNS7_ILi64EEENS7_ILi128EEENS7_ILi96EEEEEENS_6half_tEfNS_4arch4Sm90ELb1ELb0ELb0ELb0ELb1ELb1ELb0ELb0ELi2ELi1ELi2ELi1ELb1EEENS1_21CollectiveEpilogueBwdISD_SE_SG_Li256ELb0ELb0ELi1EEENS1_25SingleTileBwdLPTSchedulerILb0ELi128ELb1EEEEEEEEEvNT_6ParamsE --------------------------
	.section	.text._ZN7cutlass13device_kernelIN5flash11enable_sm90INS1_16FlashAttnBwdSm90INS1_25CollectiveMainloopBwdSm90ILi2ELi2ELi2EN4cute5tupleIJNS5_1CILi1EEES8_S8_EEENS6_IJNS7_ILi64EEENS7_ILi128EEENS7_ILi96EEEEEENS_6half_tEfNS_4arch4Sm90ELb1ELb0ELb0ELb0ELb1ELb1ELb0ELb0ELi2ELi1ELi2ELi1ELb1EEENS1_21CollectiveEpilogueBwdISD_SE_SG_Li256ELb0ELb0ELi1EEENS1_25SingleTileBwdLPTSchedulerILb0ELi128ELb1EEEEEEEEEvNT_6ParamsE,"ax",@progbits
	.align	128
.text._ZN7cutlass13device_kernelIN5flash11enable_sm90INS1_16FlashAttnBwdSm90INS1_25CollectiveMainloopBwdSm90ILi2ELi2ELi2EN4cute5tupleIJNS5_1CILi1EEES8_S8_EEENS6_IJNS7_ILi64EEENS7_ILi128EEENS7_ILi96EEEEEENS_6half_tEfNS_4arch4Sm90ELb1ELb0ELb0ELb0ELb1ELb1ELb0ELb0ELi2ELi1ELi2ELi1ELb1EEENS1_21CollectiveEpilogueBwdISD_SE_SG_Li256ELb0ELb0ELi1EEENS1_25SingleTileBwdLPTSchedulerILb0ELi128ELb1EEEEEEEEEvNT_6ParamsE:
        .type           _ZN7cutlass13device_kernelIN5flash11enable_sm90INS1_16FlashAttnBwdSm90INS1_25CollectiveMainloopBwdSm90ILi2ELi2ELi2EN4cute5tupleIJNS5_1CILi1EEES8_S8_EEENS6_IJNS7_ILi64EEENS7_ILi128EEENS7_ILi96EEEEEENS_6half_tEfNS_4arch4Sm90ELb1ELb0ELb0ELb0ELb1ELb1ELb0ELb0ELi2ELi1ELi2ELi1ELb1EEENS1_21CollectiveEpilogueBwdISD_SE_SG_Li256ELb0ELb0ELi1EEENS1_25SingleTileBwdLPTSchedulerILb0ELi128ELb1EEEEEEEEEvNT_6ParamsE,@function
        .size           _ZN7cutlass13device_kernelIN5flash11enable_sm90INS1_16FlashAttnBwdSm90INS1_25CollectiveMainloopBwdSm90ILi2ELi2ELi2EN4cute5tupleIJNS5_1CILi1EEES8_S8_EEENS6_IJNS7_ILi64EEENS7_ILi128EEENS7_ILi96EEEEEENS_6half_tEfNS_4arch4Sm90ELb1ELb0ELb0ELb0ELb1ELb1ELb0ELb0ELi2ELi1ELi2ELi1ELb1EEENS1_21CollectiveEpilogueBwdISD_SE_SG_Li256ELb0ELb0ELi1EEENS1_25SingleTileBwdLPTSchedulerILb0ELi128ELb1EEEEEEEEEvNT_6ParamsE,(.L_x_6594 - _ZN7cutlass13device_kernelIN5flash11enable_sm90INS1_16FlashAttnBwdSm90INS1_25CollectiveMainloopBwdSm90ILi2ELi2ELi2EN4cute5tupleIJNS5_1CILi1EEES8_S8_EEENS6_IJNS7_ILi64EEENS7_ILi128EEENS7_ILi96EEEEEENS_6half_tEfNS_4arch4Sm90ELb1ELb0ELb0ELb0ELb1ELb1ELb0ELb0ELi2ELi1ELi2ELi1ELb1EEENS1_21CollectiveEpilogueBwdISD_SE_SG_Li256ELb0ELb0ELi1EEENS1_25SingleTileBwdLPTSchedulerILb0ELi128ELb1EEEEEEEEEvNT_6ParamsE)
        .other          _ZN7cutlass13device_kernelIN5flash11enable_sm90INS1_16FlashAttnBwdSm90INS1_25CollectiveMainloopBwdSm90ILi2ELi2ELi2EN4cute5tupleIJNS5_1CILi1EEES8_S8_EEENS6_IJNS7_ILi64EEENS7_ILi128EEENS7_ILi96EEEEEENS_6half_tEfNS_4arch4Sm90ELb1ELb0ELb0ELb0ELb1ELb1ELb0ELb0ELi2ELi1ELi2ELi1ELb1EEENS1_21CollectiveEpilogueBwdISD_SE_SG_Li256ELb0ELb0ELi1EEENS1_25SingleTileBwdLPTSchedulerILb0ELi128ELb1EEEEEEEEEvNT_6ParamsE,@"STO_CUDA_ENTRY STV_DEFAULT"
_ZN7cutlass13device_kernelIN5flash11enable_sm90INS1_16FlashAttnBwdSm90INS1_25CollectiveMainloopBwdSm90ILi2ELi2ELi2EN4cute5tupleIJNS5_1CILi1EEES8_S8_EEENS6_IJNS7_ILi64EEENS7_ILi128EEENS7_ILi96EEEEEENS_6half_tEfNS_4arch4Sm90ELb1ELb0ELb0ELb0ELb1ELb1ELb0ELb0ELi2ELi1ELi2ELi1ELb1EEENS1_21CollectiveEpilogueBwdISD_SE_SG_Li256ELb0ELb0ELi1EEENS1_25SingleTileBwdLPTSchedulerILb0ELi128ELb1EEEEEEEEEvNT_6ParamsE:
        /* <DEDUP_REMOVED lines=30> */
.L_x_5522:
[----:B------:R-:W-:Y:S05]  /*01e0*/  BSYNC B0 ;  /* 0x0000000000007941 */ /* 0x000fea0003800000 */
.L_x_5521:
        /* <DEDUP_REMOVED lines=37> */
.L_x_5523:
        /* <DEDUP_REMOVED lines=22> */
.L_x_5524:
[----:B------:R-:W-:Y:S01]  /*05a0*/  PLOP3.LUT P0, PT, PT, PT, UP0, 0x80, 0x0 ;  /* 0x000000000000781c */ /* 0x000fe20003f0f008 */
[----:B------:R-:W-:Y:S01]  /*05b0*/  NOP ;  /* 0x0000000000007918 */ /* 0x000fe20000000000 */
[----:B------:R-:W-:Y:S01]  /*05c0*/  ULDC.64 UR46, c[0x0][0x208] ;  /* 0x00008200002e7ab9 */ /* 0x000fe20000000a00 */
[----:B-12-4-:R-:W-:Y:S10]  /*05d0*/  BAR.SYNC.DEFER_BLOCKING 0x0 ;  /* 0x0000000000007b1d */ /* 0x016ff40000010000 */
[----:B------:R-:W-:Y:S05]  /*05e0*/  @!P0 BRA `(.L_x_5525) ;  /* 0x0000005400a08947 */ /* 0x000fea0003800000 */
.L_x_5526:
        /* <DEDUP_REMOVED lines=32> */
.L_x_5527:
[----:B------:R-:W-:Y:S01]  /*07f0*/  ULDC UR7, c[0x0][0xb44] ;  /* 0x0002d10000077ab9 */ /* 0x000fe20000000800 */
[----:B------:R-:W-:Y:S01]  /*0800*/  UMOV UR37, UR10 ;  /* 0x0000000a00257c82 */ /* 0x000fe20008000000 */
[----:B------:R-:W-:-:S11]  /*0810*/  UISETP.NE.AND UP0, UPT, UR7, 0x1, UPT ;  /* 0x000000010700788c */ /* 0x000fd6000bf05270 */
[----:B------:R-:W-:Y:S02]  /*0820*/  @UP0 ULDC.64 UR8, c[0x0][0xb48] ;  /* 0x0002d20000080ab9 */ /* 0x000fe40000000a00 */
[----:B------:R-:W-:-:S04]  /*0830*/  UIMAD.WIDE.U32 UR4, UR10, UR8, URZ ;  /* 0x000000080a0472a5 */ /* 0x000fc8000f8e003f */
[----:B------:R-:W-:-:S04]  /*0840*/  @UP0 USHF.R.U32.HI UR37, URZ, UR9, UR5 ;  /* 0x000000093f250299 */ /* 0x000fc80008011605 */
[----:B------:R-:W-:-:S12]  /*0850*/  UIMAD UR4, UR37, UR7, URZ ;  /* 0x00000007250472a4 */ /* 0x000fd8000f8e023f */
.L_x_5528:
        /* <DEDUP_REMOVED lines=104> */
.L_x_5531:
        /* <DEDUP_REMOVED lines=15> */
.L_x_5530:
        /* <DEDUP_REMOVED lines=22> */
.L_x_5533:
        /* <DEDUP_REMOVED lines=15> */
.L_x_5532:
[----:B------:R-:W-:Y:S01]  /*1220*/  SHF.R.S32.HI R23, RZ, 0x1f, R22 ;  /* 0x0000001fff177819 */ /* 0x000fe20000011416 */
[----:B------:R-:W-:-:S03]  /*1230*/  UMOV UR4, 0xffffffff ;  /* 0xffffffff00047882 */ /* 0x000fc60000000000 */
[----:B------:R-:W-:-:S04]  /*1240*/  LEA.HI R0, R23, R22, RZ, 0x7 ;  /* 0x0000001617007211 */ /* 0x000fc800078f38ff */
[----:B------:R-:W-:Y:S01]  /*1250*/  SHF.R.S32.HI R19, RZ, 0x7, R0 ;  /* 0x00000007ff137819 */ /* 0x000fe20000011400 */
[----:B------:R-:W-:Y:S06]  /*1260*/  BRA.DIV UR4, `(.L_x_5534) ;  /* 0x0000008a04a47947 */ /* 0x000fec000b800000 */
[----:B------:R1:W2:Y:S02]  /*1270*/  SHFL.IDX PT, R14, R19, RZ, 0x1f ;  /* 0x00001fff130e7589 */ /* 0x0002a400000e0000 */
.L_x_5639:
        /* <DEDUP_REMOVED lines=15> */
.L_x_5535:
        /* <DEDUP_REMOVED lines=19> */
.L_x_5537:
        /* <DEDUP_REMOVED lines=123> */
.L_x_5548:
[----:B------:R-:W-:-:S06]  /*1c50*/  UISETP.NE.AND UP0, UPT, UR10, 0x3, UPT ;  /* 0x000000030a00788c */ /* 0x000fcc000bf05270 */
[----:B------:R-:W-:-:S13]  /*1c60*/  PLOP3.LUT P0, PT, PT, PT, UP0, 0x80, 0x0 ;  /* 0x000000000000781c */ /* 0x000fda0003f0f008 */
[----:B-1----:R-:W-:Y:S05]  /*1c70*/  @!P0 BRA `(.L_x_5538) ;  /* 0x0000000000048947 */ /* 0x002fea0003800000 */
[----:B------:R-:W-:Y:S01]  /*1c80*/  BPT.TRAP 0x1 ;  /* 0x000000040000795c */ /* 0x000fe20000300000 */
.L_x_5538:
[----:B------:R-:W-:Y:S01]  /*1c90*/  R2UR UR8, R2 ;  /* 0x00000000020872ca */ /* 0x000fe200000e0000 */
[----:B------:R-:W-:-:S05]  /*1ca0*/  IMAD.U32 R6, RZ, RZ, UR4 ;  /* 0x00000004ff067e24 */ /* 0x000fca000f8e00ff */
[----:B------:R-:W-:-:S07]  /*1cb0*/  SHF.L.U32 R6, R6, 0x1f, RZ ;  /* 0x0000001f06067819 */ /* 0x000fce00000006ff */
[----:B------:R-:W-:-:S09]  /*1cc0*/  ULEA UR8, UR5, UR8, 0x3 ;  /* 0x0000000805087291 */ /* 0x000fd2000f8e183f */
[----:B------:R1:W2:Y:S01]  /*1cd0*/  SYNCS.PHASECHK.TRANS64.TRYWAIT P1, [UR8+0x26810], R6 ;  /* 0x02681006ff0075a7 */ /* 0x0002a20008020148 */
[----:B------:R-:W-:Y:S05]  /*1ce0*/  @!P0 BRA `(.L_x_5539) ;  /* 0x0000000000048947 */ /* 0x000fea0003800000 */
[----:B------:R-:W-:Y:S01]  /*1cf0*/  BPT.TRAP 0x1 ;  /* 0x000000040000795c */ /* 0x000fe20000300000 */
.L_x_5539:
[----:B--2---:R-:W-:Y:S05]  /*1d00*/  @P1 BRA `(.L_x_5540) ;  /* 0x0000000000081947 */ /* 0x004fea0003800000 */
[----:B------:R-:W2:Y:S02]  /*1d10*/  SYNCS.PHASECHK.TRANS64.TRYWAIT P1, [UR8+0x26810], R6 ;  /* 0x02681006ff0075a7 */ /* 0x000ea40008020148 */
[----:B--2---:R-:W-:Y:S05]  /*1d20*/  @!P1 BRA `(.L_x_5541) ;  /* 0x0000008000289947 */ /* 0x004fea0003800000 */
.L_x_5540:
        /* <DEDUP_REMOVED lines=66> */
.L_x_5542:
[----:B------:R1:W1:Y:S01]  /*2150*/  SYNCS.PHASECHK.TRANS64.TRYWAIT P1, [UR8+0x26830], R6 ;  /* 0x02683006ff0075a7 */ /* 0x0002620008020148 */
[----:B------:R-:W-:Y:S05]  /*2160*/  @!P0 BRA `(.L_x_5543) ;  /* 0x0000000000048947 */ /* 0x000fea0003800000 */
[----:B------:R-:W-:Y:S01]  /*2170*/  BPT.TRAP 0x1 ;  /* 0x000000040000795c */ /* 0x000fe20000300000 */
.L_x_5543:
[----:B-1----:R-:W-:Y:S05]  /*2180*/  @P1 BRA `(.L_x_5544) ;  /* 0x0000000000081947 */ /* 0x002fea0003800000 */
[----:B------:R-:W1:Y:S02]  /*2190*/  SYNCS.PHASECHK.TRANS64.TRYWAIT P1, [UR8+0x26830], R6 ;  /* 0x02683006ff0075a7 */ /* 0x000e640008020148 */
[----:B-1----:R-:W-:Y:S05]  /*21a0*/  @!P1 BRA `(.L_x_5545) ;  /* 0x0000007c00209947 */ /* 0x002fea0003800000 */
.L_x_5544:
[----:B------:R-:W-:Y:S01]  /*21b0*/  R2UR UR11, R2 ;  /* 0x00000000020b72ca */ /* 0x000fe200000e0000 */
[----:B------:R-:W-:Y:S01]  /*21c0*/  WARPGROUP.ARRIVE ;  /* 0x00000000000079c5 */ /* 0x000fe20000000000 */
[----:B------:R-:W-:Y:S01]  /*21d0*/  UMOV UR15, 0x80000020 ;  /* 0x80000020000f7882 */ /* 0x000fe20000000000 */
[----:B------:R-:W-:Y:S01]  /*21e0*/  UIMAD UR13, UR39, -0x40, UR6 ;  /* 0xffffffc0270d78a4 */ /* 0x000fe2000f8e0206 */
[----:B------:R-:W-:-:S05]  /*21f0*/  ISETP.GT.AND P1, PT, R4, RZ, PT ;  /* 0x000000ff0400720c */ /* 0x000fca0003f24270 */
        /* <DEDUP_REMOVED lines=165> */
[----:B------:R-:W-:-:S07]  /*2c50*/  ULEA UR16, UR5, UR12, 0xa ;  /* 0x0000000c05107291 */ /* 0x000fce000f8e503f */
[----:B------:R-:W-:Y:S01]  /*2c60*/  UMOV UR12, UR16 ;  /* 0x00000010000c7c82 */ /* 0x000fe20008000000 */
        /* <DEDUP_REMOVED lines=112> */
[----:B------:R-:W-:Y:S01]  /*3370*/  UIADD3 UR14, UR11, 0x40, URZ ;  /* 0x000000400b0e7890 */ /* 0x000fe2000fffe03f */
[----:B------:R-:W-:Y:S01]  /*3380*/  UMOV UR15, 0x80000020 ;  /* 0x80000020000f7882 */ /* 0x000fe20000000000 */
[----:B------:R-:W-:Y:S01]  /*3390*/  USHF.R.U32.HI UR13, URZ, 0x4, UR13 ;  /* 0x000000043f0d7899 */ /* 0x000fe2000801160d */
        /* <DEDUP_REMOVED lines=18> */
[----:B------:R-:W-:-:S03]  /*34c0*/  ULOP3.LUT UR11, UR13, 0x3fff, URZ, 0xc0, !UPT ;  /* 0x00003fff0d0b7892 */ /* 0x000fc6000f8ec03f */
[----:B------:R-:W-:Y:S01]  /*34d0*/  UMOV UR13, 0x40000040 ;  /* 0x40000040000d7882 */ /* 0x000fe20000000000 */
[----:B------:R-:W-:Y:S02]  /*34e0*/  UIADD3 UR17, UR11, 0x200, URZ ;  /* 0x000002000b117890 */ /* 0x000fe4000fffe03f */
[----:B------:R-:W-:Y:S01]  /*34f0*/  UIADD3 UR18, UR11, 0x400, URZ ;  /* 0x000004000b127890 */ /* 0x000fe2000fffe03f */
        /* <DEDUP_REMOVED lines=165> */
.L_x_5546:
        /* <DEDUP_REMOVED lines=46> */
.L_x_5547:
        /* <DEDUP_REMOVED lines=62> */
.L_x_5529:
        /* <DEDUP_REMOVED lines=23> */
.L_x_5550:
        /* <DEDUP_REMOVED lines=20> */
.L_x_5551:
        /* <DEDUP_REMOVED lines=18> */
.L_x_5552:
        /* <DEDUP_REMOVED lines=18> */
.L_x_5553:
        /* <DEDUP_REMOVED lines=149> */
.L_x_5555:
[----:B------:R-:W-:Y:S05]  /*5450*/  BSYNC B0 ;  /* 0x0000000000007941 */ /* 0x000fea0003800000 */
.L_x_5554:
[----:B------:R-:W-:-:S04]  /*5460*/  DEPBAR.LE SB0, 0x0 ;  /* 0x000080000000791a */ /* 0x000fc80000000000 */
[----:B------:R-:W-:Y:S05]  /*5470*/  EXIT ;  /* 0x000000000000794d */ /* 0x000fea0003800000 */
.L_x_5549:
        /* <DEDUP_REMOVED lines=61> */
.L_x_5557:
[----:B------:R-:W-:Y:S05]  /*5850*/  BSYNC B0 ;  /* 0x0000000000007941 */ /* 0x000fea0003800000 */
.L_x_5556:
        /* <DEDUP_REMOVED lines=21> */
.L_x_5559:
[----:B------:R-:W-:Y:S05]  /*59b0*/  BSYNC B0 ;  /* 0x0000000000007941 */ /* 0x000fea0003800000 */
.L_x_5558:
        /* <DEDUP_REMOVED lines=18> */
.L_x_5561:
[----:B------:R-:W-:Y:S05]  /*5ae0*/  BSYNC B0 ;  /* 0x0000000000007941 */ /* 0x000fea0003800000 */
.L_x_5560:
        /* <DEDUP_REMOVED lines=22> */
.L_x_5563:
[----:B------:R-:W-:Y:S05]  /*5c50*/  BSYNC B0 ;  /* 0x0000000000007941 */ /* 0x000fea0003800000 */
.L_x_5562:
[----:B------:R-:W-:Y:S05]  /*5c60*/  EXIT ;  /* 0x000000000000794d */ /* 0x000fea0003800000 */
.L_x_5525:
        /* <DEDUP_REMOVED lines=30> */
.L_x_5567:
[----:B------:R-:W-:Y:S01]  /*5e50*/  ULDC UR9, c[0x0][0xb44] ;  /* 0x0002d10000097ab9 */ /* 0x000fe20000000800 */
[----:B------:R-:W-:Y:S01]  /*5e60*/  UMOV UR7, UR8 ;  /* 0x0000000800077c82 */ /* 0x000fe20008000000 */
[----:B------:R-:W-:-:S11]  /*5e70*/  UISETP.NE.AND UP0, UPT, UR9, 0x1, UPT ;  /* 0x000000010900788c */ /* 0x000fd6000bf05270 */
[----:B------:R-:W-:Y:S02]  /*5e80*/  @UP0 ULDC.64 UR10, c[0x0][0xb48] ;  /* 0x0002d200000a0ab9 */ /* 0x000fe40000000a00 */
[----:B------:R-:W-:-:S04]  /*5e90*/  UIMAD.WIDE.U32 UR4, UR8, UR10, URZ ;  /* 0x0000000a080472a5 */ /* 0x000fc8000f8e003f */
[----:B------:R-:W-:-:S04]  /*5ea0*/  @UP0 USHF.R.U32.HI UR7, URZ, UR11, UR5 ;  /* 0x0000000b3f070299 */ /* 0x000fc80008011605 */
[----:B------:R-:W-:-:S12]  /*5eb0*/  UIMAD UR4, UR7, UR9, URZ ;  /* 0x00000009070472a4 */ /* 0x000fd8000f8e023f */
.L_x_5568:
        /* <DEDUP_REMOVED lines=84> */
.L_x_5572:
[----:B------:R-:W2:Y:S04]  /*6400*/  LDG.E.STRONG.GPU R4, desc[UR46][R2.64] ;  /* 0x0000002e02047981 */ /* 0x000ea8000c1ef900 */
[----:B--2---:R-:W-:Y:S01]  /*6410*/  CCTL.IVALL ;  /* 0x00000000ff00798f */ /* 0x004fe20002000000 */
[----:B------:R-:W-:Y:S05]  /*6420*/  YIELD ;  /* 0x0000000000007946 */ /* 0x000fea0003800000 */
[----:B------:R-:W-:-:S13]  /*6430*/  ISETP.NE.AND P1, PT, R4, R5, PT ;  /* 0x000000050400720c */ /* 0x000fda0003f25270 */
[----:B------:R-:W-:Y:S05]  /*6440*/  @P1 BRA `(.L_x_5572) ;  /* 0xfffffffc00ec1947 */ /* 0x000fea000383ffff */
.L_x_5571:
[----:B------:R-:W-:Y:S05]  /*6450*/  BSYNC B1 ;  /* 0x0000000000017941 */ /* 0x000fea0003800000 */
.L_x_5570:
[----:B------:R-:W-:-:S03]  /*6460*/  UMOV UR4, 0xffffffff ;  /* 0xffffffff00047882 */ /* 0x000fc60000000000 */
[----:B------:R-:W-:Y:S05]  /*6470*/  BRA.DIV UR4, `(.L_x_5573) ;  /* 0x0000003a04847947 */ /* 0x000fea000b800000 */
[----:B------:R-:W-:Y:S01]  /*6480*/  NOP ;  /* 0x0000000000007918 */ /* 0x000fe20000000000 */
.L_x_5642:
        /* <DEDUP_REMOVED lines=22> */
.L_x_5575:
[----:B------:R-:W-:Y:S05]  /*65f0*/  BSYNC B1 ;  /* 0x0000000000017941 */ /* 0x000fea0003800000 */
.L_x_5574:
        /* <DEDUP_REMOVED lines=20> */
.L_x_5577:
[----:B------:R-:W-:Y:S05]  /*6740*/  BSYNC B1 ;  /* 0x0000000000017941 */ /* 0x000fea0003800000 */
.L_x_5576:
[----:B------:R-:W-:Y:S06]  /*6750*/  BAR.ARV 0xa, 0xa0 ;  /* 0x0282800000007b1d */ /* 0x000fec0000002000 */
[----:B------:R-:W-:Y:S04]  /*6760*/  BSSY B1, `(.L_x_5578) ;  /* 0x0000003000017945 */ /* 0x000fe80003800000 */
[----:B------:R-:W-:Y:S05]  /*6770*/  @!P0 BRA `(.L_x_5579) ;  /* 0x0000000000048947 */ /* 0x000fea0003800000 */
[----:B------:R-:W-:-:S04]  /*6780*/  DEPBAR.LE SB0, 0x0 ;  /* 0x000080000000791a */ /* 0x000fc80000000000 */
.L_x_5579:
[----:B------:R-:W-:Y:S05]  /*6790*/  BSYNC B1 ;  /* 0x0000000000017941 */ /* 0x000fea0003800000 */
.L_x_5578:
        /* <DEDUP_REMOVED lines=19> */
.L_x_5581:
[----:B------:R-:W-:Y:S05]  /*68d0*/  BSYNC B1 ;  /* 0x0000000000017941 */ /* 0x000fea0003800000 */
.L_x_5580:
[----:B------:R-:W-:Y:S01]  /*68e0*/  UIADD3 UR17, UR8, 0x1, URZ ;  /* 0x0000000108117890 */ /* 0x000fe2000fffe03f */
[----:B------:R-:W-:Y:S11]  /*68f0*/  BRA `(.L_x_5582) ;  /* 0x0000000000047947 */ /* 0x000ff60003800000 */
.L_x_5569:
[----:B------:R-:W-:-:S05]  /*6900*/  UMOV UR17, UR8 ;  /* 0x0000000800117c82 */ /* 0x000fca0008000000 */
.L_x_5582:
        /* <DEDUP_REMOVED lines=12> */
.L_x_5607:
        /* <DEDUP_REMOVED lines=18> */
.L_x_5585:
[----:B------:R-:W2:Y:S04]  /*6af0*/  LDG.E.STRONG.GPU R4, desc[UR46][R2.64] ;  /* 0x0000002e02047981 */ /* 0x000ea8000c1ef900 */
[----:B--2---:R-:W-:Y:S01]  /*6b00*/  CCTL.IVALL ;  /* 0x00000000ff00798f */ /* 0x004fe20002000000 */
[----:B------:R-:W-:Y:S05]  /*6b10*/  YIELD ;  /* 0x0000000000007946 */ /* 0x000fea0003800000 */
[----:B------:R-:W-:-:S13]  /*6b20*/  ISETP.NE.AND P1, PT, R4, R5, PT ;  /* 0x000000050400720c */ /* 0x000fda0003f25270 */
[----:B------:R-:W-:Y:S05]  /*6b30*/  @P1 BRA `(.L_x_5585) ;  /* 0xfffffffc00ec1947 */ /* 0x000fea000383ffff */
.L_x_5584:
[----:B------:R-:W-:Y:S05]  /*6b40*/  BSYNC B1 ;  /* 0x0000000000017941 */ /* 0x000fea0003800000 */
.L_x_5583:
[----:B------:R-:W-:-:S03]  /*6b50*/  UMOV UR18, 0xffffffff ;  /* 0xffffffff00127882 */ /* 0x000fc60000000000 */
[----:B------:R-:W-:Y:S05]  /*6b60*/  BRA.DIV UR18, `(.L_x_5586) ;  /* 0x0000003212e47947 */ /* 0x000fea000b800000 */
[----:B------:R-:W-:Y:S01]  /*6b70*/  NOP ;  /* 0x0000000000007918 */ /* 0x000fe20000000000 */
.L_x_5645:
        /* <DEDUP_REMOVED lines=19> */
.L_x_5588:
[----:B------:R-:W-:Y:S05]  /*6cb0*/  BSYNC B1 ;  /* 0x0000000000017941 */ /* 0x000fea0003800000 */
.L_x_5587:
        /* <DEDUP_REMOVED lines=15> */
.L_x_5590:
[----:B------:R-:W-:Y:S05]  /*6db0*/  BSYNC B1 ;  /* 0x0000000000017941 */ /* 0x000fea0003800000 */
.L_x_5589:
[----:B------:R-:W-:Y:S06]  /*6dc0*/  BAR.ARV 0xa, 0xa0 ;  /* 0x0282800000007b1d */ /* 0x000fec0000002000 */
[----:B------:R-:W-:Y:S04]  /*6dd0*/  BSSY B1, `(.L_x_5591) ;  /* 0x0000003000017945 */ /* 0x000fe80003800000 */
[----:B------:R-:W-:Y:S05]  /*6de0*/  @!P0 BRA `(.L_x_5592) ;  /* 0x0000000000048947 */ /* 0x000fea0003800000 */
[----:B------:R-:W-:-:S04]  /*6df0*/  DEPBAR.LE SB0, 0x0 ;  /* 0x000080000000791a */ /* 0x000fc80000000000 */
.L_x_5592:
[----:B------:R-:W-:Y:S05]  /*6e00*/  BSYNC B1 ;  /* 0x0000000000017941 */ /* 0x000fea0003800000 */
.L_x_5591:
        /* <DEDUP_REMOVED lines=19> */
.L_x_5594:
[----:B------:R-:W-:Y:S05]  /*6f40*/  BSYNC B1 ;  /* 0x0000000000017941 */ /* 0x000fea0003800000 */
.L_x_5593:
        /* <DEDUP_REMOVED lines=16> */
.L_x_5597:
[----:B------:R-:W2:Y:S04]  /*7050*/  LDG.E.STRONG.GPU R4, desc[UR46][R2.64] ;  /* 0x0000002e02047981 */ /* 0x000ea8000c1ef900 */
[----:B--2---:R-:W-:Y:S01]  /*7060*/  CCTL.IVALL ;  /* 0x00000000ff00798f */ /* 0x004fe20002000000 */
[----:B------:R-:W-:Y:S05]  /*7070*/  YIELD ;  /* 0x0000000000007946 */ /* 0x000fea0003800000 */
[----:B------:R-:W-:-:S13]  /*7080*/  ISETP.NE.AND P1, PT, R4, R5, PT ;  /* 0x000000050400720c */ /* 0x000fda0003f25270 */
[----:B------:R-:W-:Y:S05]  /*7090*/  @P1 BRA `(.L_x_5597) ;  /* 0xfffffffc00ec1947 */ /* 0x000fea000383ffff */
.L_x_5596:
[----:B------:R-:W-:Y:S05]  /*70a0*/  BSYNC B1 ;  /* 0x0000000000017941 */ /* 0x000fea0003800000 */
.L_x_5595:
[----:B------:R-:W-:-:S03]  /*70b0*/  UMOV UR10, 0xffffffff ;  /* 0xffffffff000a7882 */ /* 0x000fc60000000000 */
[----:B------:R-:W-:Y:S05]  /*70c0*/  BRA.DIV UR10, `(.L_x_5598) ;  /* 0x0000002e0aa87947 */ /* 0x000fea000b800000 */
[----:B------:R-:W-:Y:S01]  /*70d0*/  NOP ;  /* 0x0000000000007918 */ /* 0x000fe20000000000 */
.L_x_5648:
        /* <DEDUP_REMOVED lines=15> */
.L_x_5600:
[----:B------:R-:W-:Y:S05]  /*71d0*/  BSYNC B1 ;  /* 0x0000000000017941 */ /* 0x000fea0003800000 */
.L_x_5599:
        /* <DEDUP_REMOVED lines=15> */
.L_x_5602:
[----:B------:R-:W-:Y:S05]  /*72d0*/  BSYNC B1 ;  /* 0x0000000000017941 */ /* 0x000fea0003800000 */
.L_x_5601:
[----:B------:R-:W-:Y:S06]  /*72e0*/  BAR.ARV 0xa, 0xa0 ;  /* 0x0282800000007b1d */ /* 0x000fec0000002000 */
[----:B------:R-:W-:Y:S04]  /*72f0*/  BSSY B1, `(.L_x_5603) ;  /* 0x0000003000017945 */ /* 0x000fe80003800000 */
[----:B------:R-:W-:Y:S05]  /*7300*/  @!P0 BRA `(.L_x_5604) ;  /* 0x0000000000048947 */ /* 0x000fea0003800000 */
[----:B------:R-:W-:-:S04]  /*7310*/  DEPBAR.LE SB0, 0x0 ;  /* 0x000080000000791a */ /* 0x000fc80000000000 */
.L_x_5604:
[----:B------:R-:W-:Y:S05]  /*7320*/  BSYNC B1 ;  /* 0x0000000000017941 */ /* 0x000fea0003800000 */
.L_x_5603:
        /* <DEDUP_REMOVED lines=19> */
.L_x_5606:
[----:B------:R-:W-:Y:S05]  /*7460*/  BSYNC B1 ;  /* 0x0000000000017941 */ /* 0x000fea0003800000 */
.L_x_5605:
[----:B------:R-:W-:Y:S02]  /*7470*/  UIADD3 UR17, UR17, 0x2, URZ ;  /* 0x0000000211117890 */ /* 0x000fe4000fffe03f */
[----:B------:R-:W-:Y:S02]  /*7480*/  UIADD3 UR4, UR4, 0x3000, URZ ;  /* 0x0000300004047890 */ /* 0x000fe4000fffe03f */
[----:B------:R-:W-:-:S06]  /*7490*/  UISETP.GE.AND UP0, UPT, UR17, UR5, UPT ;  /* 0x000000051100728c */ /* 0x000fcc000bf06270 */
[----:B------:R-:W-:-:S13]  /*74a0*/  PLOP3.LUT P1, PT, PT, PT, UP0, 0x80, 0x0 ;  /* 0x000000000000781c */ /* 0x000fda0003f2f008 */
[----:B------:R-:W-:Y:S05]  /*74b0*/  @!P1 BRA `(.L_x_5607) ;  /* 0xfffffff400449947 */ /* 0x000fea000383ffff */
[----:B------:R-:W-:Y:S05]  /*74c0*/  BRA `(.L_x_5566) ;  /* 0x0000002800047947 */ /* 0x000fea0003800000 */
.L_x_5565:
        /* <DEDUP_REMOVED lines=21> */
.L_x_5608:
[----:B------:R-:W-:Y:S01]  /*7620*/  ULDC UR9, c[0x0][0xb44] ;  /* 0x0002d10000097ab9 */ /* 0x000fe20000000800 */
[----:B------:R-:W-:Y:S01]  /*7630*/  UMOV UR7, UR8 ;  /* 0x0000000800077c82 */ /* 0x000fe20008000000 */
[----:B------:R-:W-:-:S11]  /*7640*/  UISETP.NE.AND UP0, UPT, UR9, 0x1, UPT ;  /* 0x000000010900788c */ /* 0x000fd6000bf05270 */
[----:B------:R-:W-:Y:S02]  /*7650*/  @UP0 ULDC.64 UR10, c[0x0][0xb48] ;  /* 0x0002d200000a0ab9 */ /* 0x000fe40000000a00 */
[----:B------:R-:W-:-:S04]  /*7660*/  UIMAD.WIDE.U32 UR4, UR8, UR10, URZ ;  /* 0x0000000a080472a5 */ /* 0x000fc8000f8e003f */
[----:B------:R-:W-:-:S04]  /*7670*/  @UP0 USHF.R.U32.HI UR7, URZ, UR11, UR5 ;  /* 0x0000000b3f070299 */ /* 0x000fc80008011605 */
[----:B------:R-:W-:-:S12]  /*7680*/  UIMAD UR4, UR7, UR9, URZ ;  /* 0x00000009070472a4 */ /* 0x000fd8000f8e023f */
.L_x_5609:
        /* <DEDUP_REMOVED lines=73> */
.L_x_5649:
        /* <DEDUP_REMOVED lines=15> */
.L_x_5613:
        /* <DEDUP_REMOVED lines=127> */
.L_x_5624:
[----:B--234-:R-:W-:-:S04]  /*8400*/  SHF.L.U32 R21, R11, 0x1f, RZ ;  /* 0x0000001f0b157819 */ /* 0x01cfc800000006ff */
[----:B------:R-:W1:Y:S02]  /*8410*/  SYNCS.PHASECHK.TRANS64.TRYWAIT P1, [R16+URZ+0x26840], R21 ;  /* 0x02684015100075a7 */ /* 0x000e64000802017f */
[----:B-1----:R-:W-:Y:S05]  /*8420*/  @!P1 BRA `(.L_x_5616) ;  /* 0x0000001c00009947 */ /* 0x002fea0003800000 */
.L_x_5650:
[----:B------:R-:W-:Y:S05]  /*8430*/  @P0 BRA `(.L_x_5617) ;  /* 0x0000000000140947 */ /* 0x000fea0003800000 */
[----:B------:R-:W-:Y:S01]  /*8440*/  ISETP.NE.AND P1, PT, R6, RZ, PT ;  /* 0x000000ff0600720c */ /* 0x000fe20003f25270 */
[----:B------:R-:W-:-:S04]  /*8450*/  IMAD.MOV.U32 R3, RZ, RZ, 0x3100 ;  /* 0x00003100ff037424 */ /* 0x000fc800078e00ff */
[----:B------:R3:W-:Y:S08]  /*8460*/  SYNCS.ARRIVE.TRANS64 RZ, [R16+URZ+0x26830], R3 ;  /* 0x0268300310ff79a7 */ /* 0x0007f0000800003f */
[----:B------:R-:W-:Y:S05]  /*8470*/  @!P1 BRA `(.L_x_5617) ;  /* 0x0000000000049947 */ /* 0x000fea0003800000 */
[----:B------:R-:W-:Y:S01]  /*8480*/  BPT.TRAP 0x1 ;  /* 0x000000040000795c */ /* 0x000fe20000300000 */
.L_x_5617:
        /* <DEDUP_REMOVED lines=43> */
.L_x_5651:
[----:B------:R-:W-:Y:S05]  /*8740*/  @P0 BRA `(.L_x_5619) ;  /* 0x0000000000140947 */ /* 0x000fea0003800000 */
[----:B------:R-:W-:Y:S01]  /*8750*/  ISETP.NE.AND P1, PT, R6, RZ, PT ;  /* 0x000000ff0600720c */ /* 0x000fe20003f25270 */
[----:B------:R-:W-:-:S04]  /*8760*/  IMAD.MOV.U32 R2, RZ, RZ, 0x3100 ;  /* 0x00003100ff027424 */ /* 0x000fc800078e00ff */
[----:B------:R3:W-:Y:S08]  /*8770*/  SYNCS.ARRIVE.TRANS64 RZ, [R16+URZ+0x26818], R2 ;  /* 0x0268180210ff79a7 */ /* 0x0007f0000800003f */
[----:B------:R-:W-:Y:S05]  /*8780*/  @!P1 BRA `(.L_x_5619) ;  /* 0x0000000000049947 */ /* 0x000fea0003800000 */
[----:B------:R-:W-:Y:S01]  /*8790*/  BPT.TRAP 0x1 ;  /* 0x000000040000795c */ /* 0x000fe20000300000 */
.L_x_5619:
        /* <DEDUP_REMOVED lines=43> */
.L_x_5652:
[----:B------:R-:W-:Y:S05]  /*8a50*/  @P0 BRA `(.L_x_5621) ;  /* 0x0000000000140947 */ /* 0x000fea0003800000 */
[----:B------:R-:W-:Y:S01]  /*8a60*/  ISETP.NE.AND P1, PT, R6, RZ, PT ;  /* 0x000000ff0600720c */ /* 0x000fe20003f25270 */
[----:B-123--:R-:W-:-:S04]  /*8a70*/  IMAD.MOV.U32 R21, RZ, RZ, 0x3100 ;  /* 0x00003100ff157424 */ /* 0x00efc800078e00ff */
[----:B------:R4:W-:Y:S08]  /*8a80*/  SYNCS.ARRIVE.TRANS64 RZ, [R16+URZ+0x26838], R21 ;  /* 0x0268381510ff79a7 */ /* 0x0009f0000800003f */
[----:B------:R-:W-:Y:S05]  /*8a90*/  @!P1 BRA `(.L_x_5621) ;  /* 0x0000000000049947 */ /* 0x000fea0003800000 */
[----:B------:R-:W-:Y:S01]  /*8aa0*/  BPT.TRAP 0x1 ;  /* 0x000000040000795c */ /* 0x000fe20000300000 */
.L_x_5621:
        /* <DEDUP_REMOVED lines=38> */
.L_x_5654:
[----:B------:R-:W-:Y:S05]  /*8d10*/  @P0 BRA `(.L_x_5623) ;  /* 0x0000000000140947 */ /* 0x000fea0003800000 */
[----:B------:R-:W-:Y:S01]  /*8d20*/  ISETP.NE.AND P1, PT, R6, RZ, PT ;  /* 0x000000ff0600720c */ /* 0x000fe20003f25270 */
[----:B------:R-:W-:-:S04]  /*8d30*/  IMAD.MOV.U32 R5, RZ, RZ, 0x3100 ;  /* 0x00003100ff057424 */ /* 0x000fc800078e00ff */
[----:B------:R1:W-:Y:S08]  /*8d40*/  SYNCS.ARRIVE.TRANS64 RZ, [R16+URZ+0x26810], R5 ;  /* 0x0268100510ff79a7 */ /* 0x0003f0000800003f */
[----:B------:R-:W-:Y:S05]  /*8d50*/  @!P1 BRA `(.L_x_5623) ;  /* 0x0000000000049947 */ /* 0x000fea0003800000 */
[----:B------:R-:W-:Y:S01]  /*8d60*/  BPT.TRAP 0x1 ;  /* 0x000000040000795c */ /* 0x000fe20000300000 */
.L_x_5623:
        /* <DEDUP_REMOVED lines=44> */
.L_x_5615:
        /* <DEDUP_REMOVED lines=8> */
.L_x_5655:
[----:B------:R-:W-:Y:S05]  /*90b0*/  @P0 BRA `(.L_x_5626) ;  /* 0x0000000000140947 */ /* 0x000fea0003800000 */
[----:B------:R-:W-:Y:S01]  /*90c0*/  ISETP.NE.AND P1, PT, R6, RZ, PT ;  /* 0x000000ff0600720c */ /* 0x000fe20003f25270 */
[----:B------:R-:W-:-:S04]  /*90d0*/  IMAD.MOV.U32 R5, RZ, RZ, 0x3100 ;  /* 0x00003100ff057424 */ /* 0x000fc800078e00ff */
[----:B------:R2:W-:Y:S08]  /*90e0*/  SYNCS.ARRIVE.TRANS64 RZ, [R16+URZ+0x26830], R5 ;  /* 0x0268300510ff79a7 */ /* 0x0005f0000800003f */
[----:B------:R-:W-:Y:S05]  /*90f0*/  @!P1 BRA `(.L_x_5626) ;  /* 0x0000000000049947 */ /* 0x000fea0003800000 */
[----:B------:R-:W-:Y:S01]  /*9100*/  BPT.TRAP 0x1 ;  /* 0x000000040000795c */ /* 0x000fe20000300000 */
.L_x_5626:
        /* <DEDUP_REMOVED lines=40> */
.L_x_5656:
[----:B------:R-:W-:Y:S05]  /*9390*/  @P0 BRA `(.L_x_5628) ;  /* 0x0000000000140947 */ /* 0x000fea0003800000 */
[----:B------:R-:W-:Y:S01]  /*93a0*/  ISETP.NE.AND P0, PT, R6, RZ, PT ;  /* 0x000000ff0600720c */ /* 0x000fe20003f05270 */
[----:B------:R-:W-:-:S04]  /*93b0*/  IMAD.MOV.U32 R5, RZ, RZ, 0x3100 ;  /* 0x00003100ff057424 */ /* 0x000fc800078e00ff */
[----:B------:R1:W-:Y:S08]  /*93c0*/  SYNCS.ARRIVE.TRANS64 RZ, [R16+URZ+0x26818], R5 ;  /* 0x0268180510ff79a7 */ /* 0x0003f0000800003f */
[----:B------:R-:W-:Y:S05]  /*93d0*/  @!P0 BRA `(.L_x_5628) ;  /* 0x0000000000048947 */ /* 0x000fea0003800000 */
[----:B------:R-:W-:Y:S01]  /*93e0*/  BPT.TRAP 0x1 ;  /* 0x000000040000795c */ /* 0x000fe20000300000 */
.L_x_5628:
        /* <DEDUP_REMOVED lines=44> */
.L_x_5614:
[----:B------:R-:W1:Y:S01]  /*96b0*/  S2R R0, SR_TID.X ;  /* 0x0000000000007919 */ /* 0x000e620000002100 */
[----:B------:R-:W-:Y:S01]  /*96c0*/  IMAD R3, R19, 0x8, R16 ;  /* 0x0000000813037824 */ /* 0x000fe200078e0210 */
[----:B-1----:R-:W-:Y:S02]  /*96d0*/  LOP3.LUT R2, R0, 0x7f, RZ, 0xc0, !PT ;  /* 0x0000007f00027812 */ /* 0x002fe400078ec0ff */
[----:B------:R-:W-:Y:S02]  /*96e0*/  SHF.L.U32 R0, R11, 0x1f, RZ ;  /* 0x0000001f0b007819 */ /* 0x000fe400000006ff */
[----:B------:R-:W-:Y:S02]  /*96f0*/  ISETP.NE.AND P1, PT, R2, RZ, PT ;  /* 0x000000ff0200720c */ /* 0x000fe40003f25270 */
[----:B------:R-:W1:Y:S02]  /*9700*/  SYNCS.PHASECHK.TRANS64.TRYWAIT P0, [R3+URZ+0x26840], R0 ;  /* 0x02684000030075a7 */ /* 0x000e64000800017f */
[----:B-1----:R-:W-:Y:S09]  /*9710*/  @!P0 BRA `(.L_x_5629) ;  /* 0x0000000800c08947 */ /* 0x002ff20003800000 */
.L_x_5657:
[----:B------:R-:W-:Y:S05]  /*9720*/  @P1 BRA `(.L_x_5630) ;  /* 0x0000000000181947 */ /* 0x000fea0003800000 */
[----:B------:R-:W1:Y:S01]  /*9730*/  S2R R2, SR_TID.X ;  /* 0x0000000000027919 */ /* 0x000e620000002100 */
[----:B------:R-:W-:-:S04]  /*9740*/  IMAD.MOV.U32 R0, RZ, RZ, 0x3100 ;  /* 0x00003100ff007424 */ /* 0x000fc800078e00ff */
[----:B------:R1:W-:Y:S02]  /*9750*/  SYNCS.ARRIVE.TRANS64 RZ, [R3+URZ+0x26830], R0 ;  /* 0x0268300003ff79a7 */ /* 0x0003e4000800003f */
[----:B-1----:R-:W-:-:S13]  /*9760*/  LOP3.LUT P0, RZ, R2, 0x1f, RZ, 0xc0, !PT ;  /* 0x0000001f02ff7812 */ /* 0x002fda000780c0ff */
[----:B------:R-:W-:Y:S05]  /*9770*/  @!P0 BRA `(.L_x_5630) ;  /* 0x0000000000048947 */ /* 0x000fea0003800000 */
[----:B------:R-:W-:Y:S01]  /*9780*/  BPT.TRAP 0x1 ;  /* 0x000000040000795c */ /* 0x000fe20000300000 */
.L_x_5630:
        /* <DEDUP_REMOVED lines=47> */
.L_x_5611:
[----:B------:R-:W-:Y:S05]  /*9a80*/  BSYNC B1 ;  /* 0x0000000000017941 */ /* 0x000fea0003800000 */
.L_x_5610:
[----:B------:R-:W-:-:S03]  /*9a90*/  UMOV UR7, 0xffffffff ;  /* 0xffffffff00077882 */ /* 0x000fc60000000000 */
[----:B------:R-:W-:Y:S05]  /*9aa0*/  BRA.DIV UR7, `(.L_x_5631) ;  /* 0x0000000607f07947 */ /* 0x000fea000b800000 */
[----:B------:R-:W-:-:S13]  /*9ab0*/  ELECT P6, URZ, PT ;  /* 0x00000000003f782f */ /* 0x000fda00038c0000 */
.L_x_5660:
[----:B------:R-:W-:Y:S05]  /*9ac0*/  @!P6 BRA `(.L_x_5566) ;  /* 0x000000000084e947 */ /* 0x000fea0003800000 */
[----:B------:R-:W-:-:S06]  /*9ad0*/  ULOP3.LUT UR7, UR38, 0x2, URZ, 0xfc, !UPT ;  /* 0x0000000226077892 */ /* 0x000fcc000f8efc3f */
[----:B------:R-:W-:-:S05]  /*9ae0*/  IMAD.U32 R2, RZ, RZ, UR7 ;  /* 0x00000007ff027e24 */ /* 0x000fca000f8e00ff */
[----:B------:R-:W-:-:S13]  /*9af0*/  ISETP.NE.AND P2, PT, R2, 0x3, PT ;  /* 0x000000030200780c */ /* 0x000fda0003f45270 */
[----:B------:R-:W-:Y:S05]  /*9b00*/  @!P2 BRA `(.L_x_5632) ;  /* 0x000000000004a947 */ /* 0x000fea0003800000 */
[----:B------:R-:W-:Y:S01]  /*9b10*/  BPT.TRAP 0x1 ;  /* 0x000000040000795c */ /* 0x000fe20000300000 */
.L_x_5632:
        /* <DEDUP_REMOVED lines=15> */
.L_x_5661:
[----:B------:R-:W2:Y:S02]  /*9c10*/  SYNCS.PHASECHK.TRANS64.TRYWAIT P0, [R3+URZ], R2 ;  /* 0x00000002030075a7 */ /* 0x000ea4000800017f */
[----:B--2---:R-:W-:Y:S05]  /*9c20*/  @!P0 BRA `(.L_x_5634) ;  /* 0x0000000400c48947 */ /* 0x004fea0003800000 */
.L_x_5662:
[----:B------:R-:W-:Y:S05]  /*9c30*/  @!P2 BRA `(.L_x_5635) ;  /* 0x000000000004a947 */ /* 0x000fea0003800000 */
[----:B------:R-:W-:Y:S01]  /*9c40*/  BPT.TRAP 0x1 ;  /* 0x000000040000795c */ /* 0x000fe20000300000 */
.L_x_5635:
[----:B--2---:R-:W-:-:S04]  /*9c50*/  VIADD R3, R7, 0x26840 ;  /* 0x0002684007037836 */ /* 0x004fc80000000000 */
[----:B------:R-:W-:-:S04]  /*9c60*/  IMAD R0, R0, 0x8, R3 ;  /* 0x0000000800007824 */ /* 0x000fc800078e0203 */
[----:B------:R-:W2:Y:S02]  /*9c70*/  SYNCS.PHASECHK.TRANS64.TRYWAIT P0, [R0+URZ], R5 ;  /* 0x00000005000075a7 */ /* 0x000ea4000800017f */
[----:B--2---:R-:W-:Y:S05]  /*9c80*/  @!P0 BRA `(.L_x_5636) ;  /* 0x0000000400c08947 */ /* 0x004fea0003800000 */
.L_x_5663:
[----:B------:R-:W-:-:S07]  /*9c90*/  IMAD R3, R4, 0x8, R3 ;  /* 0x0000000804037824 */ /* 0x000fce00078e0203 */
.L_x_5637:
[----:B---3--:R3:W4:Y:S02]  /*9ca0*/  SYNCS.PHASECHK.TRANS64.TRYWAIT P0, [R3+URZ], R2 ;  /* 0x00000002030075a7 */ /* 0x008724000800017f */
[----:B----4-:R-:W-:Y:S05]  /*9cb0*/  @!P0 NANOSLEEP.SYNCS 0x989680 ;  /* 0x009896800000895d */ /* 0x010fea0003900000 */
[----:B------:R-:W4:Y:S02]  /*9cc0*/  @!P0 SYNCS.PHASECHK.TRANS64 P0, [R3+URZ], R2 ;  /* 0x00000002030085a7 */ /* 0x000f24000800007f */
[----:B----4-:R-:W-:Y:S05]  /*9cd0*/  @!P0 BRA `(.L_x_5637) ;  /* 0xfffffffc00f08947 */ /* 0x010fea000383ffff */
.L_x_5566:
[----:B------:R-:W-:Y:S05]  /*9ce0*/  BSYNC B0 ;  /* 0x0000000000007941 */ /* 0x000fea0003800000 */
.L_x_5564:
[----:B------:R-:W-:Y:S05]  /*9cf0*/  EXIT ;  /* 0x000000000000794d */ /* 0x000fea0003800000 */
.L_x_5534:
[----:B------:R-:W-:Y:S02]  /*9d00*/  IMAD.MOV.U32 R13, RZ, RZ, R19 ;  /* 0x000000ffff0d7224 */ /* 0x000fe400078e0013 */
[----:B------:R-:W-:Y:S02]  /*9d10*/  IMAD.MOV.U32 R12, RZ, RZ, RZ ;  /* 0x000000ffff0c7224 */ /* 0x000fe400078e00ff */
[----:B------:R-:W-:Y:S02]  /*9d20*/  IMAD.MOV.U32 R11, RZ, RZ, 0x1f ;  /* 0x0000001fff0b7424 */ /* 0x000fe400078e00ff */
[----:B------:R-:W-:-:S07]  /*9d30*/  IMAD.MOV.U32 R15, RZ, RZ, -0x1 ;  /* 0xffffffffff0f7424 */ /* 0x000fce00078e00ff */
[----:B------:R-:W-:Y:S05]  /*9d40*/  WARPSYNC.COLLECTIVE R15, `(.L_x_5638) ;  /* 0x000000000f087348 */ /* 0x000fea0003c00000 */
[----:B------:R1:W2:Y:S02]  /*9d50*/  SHFL.IDX P6, R14, R13, R12, R11 ;  /* 0x0000000c0d0e7389 */ /* 0x0002a400000c000b */
[----:B-12---:R-:W-:Y:S01]  /*9d60*/  ENDCOLLECTIVE ;  /* 0x000000000000791b */ /* 0x006fe20003800000 */
.L_x_5638:
[----:B------:R-:W-:Y:S05]  /*9d70*/  BRA `(.L_x_5639) ;  /* 0xffffff7400407947 */ /* 0x000fea000383ffff */
.L_x_5536:
[----:B--2---:R2:W3:Y:S02]  /*9d80*/  SYNCS.PHASECHK.TRANS64.TRYWAIT P0, [R2+URZ+0x26800], R5 ;  /* 0x02680005020075a7 */ /* 0x0044e4000800017f */
[----:B---3--:R-:W-:Y:S05]  /*9d90*/  @!P0 NANOSLEEP.SYNCS 0x989680 ;  /* 0x009896800000895d */ /* 0x008fea0003900000 */
[----:B------:R-:W3:Y:S02]  /*9da0*/  @!P0 SYNCS.PHASECHK.TRANS64 P0, [R2+URZ+0x26800], R5 ;  /* 0x02680005020085a7 */ /* 0x000ee4000800007f */
[----:B---3--:R-:W-:Y:S05]  /*9db0*/  @!P0 BRA `(.L_x_5536) ;  /* 0xfffffffc00f08947 */ /* 0x008fea000383ffff */
[----:B------:R-:W-:Y:S05]  /*9dc0*/  BRA `(.L_x_5535) ;  /* 0xffffff7400687947 */ /* 0x000fea000383ffff */
.L_x_5541:
[----:B--2---:R-:W-:-:S04]  /*9dd0*/  IMAD.U32 R5, RZ, RZ, UR8 ;  /* 0x00000008ff057e24 */ /* 0x004fc8000f8e00ff */
[----:B------:R2:W3:Y:S03]  /*9de0*/  SYNCS.PHASECHK.TRANS64.TRYWAIT P1, [R5+URZ+0x26810], R6 ;  /* 0x02681006050075a7 */ /* 0x0004e6000802017f */
[----:B---3--:R-:W-:Y:S05]  /*9df0*/  @!P1 NANOSLEEP.SYNCS 0x989680 ;  /* 0x009896800000995d */ /* 0x008fea0003900000 */
[----:B------:R-:W3:Y:S02]  /*9e00*/  @!P1 SYNCS.PHASECHK.TRANS64 P1, [R5+URZ+0x26810], R6 ;  /* 0x02681006050095a7 */ /* 0x000ee4000802007f */
[----:B---3--:R-:W-:Y:S05]  /*9e10*/  @!P1 BRA `(.L_x_5541) ;  /* 0xfffffffc00ec9947 */ /* 0x008fea000383ffff */
[----:B------:R-:W-:Y:S05]  /*9e20*/  BRA `(.L_x_5540) ;  /* 0xffffff7c00c07947 */ /* 0x000fea000383ffff */
.L_x_5545:
[----:B------:R-:W-:-:S04]  /*9e30*/  IMAD.U32 R5, RZ, RZ, UR8 ;  /* 0x00000008ff057e24 */ /* 0x000fc8000f8e00ff */
[----:B------:R1:W1:Y:S03]  /*9e40*/  SYNCS.PHASECHK.TRANS64.TRYWAIT P1, [R5+URZ+0x26830], R6 ;  /* 0x02683006050075a7 */ /* 0x000266000802017f */
[----:B-1----:R-:W-:Y:S05]  /*9e50*/  @!P1 NANOSLEEP.SYNCS 0x989680 ;  /* 0x009896800000995d */ /* 0x002fea0003900000 */
[----:B------:R-:W1:Y:S02]  /*9e60*/  @!P1 SYNCS.PHASECHK.TRANS64 P1, [R5+URZ+0x26830], R6 ;  /* 0x02683006050095a7 */ /* 0x000e64000802007f */
[----:B-1----:R-:W-:Y:S05]  /*9e70*/  @!P1 BRA `(.L_x_5545) ;  /* 0xfffffffc00ec9947 */ /* 0x002fea000383ffff */
[----:B------:R-:W-:Y:S05]  /*9e80*/  BRA `(.L_x_5544) ;  /* 0xffffff8000c87947 */ /* 0x000fea000383ffff */
.L_x_5573:
[----:B------:R-:W-:Y:S01]  /*9e90*/  BSSY B1, `(.L_x_5640) ;  /* 0x0000005000017945 */ /* 0x000fe20003800000 */
[----:B------:R-:W-:-:S07]  /*9ea0*/  IMAD.MOV.U32 R15, RZ, RZ, -0x1 ;  /* 0xffffffffff0f7424 */ /* 0x000fce00078e00ff */
[----:B------:R-:W-:Y:S05]  /*9eb0*/  WARPSYNC.COLLECTIVE R15, `(.L_x_5641) ;  /* 0x000000000f087348 */ /* 0x000fea0003c00000 */
[----:B------:R-:W-:Y:S01]  /*9ec0*/  NOP ;  /* 0x0000000000007918 */ /* 0x000fe20000000000 */
[----:B------:R-:W-:Y:S01]  /*9ed0*/  ENDCOLLECTIVE ;  /* 0x000000000000791b */ /* 0x000fe20003800000 */
.L_x_5641:
[----:B------:R-:W-:Y:S05]  /*9ee0*/  BSYNC B1 ;  /* 0x0000000000017941 */ /* 0x000fea0003800000 */
.L_x_5640:
[----:B------:R-:W-:Y:S05]  /*9ef0*/  BRA `(.L_x_5642) ;  /* 0xffffffc400647947 */ /* 0x000fea000383ffff */
.L_x_5586:
[----:B------:R-:W-:Y:S01]  /*9f00*/  BSSY B1, `(.L_x_5643) ;  /* 0x0000005000017945 */ /* 0x000fe20003800000 */
[----:B------:R-:W-:-:S07]  /*9f10*/  IMAD.MOV.U32 R15, RZ, RZ, -0x1 ;  /* 0xffffffffff0f7424 */ /* 0x000fce00078e00ff */
[----:B------:R-:W-:Y:S05]  /*9f20*/  WARPSYNC.COLLECTIVE R15, `(.L_x_5644) ;  /* 0x000000000f087348 */ /* 0x000fea0003c00000 */
[----:B------:R-:W-:Y:S01]  /*9f30*/  NOP ;  /* 0x0000000000007918 */ /* 0x000fe20000000000 */
[----:B------:R-:W-:Y:S01]  /*9f40*/  ENDCOLLECTIVE ;  /* 0x000000000000791b */ /* 0x000fe20003800000 */
.L_x_5644:
[----:B------:R-:W-:Y:S05]  /*9f50*/  BSYNC B1 ;  /* 0x0000000000017941 */ /* 0x000fea0003800000 */
.L_x_5643:
[----:B------:R-:W-:Y:S05]  /*9f60*/  BRA `(.L_x_5645) ;  /* 0xffffffcc00047947 */ /* 0x000fea000383ffff */
.L_x_5598:
[----:B------:R-:W-:Y:S01]  /*9f70*/  BSSY B1, `(.L_x_5646) ;  /* 0x0000005000017945 */ /* 0x000fe20003800000 */
[----:B------:R-:W-:-:S07]  /*9f80*/  IMAD.MOV.U32 R15, RZ, RZ, -0x1 ;  /* 0xffffffffff0f7424 */ /* 0x000fce00078e00ff */
[----:B------:R-:W-:Y:S05]  /*9f90*/  WARPSYNC.COLLECTIVE R15, `(.L_x_5647) ;  /* 0x000000000f087348 */ /* 0x000fea0003c00000 */
[----:B------:R-:W-:Y:S01]  /*9fa0*/  NOP ;  /* 0x0000000000007918 */ /* 0x000fe20000000000 */
[----:B------:R-:W-:Y:S01]  /*9fb0*/  ENDCOLLECTIVE ;  /* 0x000000000000791b */ /* 0x000fe20003800000 */
.L_x_5647:
[----:B------:R-:W-:Y:S05]  /*9fc0*/  BSYNC B1 ;  /* 0x0000000000017941 */ /* 0x000fea0003800000 */
.L_x_5646:
[----:B------:R-:W-:Y:S05]  /*9fd0*/  BRA `(.L_x_5648) ;  /* 0xffffffd000407947 */ /* 0x000fea000383ffff */
.L_x_5612:
[----:B-1----:R1:W2:Y:S02]  /*9fe0*/  SYNCS.PHASECHK.TRANS64.TRYWAIT P0, [R16+URZ+0x26820], R3 ;  /* 0x02682003100075a7 */ /* 0x0022a4000800017f */
[----:B--2---:R-:W-:Y:S05]  /*9ff0*/  @!P0 NANOSLEEP.SYNCS 0x989680 ;  /* 0x009896800000895d */ /* 0x004fea0003900000 */
[----:B------:R-:W2:Y:S02]  /*a000*/  @!P0 SYNCS.PHASECHK.TRANS64 P0, [R16+URZ+0x26820], R3 ;  /* 0x02682003100085a7 */ /* 0x000ea4000800007f */
[----:B--2---:R-:W-:Y:S05]  /*a010*/  @!P0 BRA `(.L_x_5612) ;  /* 0xfffffffc00f08947 */ /* 0x004fea000383ffff */
[----:B------:R-:W-:Y:S05]  /*a020*/  BRA `(.L_x_5649) ;  /* 0xffffffd800bc7947 */ /* 0x000fea000383ffff */
.L_x_5616:
[----:B-1----:R1:W3:Y:S02]  /*a030*/  SYNCS.PHASECHK.TRANS64.TRYWAIT P1, [R16+URZ+0x26840], R21 ;  /* 0x02684015100075a7 */ /* 0x0022e4000802017f */
[----:B---3--:R-:W-:Y:S05]  /*a040*/  @!P1 NANOSLEEP.SYNCS 0x989680 ;  /* 0x009896800000995d */ /* 0x008fea0003900000 */
[----:B------:R-:W3:Y:S02]  /*a050*/  @!P1 SYNCS.PHASECHK.TRANS64 P1, [R16+URZ+0x26840], R21 ;  /* 0x02684015100095a7 */ /* 0x000ee4000802007f */
[----:B---3--:R-:W-:Y:S05]  /*a060*/  @!P1 BRA `(.L_x_5616) ;  /* 0xfffffffc00f09947 */ /* 0x008fea000383ffff */
[----:B------:R-:W-:Y:S05]  /*a070*/  BRA `(.L_x_5650) ;  /* 0xffffffe000ec7947 */ /* 0x000fea000383ffff */
.L_x_5618:
[----:B--2---:R2:W3:Y:S02]  /*a080*/  SYNCS.PHASECHK.TRANS64.TRYWAIT P1, [R16+URZ+0x26828], R21 ;  /* 0x02682815100075a7 */ /* 0x0044e4000802017f */
[----:B---3--:R-:W-:Y:S05]  /*a090*/  @!P1 NANOSLEEP.SYNCS 0x989680 ;  /* 0x009896800000995d */ /* 0x008fea0003900000 */
[----:B------:R-:W3:Y:S02]  /*a0a0*/  @!P1 SYNCS.PHASECHK.TRANS64 P1, [R16+URZ+0x26828], R21 ;  /* 0x02682815100095a7 */ /* 0x000ee4000802007f */
[----:B---3--:R-:W-:Y:S05]  /*a0b0*/  @!P1 BRA `(.L_x_5618) ;  /* 0xfffffffc00f09947 */ /* 0x008fea000383ffff */
[----:B------:R-:W-:Y:S05]  /*a0c0*/  BRA `(.L_x_5651) ;  /* 0xffffffe4009c7947 */ /* 0x000fea000383ffff */
.L_x_5620:
[----:B---3--:R3:W4:Y:S02]  /*a0d0*/  SYNCS.PHASECHK.TRANS64.TRYWAIT P1, [R16+URZ+0x26848], R21 ;  /* 0x02684815100075a7 */ /* 0x008724000802017f */
[----:B----4-:R-:W-:Y:S05]  /*a0e0*/  @!P1 NANOSLEEP.SYNCS 0x989680 ;  /* 0x009896800000995d */ /* 0x010fea0003900000 */
[----:B------:R-:W4:Y:S02]  /*a0f0*/  @!P1 SYNCS.PHASECHK.TRANS64 P1, [R16+URZ+0x26848], R21 ;  /* 0x02684815100095a7 */ /* 0x000f24000802007f */
[----:B----4-:R-:W-:Y:S05]  /*a100*/  @!P1 BRA `(.L_x_5620) ;  /* 0xfffffffc00f09947 */ /* 0x010fea000383ffff */
[----:B------:R-:W-:Y:S05]  /*a110*/  BRA `(.L_x_5652) ;  /* 0xffffffe8004c7947 */ /* 0x000fea000383ffff */
.L_x_5622:
[----:B------:R-:W-:-:S07]  /*a120*/  SHF.L.U32 R5, R11, 0x1f, RZ ;  /* 0x0000001f0b057819 */ /* 0x000fce00000006ff */
.L_x_5653:
[----:B------:R1:W1:Y:S02]  /*a130*/  SYNCS.PHASECHK.TRANS64.TRYWAIT P1, [R16+URZ+0x26820], R5 ;  /* 0x02682005100075a7 */ /* 0x000264000802017f */
[----:B-1----:R-:W-:Y:S05]  /*a140*/  @!P1 NANOSLEEP.SYNCS 0x989680 ;  /* 0x009896800000995d */ /* 0x002fea0003900000 */
[----:B------:R-:W1:Y:S02]  /*a150*/  @!P1 SYNCS.PHASECHK.TRANS64 P1, [R16+URZ+0x26820], R5 ;  /* 0x02682005100095a7 */ /* 0x000e64000802007f */
[----:B-1----:R-:W-:Y:S05]  /*a160*/  @!P1 BRA `(.L_x_5653) ;  /* 0xfffffffc00f09947 */ /* 0x002fea000383ffff */
[----:B------:R-:W-:Y:S05]  /*a170*/  BRA `(.L_x_5654) ;  /* 0xffffffe800e47947 */ /* 0x000fea000383ffff */
.L_x_5625:
[----:B-1----:R1:W2:Y:S02]  /*a180*/  SYNCS.PHASECHK.TRANS64.TRYWAIT P1, [R16+URZ+0x26840], R13 ;  /* 0x0268400d100075a7 */ /* 0x0022a4000802017f */
[----:B--2---:R-:W-:Y:S05]  /*a190*/  @!P1 NANOSLEEP.SYNCS 0x989680 ;  /* 0x009896800000995d */ /* 0x004fea0003900000 */
[----:B------:R-:W2:Y:S02]  /*a1a0*/  @!P1 SYNCS.PHASECHK.TRANS64 P1, [R16+URZ+0x26840], R13 ;  /* 0x0268400d100095a7 */ /* 0x000ea4000802007f */
[----:B--2---:R-:W-:Y:S05]  /*a1b0*/  @!P1 BRA `(.L_x_5625) ;  /* 0xfffffffc00f09947 */ /* 0x004fea000383ffff */
[----:B------:R-:W-:Y:S05]  /*a1c0*/  BRA `(.L_x_5655) ;  /* 0xffffffec00b87947 */ /* 0x000fea000383ffff */
.L_x_5627:
[----:B--2---:R2:W1:Y:S02]  /*a1d0*/  SYNCS.PHASECHK.TRANS64.TRYWAIT P1, [R16+URZ+0x26828], R13 ;  /* 0x0268280d100075a7 */ /* 0x004464000802017f */
[----:B-1----:R-:W-:Y:S05]  /*a1e0*/  @!P1 NANOSLEEP.SYNCS 0x989680 ;  /* 0x009896800000995d */ /* 0x002fea0003900000 */
[----:B------:R-:W1:Y:S02]  /*a1f0*/  @!P1 SYNCS.PHASECHK.TRANS64 P1, [R16+URZ+0x26828], R13 ;  /* 0x0268280d100095a7 */ /* 0x000e64000802007f */
[----:B-1----:R-:W-:Y:S05]  /*a200*/  @!P1 BRA `(.L_x_5627) ;  /* 0xfffffffc00f09947 */ /* 0x002fea000383ffff */
[----:B------:R-:W-:Y:S05]  /*a210*/  BRA `(.L_x_5656) ;  /* 0xfffffff0005c7947 */ /* 0x000fea000383ffff */
.L_x_5629:
[----:B------:R1:W1:Y:S02]  /*a220*/  SYNCS.PHASECHK.TRANS64.TRYWAIT P0, [R3+URZ+0x26840], R0 ;  /* 0x02684000030075a7 */ /* 0x000264000800017f */
[----:B-1----:R-:W-:Y:S05]  /*a230*/  @!P0 NANOSLEEP.SYNCS 0x989680 ;  /* 0x009896800000895d */ /* 0x002fea0003900000 */
[----:B------:R-:W1:Y:S02]  /*a240*/  @!P0 SYNCS.PHASECHK.TRANS64 P0, [R3+URZ+0x26840], R0 ;  /* 0x02684000030085a7 */ /* 0x000e64000800007f */
[----:B-1----:R-:W-:Y:S05]  /*a250*/  @!P0 BRA `(.L_x_5629) ;  /* 0xfffffffc00f08947 */ /* 0x002fea000383ffff */
[----:B------:R-:W-:Y:S05]  /*a260*/  BRA `(.L_x_5657) ;  /* 0xfffffff4002c7947 */ /* 0x000fea000383ffff */
.L_x_5631:
[----:B------:R-:W-:Y:S01]  /*a270*/  BSSY B1, `(.L_x_5658) ;  /* 0x0000006000017945 */ /* 0x000fe20003800000 */
[----:B------:R-:W-:-:S07]  /*a280*/  IMAD.MOV.U32 R15, RZ, RZ, -0x1 ;  /* 0xffffffffff0f7424 */ /* 0x000fce00078e00ff */
[----:B------:R-:W-:Y:S05]  /*a290*/  WARPSYNC.COLLECTIVE R15, `(.L_x_5659) ;  /* 0x000000000f0c7348 */ /* 0x000fea0003c00000 */
[----:B------:R-:W-:Y:S02]  /*a2a0*/  ELECT P6, UR62, PT ;  /* 0x00000000003e782f */ /* 0x000fe400038c0000 */
[----:B------:R-:W-:Y:S01]  /*a2b0*/  MOV R14, UR62 ;  /* 0x0000003e000e7c02 */ /* 0x000fe20008000f00 */
[----:B------:R-:W-:Y:S10]  /*a2c0*/  ENDCOLLECTIVE ;  /* 0x000000000000791b */ /* 0x000ff40003800000 */
.L_x_5659:
[----:B------:R-:W-:Y:S05]  /*a2d0*/  BSYNC B1 ;  /* 0x0000000000017941 */ /* 0x000fea0003800000 */
.L_x_5658:
[----:B------:R-:W-:Y:S05]  /*a2e0*/  BRA `(.L_x_5660) ;  /* 0xfffffff400f47947 */ /* 0x000fea000383ffff */
.L_x_5633:
[----:B-1----:R1:W2:Y:S02]  /*a2f0*/  SYNCS.PHASECHK.TRANS64.TRYWAIT P0, [R6+URZ], R5 ;  /* 0x00000005060075a7 */ /* 0x0022a4000800017f */
[----:B--2---:R-:W-:Y:S05]  /*a300*/  @!P0 NANOSLEEP.SYNCS 0x989680 ;  /* 0x009896800000895d */ /* 0x004fea0003900000 */
[----:B------:R-:W2:Y:S02]  /*a310*/  @!P0 SYNCS.PHASECHK.TRANS64 P0, [R6+URZ], R5 ;  /* 0x00000005060085a7 */ /* 0x000ea4000800007f */
[----:B--2---:R-:W-:Y:S05]  /*a320*/  @!P0 BRA `(.L_x_5633) ;  /* 0xfffffffc00f08947 */ /* 0x004fea000383ffff */
[----:B------:R-:W-:Y:S05]  /*a330*/  BRA `(.L_x_5661) ;  /* 0xfffffff800347947 */ /* 0x000fea000383ffff */
.L_x_5634:
[----:B--2---:R2:W3:Y:S02]  /*a340*/  SYNCS.PHASECHK.TRANS64.TRYWAIT P0, [R3+URZ], R2 ;  /* 0x00000002030075a7 */ /* 0x0044e4000800017f */
[----:B---3--:R-:W-:Y:S05]  /*a350*/  @!P0 NANOSLEEP.SYNCS 0x989680 ;  /* 0x009896800000895d */ /* 0x008fea0003900000 */
[----:B------:R-:W3:Y:S02]  /*a360*/  @!P0 SYNCS.PHASECHK.TRANS64 P0, [R3+URZ], R2 ;  /* 0x00000002030085a7 */ /* 0x000ee4000800007f */
[----:B---3--:R-:W-:Y:S05]  /*a370*/  @!P0 BRA `(.L_x_5634) ;  /* 0xfffffffc00f08947 */ /* 0x008fea000383ffff */
[----:B------:R-:W-:Y:S05]  /*a380*/  BRA `(.L_x_5662) ;  /* 0xfffffff800287947 */ /* 0x000fea000383ffff */
.L_x_5636:
[----:B--2---:R2:W3:Y:S02]  /*a390*/  SYNCS.PHASECHK.TRANS64.TRYWAIT P0, [R0+URZ], R5 ;  /* 0x00000005000075a7 */ /* 0x0044e4000800017f */
[----:B---3--:R-:W-:Y:S05]  /*a3a0*/  @!P0 NANOSLEEP.SYNCS 0x989680 ;  /* 0x009896800000895d */ /* 0x008fea0003900000 */
[----:B------:R-:W3:Y:S02]  /*a3b0*/  @!P0 SYNCS.PHASECHK.TRANS64 P0, [R0+URZ], R5 ;  /* 0x00000005000085a7 */ /* 0x000ee4000800007f */
[----:B---3--:R-:W-:Y:S05]  /*a3c0*/  @!P0 BRA `(.L_x_5636) ;  /* 0xfffffffc00f08947 */ /* 0x008fea000383ffff */
[----:B------:R-:W-:Y:S05]  /*a3d0*/  BRA `(.L_x_5663) ;  /* 0xfffffff8002c7947 */ /* 0x000fea000383ffff */
.L_x_5664:
        /* <DEDUP_REMOVED lines=10> */
.L_x_6594:


//--------------------- .text._ZN7cutlass13device_kernelIN5flash11enable_sm90INS1_16FlashAttnBwdSm90INS1_25CollectiveMainloopBwdSm90ILi2ELi2ELi2EN4cute5tupleIJNS5_1CILi1EEES8_S8_EEENS6_IJNS7_ILi64EEENS7_ILi128EEENS7_ILi96EEEEEENS_6half_tEfNS_4arch4Sm90ELb1ELb0ELb0ELb0ELb0ELb1ELb0ELb0ELi2ELi1ELi2ELi1ELb1EEENS1_24CollectiveEpilogueBwdGQAISD_fSG_Li256ELb0ELb0EEENS1_25SingleTileBwdLPTSchedulerILb0ELi128ELb0EEEEEEEEEvNT_6ParamsE --------------------------
	.section	.text._ZN7cutlass13device_kernelIN5flash11enable_sm90INS1_16FlashAttnBwdSm90INS1_25CollectiveMainloopBwdSm90ILi2ELi2ELi2EN4cute5tupleIJNS5_1CILi1EEES8_S8_EEENS6_IJNS7_ILi64EEENS7_ILi128EEENS7_ILi96EEEEEENS_6half_tEfNS_4arch4Sm90ELb1ELb0ELb0ELb0ELb0ELb1ELb0ELb0ELi2ELi1ELi2ELi1ELb1EEENS1_24CollectiveEpilogueBwdGQAISD_fSG_Li256ELb0ELb0EEENS1_25SingleTileBwdLPTSchedulerILb0ELi128ELb0EEEEEEEEEvNT_6ParamsE,"ax",@progbits
	.align	128
.text._ZN7cutlass13device_kernelIN5flash11enable_sm90INS1_16FlashAttnBwdSm90INS1_25CollectiveMainloopBwdSm90ILi2ELi2ELi2EN4cute5tupleIJNS5_1CILi1EEES8_S8_EEENS6_IJNS7_ILi64EEENS7_ILi128EEENS7_ILi96EEEEEENS_6half_tEfNS_4arch4Sm90ELb1ELb0ELb0ELb0ELb0ELb1ELb0ELb0ELi2ELi1ELi2ELi1ELb1EEENS1_24CollectiveEpilogueBwdGQAISD_fSG_Li256ELb0ELb0EEENS1_25SingleTileBwdLPTSchedulerILb0ELi128ELb0EEEEEEEEEvNT_6ParamsE:
        .type           _ZN7cutlass13device_kernelIN5flash11enable_sm90INS1_16FlashAttnBwdSm90INS1_25CollectiveMainloopBwdSm90ILi2ELi2ELi2EN4cute5tupleIJNS5_1CILi1EEES8_S8_EEENS6_IJNS7_ILi64EEENS7_ILi128EEENS7_ILi96EEEEEENS_6half_tEfNS_4arch4Sm90ELb1ELb0ELb0ELb0ELb0ELb1ELb0ELb0ELi2ELi1ELi2ELi1ELb1EEENS1_24CollectiveEpilogueBwdGQAISD_fSG_Li256ELb0ELb0EEENS1_25SingleTileBwdLPTSchedulerILb0ELi128ELb0EEEEEEEEEvNT_6ParamsE,@function
        .size           _ZN7cutlass13device_kernelIN5flash11enable_sm90INS1_16FlashAttnBwdSm90INS1_25CollectiveMainloopBwdSm90ILi2ELi2ELi2EN4cute5tupleIJNS5_1CILi1EEES8_S8_EEENS6_IJNS7_ILi64EEENS7_ILi128EEENS7_ILi96EEEEEENS_6half_tEfNS_4arch4Sm90ELb1ELb0ELb0ELb0ELb0ELb1ELb0ELb0ELi2ELi1ELi2ELi1ELb1EEENS1_24CollectiveEpilogueBwdGQAISD_fSG_Li256ELb0ELb0EEENS1_25SingleTileBwdLPTSchedulerILb0ELi128ELb0EEEEEEEEEvNT_6ParamsE,(.L_x_6595 - _ZN7cutlass13device_kernelIN5flash11enable_sm90INS1_16FlashAttnBwdSm90INS1_25CollectiveMainloopBwdSm90ILi2ELi2ELi2EN4cute5tupleIJNS5_1CILi1EEES8_S8_EEENS6_IJNS7_ILi64EEENS7_ILi128EEENS7_ILi96EEEEEENS_6half_tEfNS_4arch4Sm90ELb1ELb0ELb0ELb0ELb0ELb1ELb0ELb0ELi2ELi1ELi2ELi1ELb1EEENS1_24CollectiveEpilogueBwdGQAISD_fSG_Li256ELb0ELb0EEENS1_25SingleTileBwdLPTSchedulerILb0ELi128ELb0EEEEEEEEEvNT_6ParamsE)
        .other          _ZN7cutlass13device_kernelIN5flash11enable_sm90INS1_16FlashAttnBwdSm90INS1_25CollectiveMainloopBwdSm90ILi2ELi2ELi2EN4cute5tupleIJNS5_1CILi1EEES8_S8_EEENS6_IJNS7_ILi64EEENS7_ILi128EEENS7_ILi96EEEEEENS_6half_tEfNS_4arch4Sm90ELb1ELb0ELb0ELb0ELb0ELb1ELb0ELb0ELi2ELi1ELi2ELi1ELb1EEENS1_24CollectiveEpilogueBwdGQAISD_fSG_Li256ELb0ELb0EEENS1_25SingleTileBwdLPTSchedulerILb0ELi128ELb0EEEEEEEEEvNT_6ParamsE,@"STO_CUDA_ENTRY STV_DEFAULT"
_ZN7cutlass13device_kernelIN5flash11enable_sm90INS1_16FlashAttnBwdSm90INS1_25CollectiveMainloopBwdSm90ILi2ELi2ELi2EN4cute5tupleIJNS5_1CILi1EEES8_S8_EEENS6_IJNS7_ILi64EEENS7_ILi128EEENS7_ILi96EEEEEENS_6half_tEfNS_4arch4Sm90ELb1ELb0ELb0ELb0ELb0ELb1ELb0ELb0ELi2ELi1ELi2ELi1ELb1EEENS1_24CollectiveEpilogueBwdGQAISD_fSG_Li256ELb0ELb0EEENS1_25SingleTileBwdLPTSchedulerILb0ELi128ELb0EEEEEEEEEvNT_6ParamsE:
        /* <DEDUP_REMOVED lines=24> */
.L_x_5666:
[----:B------:R-:W-:Y:S05]  /*0180*/  BSYNC B0 ;  /* 0x0000000000007941 */ /* 0x000fea0003800000 */
.L_x_5665:
        /* <DEDUP_REMOVED lines=37> */
.L_x_5667:
        /* <DEDUP_REMOVED lines=22> */
.L_x_5668:
[----:B------:R-:W-:Y:S01]  /*0540*/  PLOP3.LUT P0, PT, PT, PT, UP0, 0x80, 0x0 ;  /* 0x000000000000781c */ /* 0x000fe20003f0f008 */
[----:B------:R-:W-:Y:S01]  /*0550*/  NOP ;  /* 0x0000000000007918 */ /* 0x000fe20000000000 */
[----:B------:R-:W-:Y:S01]  /*0560*/  BSSY B6, `(.L_x_5669) ;  /* 0x00007e4000067945 */ /* 0x000fe20003800000 */
[----:B-12-4-:R-:W-:Y:S10]  /*0570*/  BAR.SYNC.DEFER_BLOCKING 0x0 ;  /* 0x0000000000007b1d */ /* 0x016ff40000010000 */
[----:B------:R-:W-:Y:S05]  /*0580*/  @!P0 BRA `(.L_x_5670) ;  /* 0x0000004400f08947 */ /* 0x000fea0003800000 */
.L_x_5671:
        /* <DEDUP_REMOVED lines=32> */
.L_x_5672:
[----:B------:R-:W-:Y:S01]  /*0790*/  ULDC UR7, c[0x0][0x8cc] ;  /* 0x0002330000077ab9 */ /* 0x000fe20000000800 */
[----:B------:R-:W-:Y:S01]  /*07a0*/  UMOV UR36, UR10 ;  /* 0x0000000a00247c82 */ /* 0x000fe20008000000 */
[----:B------:R-:W-:-:S11]  /*07b0*/  UISETP.NE.AND UP0, UPT, UR7, 0x1, UPT ;  /* 0x000000010700788c */ /* 0x000fd6000bf05270 */
[----:B------:R-:W-:Y:S02]  /*07c0*/  @UP0 ULDC.64 UR8, c[0x0][0x8d0] ;  /* 0x0002340000080ab9 */ /* 0x000fe40000000a00 */
[----:B------:R-:W-:-:S04]  /*07d0*/  UIMAD.WIDE.U32 UR4, UR10, UR8, URZ ;  /* 0x000000080a0472a5 */ /* 0x000fc8000f8e003f */
[----:B------:R-:W-:-:S04]  /*07e0*/  @UP0 USHF.R.U32.HI UR36, URZ, UR9, UR5 ;  /* 0x000000093f240299 */ /* 0x000fc80008011605 */
[----:B------:R-:W-:-:S12]  /*07f0*/  UIMAD UR4, UR36, UR7, URZ ;  /* 0x00000007240472a4 */ /* 0x000fd8000f8e023f */
.L_x_5673:
        /* <DEDUP_REMOVED lines=101> */
.L_x_5677:
        /* <DEDUP_REMOVED lines=15> */
.L_x_5676:
        /* <DEDUP_REMOVED lines=22> */
.L_x_5679:
        /* <DEDUP_REMOVED lines=15> */
.L_x_5678:
[----:B------:R-:W-:Y:S01]  /*1190*/  SHF.R.S32.HI R23, RZ, 0x1f, R22 ;  /* 0x0000001fff177819 */ /* 0x000fe20000011416 */
[----:B------:R-:W-:-:S03]  /*11a0*/  UMOV UR4, 0xffffffff ;  /* 0xffffffff00047882 */ /* 0x000fc60000000000 */
[----:B------:R-:W-:-:S04]  /*11b0*/  LEA.HI R0, R23, R22, RZ, 0x7 ;  /* 0x0000001617007211 */ /* 0x000fc800078f38ff */
[----:B------:R-:W-:Y:S01]  /*11c0*/  SHF.R.S32.HI R19, RZ, 0x7, R0 ;  /* 0x00000007ff137819 */ /* 0x000fe20000011400 */
[----:B------:R-:W-:Y:S06]  /*11d0*/  BRA.DIV UR4, `(.L_x_5680) ;  /* 0x0000007204787947 */ /* 0x000fec000b800000 */
[----:B------:R1:W2:Y:S02]  /*11e0*/  SHFL.IDX PT, R14, R19, RZ, 0x1f ;  /* 0x00001fff130e7589 */ /* 0x0002a400000e0000 */
.L_x_5754:
        /* <DEDUP_REMOVED lines=15> */
.L_x_5681:
        /* <DEDUP_REMOVED lines=19> */
.L_x_5683:
        /* <DEDUP_REMOVED lines=36> */
[----:B------:R-:W-:Y:S01]  /*1650*/  IMAD.SHL.U32 R7, R7, 0x10, RZ ;  /* 0x0000001007077824 */ /* 0x000fe200078e00ff */
[----:B------:R-:W-:Y:S01]  /*1660*/  UIMAD UR4, UR36, -0x80, UR4 ;  /* 0xffffff80240478a4 */ /* 0x000fe2000f8e0204 */
[----:B------:R-:W-:Y:S01]  /*1670*/  LEA.HI R25, R25, R24, RZ, 0x5 ;  /* 0x0000001819197211 */ /* 0x000fe200078f28ff */
[----:B------:R-:W2:Y:S01]  /*1680*/  LDSM.16.M88.4 R184, [R5+0x6000] ;  /* 0x0060000005b8783b */ /* 0x000ea20000000200 */
[----:B------:R-:W-:Y:S02]  /*1690*/  LEA.HI R22, R23, R22, RZ, 0x3 ;  /* 0x0000001617167211 */ /* 0x000fe400078f18ff */
[----:B------:R-:W-:Y:S02]  /*16a0*/  CS2R R118, SRZ ;  /* 0x0000000000767805 */ /* 0x000fe4000001ff00 */
[----:B------:R-:W-:Y:S01]  /*16b0*/  LOP3.LUT R7, R0, 0x30, R7, 0xf8, !PT ;  /* 0x0000003000077812 */ /* 0x000fe200078ef807 */
[----:B------:R-:W-:Y:S01]  /*16c0*/  IMAD.U32 R6, RZ, RZ, UR4 ;  /* 0x00000004ff067e24 */ /* 0x000fe2000f8e00ff */
[----:B------:R-:W-:Y:S01]  /*16d0*/  SHF.R.S32.HI R25, RZ, 0x5, R25 ;  /* 0x00000005ff197819 */ /* 0x000fe20000011419 */
[----:B------:R-:W3:Y:S01]  /*16e0*/  LDSM.16.M88.4 R188, [R5+0x8000] ;  /* 0x0080000005bc783b */ /* 0x000ee20000000200 */
[----:B------:R-:W-:-:S02]  /*16f0*/  SHF.R.S32.HI R3, RZ, 0x2, R26 ;  /* 0x00000002ff037819 */ /* 0x000fc4000001141a */
[----:B------:R-:W-:Y:S02]  /*1700*/  CS2R R116, SRZ ;  /* 0x0000000000747805 */ /* 0x000fe4000001ff00 */
[----:B------:R-:W-:Y:S01]  /*1710*/  SHF.R.S32.HI R26, RZ, 0x1f, R26 ;  /* 0x0000001fff1a7819 */ /* 0x000fe2000001141a */
[----:B------:R-:W-:Y:S01]  /*1720*/  IMAD R25, R25, -0x10, R6 ;  /* 0xfffffff019197824 */ /* 0x000fe200078e0206 */
[----:B------:R-:W-:Y:S01]  /*1730*/  LOP3.LUT R7, R7, 0x8, R22, 0xf8, !PT ;  /* 0x0000000807077812 */ /* 0x000fe200078ef816 */
[----:B------:R4:W2:Y:S01]  /*1740*/  LDSM.16.M88.4 R192, [R5+0xa000] ;  /* 0x00a0000005c0783b */ /* 0x0008a20000000200 */
[----:B------:R-:W-:Y:S02]  /*1750*/  SHF.R.U32.HI R0, RZ, 0x3, R0 ;  /* 0x00000003ff007819 */ /* 0x000fe40000011600 */
[----:B------:R-:W-:Y:S02]  /*1760*/  CS2R R114, SRZ ;  /* 0x0000000000727805 */ /* 0x000fe4000001ff00 */
[----:B------:R-:W-:-:S02]  /*1770*/  LEA.HI R26, R26, R3, RZ, 0x3 ;  /* 0x000000031a1a7211 */ /* 0x000fc400078f18ff */
[----:B------:R-:W-:Y:S02]  /*1780*/  CS2R R112, SRZ ;  /* 0x0000000000707805 */ /* 0x000fe4000001ff00 */
[----:B------:R-:W-:Y:S02]  /*1790*/  LEA.HI R6, R19, R19, RZ, 0x1 ;  /* 0x0000001313067211 */ /* 0x000fe400078f08ff */
[----:B------:R-:W-:Y:S02]  /*17a0*/  CS2R R110, SRZ ;  /* 0x00000000006e7805 */ /* 0x000fe4000001ff00 */
[----:B------:R-:W-:Y:S01]  /*17b0*/  LOP3.LUT R0, R7, R0, RZ, 0x3c, !PT ;  /* 0x0000000007007212 */ /* 0x000fe200078e3cff */
[----:B------:R-:W-:Y:S01]  /*17c0*/  IMAD R7, R19, 0x8, R4 ;  /* 0x0000000813077824 */ /* 0x000fe200078e0204 */
[----:B------:R-:W-:Y:S01]  /*17d0*/  LOP3.LUT R26, R26, 0xfffffff8, RZ, 0xc0, !PT ;  /* 0xfffffff81a1a7812 */ /* 0x000fe200078ec0ff */
[----:B------:R-:W-:Y:S01]  /*17e0*/  IMAD.MOV.U32 R4, RZ, RZ, 0x20 ;  /* 0x00000020ff047424 */ /* 0x000fe200078e00ff */
[----:B------:R-:W-:Y:S01]  /*17f0*/  LOP3.LUT R6, R6, 0xfffffffe, RZ, 0xc0, !PT ;  /* 0xfffffffe06067812 */ /* 0x000fe200078ec0ff */
[----:B------:R-:W-:Y:S01]  /*1800*/  IMAD.U32 R0, R7, 0x200, R0 ;  /* 0x0000020007007824 */ /* 0x000fe200078e0000 */
[----:B------:R-:W-:-:S02]  /*1810*/  IADD3 R26, R25, R26, -R3 ;  /* 0x0000001a191a7210 */ /* 0x000fc40007ffe803 */
[----:B------:R-:W-:Y:S02]  /*1820*/  CS2R R108, SRZ ;  /* 0x00000000006c7805 */ /* 0x000fe4000001ff00 */
[----:B------:R-:W-:Y:S01]  /*1830*/  SEL R4, R4, 0xffffffe0, !P0 ;  /* 0xffffffe004047807 */ /* 0x000fe20004000000 */
[C---:B------:R-:W-:Y:S01]  /*1840*/  IMAD.IADD R3, R19.reuse, 0x1, -R6 ;  /* 0x0000000113037824 */ /* 0x040fe200078e0a06 */
[----:B------:R-:W-:Y:S01]  /*1850*/  CS2R R106, SRZ ;  /* 0x00000000006a7805 */ /* 0x000fe2000001ff00 */
[----:B-1----:R-:W-:Y:S01]  /*1860*/  IMAD R19, R19, 0x300, R24 ;  /* 0x0000030013137824 */ /* 0x002fe200078e0218 */
[----:B------:R-:W-:Y:S01]  /*1870*/  CS2R R104, SRZ ;  /* 0x0000000000687805 */ /* 0x000fe2000001ff00 */
[----:B------:R-:W-:Y:S01]  /*1880*/  IMAD.IADD R4, R5, 0x1, R4 ;  /* 0x0000000105047824 */ /* 0x000fe200078e0204 */
[----:B------:R-:W-:Y:S01]  /*1890*/  CS2R R102, SRZ ;  /* 0x0000000000667805 */ /* 0x000fe2000001ff00 */
[----:B----4-:R-:W-:Y:S01]  /*18a0*/  IMAD.SHL.U32 R5, R19, 0x4, RZ ;  /* 0x0000000413057824 */ /* 0x010fe200078e00ff */
[----:B------:R-:W-:Y:S01]  /*18b0*/  CS2R R100, SRZ ;  /* 0x0000000000647805 */ /* 0x000fe2000001ff00 */
[----:B------:R-:W-:Y:S01]  /*18c0*/  IMAD R3, R3, -0x40, R26 ;  /* 0xffffffc003037824 */ /* 0x000fe200078e021a */
[----:B------:R-:W1:Y:S01]  /*18d0*/  LDSM.16.M88.4 R196, [R4+0x6000] ;  /* 0x0060000004c4783b */ /* 0x000e620000000200 */
[----:B------:R-:W-:-:S02]  /*18e0*/  CS2R R98, SRZ ;  /* 0x0000000000627805 */ /* 0x000fc4000001ff00 */
[----:B------:R-:W-:Y:S02]  /*18f0*/  CS2R R96, SRZ ;  /* 0x0000000000607805 */ /* 0x000fe4000001ff00 */
[----:B------:R-:W-:Y:S01]  /*1900*/  CS2R R94, SRZ ;  /* 0x00000000005e7805 */ /* 0x000fe2000001ff00 */
[----:B------:R-:W4:Y:S01]  /*1910*/  LDSM.16.M88.4 R200, [R4+0x8000] ;  /* 0x0080000004c8783b */ /* 0x000f220000000200 */
        /* <DEDUP_REMOVED lines=36> */
[----:B-----5:R-:W-:Y:S01]  /*1b60*/  IMAD R4, R5, 0x4, R2 ;  /* 0x0000000405047824 */ /* 0x020fe200078e0202 */
[----:B------:R-:W-:Y:S01]  /*1b70*/  ULOP3.LUT UR11, UR38, 0x1, URZ, 0xfc, !UPT ;  /* 0x00000001260b7892 */ /* 0x000fe2000f8efc3f */
[----:B------:R-:W-:Y:S01]  /*1b80*/  UMOV UR9, URZ ;  /* 0x0000003f00097c82 */ /* 0x000fe20008000000 */
[----:B------:R-:W-:Y:S01]  /*1b90*/  UMOV UR4, URZ ;  /* 0x0000003f00047c82 */ /* 0x000fe20008000000 */
[----:B------:R-:W-:Y:S01]  /*1ba0*/  ULDC UR5, c[0x0][0x280] ;  /* 0x0000a00000057ab9 */ /* 0x000fe20000000800 */
[----:B-1234-:R-:W-:-:S08]  /*1bb0*/  ULDC UR6, c[0x0][0x744] ;  /* 0x0001d10000067ab9 */ /* 0x01efd00000000800 */
.L_x_5694:
[----:B------:R-:W-:-:S06]  /*1bc0*/  UISETP.NE.AND UP0, UPT, UR11, 0x3, UPT ;  /* 0x000000030b00788c */ /* 0x000fcc000bf05270 */
[----:B------:R-:W-:-:S13]  /*1bd0*/  PLOP3.LUT P0, PT, PT, PT, UP0, 0x80, 0x0 ;  /* 0x000000000000781c */ /* 0x000fda0003f0f008 */
[----:B-1----:R-:W-:Y:S05]  /*1be0*/  @!P0 BRA `(.L_x_5684) ;  /* 0x0000000000048947 */ /* 0x002fea0003800000 */
[----:B------:R-:W-:Y:S01]  /*1bf0*/  BPT.TRAP 0x1 ;  /* 0x000000040000795c */ /* 0x000fe20000300000 */
.L_x_5684:
[----:B------:R-:W-:Y:S01]  /*1c00*/  R2UR UR7, R2 ;  /* 0x00000000020772ca */ /* 0x000fe200000e0000 */
[----:B------:R-:W-:-:S05]  /*1c10*/  IMAD.U32 R6, RZ, RZ, UR9 ;  /* 0x00000009ff067e24 */ /* 0x000fca000f8e00ff */
[----:B------:R-:W-:-:S07]  /*1c20*/  SHF.L.U32 R6, R6, 0x1f, RZ ;  /* 0x0000001f06067819 */ /* 0x000fce00000006ff */
[----:B------:R-:W-:-:S09]  /*1c30*/  ULEA UR7, UR4, UR7, 0x3 ;  /* 0x0000000704077291 */ /* 0x000fd2000f8e183f */
[----:B------:R1:W2:Y:S01]  /*1c40*/  SYNCS.PHASECHK.TRANS64.TRYWAIT P1, [UR7+0x26810], R6 ;  /* 0x02681006ff0075a7 */ /* 0x0002a20008020147 */
[----:B------:R-:W-:Y:S05]  /*1c50*/  @!P0 BRA `(.L_x_5685) ;  /* 0x0000000000048947 */ /* 0x000fea0003800000 */
[----:B------:R-:W-:Y:S01]  /*1c60*/  BPT.TRAP 0x1 ;  /* 0x000000040000795c */ /* 0x000fe20000300000 */
.L_x_5685:
[----:B--2---:R-:W-:Y:S05]  /*1c70*/  @P1 BRA `(.L_x_5686) ;  /* 0x0000000000081947 */ /* 0x004fea0003800000 */
[----:B------:R-:W2:Y:S02]  /*1c80*/  SYNCS.PHASECHK.TRANS64.TRYWAIT P1, [UR7+0x26810], R6 ;  /* 0x02681006ff0075a7 */ /* 0x000ea40008020147 */
[----:B--2---:R-:W-:Y:S05]  /*1c90*/  @!P1 BRA `(.L_x_5687) ;  /* 0x0000006400fc9947 */ /* 0x004fea0003800000 */
.L_x_5686:
        /* <DEDUP_REMOVED lines=66> */
.L_x_5688:
[----:B------:R1:W1:Y:S01]  /*20c0*/  SYNCS.PHASECHK.TRANS64.TRYWAIT P1, [UR7+0x26830], R6 ;  /* 0x02683006ff0075a7 */ /* 0x0002620008020147 */
[----:B------:R-:W-:Y:S05]  /*20d0*/  @!P0 BRA `(.L_x_5689) ;  /* 0x0000000000048947 */ /* 0x000fea0003800000 */
[----:B------:R-:W-:Y:S01]  /*20e0*/  BPT.TRAP 0x1 ;  /* 0x000000040000795c */ /* 0x000fe20000300000 */
.L_x_5689:
[----:B-1----:R-:W-:Y:S05]  /*20f0*/  @P1 BRA `(.L_x_5690) ;  /* 0x0000000000081947 */ /* 0x002fea0003800000 */
[----:B------:R-:W1:Y:S02]  /*2100*/  SYNCS.PHASECHK.TRANS64.TRYWAIT P1, [UR7+0x26830], R6 ;  /* 0x02683006ff0075a7 */ /* 0x000e640008020147 */
[----:B-1----:R-:W-:Y:S05]  /*2110*/  @!P1 BRA `(.L_x_5691) ;  /* 0x0000006000f49947 */ /* 0x002fea0003800000 */
.L_x_5690:
        /* <DEDUP_REMOVED lines=67> */
[----:B------:R-:W-:Y:S01]  /*2550*/  MUFU.EX2 R12, R12 ;  /* 0x0000000c000c7308 */ /* 0x000fe20000000800 */
[----:B------:R-:W-:Y:S01]  /*2560*/  FSEL R15, R176, -INF , !P1 ;  /* 0xff800000b00f7808 */ /* 0x000fe20004800000 */
[----:B------:R-:W-:Y:S01]  /*2570*/  FFMA.FTZ R14, R14, UR6, -R23 ;  /* 0x000000060e0e7c23 */ /* 0x000fe20008010817 */
        /* <DEDUP_REMOVED lines=38> */
[----:B------:R-:W-:Y:S01]  /*27e0*/  ISETP.GT.AND P2, PT, R177, 0x19, PT ;  /* 0x00000019b100780c */ /* 0x000fe20003f44270 */
[----:B------:R-:W-:Y:S01]  /*27f0*/  FFMA.FTZ R176, R157, UR6, -R20 ;  /* 0x000000069db07c23 */ /* 0x000fe20008010814 */
[----:B------:R-:W-:Y:S01]  /*2800*/  FSEL R155, R162, -INF , !P1 ;  /* 0xff800000a29b7808 */ /* 0x000fe20004800000 */
[----:B------:R-:W-:Y:S01]  /*2810*/  FFMA.FTZ R163, R154, UR6, -R209 ;  /* 0x000000069aa37c23 */ /* 0x000fe200080108d1 */
[----:B------:R-:W-:Y:S01]  /*2820*/  FSEL R20, R167, -INF , !P2 ;  /* 0xff800000a7147808 */ /* 0x000fe20005000000 */
[----:B------:R-:W4:Y:S01]  /*2830*/  MUFU.EX2 R168, R168 ;  /* 0x000000a800a87308 */ /* 0x000f220000000800 */
[----:B------:R-:W-:Y:S01]  /*2840*/  FSEL R181, R170, -INF , !P6 ;  /* 0xff800000aab57808 */ /* 0x000fe20007000000 */
[----:B------:R-:W-:Y:S01]  /*2850*/  FFMA.FTZ R169, R155, UR6, -R208 ;  /* 0x000000069ba97c23 */ /* 0x000fe200080108d0 */
[----:B------:R-:W-:-:S02]  /*2860*/  FSEL R180, R171, -INF , !P5 ;  /* 0xff800000abb47808 */ /* 0x000fc40006800000 */
[----:B------:R-:W-:Y:S01]  /*2870*/  ISETP.GT.AND P1, PT, R177, 0x28, PT ;  /* 0x00000028b100780c */ /* 0x000fe20003f24270 */
[----:B------:R-:W-:Y:S01]  /*2880*/  FFMA.FTZ R212, R181, UR6, -R212 ;  /* 0x00000006b5d47c23 */ /* 0x000fe200080108d4 */
[C---:B------:R-:W-:Y:S01]  /*2890*/  ISETP.GT.AND P4, PT, R177.reuse, 0x29, PT ;  /* 0x00000029b100780c */ /* 0x040fe20003f84270 */
[----:B------:R-:W5:Y:S01]  /*28a0*/  MUFU.EX2 R162, R215 ;  /* 0x000000d700a27308 */ /* 0x000f620000000800 */
[C---:B------:R-:W-:Y:S01]  /*28b0*/  ISETP.GT.AND P3, PT, R177.reuse, 0x30, PT ;  /* 0x00000030b100780c */ /* 0x040fe20003f64270 */
[----:B------:R-:W-:Y:S01]  /*28c0*/  FFMA.FTZ R180, R180, UR6, -R213 ;  /* 0x00000006b4b47c23 */ /* 0x000fe200080108d5 */
[C---:B------:R-:W-:Y:S02]  /*28d0*/  ISETP.GT.AND P2, PT, R177.reuse, 0x31, PT ;  /* 0x00000031b100780c */ /* 0x040fe40003f44270 */
[C---:B------:R-:W-:Y:S02]  /*28e0*/  ISETP.GT.AND P6, PT, R177.reuse, 0x38, PT ;  /* 0x00000038b100780c */ /* 0x040fe40003fc4270 */
[----:B------:R-:W-:Y:S01]  /*28f0*/  ISETP.GT.AND P5, PT, R177, 0x39, PT ;  /* 0x00000039b100780c */ /* 0x000fe20003fa4270 */
[----:B------:R-:W-:Y:S01]  /*2900*/  FFMA.FTZ R177, R20, UR6, -R21 ;  /* 0x0000000614b17c23 */ /* 0x000fe20008010815 */
[----:B------:R-:W-:Y:S01]  /*2910*/  FSEL R208, R175, -INF , !P4 ;  /* 0xff800000afd07808 */ /* 0x000fe20006000000 */
[----:B------:R-:W-:Y:S01]  /*2920*/  MUFU.EX2 R165, R165 ;  /* 0x000000a500a57308 */ /* 0x000fe20000000800 */
        /* <DEDUP_REMOVED lines=57> */
[----:B------:R-:W-:Y:S01]  /*2cc0*/  FADD.FTZ R175, R120, -R158 ;  /* 0x8000009e78af7221 */ /* 0x000fe20000010000 */
[--C-:B------:R-:W-:Y:S01]  /*2cd0*/  FADD.FTZ R122, R123, -R159.reuse ;  /* 0x8000009f7b7a7221 */ /* 0x100fe20000010000 */
[----:B------:R-:W-:Y:S01]  /*2ce0*/  FADD.FTZ R120, R121, -R159 ;  /* 0x8000009f79787221 */ /* 0x000fe20000010000 */
[--C-:B---3--:R-:W-:Y:S01]  /*2cf0*/  FADD.FTZ R124, R124, -R156.reuse ;  /* 0x8000009c7c7c7221 */ /* 0x108fe20000010000 */
[--C-:B------:R-:W-:Y:S01]  /*2d00*/  FADD.FTZ R123, R125, -R157.reuse ;  /* 0x8000009d7d7b7221 */ /* 0x100fe20000010000 */
[----:B------:R-:W-:Y:S01]  /*2d10*/  FADD.FTZ R121, R126, -R156 ;  /* 0x8000009c7e797221 */ /* 0x000fe20000010000 */
[----:B------:R-:W-:Y:S01]  /*2d20*/  FADD.FTZ R127, R127, -R157 ;  /* 0x8000009d7f7f7221 */ /* 0x000fe20000010000 */
[--C-:B----4-:R-:W-:Y:S01]  /*2d30*/  FADD.FTZ R126, R131, -R173.reuse ;  /* 0x800000ad837e7221 */ /* 0x110fe20000010000 */
[----:B------:R-:W-:Y:S01]  /*2d40*/  FADD.FTZ R129, R129, -R173 ;  /* 0x800000ad81817221 */ /* 0x000fe20000010000 */
[----:B------:R-:W1:Y:S01]  /*2d50*/  MUFU.EX2 R125, R208 ;  /* 0x000000d0007d7308 */ /* 0x000e620000000800 */
[----:B------:R-:W-:Y:S01]  /*2d60*/  FMUL.FTZ R124, R5, R124 ;  /* 0x0000007c057c7220 */ /* 0x000fe20000410000 */
[--C-:B-----5:R-:W-:Y:S01]  /*2d70*/  FADD.FTZ R131, R134, -R154.reuse ;  /* 0x8000009a86837221 */ /* 0x120fe20000010000 */
[--C-:B------:R-:W-:Y:S01]  /*2d80*/  FADD.FTZ R173, R133, -R155.reuse ;  /* 0x8000009b85ad7221 */ /* 0x100fe20000010000 */
[----:B------:R-:W-:Y:S01]  /*2d90*/  FADD.FTZ R134, R135, -R155 ;  /* 0x8000009b87867221 */ /* 0x000fe20000010000 */
[----:B------:R-:W-:Y:S01]  /*2da0*/  FMUL.FTZ R123, R6, R123 ;  /* 0x0000007b067b7220 */ /* 0x000fe20000410000 */
[----:B------:R-:W-:Y:S01]  /*2db0*/  FADD.FTZ R155, R137, -R167 ;  /* 0x800000a7899b7221 */ /* 0x000fe20000010000 */
[----:B------:R-:W-:Y:S01]  /*2dc0*/  FMUL.FTZ R121, R168, R121 ;  /* 0x00000079a8797220 */ /* 0x000fe20000410000 */
[----:B------:R-:W-:Y:S01]  /*2dd0*/  FADD.FTZ R132, R132, -R154 ;  /* 0x8000009a84847221 */ /* 0x000fe20000010000 */
[----:B------:R-:W-:Y:S01]  /*2de0*/  FADD.FTZ R154, R136, -R166 ;  /* 0x800000a6889a7221 */ /* 0x000fe20000010000 */
[----:B------:R-:W-:Y:S01]  /*2df0*/  F2FP.F16.F32.PACK_AB R158, R123, R124 ;  /* 0x0000007c7b9e723e */ /* 0x000fe200000000ff */
[--C-:B------:R-:W-:Y:S01]  /*2e00*/  FADD.FTZ R135, R142, -R20.reuse ;  /* 0x800000148e877221 */ /* 0x100fe20000010000 */
[----:B------:R-:W-:Y:S01]  /*2e10*/  MUFU.EX2 R124, R219 ;  /* 0x000000db007c7308 */ /* 0x000fe20000000800 */
        /* <DEDUP_REMOVED lines=9> */
[--C-:B------:R-:W-:Y:S01]  /*2eb0*/  FADD.FTZ R128, R128, -R172.reuse ;  /* 0x800000ac80807221 */ /* 0x100fe20000010000 */
[----:B------:R-:W-:Y:S01]  /*2ec0*/  FADD.FTZ R130, R130, -R172 ;  /* 0x800000ac82827221 */ /* 0x000fe20000010000 */
[----:B------:R-:W-:Y:S01]  /*2ed0*/  F2FP.F16.F32.PACK_AB R159, R148, R121 ;  /* 0x00000079949f723e */ /* 0x000fe200000000ff */
[----:B------:R-:W-:Y:S01]  /*2ee0*/  FMUL.FTZ R148, R11, R154 ;  /* 0x0000009a0b947220 */ /* 0x000fe20000410000 */
[----:B------:R-:W-:Y:S01]  /*2ef0*/  FMUL.FTZ R121, R12, R155 ;  /* 0x0000009b0c797220 */ /* 0x000fe20000410000 */
[----:B------:R-:W-:Y:S01]  /*2f00*/  FADD.FTZ R21, R146, -R170 ;  /* 0x800000aa92157221 */ /* 0x000fe20000010000 */
[----:B------:R-:W-:Y:S01]  /*2f10*/  FMUL.FTZ R135, R22, R135 ;  /* 0x0000008716877220 */ /* 0x000fe20000410000 */
[----:B-1----:R-:W-:Y:S01]  /*2f20*/  FMUL.FTZ R20, R125, R20 ;  /* 0x000000147d147220 */ /* 0x002fe20000410000 */
[----:B------:R-:W-:Y:S01]  /*2f30*/  IMAD.U32 R123, RZ, RZ, UR4 ;  /* 0x00000004ff7b7e24 */ /* 0x000fe2000f8e00ff */
[----:B------:R-:W-:Y:S01]  /*2f40*/  F2FP.F16.F32.PACK_AB R148, R121, R148 ;  /* 0x000000947994723e */ /* 0x000fe200000000ff */
[----:B------:R-:W-:Y:S01]  /*2f50*/  FMUL.FTZ R121, R19, R142 ;  /* 0x0000008e13797220 */ /* 0x000fe20000410000 */
[----:B------:R-:W-:Y:S01]  /*2f60*/  FADD.FTZ R133, R138, -R166 ;  /* 0x800000a68a857221 */ /* 0x000fe20000010000 */
[----:B------:R-:W-:Y:S01]  /*2f70*/  FADD.FTZ R136, R139, -R167 ;  /* 0x800000a78b887221 */ /* 0x000fe20000010000 */
        /* <DEDUP_REMOVED lines=38> */
[----:B------:R-:W-:Y:S02]  /*31e0*/  F2FP.F16.F32.PACK_AB R149, R136, R133 ;  /* 0x000000858895723e */ /* 0x000fe400000000ff */
[----:B------:R-:W-:Y:S01]  /*31f0*/  F2FP.F16.F32.PACK_AB R150, R141, R140 ;  /* 0x0000008c8d96723e */ /* 0x000fe200000000ff */
[----:B------:R-:W-:Y:S01]  /*3200*/  STSM.16.MT88.4 [R126+0x1f000], R152 ;  /* 0x01f000987e007844 */ /* 0x000fe20000004200 */
[----:B------:R-:W-:-:S02]  /*3210*/  F2FP.F16.F32.PACK_AB R145, R138, R21 ;  /* 0x000000158a91723e */ /* 0x000fc400000000ff */
[----:B------:R-:W-:Y:S01]  /*3220*/  F2FP.F16.F32.PACK_AB R146, R146, R137 ;  /* 0x000000899292723e */ /* 0x000fe200000000ff */
[----:B------:R-:W-:Y:S01]  /*3230*/  STSM.16.MT88.4 [R126+0x1f800], R148 ;  /* 0x01f800947e007844 */ /* 0x000fe20000004200 */
[----:B------:R-:W-:Y:S02]  /*3240*/  F2FP.F16.F32.PACK_AB R147, R20, R147 ;  /* 0x000000931493723e */ /* 0x000fe400000000ff */
[----:B------:R-:W-:Y:S01]  /*3250*/  F2FP.F16.F32.PACK_AB R122, R6, R5 ;  /* 0x00000005067a723e */ /* 0x000fe200000000ff */
[----:B------:R-:W-:Y:S01]  /*3260*/  IMAD R5, R17, 0x1000, R2 ;  /* 0x0000100011057824 */ /* 0x000fe200078e0202 */
[----:B------:R-:W-:Y:S01]  /*3270*/  F2FP.F16.F32.PACK_AB R121, R165, R164 ;  /* 0x000000a4a579723e */ /* 0x000fe200000000ff */
[----:B------:R1:W-:Y:S01]  /*3280*/  STSM.16.MT88.4 [R126+0x20000], R144 ;  /* 0x020000907e007844 */ /* 0x0003e20000004200 */
[----:B------:R-:W-:Y:S02]  /*3290*/  F2FP.F16.F32.PACK_AB R123, R162, R168 ;  /* 0x000000a8a27b723e */ /* 0x000fe400000000ff */
[----:B------:R-:W-:-:S02]  /*32a0*/  R2UR UR13, R5 ;  /* 0x00000000050d72ca */ /* 0x000fc400000e0000 */
        /* <DEDUP_REMOVED lines=194> */
.L_x_5692:
        /* <DEDUP_REMOVED lines=48> */
.L_x_5693:
        /* <DEDUP_REMOVED lines=62> */
.L_x_5675:
        /* <DEDUP_REMOVED lines=78> */
.L_x_5697:
[----:B------:R-:W-:Y:S01]  /*4a90*/  @P0 ELECT P1, URZ, PT ;  /* 0x00000000003f082f */ /* 0x000fe20003820000 */
[----:B------:R2:W-:-:S12]  /*4aa0*/  UBLKRED.G.S.ADD.F32.RN [UR6], [UR4], UR5, desc[UR8] ;  /* 0x00000806040073bb */ /* 0x0005d800080a1405 */
[----:B------:R-:W-:Y:S02]  /*4ab0*/  @P1 PLOP3.LUT P0, PT, P1, PT, PT, 0x8, 0x0 ;  /* 0x000000000000181c */ /* 0x000fe40000f0e170 */
[----:B------:R-:W-:-:S11]  /*4ac0*/  PLOP3.LUT P1, PT, PT, PT, PT, 0x8, 0x0 ;  /* 0x000000000000781c */ /* 0x000fd60003f2e170 */
[----:B--2---:R-:W-:Y:S05]  /*4ad0*/  @P0 BRA.U.ANY `(.L_x_5697) ;  /* 0xfffffffd00ec0947 */ /* 0x004fea000393ffff */
[----:B------:R0:W-:Y:S01]  /*4ae0*/  UTMACMDFLUSH ;  /* 0x00000000000079b7 */ /* 0x0001e20000000000 */
[----:B------:R-:W-:-:S04]  /*4af0*/  DEPBAR.LE SB0, 0x0 ;  /* 0x000080000000791a */ /* 0x000fc80000000000 */
.L_x_5696:
[----:B------:R-:W-:Y:S05]  /*4b00*/  BSYNC B0 ;  /* 0x0000000000007941 */ /* 0x000fea0003800000 */
.L_x_5695:
        /* <DEDUP_REMOVED lines=28> */
.L_x_5698:
        /* <DEDUP_REMOVED lines=8> */
.L_x_5670:
        /* <DEDUP_REMOVED lines=29> */
.L_x_5700:
[----:B------:R-:W-:Y:S01]  /*4f20*/  ULDC UR9, c[0x0][0x8cc] ;  /* 0x0002330000097ab9 */ /* 0x000fe20000000800 */
[----:B------:R-:W-:Y:S01]  /*4f30*/  UMOV UR7, UR8 ;  /* 0x0000000800077c82 */ /* 0x000fe20008000000 */
[----:B------:R-:W-:-:S11]  /*4f40*/  UISETP.NE.AND UP0, UPT, UR9, 0x1, UPT ;  /* 0x000000010900788c */ /* 0x000fd6000bf05270 */
[----:B------:R-:W-:Y:S02]  /*4f50*/  @UP0 ULDC.64 UR10, c[0x0][0x8d0] ;  /* 0x00023400000a0ab9 */ /* 0x000fe40000000a00 */
[----:B------:R-:W-:-:S04]  /*4f60*/  UIMAD.WIDE.U32 UR4, UR8, UR10, URZ ;  /* 0x0000000a080472a5 */ /* 0x000fc8000f8e003f */
[----:B------:R-:W-:-:S04]  /*4f70*/  @UP0 USHF.R.U32.HI UR7, URZ, UR11, UR5 ;  /* 0x0000000b3f070299 */ /* 0x000fc80008011605 */
[----:B------:R-:W-:-:S12]  /*4f80*/  UIMAD UR4, UR7, UR9, URZ ;  /* 0x00000009070472a4 */ /* 0x000fd8000f8e023f */
.L_x_5701:
        /* <DEDUP_REMOVED lines=67> */
.L_x_5704:
[----:B------:R-:W-:Y:S05]  /*53c0*/  BSYNC B0 ;  /* 0x0000000000007941 */ /* 0x000fea0003800000 */
.L_x_5703:
        /* <DEDUP_REMOVED lines=19> */
.L_x_5706:
[----:B------:R-:W-:Y:S05]  /*5500*/  BSYNC B0 ;  /* 0x0000000000007941 */ /* 0x000fea0003800000 */
.L_x_5705:
[----:B------:R-:W-:Y:S06]  /*5510*/  BAR.ARV 0xa, 0xa0 ;  /* 0x0282800000007b1d */ /* 0x000fec0000002000 */
[----:B------:R-:W-:Y:S04]  /*5520*/  BSSY B0, `(.L_x_5707) ;  /* 0x0000003000007945 */ /* 0x000fe80003800000 */
[----:B------:R-:W-:Y:S05]  /*5530*/  @!P0 BRA `(.L_x_5708) ;  /* 0x0000000000048947 */ /* 0x000fea0003800000 */
[----:B------:R-:W-:-:S04]  /*5540*/  DEPBAR.LE SB0, 0x0 ;  /* 0x000080000000791a */ /* 0x000fc80000000000 */
.L_x_5708:
[----:B------:R-:W-:Y:S05]  /*5550*/  BSYNC B0 ;  /* 0x0000000000007941 */ /* 0x000fea0003800000 */
.L_x_5707:
[----:B------:R-:W-:Y:S06]  /*5560*/  BAR.ARV 0xb, 0xa0 ;  /* 0x02c2800000007b1d */ /* 0x000fec0000002000 */
[----:B------:R-:W-:Y:S01]  /*5570*/  UIADD3 UR12, UR8, 0x1, URZ ;  /* 0x00000001080c7890 */ /* 0x000fe2000fffe03f */
[----:B------:R-:W-:Y:S11]  /*5580*/  BRA `(.L_x_5709) ;  /* 0x0000000000047947 */ /* 0x000ff60003800000 */
.L_x_5702:
[----:B------:R-:W-:-:S05]  /*5590*/  UMOV UR12, UR8 ;  /* 0x00000008000c7c82 */ /* 0x000fca0008000000 */
.L_x_5709:
        /* <DEDUP_REMOVED lines=18> */
.L_x_5722:
        /* <DEDUP_REMOVED lines=20> */
.L_x_5711:
[----:B------:R-:W-:Y:S05]  /*5800*/  BSYNC B0 ;  /* 0x0000000000007941 */ /* 0x000fea0003800000 */
.L_x_5710:
        /* <DEDUP_REMOVED lines=13> */
.L_x_5713:
[----:B------:R-:W-:Y:S05]  /*58e0*/  BSYNC B0 ;  /* 0x0000000000007941 */ /* 0x000fea0003800000 */
.L_x_5712:
[----:B------:R-:W-:Y:S06]  /*58f0*/  BAR.ARV 0xa, 0xa0 ;  /* 0x0282800000007b1d */ /* 0x000fec0000002000 */
[----:B------:R-:W-:Y:S04]  /*5900*/  BSSY B0, `(.L_x_5714) ;  /* 0x0000003000007945 */ /* 0x000fe80003800000 */
[----:B------:R-:W-:Y:S05]  /*5910*/  @!P0 BRA `(.L_x_5715) ;  /* 0x0000000000048947 */ /* 0x000fea0003800000 */
[----:B------:R-:W-:-:S04]  /*5920*/  DEPBAR.LE SB0, 0x0 ;  /* 0x000080000000791a */ /* 0x000fc80000000000 */
.L_x_5715:
[----:B------:R-:W-:Y:S05]  /*5930*/  BSYNC B0 ;  /* 0x0000000000007941 */ /* 0x000fea0003800000 */
.L_x_5714:
        /* <DEDUP_REMOVED lines=13> */
.L_x_5717:
[----:B------:R-:W-:Y:S05]  /*5a10*/  BSYNC B0 ;  /* 0x0000000000007941 */ /* 0x000fea0003800000 */
.L_x_5716:
        /* <DEDUP_REMOVED lines=13> */
.L_x_5719:
[----:B------:R-:W-:Y:S05]  /*5af0*/  BSYNC B0 ;  /* 0x0000000000007941 */ /* 0x000fea0003800000 */
.L_x_5718:
[----:B------:R-:W-:Y:S01]  /*5b00*/  UIADD3 UR12, UR12, 0x2, URZ ;  /* 0x000000020c0c7890 */ /* 0x000fe2000fffe03f */
[----:B------:R-:W-:Y:S06]  /*5b10*/  BAR.ARV 0xa, 0xa0 ;  /* 0x0282800000007b1d */ /* 0x000fec0000002000 */
[----:B------:R-:W-:Y:S01]  /*5b20*/  UISETP.GE.AND UP0, UPT, UR12, UR5, UPT ;  /* 0x000000050c00728c */ /* 0x000fe2000bf06270 */
[----:B------:R-:W-:Y:S04]  /*5b30*/  BSSY B0, `(.L_x_5720) ;  /* 0x0000003000007945 */ /* 0x000fe80003800000 */
[----:B------:R-:W-:Y:S06]  /*5b40*/  @!P0 BRA `(.L_x_5721) ;  /* 0x0000000000048947 */ /* 0x000fec0003800000 */
[----:B------:R-:W-:-:S04]  /*5b50*/  DEPBAR.LE SB0, 0x0 ;  /* 0x000080000000791a */ /* 0x000fc80000000000 */
.L_x_5721:
[----:B------:R-:W-:Y:S05]  /*5b60*/  BSYNC B0 ;  /* 0x0000000000007941 */ /* 0x000fea0003800000 */
.L_x_5720:
[----:B------:R-:W-:Y:S06]  /*5b70*/  BAR.ARV 0xb, 0xa0 ;  /* 0x02c2800000007b1d */ /* 0x000fec0000002000 */
[----:B------:R-:W-:Y:S01]  /*5b80*/  PLOP3.LUT P1, PT, PT, PT, UP0, 0x80, 0x0 ;  /* 0x000000000000781c */ /* 0x000fe20003f2f008 */
[----:B------:R-:W-:Y:S02]  /*5b90*/  UIADD3 UR20, UR20, 0x3000, URZ ;  /* 0x0000300014147890 */ /* 0x000fe4000fffe03f */
[----:B------:R-:W-:-:S10]  /*5ba0*/  UIADD3 UR4, UR4, 0x3000, URZ ;  /* 0x0000300004047890 */ /* 0x000fd4000fffe03f */
[----:B------:R-:W-:Y:S05]  /*5bb0*/  @!P1 BRA `(.L_x_5722) ;  /* 0xfffffff800c09947 */ /* 0x000fea000383ffff */
[----:B------:R-:W-:Y:S05]  /*5bc0*/  BRA `(.L_x_5674) ;  /* 0x0000002400f47947 */ /* 0x000fea0003800000 */
.L_x_5699:
        /* <DEDUP_REMOVED lines=21> */
.L_x_5723:
[----:B------:R-:W-:Y:S01]  /*5d20*/  ULDC UR8, c[0x0][0x8cc] ;  /* 0x0002330000087ab9 */ /* 0x000fe20000000800 */
[----:B------:R-:W-:Y:S01]  /*5d30*/  UMOV UR11, UR7 ;  /* 0x00000007000b7c82 */ /* 0x000fe20008000000 */
[----:B------:R-:W-:-:S11]  /*5d40*/  UISETP.NE.AND UP0, UPT, UR8, 0x1, UPT ;  /* 0x000000010800788c */ /* 0x000fd6000bf05270 */
[----:B------:R-:W-:Y:S02]  /*5d50*/  @UP0 ULDC.64 UR12, c[0x0][0x8d0] ;  /* 0x00023400000c0ab9 */ /* 0x000fe40000000a00 */
[----:B------:R-:W-:-:S04]  /*5d60*/  UIMAD.WIDE.U32 UR4, UR7, UR12, URZ ;  /* 0x0000000c070472a5 */ /* 0x000fc8000f8e003f */
[----:B------:R-:W-:-:S04]  /*5d70*/  @UP0 USHF.R.U32.HI UR11, URZ, UR13, UR5 ;  /* 0x0000000d3f0b0299 */ /* 0x000fc80008011605 */
[----:B------:R-:W-:-:S12]  /*5d80*/  UIMAD UR4, UR11, UR8, URZ ;  /* 0x000000080b0472a4 */ /* 0x000fd8000f8e023f */
.L_x_5724:
        /* <DEDUP_REMOVED lines=70> */
.L_x_5755:
        /* <DEDUP_REMOVED lines=15> */
.L_x_5728:
        /* <DEDUP_REMOVED lines=126> */
.L_x_5739:
[----:B--234-:R-:W-:-:S04]  /*6ac0*/  SHF.L.U32 R21, R11, 0x1f, RZ ;  /* 0x0000001f0b157819 */ /* 0x01cfc800000006ff */
[----:B------:R-:W1:Y:S02]  /*6ad0*/  SYNCS.PHASECHK.TRANS64.TRYWAIT P1, [R16+URZ+0x26840], R21 ;  /* 0x02684015100075a7 */ /* 0x000e64000802017f */
[----:B-1----:R-:W-:Y:S05]  /*6ae0*/  @!P1 BRA `(.L_x_5731) ;  /* 0x0000001800ac9947 */ /* 0x002fea0003800000 */
.L_x_5756:
[----:B------:R-:W-:Y:S05]  /*6af0*/  @P0 BRA `(.L_x_5732) ;  /* 0x0000000000140947 */ /* 0x000fea0003800000 */
[----:B------:R-:W-:Y:S01]  /*6b00*/  ISETP.NE.AND P1, PT, R6, RZ, PT ;  /* 0x000000ff0600720c */ /* 0x000fe20003f25270 */
[----:B------:R-:W-:-:S04]  /*6b10*/  IMAD.MOV.U32 R3, RZ, RZ, 0x3100 ;  /* 0x00003100ff037424 */ /* 0x000fc800078e00ff */
[----:B------:R3:W-:Y:S08]  /*6b20*/  SYNCS.ARRIVE.TRANS64 RZ, [R16+URZ+0x26830], R3 ;  /* 0x0268300310ff79a7 */ /* 0x0007f0000800003f */
[----:B------:R-:W-:Y:S05]  /*6b30*/  @!P1 BRA `(.L_x_5732) ;  /* 0x0000000000049947 */ /* 0x000fea0003800000 */
[----:B------:R-:W-:Y:S01]  /*6b40*/  BPT.TRAP 0x1 ;  /* 0x000000040000795c */ /* 0x000fe20000300000 */
.L_x_5732:
        /* <DEDUP_REMOVED lines=43> */
.L_x_5757:
[----:B------:R-:W-:Y:S05]  /*6e00*/  @P0 BRA `(.L_x_5734) ;  /* 0x0000000000140947 */ /* 0x000fea0003800000 */
[----:B------:R-:W-:Y:S01]  /*6e10*/  ISETP.NE.AND P1, PT, R6, RZ, PT ;  /* 0x000000ff0600720c */ /* 0x000fe20003f25270 */
[----:B------:R-:W-:-:S04]  /*6e20*/  IMAD.MOV.U32 R2, RZ, RZ, 0x3100 ;  /* 0x00003100ff027424 */ /* 0x000fc800078e00ff */
[----:B------:R3:W-:Y:S08]  /*6e30*/  SYNCS.ARRIVE.TRANS64 RZ, [R16+URZ+0x26818], R2 ;  /* 0x0268180210ff79a7 */ /* 0x0007f0000800003f */
[----:B------:R-:W-:Y:S05]  /*6e40*/  @!P1 BRA `(.L_x_5734) ;  /* 0x0000000000049947 */ /* 0x000fea0003800000 */
[----:B------:R-:W-:Y:S01]  /*6e50*/  BPT.TRAP 0x1 ;  /* 0x000000040000795c */ /* 0x000fe20000300000 */
.L_x_5734:
        /* <DEDUP_REMOVED lines=43> */
.L_x_5758:
[----:B------:R-:W-:Y:S05]  /*7110*/  @P0 BRA `(.L_x_5736) ;  /* 0x0000000000140947 */ /* 0x000fea0003800000 */
[----:B------:R-:W-:Y:S01]  /*7120*/  ISETP.NE.AND P1, PT, R6, RZ, PT ;  /* 0x000000ff0600720c */ /* 0x000fe20003f25270 */
[----:B-123--:R-:W-:-:S04]  /*7130*/  IMAD.MOV.U32 R21, RZ, RZ, 0x3100 ;  /* 0x00003100ff157424 */ /* 0x00efc800078e00ff */
[----:B------:R4:W-:Y:S08]  /*7140*/  SYNCS.ARRIVE.TRANS64 RZ, [R16+URZ+0x26838], R21 ;  /* 0x0268381510ff79a7 */ /* 0x0009f0000800003f */
[----:B------:R-:W-:Y:S05]  /*7150*/  @!P1 BRA `(.L_x_5736) ;  /* 0x0000000000049947 */ /* 0x000fea0003800000 */
[----:B------:R-:W-:Y:S01]  /*7160*/  BPT.TRAP 0x1 ;  /* 0x000000040000795c */ /* 0x000fe20000300000 */
.L_x_5736:
        /* <DEDUP_REMOVED lines=38> */
.L_x_5760:
[----:B------:R-:W-:Y:S05]  /*73d0*/  @P0 BRA `(.L_x_5738) ;  /* 0x0000000000140947 */ /* 0x000fea0003800000 */
[----:B------:R-:W-:Y:S01]  /*73e0*/  ISETP.NE.AND P1, PT, R6, RZ, PT ;  /* 0x000000ff0600720c */ /* 0x000fe20003f25270 */
[----:B------:R-:W-:-:S04]  /*73f0*/  IMAD.MOV.U32 R5, RZ, RZ, 0x3100 ;  /* 0x00003100ff057424 */ /* 0x000fc800078e00ff */
[----:B------:R1:W-:Y:S08]  /*7400*/  SYNCS.ARRIVE.TRANS64 RZ, [R16+URZ+0x26810], R5 ;  /* 0x0268100510ff79a7 */ /* 0x0003f0000800003f */
[----:B------:R-:W-:Y:S05]  /*7410*/  @!P1 BRA `(.L_x_5738) ;  /* 0x0000000000049947 */ /* 0x000fea0003800000 */
[----:B------:R-:W-:Y:S01]  /*7420*/  BPT.TRAP 0x1 ;  /* 0x000000040000795c */ /* 0x000fe20000300000 */
.L_x_5738:
        /* <DEDUP_REMOVED lines=44> */
.L_x_5730:
        /* <DEDUP_REMOVED lines=8> */
.L_x_5761:
[----:B------:R-:W-:Y:S05]  /*7770*/  @P0 BRA `(.L_x_5741) ;  /* 0x0000000000140947 */ /* 0x000fea0003800000 */
[----:B------:R-:W-:Y:S01]  /*7780*/  ISETP.NE.AND P1, PT, R6, RZ, PT ;  /* 0x000000ff0600720c */ /* 0x000fe20003f25270 */
[----:B------:R-:W-:-:S04]  /*7790*/  IMAD.MOV.U32 R5, RZ, RZ, 0x3100 ;  /* 0x00003100ff057424 */ /* 0x000fc800078e00ff */
[----:B------:R2:W-:Y:S08]  /*77a0*/  SYNCS.ARRIVE.TRANS64 RZ, [R16+URZ+0x26830], R5 ;  /* 0x0268300510ff79a7 */ /* 0x0005f0000800003f */
[----:B------:R-:W-:Y:S05]  /*77b0*/  @!P1 BRA `(.L_x_5741) ;  /* 0x0000000000049947 */ /* 0x000fea0003800000 */
[----:B------:R-:W-:Y:S01]  /*77c0*/  BPT.TRAP 0x1 ;  /* 0x000000040000795c */ /* 0x000fe20000300000 */
.L_x_5741:
        /* <DEDUP_REMOVED lines=40> */
.L_x_5762:
[----:B------:R-:W-:Y:S05]  /*7a50*/  @P0 BRA `(.L_x_5743) ;  /* 0x0000000000140947 */ /* 0x000fea0003800000 */
[----:B------:R-:W-:Y:S01]  /*7a60*/  ISETP.NE.AND P0, PT, R6, RZ, PT ;  /* 0x000000ff0600720c */ /* 0x000fe20003f05270 */
[----:B------:R-:W-:-:S04]  /*7a70*/  IMAD.MOV.U32 R5, RZ, RZ, 0x3100 ;  /* 0x00003100ff057424 */ /* 0x000fc800078e00ff */
[----:B------:R1:W-:Y:S08]  /*7a80*/  SYNCS.ARRIVE.TRANS64 RZ, [R16+URZ+0x26818], R5 ;  /* 0x0268180510ff79a7 */ /* 0x0003f0000800003f */
[----:B------:R-:W-:Y:S05]  /*7a90*/  @!P0 BRA `(.L_x_5743) ;  /* 0x0000000000048947 */ /* 0x000fea0003800000 */
[----:B------:R-:W-:Y:S01]  /*7aa0*/  BPT.TRAP 0x1 ;  /* 0x000000040000795c */ /* 0x000fe20000300000 */
.L_x_5743:
        /* <DEDUP_REMOVED lines=44> */
.L_x_5729:
[----:B------:R-:W1:Y:S01]  /*7d70*/  S2R R0, SR_TID.X ;  /* 0x0000000000007919 */ /* 0x000e620000002100 */
[----:B------:R-:W-:Y:S01]  /*7d80*/  IMAD R3, R19, 0x8, R16 ;  /* 0x0000000813037824 */ /* 0x000fe200078e0210 */
[----:B-1----:R-:W-:Y:S02]  /*7d90*/  LOP3.LUT R2, R0, 0x7f, RZ, 0xc0, !PT ;  /* 0x0000007f00027812 */ /* 0x002fe400078ec0ff */
[----:B------:R-:W-:Y:S02]  /*7da0*/  SHF.L.U32 R0, R11, 0x1f, RZ ;  /* 0x0000001f0b007819 */ /* 0x000fe400000006ff */
[----:B------:R-:W-:Y:S02]  /*7db0*/  ISETP.NE.AND P1, PT, R2, RZ, PT ;  /* 0x000000ff0200720c */ /* 0x000fe40003f25270 */
[----:B------:R-:W1:Y:S02]  /*7dc0*/  SYNCS.PHASECHK.TRANS64.TRYWAIT P0, [R3+URZ+0x26840], R0 ;  /* 0x02684000030075a7 */ /* 0x000e64000800017f */
[----:B-1----:R-:W-:Y:S09]  /*7dd0*/  @!P0 BRA `(.L_x_5744) ;  /* 0x00000008006c8947 */ /* 0x002ff20003800000 */
.L_x_5763:
[----:B------:R-:W-:Y:S05]  /*7de0*/  @P1 BRA `(.L_x_5745) ;  /* 0x0000000000181947 */ /* 0x000fea0003800000 */
[----:B------:R-:W1:Y:S01]  /*7df0*/  S2R R2, SR_TID.X ;  /* 0x0000000000027919 */ /* 0x000e620000002100 */
[----:B------:R-:W-:-:S04]  /*7e00*/  IMAD.MOV.U32 R0, RZ, RZ, 0x3100 ;  /* 0x00003100ff007424 */ /* 0x000fc800078e00ff */
[----:B------:R1:W-:Y:S02]  /*7e10*/  SYNCS.ARRIVE.TRANS64 RZ, [R3+URZ+0x26830], R0 ;  /* 0x0268300003ff79a7 */ /* 0x0003e4000800003f */
[----:B-1----:R-:W-:-:S13]  /*7e20*/  LOP3.LUT P0, RZ, R2, 0x1f, RZ, 0xc0, !PT ;  /* 0x0000001f02ff7812 */ /* 0x002fda000780c0ff */
[----:B------:R-:W-:Y:S05]  /*7e30*/  @!P0 BRA `(.L_x_5745) ;  /* 0x0000000000048947 */ /* 0x000fea0003800000 */
[----:B------:R-:W-:Y:S01]  /*7e40*/  BPT.TRAP 0x1 ;  /* 0x000000040000795c */ /* 0x000fe20000300000 */
.L_x_5745:
        /* <DEDUP_REMOVED lines=47> */
.L_x_5726:
[----:B------:R-:W-:Y:S05]  /*8140*/  BSYNC B0 ;  /* 0x0000000000007941 */ /* 0x000fea0003800000 */
.L_x_5725:
[----:B------:R-:W-:-:S03]  /*8150*/  UMOV UR7, 0xffffffff ;  /* 0xffffffff00077882 */ /* 0x000fc60000000000 */
[----:B------:R-:W-:Y:S05]  /*8160*/  BRA.DIV UR7, `(.L_x_5746) ;  /* 0x00000006079c7947 */ /* 0x000fea000b800000 */
[----:B------:R-:W-:-:S13]  /*8170*/  ELECT P6, URZ, PT ;  /* 0x00000000003f782f */ /* 0x000fda00038c0000 */
.L_x_5766:
[----:B------:R-:W-:Y:S05]  /*8180*/  @!P6 BRA `(.L_x_5674) ;  /* 0x000000000084e947 */ /* 0x000fea0003800000 */
[----:B------:R-:W-:-:S06]  /*8190*/  ULOP3.LUT UR7, UR38, 0x2, URZ, 0xfc, !UPT ;  /* 0x0000000226077892 */ /* 0x000fcc000f8efc3f */
[----:B------:R-:W-:-:S05]  /*81a0*/  IMAD.U32 R2, RZ, RZ, UR7 ;  /* 0x00000007ff027e24 */ /* 0x000fca000f8e00ff */
[----:B------:R-:W-:-:S13]  /*81b0*/  ISETP.NE.AND P2, PT, R2, 0x3, PT ;  /* 0x000000030200780c */ /* 0x000fda0003f45270 */
[----:B------:R-:W-:Y:S05]  /*81c0*/  @!P2 BRA `(.L_x_5747) ;  /* 0x000000000004a947 */ /* 0x000fea0003800000 */
[----:B------:R-:W-:Y:S01]  /*81d0*/  BPT.TRAP 0x1 ;  /* 0x000000040000795c */ /* 0x000fe20000300000 */
.L_x_5747:
        /* <DEDUP_REMOVED lines=15> */
.L_x_5767:
[----:B------:R-:W2:Y:S02]  /*82d0*/  SYNCS.PHASECHK.TRANS64.TRYWAIT P0, [R3+URZ], R2 ;  /* 0x00000002030075a7 */ /* 0x000ea4000800017f */
[----:B--2---:R-:W-:Y:S05]  /*82e0*/  @!P0 BRA `(.L_x_5749) ;  /* 0x0000000400708947 */ /* 0x004fea0003800000 */
.L_x_5768:
[----:B------:R-:W-:Y:S05]  /*82f0*/  @!P2 BRA `(.L_x_5750) ;  /* 0x000000000004a947 */ /* 0x000fea0003800000 */
[----:B------:R-:W-:Y:S01]  /*8300*/  BPT.TRAP 0x1 ;  /* 0x000000040000795c */ /* 0x000fe20000300000 */
.L_x_5750:
[----:B--2---:R-:W-:-:S04]  /*8310*/  VIADD R3, R7, 0x26840 ;  /* 0x0002684007037836 */ /* 0x004fc80000000000 */
[----:B------:R-:W-:-:S04]  /*8320*/  IMAD R0, R0, 0x8, R3 ;  /* 0x0000000800007824 */ /* 0x000fc800078e0203 */
[----:B------:R-:W2:Y:S02]  /*8330*/  SYNCS.PHASECHK.TRANS64.TRYWAIT P0, [R0+URZ], R5 ;  /* 0x00000005000075a7 */ /* 0x000ea4000800017f */
[----:B--2---:R-:W-:Y:S05]  /*8340*/  @!P0 BRA `(.L_x_5751) ;  /* 0x00000004006c8947 */ /* 0x004fea0003800000 */
.L_x_5769:
[----:B------:R-:W-:-:S07]  /*8350*/  IMAD R3, R4, 0x8, R3 ;  /* 0x0000000804037824 */ /* 0x000fce00078e0203 */
.L_x_5752:
[----:B---3--:R3:W4:Y:S02]  /*8360*/  SYNCS.PHASECHK.TRANS64.TRYWAIT P0, [R3+URZ], R2 ;  /* 0x00000002030075a7 */ /* 0x008724000800017f */
[----:B----4-:R-:W-:Y:S05]  /*8370*/  @!P0 NANOSLEEP.SYNCS 0x989680 ;  /* 0x009896800000895d */ /* 0x010fea0003900000 */
[----:B------:R-:W4:Y:S02]  /*8380*/  @!P0 SYNCS.PHASECHK.TRANS64 P0, [R3+URZ], R2 ;  /* 0x00000002030085a7 */ /* 0x000f24000800007f */
[----:B----4-:R-:W-:Y:S05]  /*8390*/  @!P0 BRA `(.L_x_5752) ;  /* 0xfffffffc00f08947 */ /* 0x010fea000383ffff */
.L_x_5674:
[----:B------:R-:W-:Y:S05]  /*83a0*/  BSYNC B6 ;  /* 0x0000000000067941 */ /* 0x000fea0003800000 */
.L_x_5669:
[----:B------:R-:W-:Y:S05]  /*83b0*/  EXIT ;  /* 0x000000000000794d */ /* 0x000fea0003800000 */
.L_x_5680:
[----:B------:R-:W-:Y:S02]  /*83c0*/  IMAD.MOV.U32 R13, RZ, RZ, R19 ;  /* 0x000000ffff0d7224 */ /* 0x000fe400078e0013 */
[----:B------:R-:W-:Y:S02]  /*83d0*/  IMAD.MOV.U32 R12, RZ, RZ, RZ ;  /* 0x000000ffff0c7224 */ /* 0x000fe400078e00ff */
[----:B------:R-:W-:Y:S02]  /*83e0*/  IMAD.MOV.U32 R11, RZ, RZ, 0x1f ;  /* 0x0000001fff0b7424 */ /* 0x000fe400078e00ff */
[----:B------:R-:W-:-:S07]  /*83f0*/  IMAD.MOV.U32 R15, RZ, RZ, -0x1 ;  /* 0xffffffffff0f7424 */ /* 0x000fce00078e00ff */
[----:B------:R-:W-:Y:S05]  /*8400*/  WARPSYNC.COLLECTIVE R15, `(.L_x_5753) ;  /* 0x000000000f087348 */ /* 0x000fea0003c00000 */
[----:B------:R1:W2:Y:S02]  /*8410*/  SHFL.IDX P6, R14, R13, R12, R11 ;  /* 0x0000000c0d0e7389 */ /* 0x0002a400000c000b */
[----:B-12---:R-:W-:Y:S01]  /*8420*/  ENDCOLLECTIVE ;  /* 0x000000000000791b */ /* 0x006fe20003800000 */
.L_x_5753:
[----:B------:R-:W-:Y:S05]  /*8430*/  BRA `(.L_x_5754) ;  /* 0xffffff8c006c7947 */ /* 0x000fea000383ffff */
.L_x_5682:
[----:B--2---:R2:W3:Y:S02]  /*8440*/  SYNCS.PHASECHK.TRANS64.TRYWAIT P0, [R2+URZ+0x26800], R5 ;  /* 0x02680005020075a7 */ /* 0x0044e4000800017f */
[----:B---3--:R-:W-:Y:S05]  /*8450*/  @!P0 NANOSLEEP.SYNCS 0x989680 ;  /* 0x009896800000895d */ /* 0x008fea0003900000 */
[----:B------:R-:W3:Y:S02]  /*8460*/  @!P0 SYNCS.PHASECHK.TRANS64 P0, [R2+URZ+0x26800], R5 ;  /* 0x02680005020085a7 */ /* 0x000ee4000800007f */
[----:B---3--:R-:W-:Y:S05]  /*8470*/  @!P0 BRA `(.L_x_5682) ;  /* 0xfffffffc00f08947 */ /* 0x008fea000383ffff */
[----:B------:R-:W-:Y:S05]  /*8480*/  BRA `(.L_x_5681) ;  /* 0xffffff8c00947947 */ /* 0x000fea000383ffff */
.L_x_5687:
[----:B--2---:R-:W-:-:S04]  /*8490*/  IMAD.U32 R5, RZ, RZ, UR7 ;  /* 0x00000007ff057e24 */ /* 0x004fc8000f8e00ff */
[----:B------:R2:W3:Y:S03]  /*84a0*/  SYNCS.PHASECHK.TRANS64.TRYWAIT P1, [R5+URZ+0x26810], R6 ;  /* 0x02681006050075a7 */ /* 0x0004e6000802017f */
[----:B---3--:R-:W-:Y:S05]  /*84b0*/  @!P1 NANOSLEEP.SYNCS 0x989680 ;  /* 0x009896800000995d */ /* 0x008fea0003900000 */
[----:B------:R-:W3:Y:S02]  /*84c0*/  @!P1 SYNCS.PHASECHK.TRANS64 P1, [R5+URZ+0x26810], R6 ;  /* 0x02681006050095a7 */ /* 0x000ee4000802007f */
[----:B---3--:R-:W-:Y:S05]  /*84d0*/  @!P1 BRA `(.L_x_5687) ;  /* 0xfffffffc00ec9947 */ /* 0x008fea000383ffff */
[----:B------:R-:W-:Y:S05]  /*84e0*/  BRA `(.L_x_5686) ;  /* 0xffffff9400ec7947 */ /* 0x000fea000383ffff */
.L_x_5691:
[----:B------:R-:W-:-:S04]  /*84f0*/  IMAD.U32 R5, RZ, RZ, UR7 ;  /* 0x00000007ff057e24 */ /* 0x000fc8000f8e00ff */
[----:B------:R1:W1:Y:S03]  /*8500*/  SYNCS.PHASECHK.TRANS64.TRYWAIT P1, [R5+URZ+0x26830], R6 ;  /* 0x02683006050075a7 */ /* 0x000266000802017f */
[----:B-1----:R-:W-:Y:S05]  /*8510*/  @!P1 NANOSLEEP.SYNCS 0x989680 ;  /* 0x009896800000995d */ /* 0x002fea0003900000 */
[----:B------:R-:W1:Y:S02]  /*8520*/  @!P1 SYNCS.PHASECHK.TRANS64 P1, [R5+URZ+0x26830], R6 ;  /* 0x02683006050095a7 */ /* 0x000e64000802007f */
[----:B-1----:R-:W-:Y:S05]  /*8530*/  @!P1 BRA `(.L_x_5691) ;  /* 0xfffffffc00ec9947 */ /* 0x002fea000383ffff */
[----:B------:R-:W-:Y:S05]  /*8540*/  BRA `(.L_x_5690) ;  /* 0xffffff9800f47947 */ /* 0x000fea000383ffff */
.L_x_5727:
[----:B-1----:R1:W2:Y:S02]  /*8550*/  SYNCS.PHASECHK.TRANS64.TRYWAIT P0, [R16+URZ+0x26820], R3 ;  /* 0x02682003100075a7 */ /* 0x0022a4000800017f */
[----:B--2---:R-:W-:Y:S05]  /*8560*/  @!P0 NANOSLEEP.SYNCS 0x989680 ;  /* 0x009896800000895d */ /* 0x004fea0003900000 */
[----:B------:R-:W2:Y:S02]  /*8570*/  @!P0 SYNCS.PHASECHK.TRANS64 P0, [R16+URZ+0x26820], R3 ;  /* 0x02682003100085a7 */ /* 0x000ea4000800007f */
[----:B--2---:R-:W-:Y:S05]  /*8580*/  @!P0 BRA `(.L_x_5727) ;  /* 0xfffffffc00f08947 */ /* 0x004fea000383ffff */
[----:B------:R-:W-:Y:S05]  /*8590*/  BRA `(.L_x_5755) ;  /* 0xffffffdc00147947 */ /* 0x000fea000383ffff */
.L_x_5731:
[----:B-1----:R1:W3:Y:S02]  /*85a0*/  SYNCS.PHASECHK.TRANS64.TRYWAIT P1, [R16+URZ+0x26840], R21 ;  /* 0x02684015100075a7 */ /* 0x0022e4000802017f */
[----:B---3--:R-:W-:Y:S05]  /*85b0*/  @!P1 NANOSLEEP.SYNCS 0x989680 ;  /* 0x009896800000995d */ /* 0x008fea0003900000 */
[----:B------:R-:W3:Y:S02]  /*85c0*/  @!P1 SYNCS.PHASECHK.TRANS64 P1, [R16+URZ+0x26840], R21 ;  /* 0x02684015100095a7 */ /* 0x000ee4000802007f */
[----:B---3--:R-:W-:Y:S05]  /*85d0*/  @!P1 BRA `(.L_x_5731) ;  /* 0xfffffffc00f09947 */ /* 0x008fea000383ffff */
[----:B------:R-:W-:Y:S05]  /*85e0*/  BRA `(.L_x_5756) ;  /* 0xffffffe400407947 */ /* 0x000fea000383ffff */
.L_x_5733:
[----:B--2---:R2:W3:Y:S02]  /*85f0*/  SYNCS.PHASECHK.TRANS64.TRYWAIT P1, [R16+URZ+0x26828], R21 ;  /* 0x02682815100075a7 */ /* 0x0044e4000802017f */
[----:B---3--:R-:W-:Y:S05]  /*8600*/  @!P1 NANOSLEEP.SYNCS 0x989680 ;  /* 0x009896800000995d */ /* 0x008fea0003900000 */
[----:B------:R-:W3:Y:S02]  /*8610*/  @!P1 SYNCS.PHASECHK.TRANS64 P1, [R16+URZ+0x26828], R21 ;  /* 0x02682815100095a7 */ /* 0x000ee4000802007f */
[----:B---3--:R-:W-:Y:S05]  /*8620*/  @!P1 BRA `(.L_x_5733) ;  /* 0xfffffffc00f09947 */ /* 0x008fea000383ffff */
[----:B------:R-:W-:Y:S05]  /*8630*/  BRA `(.L_x_5757) ;  /* 0xffffffe400f07947 */ /* 0x000fea000383ffff */
.L_x_5735:
[----:B---3--:R3:W4:Y:S02]  /*8640*/  SYNCS.PHASECHK.TRANS64.TRYWAIT P1, [R16+URZ+0x26848], R21 ;  /* 0x02684815100075a7 */ /* 0x008724000802017f */
[----:B----4-:R-:W-:Y:S05]  /*8650*/  @!P1 NANOSLEEP.SYNCS 0x989680 ;  /* 0x009896800000995d */ /* 0x010fea0003900000 */
[----:B------:R-:W4:Y:S02]  /*8660*/  @!P1 SYNCS.PHASECHK.TRANS64 P1, [R16+URZ+0x26848], R21 ;  /* 0x02684815100095a7 */ /* 0x000f24000802007f */
[----:B----4-:R-:W-:Y:S05]  /*8670*/  @!P1 BRA `(.L_x_5735) ;  /* 0xfffffffc00f09947 */ /* 0x010fea000383ffff */
[----:B------:R-:W-:Y:S05]  /*8680*/  BRA `(.L_x_5758) ;  /* 0xffffffe800a07947 */ /* 0x000fea000383ffff */
.L_x_5737:
[----:B------:R-:W-:-:S07]  /*8690*/  SHF.L.U32 R5, R11, 0x1f, RZ ;  /* 0x0000001f0b057819 */ /* 0x000fce00000006ff */
.L_x_5759:
[----:B------:R1:W1:Y:S02]  /*86a0*/  SYNCS.PHASECHK.TRANS64.TRYWAIT P1, [R16+URZ+0x26820], R5 ;  /* 0x02682005100075a7 */ /* 0x000264000802017f */
[----:B-1----:R-:W-:Y:S05]  /*86b0*/  @!P1 NANOSLEEP.SYNCS 0x989680 ;  /* 0x009896800000995d */ /* 0x002fea0003900000 */
[----:B------:R-:W1:Y:S02]  /*86c0*/  @!P1 SYNCS.PHASECHK.TRANS64 P1, [R16+URZ+0x26820], R5 ;  /* 0x02682005100095a7 */ /* 0x000e64000802007f */
[----:B-1----:R-:W-:Y:S05]  /*86d0*/  @!P1 BRA `(.L_x_5759) ;  /* 0xfffffffc00f09947 */ /* 0x002fea000383ffff */
[----:B------:R-:W-:Y:S05]  /*86e0*/  BRA `(.L_x_5760) ;  /* 0xffffffec00387947 */ /* 0x000fea000383ffff */
.L_x_5740:
[----:B-1----:R1:W2:Y:S02]  /*86f0*/  SYNCS.PHASECHK.TRANS64.TRYWAIT P1, [R16+URZ+0x26840], R13 ;  /* 0x0268400d100075a7 */ /* 0x0022a4000802017f */
[----:B--2---:R-:W-:Y:S05]  /*8700*/  @!P1 NANOSLEEP.SYNCS 0x989680 ;  /* 0x009896800000995d */ /* 0x004fea0003900000 */
[----:B------:R-:W2:Y:S02]  /*8710*/  @!P1 SYNCS.PHASECHK.TRANS64 P1, [R16+URZ+0x26840], R13 ;  /* 0x0268400d100095a7 */ /* 0x000ea4000802007f */
[----:B--2---:R-:W-:Y:S05]  /*8720*/  @!P1 BRA `(.L_x_5740) ;  /* 0xfffffffc00f09947 */ /* 0x004fea000383ffff */
[----:B------:R-:W-:Y:S05]  /*8730*/  BRA `(.L_x_5761) ;  /* 0xfffffff0000c7947 */ /* 0x000fea000383ffff */
.L_x_5742:
[----:B--2---:R2:W1:Y:S02]  /*8740*/  SYNCS.PHASECHK.TRANS64.TRYWAIT P1, [R16+URZ+0x26828], R13 ;  /* 0x0268280d100075a7 */ /* 0x004464000802017f */
[----:B-1----:R-:W-:Y:S05]  /*8750*/  @!P1 NANOSLEEP.SYNCS 0x989680 ;  /* 0x009896800000995d */ /* 0x002fea0003900000 */
[----:B------:R-:W1:Y:S02]  /*8760*/  @!P1 SYNCS.PHASECHK.TRANS64 P1, [R16+URZ+0x26828], R13 ;  /* 0x0268280d100095a7 */ /* 0x000e64000802007f */
[----:B-1----:R-:W-:Y:S05]  /*8770*/  @!P1 BRA `(.L_x_5742) ;  /* 0xfffffffc00f09947 */ /* 0x002fea000383ffff */
[----:B------:R-:W-:Y:S05]  /*8780*/  BRA `(.L_x_5762) ;  /* 0xfffffff000b07947 */ /* 0x000fea000383ffff */
.L_x_5744:
[----:B------:R1:W1:Y:S02]  /*8790*/  SYNCS.PHASECHK.TRANS64.TRYWAIT P0, [R3+URZ+0x26840], R0 ;  /* 0x02684000030075a7 */ /* 0x000264000800017f */
[----:B-1----:R-:W-:Y:S05]  /*87a0*/  @!P0 NANOSLEEP.SYNCS 0x989680 ;  /* 0x009896800000895d */ /* 0x002fea0003900000 */
[----:B------:R-:W1:Y:S02]  /*87b0*/  @!P0 SYNCS.PHASECHK.TRANS64 P0, [R3+URZ+0x26840], R0 ;  /* 0x02684000030085a7 */ /* 0x000e64000800007f */
[----:B-1----:R-:W-:Y:S05]  /*87c0*/  @!P0 BRA `(.L_x_5744) ;  /* 0xfffffffc00f08947 */ /* 0x002fea000383ffff */
[----:B------:R-:W-:Y:S05]  /*87d0*/  BRA `(.L_x_5763) ;  /* 0xfffffff400807947 */ /* 0x000fea000383ffff */
.L_x_5746:
[----:B------:R-:W-:Y:S01]  /*87e0*/  BSSY B0, `(.L_x_5764) ;  /* 0x0000006000007945 */ /* 0x000fe20003800000 */
[----:B------:R-:W-:-:S07]  /*87f0*/  IMAD.MOV.U32 R15, RZ, RZ, -0x1 ;  /* 0xffffffffff0f7424 */ /* 0x000fce00078e00ff */
[----:B------:R-:W-:Y:S05]  /*8800*/  WARPSYNC.COLLECTIVE R15, `(.L_x_5765) ;  /* 0x000000000f0c7348 */ /* 0x000fea0003c00000 */
[----:B------:R-:W-:Y:S02]  /*8810*/  ELECT P6, UR62, PT ;  /* 0x00000000003e782f */ /* 0x000fe400038c0000 */
[----:B------:R-:W-:Y:S01]  /*8820*/  MOV R14, UR62 ;  /* 0x0000003e000e7c02 */ /* 0x000fe20008000f00 */
[----:B------:R-:W-:Y:S10]  /*8830*/  ENDCOLLECTIVE ;  /* 0x000000000000791b */ /* 0x000ff40003800000 */
.L_x_5765:
[----:B------:R-:W-:Y:S05]  /*8840*/  BSYNC B0 ;  /* 0x0000000000007941 */ /* 0x000fea0003800000 */
.L_x_5764:
[----:B------:R-:W-:Y:S05]  /*8850*/  BRA `(.L_x_5766) ;  /* 0xfffffff800487947 */ /* 0x000fea000383ffff */
.L_x_5748:
[----:B-1----:R1:W2:Y:S02]  /*8860*/  SYNCS.PHASECHK.TRANS64.TRYWAIT P0, [R6+URZ], R5 ;  /* 0x00000005060075a7 */ /* 0x0022a4000800017f */
[----:B--2---:R-:W-:Y:S05]  /*8870*/  @!P0 NANOSLEEP.SYNCS 0x989680 ;  /* 0x009896800000895d */ /* 0x004fea0003900000 */
[----:B------:R-:W2:Y:S02]  /*8880*/  @!P0 SYNCS.PHASECHK.TRANS64 P0, [R6+URZ], R5 ;  /* 0x00000005060085a7 */ /* 0x000ea4000800007f */
[----:B--2---:R-:W-:Y:S05]  /*8890*/  @!P0 BRA `(.L_x_5748) ;  /* 0xfffffffc00f08947 */ /* 0x004fea000383ffff */
[----:B------:R-:W-:Y:S05]  /*88a0*/  BRA `(.L_x_5767) ;  /* 0xfffffff800887947 */ /* 0x000fea000383ffff */
.L_x_5749:
[----:B--2---:R2:W3:Y:S02]  /*88b0*/  SYNCS.PHASECHK.TRANS64.TRYWAIT P0, [R3+URZ], R2 ;  /* 0x00000002030075a7 */ /* 0x0044e4000800017f */
[----:B---3--:R-:W-:Y:S05]  /*88c0*/  @!P0 NANOSLEEP.SYNCS 0x989680 ;  /* 0x009896800000895d */ /* 0x008fea0003900000 */
[----:B------:R-:W3:Y:S02]  /*88d0*/  @!P0 SYNCS.PHASECHK.TRANS64 P0, [R3+URZ], R2 ;  /* 0x00000002030085a7 */ /* 0x000ee4000800007f */
[----:B---3--:R-:W-:Y:S05]  /*88e0*/  @!P0 BRA `(.L_x_5749) ;  /* 0xfffffffc00f08947 */ /* 0x008fea000383ffff */
[----:B------:R-:W-:Y:S05]  /*88f0*/  BRA `(.L_x_5768) ;  /* 0xfffffff8007c7947 */ /* 0x000fea000383ffff */
.L_x_5751:
[----:B--2---:R2:W3:Y:S02]  /*8900*/  SYNCS.PHASECHK.TRANS64.TRYWAIT P0, [R0+URZ], R5 ;  /* 0x00000005000075a7 */ /* 0x0044e4000800017f */
[----:B---3--:R-:W-:Y:S05]  /*8910*/  @!P0 NANOSLEEP.SYNCS 0x989680 ;  /* 0x009896800000895d */ /* 0x008fea0003900000 */
[----:B------:R-:W3:Y:S02]  /*8920*/  @!P0 SYNCS.PHASECHK.TRANS64 P0, [R0+URZ], R5 ;  /* 0x00000005000085a7 */ /* 0x000ee4000800007f */
[----:B---3--:R-:W-:Y:S05]  /*8930*/  @!P0 BRA `(.L_x_5751) ;  /* 0xfffffffc00f08947 */ /* 0x008fea000383ffff */
[----:B------:R-:W-:Y:S05]  /*8940*/  BRA `(.L_x_5769) ;  /* 0xfffffff800807947 */ /* 0x000fea000383ffff */
.L_x_5770:
        /* <DEDUP_REMOVED lines=11> */
.L_x_6595:


//--------------------- .text._ZN7cutlass13device_kernelIN5flash11enable_sm90INS1_16FlashAttnBwdSm90INS1_25CollectiveMainloopBwdSm90ILi2ELi2ELi2EN4cute5tupleIJNS5_1CILi1EEES8_S8_EEENS6_IJNS7_ILi64EEENS7_ILi128EEENS7_ILi96EEEEEENS_6half_tEfNS_4arch4Sm90ELb1ELb0ELb0ELb0ELb1ELb1ELb0ELb0ELi2ELi1ELi2ELi1ELb1EEENS1_24CollectiveEpilogueBwdGQAISD_fSG_Li256ELb0ELb1EEENS1_25SingleTileBwdLPTSchedulerILb0ELi128ELb1EEEEEEEEEvNT_6ParamsE --------------------------
	.section	.text._ZN7cutlass13device_kernelIN5flash11enable_sm90INS1_16FlashAttnBwdSm90INS1_25CollectiveMainloopBwdSm90ILi2ELi2ELi2EN4cute5tupleIJNS5_1CILi1EEES8_S8_EEENS6_IJNS7_ILi64EEENS7_ILi128EEENS7_ILi96EEEEEENS_6half_tEfNS_4arch4Sm90ELb1ELb0ELb0ELb0ELb1ELb1ELb0ELb0ELi2ELi1ELi2ELi1ELb1EEENS1_24CollectiveEpilogueBwdGQAISD_fSG_Li256ELb0ELb1EEENS1_25SingleTileBwdLPTSchedulerILb0ELi128ELb1EEEEEEEEEvNT_6ParamsE,"ax",@progbits
	.align	128
.text._ZN7cutlass13device_kernelIN5flash11enable_sm90INS1_16FlashAttnBwdSm90INS1_25CollectiveMainloopBwdSm90ILi2ELi2ELi2EN4cute5tupleIJNS5_1CILi1EEES8_S8_EEENS6_IJNS7_ILi64EEENS7_ILi128EEENS7_ILi96EEEEEENS_6half_tEfNS_4arch4Sm90ELb1ELb0ELb0ELb0ELb1ELb1ELb0ELb0ELi2ELi1ELi2ELi1ELb1EEENS1_24CollectiveEpilogueBwdGQAISD_fSG_Li256ELb0ELb1EEENS1_25SingleTileBwdLPTSchedulerILb0ELi128ELb1EEEEEEEEEvNT_6ParamsE:
        .type           _ZN7cutlass13device_kernelIN5flash11enable_sm90INS1_16FlashAttnBwdSm90INS1_25CollectiveMainloopBwdSm90ILi2ELi2ELi2EN4cute5tupleIJNS5_1CILi1EEES8_S8_EEENS6_IJNS7_ILi64EEENS7_ILi128EEENS7_ILi96EEEEEENS_6half_tEfNS_4arch4Sm90ELb1ELb0ELb0ELb0ELb1ELb1ELb0ELb0ELi2ELi1ELi2ELi1ELb1EEENS1_24CollectiveEpilogueBwdGQAISD_fSG_Li256ELb0ELb1EEENS1_25SingleTileBwdLPTSchedulerILb0ELi128ELb1EEEEEEEEEvNT_6ParamsE,@function
        .size           _ZN7cutlass13device_kernelIN5flash11enable_sm90INS1_16FlashAttnBwdSm90INS1_25CollectiveMainloopBwdSm90ILi2ELi2ELi2EN4cute5tupleIJNS5_1CILi1EEES8_S8_EEENS6_IJNS7_ILi64EEENS7_ILi128EEENS7_ILi96EEEEEENS_6half_tEfNS_4arch4Sm90ELb1ELb0ELb0ELb0ELb1ELb1ELb0ELb0ELi2ELi1ELi2ELi1ELb1EEENS1_24CollectiveEpilogueBwdGQAISD_fSG_Li256ELb0ELb1EEENS1_25SingleTileBwdLPTSchedulerILb0ELi128ELb1EEEEEEEEEvNT_6ParamsE,(.L_x_6596 - _ZN7cutlass13device_kernelIN5flash11enable_sm90INS1_16FlashAttnBwdSm90INS1_25CollectiveMainloopBwdSm90ILi2ELi2ELi2EN4cute5tupleIJNS5_1CILi1EEES8_S8_EEENS6_IJNS7_ILi64EEENS7_ILi128EEENS7_ILi96EEEEEENS_6half_tEfNS_4arch4Sm90ELb1ELb0ELb0ELb0ELb1ELb1ELb0ELb0ELi2ELi1ELi2ELi1ELb1EEENS1_24CollectiveEpilogueBwdGQAISD_fSG_Li256ELb0ELb1EEENS1_25SingleTileBwdLPTSchedulerILb0ELi128ELb1EEEEEEEEEvNT_6ParamsE)
        .other          _ZN7cutlass13device_kernelIN5flash11enable_sm90INS1_16FlashAttnBwdSm90INS1_25CollectiveMainloopBwdSm90ILi2ELi2ELi2EN4cute5tupleIJNS5_1CILi1EEES8_S8_EEENS6_IJNS7_ILi64EEENS7_ILi128EEENS7_ILi96EEEEEENS_6half_tEfNS_4arch4Sm90ELb1ELb0ELb0ELb0ELb1ELb1ELb0ELb0ELi2ELi1ELi2ELi1ELb1EEENS1_24CollectiveEpilogueBwdGQAISD_fSG_Li256ELb0ELb1EEENS1_25SingleTileBwdLPTSchedulerILb0ELi128ELb1EEEEEEEEEvNT_6ParamsE,@"STO_CUDA_ENTRY STV_DEFAULT"
_ZN7cutlass13device_kernelIN5flash11enable_sm90INS1_16FlashAttnBwdSm90INS1_25CollectiveMainloopBwdSm90ILi2ELi2ELi2EN4cute5tupleIJNS5_1CILi1EEES8_S8_EEENS6_IJNS7_ILi64EEENS7_ILi128EEENS7_ILi96EEEEEENS_6half_tEfNS_4arch4Sm90ELb1ELb0ELb0ELb0ELb1ELb1ELb0ELb0ELi2ELi1ELi2ELi1ELb1EEENS1_24CollectiveEpilogueBwdGQAISD_fSG_Li256ELb0ELb1EEENS1_25SingleTileBwdLPTSchedulerILb0ELi128ELb1EEEEEEEEEvNT_6ParamsE:
        /* <DEDUP_REMOVED lines=24> */
.L_x_5772:
[----:B------:R-:W-:Y:S05]  /*0180*/  BSYNC B0 ;  /* 0x0000000000007941 */ /* 0x000fea0003800000 */
.L_x_5771:
        /* <DEDUP_REMOVED lines=37> */
.L_x_5773:
        /* <DEDUP_REMOVED lines=22> */
.L_x_5774:
[----:B------:R-:W-:Y:S01]  /*0540*/  PLOP3.LUT P0, PT, PT, PT, UP0, 0x80, 0x0 ;  /* 0x000000000000781c */ /* 0x000fe20003f0f008 */
[----:B------:R-:W-:Y:S01]  /*0550*/  NOP ;  /* 0x0000000000007918 */ /* 0x000fe20000000000 */
[----:B------:R-:W-:Y:S01]  /*0560*/  ULDC.64 UR46, c[0x0][0x208] ;  /* 0x00008200002e7ab9 */ /* 0x000fe20000000a00 */
[----:B------:R-:W-:Y:S01]  /*0570*/  BSSY B6, `(.L_x_5775) ;  /* 0x00008d4000067945 */ /* 0x000fe20003800000 */
[----:B-12-4-:R-:W-:Y:S09]  /*0580*/  BAR.SYNC.DEFER_BLOCKING 0x0 ;  /* 0x0000000000007b1d */ /* 0x016ff20000010000 */
[----:B------:R-:W-:Y:S05]  /*0590*/  @!P0 BRA `(.L_x_5776) ;  /* 0x0000004c00308947 */ /* 0x000fea0003800000 */
.L_x_5777:
        /* <DEDUP_REMOVED lines=32> */
.L_x_5778:
[----:B------:R-:W-:Y:S01]  /*07a0*/  ULDC UR7, c[0x0][0x8cc] ;  /* 0x0002330000077ab9 */ /* 0x000fe20000000800 */
[----:B------:R-:W-:Y:S01]  /*07b0*/  UMOV UR36, UR10 ;  /* 0x0000000a00247c82 */ /* 0x000fe20008000000 */
[----:B------:R-:W-:-:S11]  /*07c0*/  UISETP.NE.AND UP0, UPT, UR7, 0x1, UPT ;  /* 0x000000010700788c */ /* 0x000fd6000bf05270 */
[----:B------:R-:W-:Y:S02]  /*07d0*/  @UP0 ULDC.64 UR8, c[0x0][0x8d0] ;  /* 0x0002340000080ab9 */ /* 0x000fe40000000a00 */
[----:B------:R-:W-:-:S04]  /*07e0*/  UIMAD.WIDE.U32 UR4, UR10, UR8, URZ ;  /* 0x000000080a0472a5 */ /* 0x000fc8000f8e003f */
[----:B------:R-:W-:-:S04]  /*07f0*/  @UP0 USHF.R.U32.HI UR36, URZ, UR9, UR5 ;  /* 0x000000093f240299 */ /* 0x000fc80008011605 */
[----:B------:R-:W-:-:S12]  /*0800*/  UIMAD UR4, UR36, UR7, URZ ;  /* 0x00000007240472a4 */ /* 0x000fd8000f8e023f */
.L_x_5779:
        /* <DEDUP_REMOVED lines=104> */
.L_x_5783:
        /* <DEDUP_REMOVED lines=15> */
.L_x_5782:
        /* <DEDUP_REMOVED lines=22> */
.L_x_5785:
        /* <DEDUP_REMOVED lines=15> */
.L_x_5784:
[----:B------:R-:W-:Y:S01]  /*11d0*/  SHF.R.S32.HI R23, RZ, 0x1f, R22 ;  /* 0x0000001fff177819 */ /* 0x000fe20000011416 */
[----:B------:R-:W-:-:S03]  /*11e0*/  UMOV UR4, 0xffffffff ;  /* 0xffffffff00047882 */ /* 0x000fc60000000000 */
[----:B------:R-:W-:-:S04]  /*11f0*/  LEA.HI R0, R23, R22, RZ, 0x7 ;  /* 0x0000001617007211 */ /* 0x000fc800078f38ff */
[----:B------:R-:W-:Y:S01]  /*1200*/  SHF.R.S32.HI R19, RZ, 0x7, R0 ;  /* 0x00000007ff137819 */ /* 0x000fe20000011400 */
[----:B------:R-:W-:Y:S06]  /*1210*/  BRA.DIV UR4, `(.L_x_5786) ;  /* 0x00000082042c7947 */ /* 0x000fec000b800000 */
[----:B------:R1:W2:Y:S02]  /*1220*/  SHFL.IDX PT, R14, R19, RZ, 0x1f ;  /* 0x00001fff130e7589 */ /* 0x0002a400000e0000 */
.L_x_5890:
        /* <DEDUP_REMOVED lines=15> */
.L_x_5787:
        /* <DEDUP_REMOVED lines=19> */
.L_x_5789:
        /* <DEDUP_REMOVED lines=123> */
.L_x_5800:
[----:B------:R-:W-:-:S06]  /*1c00*/  UISETP.NE.AND UP0, UPT, UR16, 0x3, UPT ;  /* 0x000000031000788c */ /* 0x000fcc000bf05270 */
[----:B------:R-:W-:-:S13]  /*1c10*/  PLOP3.LUT P0, PT, PT, PT, UP0, 0x80, 0x0 ;  /* 0x000000000000781c */ /* 0x000fda0003f0f008 */
[----:B-1----:R-:W-:Y:S05]  /*1c20*/  @!P0 BRA `(.L_x_5790) ;  /* 0x0000000000048947 */ /* 0x002fea0003800000 */
[----:B------:R-:W-:Y:S01]  /*1c30*/  BPT.TRAP 0x1 ;  /* 0x000000040000795c */ /* 0x000fe20000300000 */
.L_x_5790:
[----:B------:R-:W-:Y:S01]  /*1c40*/  R2UR UR8, R2 ;  /* 0x00000000020872ca */ /* 0x000fe200000e0000 */
[----:B------:R-:W-:-:S05]  /*1c50*/  IMAD.U32 R6, RZ, RZ, UR4 ;  /* 0x00000004ff067e24 */ /* 0x000fca000f8e00ff */
[----:B------:R-:W-:-:S07]  /*1c60*/  SHF.L.U32 R6, R6, 0x1f, RZ ;  /* 0x0000001f06067819 */ /* 0x000fce00000006ff */
[----:B------:R-:W-:-:S09]  /*1c70*/  ULEA UR8, UR5, UR8, 0x3 ;  /* 0x0000000805087291 */ /* 0x000fd2000f8e183f */
[----:B------:R1:W2:Y:S01]  /*1c80*/  SYNCS.PHASECHK.TRANS64.TRYWAIT P1, [UR8+0x26810], R6 ;  /* 0x02681006ff0075a7 */ /* 0x0002a20008020148 */
[----:B------:R-:W-:Y:S05]  /*1c90*/  @!P0 BRA `(.L_x_5791) ;  /* 0x0000000000048947 */ /* 0x000fea0003800000 */
[----:B------:R-:W-:Y:S01]  /*1ca0*/  BPT.TRAP 0x1 ;  /* 0x000000040000795c */ /* 0x000fe20000300000 */
.L_x_5791:
[----:B--2---:R-:W-:Y:S05]  /*1cb0*/  @P1 BRA `(.L_x_5792) ;  /* 0x0000000000081947 */ /* 0x004fea0003800000 */
[----:B------:R-:W2:Y:S02]  /*1cc0*/  SYNCS.PHASECHK.TRANS64.TRYWAIT P1, [UR8+0x26810], R6 ;  /* 0x02681006ff0075a7 */ /* 0x000ea40008020148 */
[----:B--2---:R-:W-:Y:S05]  /*1cd0*/  @!P1 BRA `(.L_x_5793) ;  /* 0x0000007400b09947 */ /* 0x004fea0003800000 */
.L_x_5792:
        /* <DEDUP_REMOVED lines=66> */
.L_x_5794:
[----:B------:R1:W1:Y:S01]  /*2100*/  SYNCS.PHASECHK.TRANS64.TRYWAIT P1, [UR8+0x26830], R6 ;  /* 0x02683006ff0075a7 */ /* 0x0002620008020148 */
[----:B------:R-:W-:Y:S05]  /*2110*/  @!P0 BRA `(.L_x_5795) ;  /* 0x0000000000048947 */ /* 0x000fea0003800000 */
[----:B------:R-:W-:Y:S01]  /*2120*/  BPT.TRAP 0x1 ;  /* 0x000000040000795c */ /* 0x000fe20000300000 */
.L_x_5795:
[----:B-1----:R-:W-:Y:S05]  /*2130*/  @P1 BRA `(.L_x_5796) ;  /* 0x0000000000081947 */ /* 0x002fea0003800000 */
[----:B------:R-:W1:Y:S02]  /*2140*/  SYNCS.PHASECHK.TRANS64.TRYWAIT P1, [UR8+0x26830], R6 ;  /* 0x02683006ff0075a7 */ /* 0x000e640008020148 */
[----:B-1----:R-:W-:Y:S05]  /*2150*/  @!P1 BRA `(.L_x_5797) ;  /* 0x0000007000a89947 */ /* 0x002fea0003800000 */
.L_x_5796:
[----:B------:R-:W-:Y:S01]  /*2160*/  R2UR UR10, R2 ;  /* 0x00000000020a72ca */ /* 0x000fe200000e0000 */
[----:B------:R-:W-:Y:S01]  /*2170*/  WARPGROUP.ARRIVE ;  /* 0x00000000000079c5 */ /* 0x000fe20000000000 */
[----:B------:R-:W-:Y:S01]  /*2180*/  UMOV UR11, 0x80000020 ;  /* 0x80000020000b7882 */ /* 0x000fe20000000000 */
[----:B------:R-:W-:Y:S01]  /*2190*/  ISETP.GT.AND P1, PT, R3, RZ, PT ;  /* 0x000000ff0300720c */ /* 0x000fe20003f24270 */
[----:B------:R-:W-:-:S09]  /*21a0*/  UMOV UR15, 0xc0000010 ;  /* 0xc0000010000f7882 */ /* 0x000fd20000000000 */
[----:B------:R-:W-:-:S04]  /*21b0*/  UIADD3 UR10, UR10, 0x18000, URZ ;  /* 0x000180000a0a7890 */ /* 0x000fc8000fffe03f */
[----:B------:R-:W-:-:S04]  /*21c0*/  USHF.R.U32.HI UR10, URZ, 0x4, UR10 ;  /* 0x000000043f0a7899 */ /* 0x000fc8000801160a */
[----:B------:R-:W-:-:S04]  /*21d0*/  ULOP3.LUT UR12, UR10, 0x3fff, URZ, 0xc0, !UPT ;  /* 0x00003fff0a0c7892 */ /* 0x000fc8000f8ec03f */
[----:B------:R-:W-:Y:S02]  /*21e0*/  ULOP3.LUT UR13, UR12, 0x10000, URZ, 0xfc, !UPT ;  /* 0x000100000c0d7892 */ /* 0x000fe4000f8efc3f */
[----:B------:R-:W-:Y:S02]  /*21f0*/  ULOP3.LUT UR12, UR12, 0x1000000, URZ, 0xfc, !UPT ;  /* 0x010000000c0c7892 */ /* 0x000fe4000f8efc3f */
[----:B------:R-:W-:Y:S02]  /*2200*/  UIMAD UR13, UR5, 0x300, UR13 ;  /* 0x00000300050d78a4 */ /* 0x000fe4000f8e020d */
[----:B------:R-:W-:-:S05]  /*2210*/  UIMAD UR12, UR5, 0x300, UR12 ;  /* 0x00000300050c78a4 */ /* 0x000fca000f8e020c */
[----:B------:R-:W-:Y:S02]  /*2220*/  UMOV UR10, UR13 ;  /* 0x0000000d000a7c82 */ /* 0x000fe40008000000 */
[----:B------:R-:W-:Y:S01]  /*2230*/  HGMMA.64x64x16.F32 R120, R184, gdesc[UR8], RZ, !UPT, gsb0 ;  /* 0x00e00008b8787df0 */ /* 0x000fe2000c0008ff */
        /* <DEDUP_REMOVED lines=10> */
[----:B------:R-:W-:Y:S02]  /*22e0*/  UIMAD UR11, UR41, -0x40, UR6 ;  /* 0xffffffc0290b78a4 */ /* 0x000fe4000f8e0206 */
[----:B------:R-:W-:-:S04]  /*22f0*/  UIADD3 UR10, UR13, 0x102, URZ ;  /* 0x000001020d0a7890 */ /* 0x000fc8000fffe03f */
[----:B------:R-:W-:Y:S01]  /*2300*/  IADD3 R19, -R3, UR11, -R18 ;  /* 0x0000000b03137c10 */ /* 0x000fe2000fffe912 */
[----:B------:R-:W-:-:S03]  /*2310*/  UMOV UR11, 0x80000020 ;  /* 0x80000020000b7882 */ /* 0x000fc60000000000 */
[----:B------:R-:W-:-:S04]  /*2320*/  SEL R221, R19, 0x40, P1 ;  /* 0x0000004013dd7807 */ /* 0x000fc80000800000 */
[C---:B------:R-:W-:Y:S02]  /*2330*/  ISETP.GT.AND P1, PT, R221.reuse, RZ, PT ;  /* 0x000000ffdd00720c */ /* 0x040fe40003f24270 */
[C---:B------:R-:W-:Y:S02]  /*2340*/  ISETP.GT.AND P2, PT, R221.reuse, 0x38, PT ;  /* 0x00000038dd00780c */ /* 0x040fe40003f44270 */
[----:B------:R-:W-:Y:S02]  /*2350*/  FSEL R5, R152, -INF , !P1 ;  /* 0xff80000098057808 */ /* 0x000fe40004800000 */
[C---:B------:R-:W-:Y:S02]  /*2360*/  ISETP.GT.AND P1, PT, R221.reuse, 0x1, PT ;  /* 0x00000001dd00780c */ /* 0x040fe40003f24270 */
[----:B------:R-:W-:Y:S01]  /*2370*/  ISETP.GT.AND P3, PT, R221, 0x39, PT ;  /* 0x00000039dd00780c */ /* 0x000fe20003f64270 */
[----:B---3--:R-:W-:Y:S01]  /*2380*/  FFMA.FTZ R152, R5, UR7, -R216 ;  /* 0x0000000705987c23 */ /* 0x008fe200080108d8 */
[----:B------:R-:W-:-:S02]  /*2390*/  FSEL R6, R153, -INF , !P1 ;  /* 0xff80000099067808 */ /* 0x000fc40004800000 */
[----:B------:R-:W-:-:S03]  /*23a0*/  ISETP.GT.AND P1, PT, R221, 0x8, PT ;  /* 0x00000008dd00780c */ /* 0x000fc60003f24270 */
[----:B------:R-:W-:Y:S01]  /*23b0*/  FFMA.FTZ R153, R6, UR7, -R217 ;  /* 0x0000000706997c23 */ /* 0x000fe200080108d9 */
[----:B------:R-:W-:Y:S01]  /*23c0*/  FSEL R5, R156, -INF , !P1 ;  /* 0xff8000009c057808 */ /* 0x000fe20004800000 */
[----:B------:R-:W-:Y:S01]  /*23d0*/  MUFU.EX2 R152, R152 ;  /* 0x0000009800987308 */ /* 0x000fe20000000800 */
[----:B------:R-:W-:-:S03]  /*23e0*/  ISETP.GT.AND P1, PT, R221, 0x9, PT ;  /* 0x00000009dd00780c */ /* 0x000fc60003f24270 */
[----:B----4-:R-:W-:Y:S01]  /*23f0*/  FFMA.FTZ R5, R5, UR7, -R214 ;  /* 0x0000000705057c23 */ /* 0x010fe200080108d6 */
[----:B------:R-:W-:Y:S02]  /*2400*/  FSEL R6, R157, -INF , !P1 ;  /* 0xff8000009d067808 */ /* 0x000fe40004800000 */
[C---:B------:R-:W-:Y:S01]  /*2410*/  ISETP.GT.AND P1, PT, R221.reuse, 0x10, PT ;  /* 0x00000010dd00780c */ /* 0x040fe20003f24270 */
[----:B------:R-:W-:Y:S01]  /*2420*/  MUFU.EX2 R153, R153 ;  /* 0x0000009900997308 */ /* 0x000fe20000000800 */
[----:B------:R-:W-:Y:S01]  /*2430*/  FSEL R157, R180, -INF , !P2 ;  /* 0xff800000b49d7808 */ /* 0x000fe20005000000 */
[----:B------:R-:W-:Y:S01]  /*2440*/  FFMA.FTZ R6, R6, UR7, -R215 ;  /* 0x0000000706067c23 */ /* 0x000fe200080108d7 */
[----:B------:R-:W-:Y:S02]  /*2450*/  FSEL R7, R160, -INF , !P1 ;  /* 0xff800000a0077808 */ /* 0x000fe40004800000 */
[----:B------:R-:W-:Y:S01]  /*2460*/  ISETP.GT.AND P1, PT, R221, 0x11, PT ;  /* 0x00000011dd00780c */ /* 0x000fe20003f24270 */
[----:B------:R-:W-:-:S02]  /*2470*/  FFMA.FTZ R160, R157, UR7, -R218 ;  /* 0x000000079da07c23 */ /* 0x000fc400080108da */
[----:B------:R-:W1:Y:S01]  /*2480*/  MUFU.EX2 R5, R5 ;  /* 0x0000000500057308 */ /* 0x000e620000000800 */
[----:B------:R-:W-:Y:S01]  /*2490*/  FSEL R8, R161, -INF , !P1 ;  /* 0xff800000a1087808 */ /* 0x000fe20004800000 */
[----:B------:R-:W-:Y:S01]  /*24a0*/  FFMA.FTZ R7, R7, UR7, -R208 ;  /* 0x0000000707077c23 */ /* 0x000fe200080108d0 */
        /* <DEDUP_REMOVED lines=15> */
[C---:B------:R-:W-:Y:S01]  /*25a0*/  ISETP.GT.AND P1, PT, R221.reuse, 0x28, PT ;  /* 0x00000028dd00780c */ /* 0x040fe20003f24270 */
[----:B------:R-:W-:Y:S02]  /*25b0*/  WARPGROUP.DEPBAR.LE gsb0, 0x0 ;  /* 0x00008000000079c5 */ /* 0x000fe40000010000 */
[----:B------:R-:W-:Y:S01]  /*25c0*/  WARPGROUP.ARRIVE ;  /* 0x00000000000079c5 */ /* 0x000fe20000000000 */
[----:B------:R-:W-:Y:S01]  /*25d0*/  FSEL R13, R172, -INF , !P1 ;  /* 0xff800000ac0d7808 */ /* 0x000fe20004800000 */
[----:B------:R-:W-:Y:S01]  /*25e0*/  FFMA.FTZ R12, R12, UR7, -R213 ;  /* 0x000000070c0c7c23 */ /* 0x000fe200080108d5 */
[----:B------:R-:W-:Y:S01]  /*25f0*/  ISETP.GT.AND P1, PT, R221, 0x29, PT ;  /* 0x00000029dd00780c */ /* 0x000fe20003f24270 */
[----:B------:R-:W-:Y:S02]  /*2600*/  MUFU.EX2 R11, R11 ;  /* 0x0000000b000b7308 */ /* 0x000fe40000000800 */
[----:B------:R-:W-:Y:S01]  /*2610*/  HGMMA.64x64x16.F32 R120, R200, gdesc[UR8], R120, gsb0 ;  /* 0x00e00008c8787df0 */ /* 0x000fe20008000878 */
[----:B------:R-:W-:Y:S01]  /*2620*/  UIADD3 UR10, UR13, 0x200, URZ ;  /* 0x000002000d0a7890 */ /* 0x000fe2000fffe03f */
[----:B------:R-:W-:Y:S01]  /*2630*/  FSEL R14, R173, -INF , !P1 ;  /* 0xff800000ad0e7808 */ /* 0x000fe20004800000 */
[----:B------:R-:W-:Y:S01]  /*2640*/  UMOV UR11, 0x80000020 ;  /* 0x80000020000b7882 */ /* 0x000fe20000000000 */
[----:B------:R-:W-:Y:S01]  /*2650*/  ISETP.GT.AND P1, PT, R221, 0x30, PT ;  /* 0x00000030dd00780c */ /* 0x000fe20003f24270 */
[----:B------:R-:W-:Y:S01]  /*2660*/  FFMA.FTZ R13, R13, UR7, -R22 ;  /* 0x000000070d0d7c23 */ /* 0x000fe20008010816 */
[----:B------:R-:W-:Y:S01]  /*2670*/  MUFU.EX2 R12, R12 ;  /* 0x0000000c000c7308 */ /* 0x000fe20000000800 */
[----:B------:R-:W-:Y:S01]  /*2680*/  FFMA.FTZ R14, R14, UR7, -R23 ;  /* 0x000000070e0e7c23 */ /* 0x000fe20008010817 */
[----:B------:R-:W-:-:S02]  /*2690*/  FSEL R15, R176, -INF , !P1 ;  /* 0xff800000b00f7808 */ /* 0x000fc40004800000 */
        /* <DEDUP_REMOVED lines=13> */
[----:B------:R-:W-:-:S02]  /*2770*/  FSEL R157, R154, -INF , !P1 ;  /* 0xff8000009a9d7808 */ /* 0x000fc40004800000 */
[C---:B------:R-:W-:Y:S02]  /*2780*/  ISETP.GT.AND P1, PT, R177.reuse, 0x1, PT ;  /* 0x00000001b100780c */ /* 0x040fe40003f24270 */
[----:B------:R-:W-:Y:S01]  /*2790*/  ISETP.GT.AND P2, PT, R177, 0x11, PT ;  /* 0x00000011b100780c */ /* 0x000fe20003f44270 */
[----:B------:R-:W-:Y:S01]  /*27a0*/  FFMA.FTZ R157, R157, UR7, -R216 ;  /* 0x000000079d9d7c23 */ /* 0x000fe200080108d8 */
[----:B------:R-:W-:Y:S01]  /*27b0*/  FSEL R154, R155, -INF , !P1 ;  /* 0xff8000009b9a7808 */ /* 0x000fe20004800000 */
[----:B------:R-:W-:Y:S01]  /*27c0*/  MUFU.EX2 R161, R156 ;  /* 0x0000009c00a17308 */ /* 0x000fe20000000800 */
[C---:B------:R-:W-:Y:S02]  /*27d0*/  ISETP.GT.AND P1, PT, R177.reuse, 0x8, PT ;  /* 0x00000008b100780c */ /* 0x040fe40003f24270 */
[----:B------:R-:W-:Y:S01]  /*27e0*/  ISETP.GT.AND P6, PT, R177, 0x20, PT ;  /* 0x00000020b100780c */ /* 0x000fe20003fc4270 */
[----:B------:R-:W-:Y:S01]  /*27f0*/  FFMA.FTZ R165, R154, UR7, -R217 ;  /* 0x000000079aa57c23 */ /* 0x000fe200080108d9 */
[----:B------:R-:W-:-:S02]  /*2800*/  FSEL R155, R158, -INF , !P1 ;  /* 0xff8000009e9b7808 */ /* 0x000fc40004800000 */
[C---:B------:R-:W-:Y:S01]  /*2810*/  ISETP.GT.AND P1, PT, R177.reuse, 0x9, PT ;  /* 0x00000009b100780c */ /* 0x040fe20003f24270 */
[----:B------:R4:W-:Y:S01]  /*2820*/  MUFU.EX2 R164, R157 ;  /* 0x0000009d00a47308 */ /* 0x0009e20000000800 */
[----:B------:R-:W-:Y:S01]  /*2830*/  ISETP.GT.AND P5, PT, R177, 0x21, PT ;  /* 0x00000021b100780c */ /* 0x000fe20003fa4270 */
[----:B------:R-:W-:Y:S01]  /*2840*/  FFMA.FTZ R168, R155, UR7, -R214 ;  /* 0x000000079ba87c23 */ /* 0x000fe200080108d6 */
[----:B------:R-:W-:Y:S02]  /*2850*/  FSEL R154, R159, -INF , !P1 ;  /* 0xff8000009f9a7808 */ /* 0x000fe40004800000 */
[----:B------:R-:W-:Y:S02]  /*2860*/  ISETP.GT.AND P1, PT, R177, 0x10, PT ;  /* 0x00000010b100780c */ /* 0x000fe40003f24270 */
[----:B------:R-:W-:Y:S01]  /*2870*/  FSEL R181, R170, -INF , !P6 ;  /* 0xff800000aab57808 */ /* 0x000fe20007000000 */
[----:B------:R-:W-:Y:S01]  /*2880*/  FFMA.FTZ R215, R154, UR7, -R215 ;  /* 0x000000079ad77c23 */ /* 0x000fe200080108d7 */
[----:B----4-:R-:W-:Y:S01]  /*2890*/  FSEL R157, R166, -INF , !P3 ;  /* 0xff800000a69d7808 */ /* 0x010fe20005800000 */
[----:B------:R-:W4:Y:S01]  /*28a0*/  MUFU.EX2 R168, R168 ;  /* 0x000000a800a87308 */ /* 0x000f220000000800 */
[----:B------:R-:W-:Y:S01]  /*28b0*/  FSEL R154, R163, -INF , !P2 ;  /* 0xff800000a39a7808 */ /* 0x000fe20005000000 */
[----:B------:R-:W-:Y:S01]  /*28c0*/  FFMA.FTZ R212, R181, UR7, -R212 ;  /* 0x00000007b5d47c23 */ /* 0x000fe200080108d4 */
[----:B------:R-:W-:Y:S01]  /*28d0*/  ISETP.GT.AND P2, PT, R177, 0x19, PT ;  /* 0x00000019b100780c */ /* 0x000fe20003f44270 */
[----:B------:R-:W-:Y:S01]  /*28e0*/  FFMA.FTZ R176, R157, UR7, -R20 ;  /* 0x000000079db07c23 */ /* 0x000fe20008010814 */
[----:B------:R-:W-:Y:S01]  /*28f0*/  FSEL R155, R162, -INF , !P1 ;  /* 0xff800000a29b7808 */ /* 0x000fe20004800000 */
[----:B------:R-:W-:Y:S01]  /*2900*/  FFMA.FTZ R163, R154, UR7, -R209 ;  /* 0x000000079aa37c23 */ /* 0x000fe200080108d1 */
[----:B------:R-:W-:Y:S01]  /*2910*/  FSEL R20, R167, -INF , !P2 ;  /* 0xff800000a7147808 */ /* 0x000fe20005000000 */
[----:B------:R-:W5:Y:S01]  /*2920*/  MUFU.EX2 R162, R215 ;  /* 0x000000d700a27308 */ /* 0x000f620000000800 */
[----:B------:R-:W-:Y:S01]  /*2930*/  FSEL R180, R171, -INF , !P5 ;  /* 0xff800000abb47808 */ /* 0x000fe20006800000 */
[----:B------:R-:W-:Y:S01]  /*2940*/  FFMA.FTZ R169, R155, UR7, -R208 ;  /* 0x000000079ba97c23 */ /* 0x000fe200080108d0 */
[----:B------:R-:W-:-:S02]  /*2950*/  ISETP.GT.AND P1, PT, R177, 0x28, PT ;  /* 0x00000028b100780c */ /* 0x000fc40003f24270 */
[C---:B------:R-:W-:Y:S01]  /*2960*/  ISETP.GT.AND P4, PT, R177.reuse, 0x29, PT ;  /* 0x00000029b100780c */ /* 0x040fe20003f84270 */
[----:B------:R-:W-:Y:S01]  /*2970*/  FFMA.FTZ R180, R180, UR7, -R213 ;  /* 0x00000007b4b47c23 */ /* 0x000fe200080108d5 */
[C---:B------:R-:W-:Y:S01]  /*2980*/  ISETP.GT.AND P3, PT, R177.reuse, 0x30, PT ;  /* 0x00000030b100780c */ /* 0x040fe20003f64270 */
[----:B------:R-:W5:Y:S01]  /*2990*/  MUFU.EX2 R15, R15 ;  /* 0x0000000f000f7308 */ /* 0x000f620000000800 */
[C---:B------:R-:W-:Y:S02]  /*29a0*/  ISETP.GT.AND P2, PT, R177.reuse, 0x31, PT ;  /* 0x00000031b100780c */ /* 0x040fe40003f44270 */
[C---:B------:R-:W-:Y:S02]  /*29b0*/  ISETP.GT.AND P6, PT, R177.reuse, 0x38, PT ;  /* 0x00000038b100780c */ /* 0x040fe40003fc4270 */
[----:B------:R-:W-:Y:S01]  /*29c0*/  ISETP.GT.AND P5, PT, R177, 0x39, PT ;  /* 0x00000039b100780c */ /* 0x000fe20003fa4270 */
[----:B------:R-:W-:Y:S01]  /*29d0*/  FFMA.FTZ R177, R20, UR7, -R21 ;  /* 0x0000000714b17c23 */ /* 0x000fe20008010815 */
[----:B------:R-:W-:Y:S01]  /*29e0*/  FSEL R208, R175, -INF , !P4 ;  /* 0xff800000afd07808 */ /* 0x000fe20006000000 */
[----:B------:R-:W-:Y:S01]  /*29f0*/  MUFU.EX2 R165, R165 ;  /* 0x000000a500a57308 */ /* 0x000fe20000000800 */
[----:B------:R-:W-:-:S02]  /*2a00*/  WARPGROUP.DEPBAR.LE gsb0, 0x0 ;  /* 0x00008000000079c5 */ /* 0x000fc40000010000 */
[----:B------:R-:W-:Y:S01]  /*2a10*/  WARPGROUP.ARRIVE ;  /* 0x00000000000079c5 */ /* 0x000fe20000000000 */
[----:B------:R-:W-:Y:S01]  /*2a20*/  FSEL R175, R178, -INF , !P3 ;  /* 0xff800000b2af7808 */ /* 0x000fe20005800000 */
[----:B------:R-:W-:Y:S01]  /*2a30*/  FFMA.FTZ R208, R208, UR7, -R23 ;  /* 0x00000007d0d07c23 */ /* 0x000fe20008010817 */
[----:B------:R-:W-:Y:S02]  /*2a40*/  FSEL R178, R179, -INF , !P2 ;  /* 0xff800000b3b27808 */ /* 0x000fe40005000000 */
[----:B------:R-:W-:Y:S01]  /*2a50*/  FSEL R179, R182, -INF , !P6 ;  /* 0xff800000b6b37808 */ /* 0x000fe20007000000 */
[----:B------:R-:W-:Y:S01]  /*2a60*/  HGMMA.64x64x16.F32 R120, R192, gdesc[UR8], R120, gsb0 ;  /* 0x00e00008c0787df0 */ /* 0x000fe20008000878 */
[----:B------:R-:W-:Y:S01]  /*2a70*/  UIADD3 UR10, UR13, 0x202, URZ ;  /* 0x000002020d0a7890 */ /* 0x000fe2000fffe03f */
[----:B------:R-:W-:Y:S01]  /*2a80*/  FSEL R181, R174, -INF , !P1 ;  /* 0xff800000aeb57808 */ /* 0x000fe20004800000 */
[----:B------:R-:W-:Y:S01]  /*2a90*/  UMOV UR11, 0x80000020 ;  /* 0x80000020000b7882 */ /* 0x000fe20000000000 */
[----:B------:R-:W-:Y:S01]  /*2aa0*/  FFMA.FTZ R218, R179, UR7, -R218 ;  /* 0x00000007b3da7c23 */ /* 0x000fe200080108da */
[----:B------:R-:W-:Y:S01]  /*2ab0*/  FFMA.FTZ R210, R175, UR7, -R210 ;  /* 0x00000007afd27c23 */ /* 0x000fe200080108d2 */
[----:B------:R-:W-:Y:S01]  /*2ac0*/  FSEL R182, R183, -INF , !P5 ;  /* 0xff800000b7b67808 */ /* 0x000fe20006800000 */
[----:B------:R-:W-:Y:S01]  /*2ad0*/  FFMA.FTZ R22, R181, UR7, -R22 ;  /* 0x00000007b5167c23 */ /* 0x000fe20008010816 */
[----:B------:R-:W-:Y:S01]  /*2ae0*/  FFMA.FTZ R211, R178, UR7, -R211 ;  /* 0x00000007b2d37c23 */ /* 0x000fe200080108d3 */
[----:B------:R-:W-:Y:S01]  /*2af0*/  MUFU.EX2 R10, R10 ;  /* 0x0000000a000a7308 */ /* 0x000fe20000000800 */
[----:B------:R-:W-:Y:S01]  /*2b00*/  UMOV UR13, 0x40000040 ;  /* 0x40000040000d7882 */ /* 0x000fe20000000000 */
[----:B------:R-:W-:-:S06]  /*2b10*/  FFMA.FTZ R219, R182, UR7, -R219 ;  /* 0x00000007b6db7c23 */ /* 0x000fcc00080108db */
[----:B------:R-:W5:Y:S08]  /*2b20*/  MUFU.EX2 R22, R22 ;  /* 0x0000001600167308 */ /* 0x000f700000000800 */
        /* <DEDUP_REMOVED lines=8> */
[----:B------:R-:W-:-:S05]  /*2bb0*/  WARPGROUP.ARRIVE ;  /* 0x00000000000079c5 */ /* 0x000fca0000000000 */
[----:B------:R-:W-:Y:S01]  /*2bc0*/  MUFU.EX2 R23, R180 ;  /* 0x000000b400177308 */ /* 0x000fe20000000800 */
[----:B------:R-:W-:Y:S01]  /*2bd0*/  HGMMA.64x64x16.F32 R120, R204, gdesc[UR8], R120, gsb0 ;  /* 0x00e00008cc787df0 */ /* 0x000fe20008000878 */
[----:B------:R-:W-:Y:S01]  /*2be0*/  UMOV UR10, UR12 ;  /* 0x0000000c000a7c82 */ /* 0x000fe20008000000 */
[----:B------:R-:W-:-:S05]  /*2bf0*/  UMOV UR11, 0x80000020 ;  /* 0x80000020000b7882 */ /* 0x000fca0000000000 */
[----:B------:R-:W-:Y:S08]  /*2c00*/  MUFU.EX2 R160, R160 ;  /* 0x000000a000a07308 */ /* 0x000ff00000000800 */
[----:B------:R-:W-:Y:S08]  /*2c10*/  MUFU.EX2 R210, R210 ;  /* 0x000000d200d27308 */ /* 0x000ff00000000800 */
[----:B------:R-:W-:Y:S01]  /*2c20*/  MUFU.EX2 R211, R211 ;  /* 0x000000d300d37308 */ /* 0x000fe20000000800 */
[----:B------:R-:W-:-:S02]  /*2c30*/  WARPGROUP.DEPBAR.LE gsb0, 0x0 ;  /* 0x00008000000079c5 */ /* 0x000fc40000010000 */
        /* <DEDUP_REMOVED lines=137> */
[----:B------:R-:W-:Y:S02]  /*34d0*/  F2FP.F16.F32.PACK_AB R120, R19, R15 ;  /* 0x0000000f1378723e */ /* 0x000fe400000000ff */
[----:B------:R-:W-:Y:S02]  /*34e0*/  F2FP.F16.F32.PACK_AB R122, R161, R160 ;  /* 0x000000a0a17a723e */ /* 0x000fe400000000ff */
[----:B------:R-:W-:Y:S02]  /*34f0*/  F2FP.F16.F32.PACK_AB R121, R211, R210 ;  /* 0x000000d2d379723e */ /* 0x000fe400000000ff */
[----:B------:R-:W-:-:S04]  /*3500*/  F2FP.F16.F32.PACK_AB R123, R124, R127 ;  /* 0x0000007f7c7b723e */ /* 0x000fc800000000ff */
        /* <DEDUP_REMOVED lines=159> */
.L_x_5798:
        /* <DEDUP_REMOVED lines=45> */
.L_x_5799:
        /* <DEDUP_REMOVED lines=62> */
.L_x_5781:
        /* <DEDUP_REMOVED lines=89> */
.L_x_5803:
[----:B------:R-:W2:Y:S04]  /*4b40*/  LDG.E.STRONG.GPU R4, desc[UR46][R2.64] ;  /* 0x0000002e02047981 */ /* 0x000ea8000c1ef900 */
[----:B--2---:R-:W-:Y:S01]  /*4b50*/  CCTL.IVALL ;  /* 0x00000000ff00798f */ /* 0x004fe20002000000 */
[----:B------:R-:W-:Y:S05]  /*4b60*/  YIELD ;  /* 0x0000000000007946 */ /* 0x000fea0003800000 */
[----:B------:R-:W-:-:S13]  /*4b70*/  ISETP.NE.AND P0, PT, R4, UR15, PT ;  /* 0x0000000f04007c0c */ /* 0x000fda000bf05270 */
[----:B------:R-:W-:Y:S05]  /*4b80*/  @P0 BRA `(.L_x_5803) ;  /* 0xfffffffc00ec0947 */ /* 0x000fea000383ffff */
.L_x_5802:
[----:B------:R-:W-:Y:S05]  /*4b90*/  BSYNC B0 ;  /* 0x0000000000007941 */ /* 0x000fea0003800000 */
.L_x_5801:
[----:B------:R-:W-:-:S03]  /*4ba0*/  UMOV UR4, 0xffffffff ;  /* 0xffffffff00047882 */ /* 0x000fc60000000000 */
[----:B------:R-:W-:Y:S05]  /*4bb0*/  BRA.DIV UR4, `(.L_x_5804) ;  /* 0x0000004a04287947 */ /* 0x000fea000b800000 */
[----:B------:R-:W-:Y:S01]  /*4bc0*/  NOP ;  /* 0x0000000000007918 */ /* 0x000fe20000000000 */
.L_x_5893:
        /* <DEDUP_REMOVED lines=15> */
.L_x_5807:
[----:B------:R-:W-:Y:S01]  /*4cc0*/  @P0 ELECT P2, URZ, PT ;  /* 0x00000000003f082f */ /* 0x000fe20003840000 */
[----:B------:R2:W-:-:S12]  /*4cd0*/  UBLKRED.G.S.ADD.F32.RN [UR4], [UR9], UR6, desc[UR12] ;  /* 0x00000c04090073bb */ /* 0x0005d800080a1406 */
[----:B------:R-:W-:Y:S02]  /*4ce0*/  @P2 PLOP3.LUT P0, PT, P2, PT, PT, 0x8, 0x0 ;  /* 0x000000000000281c */ /* 0x000fe4000170e170 */
[----:B------:R-:W-:-:S11]  /*4cf0*/  PLOP3.LUT P2, PT, PT, PT, PT, 0x8, 0x0 ;  /* 0x000000000000781c */ /* 0x000fd60003f4e170 */
[----:B--2---:R-:W-:Y:S05]  /*4d00*/  @P0 BRA.U.ANY `(.L_x_5807) ;  /* 0xfffffffd00ec0947 */ /* 0x004fea000393ffff */
[----:B------:R0:W-:Y:S01]  /*4d10*/  UTMACMDFLUSH ;  /* 0x00000000000079b7 */ /* 0x0001e20000000000 */
[----:B------:R-:W-:-:S04]  /*4d20*/  DEPBAR.LE SB0, 0x0 ;  /* 0x000080000000791a */ /* 0x000fc80000000000 */
.L_x_5806:
[----:B------:R-:W-:Y:S05]  /*4d30*/  BSYNC B0 ;  /* 0x0000000000007941 */ /* 0x000fea0003800000 */
.L_x_5805:
        /* <DEDUP_REMOVED lines=14> */
.L_x_5809:
[----:B------:R-:W-:Y:S05]  /*4e20*/  BSYNC B0 ;  /* 0x0000000000007941 */ /* 0x000fea0003800000 */
.L_x_5808:
        /* <DEDUP_REMOVED lines=20> */
.L_x_5812:
[----:B-12---:R-:W2:Y:S04]  /*4f70*/  LDG.E.STRONG.GPU R0, desc[UR46][R2.64] ;  /* 0x0000002e02007981 */ /* 0x006ea8000c1ef900 */
[----:B--2---:R-:W-:Y:S01]  /*4f80*/  CCTL.IVALL ;  /* 0x00000000ff00798f */ /* 0x004fe20002000000 */
[----:B------:R-:W-:Y:S05]  /*4f90*/  YIELD ;  /* 0x0000000000007946 */ /* 0x000fea0003800000 */
[----:B------:R-:W-:-:S13]  /*4fa0*/  ISETP.NE.AND P0, PT, R0, UR15, PT ;  /* 0x0000000f00007c0c */ /* 0x000fda000bf05270 */
[----:B------:R-:W-:Y:S05]  /*4fb0*/  @P0 BRA `(.L_x_5812) ;  /* 0xfffffffc00ec0947 */ /* 0x000fea000383ffff */
.L_x_5811:
[----:B------:R-:W-:Y:S05]  /*4fc0*/  BSYNC B0 ;  /* 0x0000000000007941 */ /* 0x000fea0003800000 */
.L_x_5810:
[----:B------:R-:W-:-:S03]  /*4fd0*/  UMOV UR4, 0xffffffff ;  /* 0xffffffff00047882 */ /* 0x000fc60000000000 */
[----:B------:R-:W-:Y:S05]  /*4fe0*/  BRA.DIV UR4, `(.L_x_5813) ;  /* 0x0000004604387947 */ /* 0x000fea000b800000 */
[----:B------:R-:W-:Y:S01]  /*4ff0*/  NOP ;  /* 0x0000000000007918 */ /* 0x000fe20000000000 */
.L_x_5896:
        /* <DEDUP_REMOVED lines=16> */
.L_x_5816:
[----:B------:R-:W-:Y:S01]  /*5100*/  @P0 ELECT P2, URZ, PT ;  /* 0x00000000003f082f */ /* 0x000fe20003840000 */
[----:B------:R3:W-:-:S12]  /*5110*/  UBLKRED.G.S.ADD.F32.RN [UR4], [UR9], UR6, desc[UR10] ;  /* 0x00000a04090073bb */ /* 0x0007d800080a1406 */
[----:B------:R-:W-:Y:S02]  /*5120*/  @P2 PLOP3.LUT P0, PT, P2, PT, PT, 0x8, 0x0 ;  /* 0x000000000000281c */ /* 0x000fe4000170e170 */
[----:B------:R-:W-:-:S11]  /*5130*/  PLOP3.LUT P2, PT, PT, PT, PT, 0x8, 0x0 ;  /* 0x000000000000781c */ /* 0x000fd60003f4e170 */
[----:B---3--:R-:W-:Y:S05]  /*5140*/  @P0 BRA.U.ANY `(.L_x_5816) ;  /* 0xfffffffd00ec0947 */ /* 0x008fea000393ffff */
[----:B------:R0:W-:Y:S01]  /*5150*/  UTMACMDFLUSH ;  /* 0x00000000000079b7 */ /* 0x0001e20000000000 */
[----:B------:R-:W-:-:S04]  /*5160*/  DEPBAR.LE SB0, 0x0 ;  /* 0x000080000000791a */ /* 0x000fc80000000000 */
.L_x_5815:
[----:B------:R-:W-:Y:S05]  /*5170*/  BSYNC B0 ;  /* 0x0000000000007941 */ /* 0x000fea0003800000 */
.L_x_5814:
        /* <DEDUP_REMOVED lines=14> */
.L_x_5776:
        /* <DEDUP_REMOVED lines=29> */
.L_x_5818:
[----:B------:R-:W-:Y:S01]  /*5430*/  ULDC UR9, c[0x0][0x8cc] ;  /* 0x0002330000097ab9 */ /* 0x000fe20000000800 */
[----:B------:R-:W-:Y:S01]  /*5440*/  UMOV UR7, UR8 ;  /* 0x0000000800077c82 */ /* 0x000fe20008000000 */
[----:B------:R-:W-:-:S11]  /*5450*/  UISETP.NE.AND UP0, UPT, UR9, 0x1, UPT ;  /* 0x000000010900788c */ /* 0x000fd6000bf05270 */
[----:B------:R-:W-:Y:S02]  /*5460*/  @UP0 ULDC.64 UR10, c[0x0][0x8d0] ;  /* 0x00023400000a0ab9 */ /* 0x000fe40000000a00 */
[----:B------:R-:W-:-:S04]  /*5470*/  UIMAD.WIDE.U32 UR4, UR8, UR10, URZ ;  /* 0x0000000a080472a5 */ /* 0x000fc8000f8e003f */
[----:B------:R-:W-:-:S04]  /*5480*/  @UP0 USHF.R.U32.HI UR7, URZ, UR11, UR5 ;  /* 0x0000000b3f070299 */ /* 0x000fc80008011605 */
[----:B------:R-:W-:-:S12]  /*5490*/  UIMAD UR4, UR7, UR9, URZ ;  /* 0x00000009070472a4 */ /* 0x000fd8000f8e023f */
.L_x_5819:
        /* <DEDUP_REMOVED lines=84> */
.L_x_5823:
[----:B------:R-:W2:Y:S04]  /*59e0*/  LDG.E.STRONG.GPU R4, desc[UR46][R2.64] ;  /* 0x0000002e02047981 */ /* 0x000ea8000c1ef900 */
[----:B--2---:R-:W-:Y:S01]  /*59f0*/  CCTL.IVALL ;  /* 0x00000000ff00798f */ /* 0x004fe20002000000 */
[----:B------:R-:W-:Y:S05]  /*5a00*/  YIELD ;  /* 0x0000000000007946 */ /* 0x000fea0003800000 */
[----:B------:R-:W-:-:S13]  /*5a10*/  ISETP.NE.AND P1, PT, R4, R5, PT ;  /* 0x000000050400720c */ /* 0x000fda0003f25270 */
[----:B------:R-:W-:Y:S05]  /*5a20*/  @P1 BRA `(.L_x_5823) ;  /* 0xfffffffc00ec1947 */ /* 0x000fea000383ffff */
.L_x_5822:
[----:B------:R-:W-:Y:S05]  /*5a30*/  BSYNC B0 ;  /* 0x0000000000007941 */ /* 0x000fea0003800000 */
.L_x_5821:
[----:B------:R-:W-:-:S03]  /*5a40*/  UMOV UR4, 0xffffffff ;  /* 0xffffffff00047882 */ /* 0x000fc60000000000 */
[----:B------:R-:W-:Y:S05]  /*5a50*/  BRA.DIV UR4, `(.L_x_5824) ;  /* 0x0000003a04b87947 */ /* 0x000fea000b800000 */
[----:B------:R-:W-:Y:S01]  /*5a60*/  NOP ;  /* 0x0000000000007918 */ /* 0x000fe20000000000 */
.L_x_5899:
        /* <DEDUP_REMOVED lines=22> */
.L_x_5826:
[----:B------:R-:W-:Y:S05]  /*5bd0*/  BSYNC B0 ;  /* 0x0000000000007941 */ /* 0x000fea0003800000 */
.L_x_5825:
        /* <DEDUP_REMOVED lines=20> */
.L_x_5828:
[----:B------:R-:W-:Y:S05]  /*5d20*/  BSYNC B0 ;  /* 0x0000000000007941 */ /* 0x000fea0003800000 */
.L_x_5827:
[----:B------:R-:W-:Y:S06]  /*5d30*/  BAR.ARV 0xa, 0xa0 ;  /* 0x0282800000007b1d */ /* 0x000fec0000002000 */
[----:B------:R-:W-:Y:S04]  /*5d40*/  BSSY B0, `(.L_x_5829) ;  /* 0x0000003000007945 */ /* 0x000fe80003800000 */
[----:B------:R-:W-:Y:S05]  /*5d50*/  @!P0 BRA `(.L_x_5830) ;  /* 0x0000000000048947 */ /* 0x000fea0003800000 */
[----:B------:R-:W-:-:S04]  /*5d60*/  DEPBAR.LE SB0, 0x0 ;  /* 0x000080000000791a */ /* 0x000fc80000000000 */
.L_x_5830:
[----:B------:R-:W-:Y:S05]  /*5d70*/  BSYNC B0 ;  /* 0x0000000000007941 */ /* 0x000fea0003800000 */
.L_x_5829:
        /* <DEDUP_REMOVED lines=19> */
.L_x_5832:
[----:B------:R-:W-:Y:S05]  /*5eb0*/  BSYNC B0 ;  /* 0x0000000000007941 */ /* 0x000fea0003800000 */
.L_x_5831:
[----:B------:R-:W-:Y:S01]  /*5ec0*/  UIADD3 UR17, UR8, 0x1, URZ ;  /* 0x0000000108117890 */ /* 0x000fe2000fffe03f */
[----:B------:R-:W-:Y:S11]  /*5ed0*/  BRA `(.L_x_5833) ;  /* 0x0000000000047947 */ /* 0x000ff60003800000 */
.L_x_5820:
[----:B------:R-:W-:-:S05]  /*5ee0*/  UMOV UR17, UR8 ;  /* 0x0000000800117c82 */ /* 0x000fca0008000000 */
.L_x_5833:
        /* <DEDUP_REMOVED lines=12> */
.L_x_5858:
        /* <DEDUP_REMOVED lines=18> */
.L_x_5836:
[----:B------:R-:W2:Y:S04]  /*60d0*/  LDG.E.STRONG.GPU R4, desc[UR46][R2.64] ;  /* 0x0000002e02047981 */ /* 0x000ea8000c1ef900 */
[----:B--2---:R-:W-:Y:S01]  /*60e0*/  CCTL.IVALL ;  /* 0x00000000ff00798f */ /* 0x004fe20002000000 */
[----:B------:R-:W-:Y:S05]  /*60f0*/  YIELD ;  /* 0x0000000000007946 */ /* 0x000fea0003800000 */
[----:B------:R-:W-:-:S13]  /*6100*/  ISETP.NE.AND P1, PT, R4, R5, PT ;  /* 0x000000050400720c */ /* 0x000fda0003f25270 */
[----:B------:R-:W-:Y:S05]  /*6110*/  @P1 BRA `(.L_x_5836) ;  /* 0xfffffffc00ec1947 */ /* 0x000fea000383ffff */
.L_x_5835:
[----:B------:R-:W-:Y:S05]  /*6120*/  BSYNC B0 ;  /* 0x0000000000007941 */ /* 0x000fea0003800000 */
.L_x_5834:
[----:B------:R-:W-:-:S03]  /*6130*/  UMOV UR18, 0xffffffff ;  /* 0xffffffff00127882 */ /* 0x000fc60000000000 */
[----:B------:R-:W-:Y:S05]  /*6140*/  BRA.DIV UR18, `(.L_x_5837) ;  /* 0x0000003612187947 */ /* 0x000fea000b800000 */
[----:B------:R-:W-:Y:S01]  /*6150*/  NOP ;  /* 0x0000000000007918 */ /* 0x000fe20000000000 */
.L_x_5902:
        /* <DEDUP_REMOVED lines=19> */
.L_x_5839:
[----:B------:R-:W-:Y:S05]  /*6290*/  BSYNC B0 ;  /* 0x0000000000007941 */ /* 0x000fea0003800000 */
.L_x_5838:
        /* <DEDUP_REMOVED lines=15> */
.L_x_5841:
[----:B------:R-:W-:Y:S05]  /*6390*/  BSYNC B0 ;  /* 0x0000000000007941 */ /* 0x000fea0003800000 */
.L_x_5840:
[----:B------:R-:W-:Y:S06]  /*63a0*/  BAR.ARV 0xa, 0xa0 ;  /* 0x0282800000007b1d */ /* 0x000fec0000002000 */
[----:B------:R-:W-:Y:S04]  /*63b0*/  BSSY B0, `(.L_x_5842) ;  /* 0x0000003000007945 */ /* 0x000fe80003800000 */
[----:B------:R-:W-:Y:S05]  /*63c0*/  @!P0 BRA `(.L_x_5843) ;  /* 0x0000000000048947 */ /* 0x000fea0003800000 */
[----:B------:R-:W-:-:S04]  /*63d0*/  DEPBAR.LE SB0, 0x0 ;  /* 0x000080000000791a */ /* 0x000fc80000000000 */
.L_x_5843:
[----:B------:R-:W-:Y:S05]  /*63e0*/  BSYNC B0 ;  /* 0x0000000000007941 */ /* 0x000fea0003800000 */
.L_x_5842:
        /* <DEDUP_REMOVED lines=19> */
.L_x_5845:
[----:B------:R-:W-:Y:S05]  /*6520*/  BSYNC B0 ;  /* 0x0000000000007941 */ /* 0x000fea0003800000 */
.L_x_5844:
        /* <DEDUP_REMOVED lines=16> */
.L_x_5848:
[----:B------:R-:W2:Y:S04]  /*6630*/  LDG.E.STRONG.GPU R4, desc[UR46][R2.64] ;  /* 0x0000002e02047981 */ /* 0x000ea8000c1ef900 */
[----:B--2---:R-:W-:Y:S01]  /*6640*/  CCTL.IVALL ;  /* 0x00000000ff00798f */ /* 0x004fe20002000000 */
[----:B------:R-:W-:Y:S05]  /*6650*/  YIELD ;  /* 0x0000000000007946 */ /* 0x000fea0003800000 */
[----:B------:R-:W-:-:S13]  /*6660*/  ISETP.NE.AND P1, PT, R4, R5, PT ;  /* 0x000000050400720c */ /* 0x000fda0003f25270 */
[----:B------:R-:W-:Y:S05]  /*6670*/  @P1 BRA `(.L_x_5848) ;  /* 0xfffffffc00ec1947 */ /* 0x000fea000383ffff */
.L_x_5847:
[----:B------:R-:W-:Y:S05]  /*6680*/  BSYNC B0 ;  /* 0x0000000000007941 */ /* 0x000fea0003800000 */
.L_x_5846:
[----:B------:R-:W-:-:S03]  /*6690*/  UMOV UR10, 0xffffffff ;  /* 0xffffffff000a7882 */ /* 0x000fc60000000000 */
[----:B------:R-:W-:Y:S05]  /*66a0*/  BRA.DIV UR10, `(.L_x_5849) ;  /* 0x0000002e0adc7947 */ /* 0x000fea000b800000 */
[----:B------:R-:W-:Y:S01]  /*66b0*/  NOP ;  /* 0x0000000000007918 */ /* 0x000fe20000000000 */
.L_x_5905:
        /* <DEDUP_REMOVED lines=15> */
.L_x_5851:
[----:B------:R-:W-:Y:S05]  /*67b0*/  BSYNC B0 ;  /* 0x0000000000007941 */ /* 0x000fea0003800000 */
.L_x_5850:
        /* <DEDUP_REMOVED lines=15> */
.L_x_5853:
[----:B------:R-:W-:Y:S05]  /*68b0*/  BSYNC B0 ;  /* 0x0000000000007941 */ /* 0x000fea0003800000 */
.L_x_5852:
[----:B------:R-:W-:Y:S06]  /*68c0*/  BAR.ARV 0xa, 0xa0 ;  /* 0x0282800000007b1d */ /* 0x000fec0000002000 */
[----:B------:R-:W-:Y:S04]  /*68d0*/  BSSY B0, `(.L_x_5854) ;  /* 0x0000003000007945 */ /* 0x000fe80003800000 */
[----:B------:R-:W-:Y:S05]  /*68e0*/  @!P0 BRA `(.L_x_5855) ;  /* 0x0000000000048947 */ /* 0x000fea0003800000 */
[----:B------:R-:W-:-:S04]  /*68f0*/  DEPBAR.LE SB0, 0x0 ;  /* 0x000080000000791a */ /* 0x000fc80000000000 */
.L_x_5855:
[----:B------:R-:W-:Y:S05]  /*6900*/  BSYNC B0 ;  /* 0x0000000000007941 */ /* 0x000fea0003800000 */
.L_x_5854:
        /* <DEDUP_REMOVED lines=19> */
.L_x_5857:
[----:B------:R-:W-:Y:S05]  /*6a40*/  BSYNC B0 ;  /* 0x0000000000007941 */ /* 0x000fea0003800000 */
.L_x_5856:
[----:B------:R-:W-:Y:S02]  /*6a50*/  UIADD3 UR17, UR17, 0x2, URZ ;  /* 0x0000000211117890 */ /* 0x000fe4000fffe03f */
[----:B------:R-:W-:Y:S02]  /*6a60*/  UIADD3 UR4, UR4, 0x3000, URZ ;  /* 0x0000300004047890 */ /* 0x000fe4000fffe03f */
[----:B------:R-:W-:-:S06]  /*6a70*/  UISETP.GE.AND UP0, UPT, UR17, UR5, UPT ;  /* 0x000000051100728c */ /* 0x000fcc000bf06270 */
[----:B------:R-:W-:-:S13]  /*6a80*/  PLOP3.LUT P1, PT, PT, PT, UP0, 0x80, 0x0 ;  /* 0x000000000000781c */ /* 0x000fda0003f2f008 */
[----:B------:R-:W-:Y:S05]  /*6a90*/  @!P1 BRA `(.L_x_5858) ;  /* 0xfffffff400449947 */ /* 0x000fea000383ffff */
[----:B------:R-:W-:Y:S05]  /*6aa0*/  BRA `(.L_x_5780) ;  /* 0x0000002800007947 */ /* 0x000fea0003800000 */
.L_x_5817:
        /* <DEDUP_REMOVED lines=21> */
.L_x_5859:
[----:B------:R-:W-:Y:S01]  /*6c00*/  ULDC UR9, c[0x0][0x8cc] ;  /* 0x0002330000097ab9 */ /* 0x000fe20000000800 */
[----:B------:R-:W-:Y:S01]  /*6c10*/  UMOV UR7, UR8 ;  /* 0x0000000800077c82 */ /* 0x000fe20008000000 */
[----:B------:R-:W-:-:S11]  /*6c20*/  UISETP.NE.AND UP0, UPT, UR9, 0x1, UPT ;  /* 0x000000010900788c */ /* 0x000fd6000bf05270 */
[----:B------:R-:W-:Y:S02]  /*6c30*/  @UP0 ULDC.64 UR10, c[0x0][0x8d0] ;  /* 0x00023400000a0ab9 */ /* 0x000fe40000000a00 */
[----:B------:R-:W-:-:S04]  /*6c40*/  UIMAD.WIDE.U32 UR4, UR8, UR10, URZ ;  /* 0x0000000a080472a5 */ /* 0x000fc8000f8e003f */
[----:B------:R-:W-:-:S04]  /*6c50*/  @UP0 USHF.R.U32.HI UR7, URZ, UR11, UR5 ;  /* 0x0000000b3f070299 */ /* 0x000fc80008011605 */
[----:B------:R-:W-:-:S12]  /*6c60*/  UIMAD UR4, UR7, UR9, URZ ;  /* 0x00000009070472a4 */ /* 0x000fd8000f8e023f */
.L_x_5860:
        /* <DEDUP_REMOVED lines=73> */
.L_x_5906:
        /* <DEDUP_REMOVED lines=15> */
.L_x_5864:
        /* <DEDUP_REMOVED lines=126> */
.L_x_5875:
[----:B--234-:R-:W-:-:S04]  /*79d0*/  SHF.L.U32 R21, R11, 0x1f, RZ ;  /* 0x0000001f0b157819 */ /* 0x01cfc800000006ff */
[----:B------:R-:W1:Y:S02]  /*79e0*/  SYNCS.PHASECHK.TRANS64.TRYWAIT P1, [R16+URZ+0x26840], R21 ;  /* 0x02684015100075a7 */ /* 0x000e64000802017f */
[----:B-1----:R-:W-:Y:S05]  /*79f0*/  @!P1 BRA `(.L_x_5867) ;  /* 0x0000001c00389947 */ /* 0x002fea0003800000 */
.L_x_5907:
[----:B------:R-:W-:Y:S05]  /*7a00*/  @P0 BRA `(.L_x_5868) ;  /* 0x0000000000140947 */ /* 0x000fea0003800000 */
[----:B------:R-:W-:Y:S01]  /*7a10*/  ISETP.NE.AND P1, PT, R6, RZ, PT ;  /* 0x000000ff0600720c */ /* 0x000fe20003f25270 */
[----:B------:R-:W-:-:S04]  /*7a20*/  IMAD.MOV.U32 R3, RZ, RZ, 0x3100 ;  /* 0x00003100ff037424 */ /* 0x000fc800078e00ff */
[----:B------:R3:W-:Y:S08]  /*7a30*/  SYNCS.ARRIVE.TRANS64 RZ, [R16+URZ+0x26830], R3 ;  /* 0x0268300310ff79a7 */ /* 0x0007f0000800003f */
[----:B------:R-:W-:Y:S05]  /*7a40*/  @!P1 BRA `(.L_x_5868) ;  /* 0x0000000000049947 */ /* 0x000fea0003800000 */
[----:B------:R-:W-:Y:S01]  /*7a50*/  BPT.TRAP 0x1 ;  /* 0x000000040000795c */ /* 0x000fe20000300000 */
.L_x_5868:
        /* <DEDUP_REMOVED lines=43> */
.L_x_5908:
[----:B------:R-:W-:Y:S05]  /*7d10*/  @P0 BRA `(.L_x_5870) ;  /* 0x0000000000140947 */ /* 0x000fea0003800000 */
[----:B------:R-:W-:Y:S01]  /*7d20*/  ISETP.NE.AND P1, PT, R6, RZ, PT ;  /* 0x000000ff0600720c */ /* 0x000fe20003f25270 */
[----:B------:R-:W-:-:S04]  /*7d30*/  IMAD.MOV.U32 R2, RZ, RZ, 0x3100 ;  /* 0x00003100ff027424 */ /* 0x000fc800078e00ff */
[----:B------:R3:W-:Y:S08]  /*7d40*/  SYNCS.ARRIVE.TRANS64 RZ, [R16+URZ+0x26818], R2 ;  /* 0x0268180210ff79a7 */ /* 0x0007f0000800003f */
[----:B------:R-:W-:Y:S05]  /*7d50*/  @!P1 BRA `(.L_x_5870) ;  /* 0x0000000000049947 */ /* 0x000fea0003800000 */
[----:B------:R-:W-:Y:S01]  /*7d60*/  BPT.TRAP 0x1 ;  /* 0x000000040000795c */ /* 0x000fe20000300000 */
.L_x_5870:
        /* <DEDUP_REMOVED lines=43> */
.L_x_5909:
[----:B------:R-:W-:Y:S05]  /*8020*/  @P0 BRA `(.L_x_5872) ;  /* 0x0000000000140947 */ /* 0x000fea0003800000 */
[----:B------:R-:W-:Y:S01]  /*8030*/  ISETP.NE.AND P1, PT, R6, RZ, PT ;  /* 0x000000ff0600720c */ /* 0x000fe20003f25270 */
[----:B-123--:R-:W-:-:S04]  /*8040*/  IMAD.MOV.U32 R21, RZ, RZ, 0x3100 ;  /* 0x00003100ff157424 */ /* 0x00efc800078e00ff */
[----:B------:R4:W-:Y:S08]  /*8050*/  SYNCS.ARRIVE.TRANS64 RZ, [R16+URZ+0x26838], R21 ;  /* 0x0268381510ff79a7 */ /* 0x0009f0000800003f */
[----:B------:R-:W-:Y:S05]  /*8060*/  @!P1 BRA `(.L_x_5872) ;  /* 0x0000000000049947 */ /* 0x000fea0003800000 */
[----:B------:R-:W-:Y:S01]  /*8070*/  BPT.TRAP 0x1 ;  /* 0x000000040000795c */ /* 0x000fe20000300000 */
.L_x_5872:
        /* <DEDUP_REMOVED lines=38> */
.L_x_5911:
[----:B------:R-:W-:Y:S05]  /*82e0*/  @P0 BRA `(.L_x_5874) ;  /* 0x0000000000140947 */ /* 0x000fea0003800000 */
[----:B------:R-:W-:Y:S01]  /*82f0*/  ISETP.NE.AND P1, PT, R6, RZ, PT ;  /* 0x000000ff0600720c */ /* 0x000fe20003f25270 */
[----:B------:R-:W-:-:S04]  /*8300*/  IMAD.MOV.U32 R5, RZ, RZ, 0x3100 ;  /* 0x00003100ff057424 */ /* 0x000fc800078e00ff */
[----:B------:R1:W-:Y:S08]  /*8310*/  SYNCS.ARRIVE.TRANS64 RZ, [R16+URZ+0x26810], R5 ;  /* 0x0268100510ff79a7 */ /* 0x0003f0000800003f */
[----:B------:R-:W-:Y:S05]  /*8320*/  @!P1 BRA `(.L_x_5874) ;  /* 0x0000000000049947 */ /* 0x000fea0003800000 */
[----:B------:R-:W-:Y:S01]  /*8330*/  BPT.TRAP 0x1 ;  /* 0x000000040000795c */ /* 0x000fe20000300000 */
.L_x_5874:
        /* <DEDUP_REMOVED lines=44> */
.L_x_5866:
        /* <DEDUP_REMOVED lines=8> */
.L_x_5912:
[----:B------:R-:W-:Y:S05]  /*8680*/  @P0 BRA `(.L_x_5877) ;  /* 0x0000000000140947 */ /* 0x000fea0003800000 */
[----:B------:R-:W-:Y:S01]  /*8690*/  ISETP.NE.AND P1, PT, R6, RZ, PT ;  /* 0x000000ff0600720c */ /* 0x000fe20003f25270 */
[----:B------:R-:W-:-:S04]  /*86a0*/  IMAD.MOV.U32 R5, RZ, RZ, 0x3100 ;  /* 0x00003100ff057424 */ /* 0x000fc800078e00ff */
[----:B------:R2:W-:Y:S08]  /*86b0*/  SYNCS.ARRIVE.TRANS64 RZ, [R16+URZ+0x26830], R5 ;  /* 0x0268300510ff79a7 */ /* 0x0005f0000800003f */
[----:B------:R-:W-:Y:S05]  /*86c0*/  @!P1 BRA `(.L_x_5877) ;  /* 0x0000000000049947 */ /* 0x000fea0003800000 */
[----:B------:R-:W-:Y:S01]  /*86d0*/  BPT.TRAP 0x1 ;  /* 0x000000040000795c */ /* 0x000fe20000300000 */
.L_x_5877:
        /* <DEDUP_REMOVED lines=40> */
.L_x_5913:
[----:B------:R-:W-:Y:S05]  /*8960*/  @P0 BRA `(.L_x_5879) ;  /* 0x0000000000140947 */ /* 0x000fea0003800000 */
[----:B------:R-:W-:Y:S01]  /*8970*/  ISETP.NE.AND P0, PT, R6, RZ, PT ;  /* 0x000000ff0600720c */ /* 0x000fe20003f05270 */
[----:B------:R-:W-:-:S04]  /*8980*/  IMAD.MOV.U32 R5, RZ, RZ, 0x3100 ;  /* 0x00003100ff057424 */ /* 0x000fc800078e00ff */
[----:B------:R1:W-:Y:S08]  /*8990*/  SYNCS.ARRIVE.TRANS64 RZ, [R16+URZ+0x26818], R5 ;  /* 0x0268180510ff79a7 */ /* 0x0003f0000800003f */
[----:B------:R-:W-:Y:S05]  /*89a0*/  @!P0 BRA `(.L_x_5879) ;  /* 0x0000000000048947 */ /* 0x000fea0003800000 */
[----:B------:R-:W-:Y:S01]  /*89b0*/  BPT.TRAP 0x1 ;  /* 0x000000040000795c */ /* 0x000fe20000300000 */
.L_x_5879:
        /* <DEDUP_REMOVED lines=44> */
.L_x_5865:
[----:B------:R-:W1:Y:S01]  /*8c80*/  S2R R0, SR_TID.X ;  /* 0x0000000000007919 */ /* 0x000e620000002100 */
[----:B------:R-:W-:Y:S01]  /*8c90*/  IMAD R3, R19, 0x8, R16 ;  /* 0x0000000813037824 */ /* 0x000fe200078e0210 */
[----:B-1----:R-:W-:Y:S02]  /*8ca0*/  LOP3.LUT R2, R0, 0x7f, RZ, 0xc0, !PT ;  /* 0x0000007f00027812 */ /* 0x002fe400078ec0ff */
[----:B------:R-:W-:Y:S02]  /*8cb0*/  SHF.L.U32 R0, R11, 0x1f, RZ ;  /* 0x0000001f0b007819 */ /* 0x000fe400000006ff */
[----:B------:R-:W-:Y:S02]  /*8cc0*/  ISETP.NE.AND P1, PT, R2, RZ, PT ;  /* 0x000000ff0200720c */ /* 0x000fe40003f25270 */
[----:B------:R-:W1:Y:S02]  /*8cd0*/  SYNCS.PHASECHK.TRANS64.TRYWAIT P0, [R3+URZ+0x26840], R0 ;  /* 0x02684000030075a7 */ /* 0x000e64000800017f */
[----:B-1----:R-:W-:Y:S09]  /*8ce0*/  @!P0 BRA `(.L_x_5880) ;  /* 0x0000000800f88947 */ /* 0x002ff20003800000 */
.L_x_5914:
[----:B------:R-:W-:Y:S05]  /*8cf0*/  @P1 BRA `(.L_x_5881) ;  /* 0x0000000000181947 */ /* 0x000fea0003800000 */
[----:B------:R-:W1:Y:S01]  /*8d00*/  S2R R2, SR_TID.X ;  /* 0x0000000000027919 */ /* 0x000e620000002100 */
[----:B------:R-:W-:-:S04]  /*8d10*/  IMAD.MOV.U32 R0, RZ, RZ, 0x3100 ;  /* 0x00003100ff007424 */ /* 0x000fc800078e00ff */
[----:B------:R1:W-:Y:S02]  /*8d20*/  SYNCS.ARRIVE.TRANS64 RZ, [R3+URZ+0x26830], R0 ;  /* 0x0268300003ff79a7 */ /* 0x0003e4000800003f */
[----:B-1----:R-:W-:-:S13]  /*8d30*/  LOP3.LUT P0, RZ, R2, 0x1f, RZ, 0xc0, !PT ;  /* 0x0000001f02ff7812 */ /* 0x002fda000780c0ff */
[----:B------:R-:W-:Y:S05]  /*8d40*/  @!P0 BRA `(.L_x_5881) ;  /* 0x0000000000048947 */ /* 0x000fea0003800000 */
[----:B------:R-:W-:Y:S01]  /*8d50*/  BPT.TRAP 0x1 ;  /* 0x000000040000795c */ /* 0x000fe20000300000 */
.L_x_5881:
        /* <DEDUP_REMOVED lines=47> */
.L_x_5862:
[----:B------:R-:W-:Y:S05]  /*9050*/  BSYNC B0 ;  /* 0x0000000000007941 */ /* 0x000fea0003800000 */
.L_x_5861:
[----:B------:R-:W-:-:S03]  /*9060*/  UMOV UR7, 0xffffffff ;  /* 0xffffffff00077882 */ /* 0x000fc60000000000 */
[----:B------:R-:W-:Y:S05]  /*9070*/  BRA.DIV UR7, `(.L_x_5882) ;  /* 0x0000000a07287947 */ /* 0x000fea000b800000 */
[----:B------:R-:W-:-:S13]  /*9080*/  ELECT P6, URZ, PT ;  /* 0x00000000003f782f */ /* 0x000fda00038c0000 */
.L_x_5917:
[----:B------:R-:W-:Y:S05]  /*9090*/  @!P6 BRA `(.L_x_5780) ;  /* 0x000000000084e947 */ /* 0x000fea0003800000 */
[----:B------:R-:W-:-:S06]  /*90a0*/  ULOP3.LUT UR7, UR38, 0x2, URZ, 0xfc, !UPT ;  /* 0x0000000226077892 */ /* 0x000fcc000f8efc3f */
[----:B------:R-:W-:-:S05]  /*90b0*/  IMAD.U32 R2, RZ, RZ, UR7 ;  /* 0x00000007ff027e24 */ /* 0x000fca000f8e00ff */
[----:B------:R-:W-:-:S13]  /*90c0*/  ISETP.NE.AND P2, PT, R2, 0x3, PT ;  /* 0x000000030200780c */ /* 0x000fda0003f45270 */
[----:B------:R-:W-:Y:S05]  /*90d0*/  @!P2 BRA `(.L_x_5883) ;  /* 0x000000000004a947 */ /* 0x000fea0003800000 */
[----:B------:R-:W-:Y:S01]  /*90e0*/  BPT.TRAP 0x1 ;  /* 0x000000040000795c */ /* 0x000fe20000300000 */
.L_x_5883:
        /* <DEDUP_REMOVED lines=15> */
.L_x_5918:
[----:B------:R-:W2:Y:S02]  /*91e0*/  SYNCS.PHASECHK.TRANS64.TRYWAIT P0, [R3+URZ], R2 ;  /* 0x00000002030075a7 */ /* 0x000ea4000800017f */
[----:B--2---:R-:W-:Y:S05]  /*91f0*/  @!P0 BRA `(.L_x_5885) ;  /* 0x0000000400fc8947 */ /* 0x004fea0003800000 */
.L_x_5919:
[----:B------:R-:W-:Y:S05]  /*9200*/  @!P2 BRA `(.L_x_5886) ;  /* 0x000000000004a947 */ /* 0x000fea0003800000 */
[----:B------:R-:W-:Y:S01]  /*9210*/  BPT.TRAP 0x1 ;  /* 0x000000040000795c */ /* 0x000fe20000300000 */
.L_x_5886:
[----:B--2---:R-:W-:-:S04]  /*9220*/  VIADD R3, R7, 0x26840 ;  /* 0x0002684007037836 */ /* 0x004fc80000000000 */
[----:B------:R-:W-:-:S04]  /*9230*/  IMAD R0, R0, 0x8, R3 ;  /* 0x0000000800007824 */ /* 0x000fc800078e0203 */
[----:B------:R-:W2:Y:S02]  /*9240*/  SYNCS.PHASECHK.TRANS64.TRYWAIT P0, [R0+URZ], R5 ;  /* 0x00000005000075a7 */ /* 0x000ea4000800017f */
[----:B--2---:R-:W-:Y:S05]  /*9250*/  @!P0 BRA `(.L_x_5887) ;  /* 0x0000000400f88947 */ /* 0x004fea0003800000 */
.L_x_5920:
[----:B------:R-:W-:-:S07]  /*9260*/  IMAD R3, R4, 0x8, R3 ;  /* 0x0000000804037824 */ /* 0x000fce00078e0203 */
.L_x_5888:
[----:B---3--:R3:W4:Y:S02]  /*9270*/  SYNCS.PHASECHK.TRANS64.TRYWAIT P0, [R3+URZ], R2 ;  /* 0x00000002030075a7 */ /* 0x008724000800017f */
[----:B----4-:R-:W-:Y:S05]  /*9280*/  @!P0 NANOSLEEP.SYNCS 0x989680 ;  /* 0x009896800000895d */ /* 0x010fea0003900000 */
[----:B------:R-:W4:Y:S02]  /*9290*/  @!P0 SYNCS.PHASECHK.TRANS64 P0, [R3+URZ], R2 ;  /* 0x00000002030085a7 */ /* 0x000f24000800007f */
[----:B----4-:R-:W-:Y:S05]  /*92a0*/  @!P0 BRA `(.L_x_5888) ;  /* 0xfffffffc00f08947 */ /* 0x010fea000383ffff */
.L_x_5780:
[----:B------:R-:W-:Y:S05]  /*92b0*/  BSYNC B6 ;  /* 0x0000000000067941 */ /* 0x000fea0003800000 */
.L_x_5775:
[----:B------:R-:W-:Y:S05]  /*92c0*/  EXIT ;  /* 0x000000000000794d */ /* 0x000fea0003800000 */
.L_x_5786:
[----:B------:R-:W-:Y:S02]  /*92d0*/  IMAD.MOV.U32 R13, RZ, RZ, R19 ;  /* 0x000000ffff0d7224 */ /* 0x000fe400078e0013 */
[----:B------:R-:W-:Y:S02]  /*92e0*/  IMAD.MOV.U32 R12, RZ, RZ, RZ ;  /* 0x000000ffff0c7224 */ /* 0x000fe400078e00ff */
[----:B------:R-:W-:Y:S02]  /*92f0*/  IMAD.MOV.U32 R11, RZ, RZ, 0x1f ;  /* 0x0000001fff0b7424 */ /* 0x000fe400078e00ff */
[----:B------:R-:W-:-:S07]  /*9300*/  IMAD.MOV.U32 R15, RZ, RZ, -0x1 ;  /* 0xffffffffff0f7424 */ /* 0x000fce00078e00ff */
[----:B------:R-:W-:Y:S05]  /*9310*/  WARPSYNC.COLLECTIVE R15, `(.L_x_5889) ;  /* 0x000000000f087348 */ /* 0x000fea0003c00000 */
[----:B------:R1:W2:Y:S02]  /*9320*/  SHFL.IDX P6, R14, R13, R12, R11 ;  /* 0x0000000c0d0e7389 */ /* 0x0002a400000c000b */
[----:B-12---:R-:W-:Y:S01]  /*9330*/  ENDCOLLECTIVE ;  /* 0x000000000000791b */ /* 0x006fe20003800000 */
.L_x_5889:
[----:B------:R-:W-:Y:S05]  /*9340*/  BRA `(.L_x_5890) ;  /* 0xffffff7c00b87947 */ /* 0x000fea000383ffff */
.L_x_5788:
[----:B--2---:R2:W3:Y:S02]  /*9350*/  SYNCS.PHASECHK.TRANS64.TRYWAIT P0, [R2+URZ+0x26800], R5 ;  /* 0x02680005020075a7 */ /* 0x0044e4000800017f */
[----:B---3--:R-:W-:Y:S05]  /*9360*/  @!P0 NANOSLEEP.SYNCS 0x989680 ;  /* 0x009896800000895d */ /* 0x008fea0003900000 */
[----:B------:R-:W3:Y:S02]  /*9370*/  @!P0 SYNCS.PHASECHK.TRANS64 P0, [R2+URZ+0x26800], R5 ;  /* 0x02680005020085a7 */ /* 0x000ee4000800007f */
[----:B---3--:R-:W-:Y:S05]  /*9380*/  @!P0 BRA `(.L_x_5788) ;  /* 0xfffffffc00f08947 */ /* 0x008fea000383ffff */
[----:B------:R-:W-:Y:S05]  /*9390*/  BRA `(.L_x_5787) ;  /* 0xffffff7c00e07947 */ /* 0x000fea000383ffff */
.L_x_5793:
[----:B--2---:R-:W-:-:S04]  /*93a0*/  IMAD.U32 R5, RZ, RZ, UR8 ;  /* 0x00000008ff057e24 */ /* 0x004fc8000f8e00ff */
[----:B------:R2:W3:Y:S03]  /*93b0*/  SYNCS.PHASECHK.TRANS64.TRYWAIT P1, [R5+URZ+0x26810], R6 ;  /* 0x02681006050075a7 */ /* 0x0004e6000802017f */
[----:B---3--:R-:W-:Y:S05]  /*93c0*/  @!P1 NANOSLEEP.SYNCS 0x989680 ;  /* 0x009896800000995d */ /* 0x008fea0003900000 */
[----:B------:R-:W3:Y:S02]  /*93d0*/  @!P1 SYNCS.PHASECHK.TRANS64 P1, [R5+URZ+0x26810], R6 ;  /* 0x02681006050095a7 */ /* 0x000ee4000802007f */
[----:B---3--:R-:W-:Y:S05]  /*93e0*/  @!P1 BRA `(.L_x_5793) ;  /* 0xfffffffc00ec9947 */ /* 0x008fea000383ffff */
[----:B------:R-:W-:Y:S05]  /*93f0*/  BRA `(.L_x_5792) ;  /* 0xffffff8800387947 */ /* 0x000fea000383ffff */
.L_x_5797:
[----:B------:R-:W-:-:S04]  /*9400*/  IMAD.U32 R5, RZ, RZ, UR8 ;  /* 0x00000008ff057e24 */ /* 0x000fc8000f8e00ff */
[----:B------:R1:W1:Y:S03]  /*9410*/  SYNCS.PHASECHK.TRANS64.TRYWAIT P1, [R5+URZ+0x26830], R6 ;  /* 0x02683006050075a7 */ /* 0x000266000802017f */
[----:B-1----:R-:W-:Y:S05]  /*9420*/  @!P1 NANOSLEEP.SYNCS 0x989680 ;  /* 0x009896800000995d */ /* 0x002fea0003900000 */
[----:B------:R-:W1:Y:S02]  /*9430*/  @!P1 SYNCS.PHASECHK.TRANS64 P1, [R5+URZ+0x26830], R6 ;  /* 0x02683006050095a7 */ /* 0x000e64000802007f */
[----:B-1----:R-:W-:Y:S05]  /*9440*/  @!P1 BRA `(.L_x_5797) ;  /* 0xfffffffc00ec9947 */ /* 0x002fea000383ffff */
[----:B------:R-:W-:Y:S05]  /*9450*/  BRA `(.L_x_5796) ;  /* 0xffffff8c00407947 */ /* 0x000fea000383ffff */
.L_x_5804:
[----:B------:R-:W-:Y:S01]  /*9460*/  BSSY B0, `(.L_x_5891) ;  /* 0x0000005000007945 */ /* 0x000fe20003800000 */
[----:B------:R-:W-:-:S07]  /*9470*/  IMAD.MOV.U32 R15, RZ, RZ, -0x1 ;  /* 0xffffffffff0f7424 */ /* 0x000fce00078e00ff */
[----:B-1----:R-:W-:Y:S05]  /*9480*/  WARPSYNC.COLLECTIVE R15, `(.L_x_5892) ;  /* 0x000000000f087348 */ /* 0x002fea0003c00000 */
[----:B------:R-:W-:Y:S01]  /*9490*/  NOP ;  /* 0x0000000000007918 */ /* 0x000fe20000000000 */
[----:B-1----:R-:W-:Y:S01]  /*94a0*/  ENDCOLLECTIVE ;  /* 0x000000000000791b */ /* 0x002fe20003800000 */
.L_x_5892:
[----:B------:R-:W-:Y:S05]  /*94b0*/  BSYNC B0 ;  /* 0x0000000000007941 */ /* 0x000fea0003800000 */
.L_x_5891:
[----:B------:R-:W-:Y:S05]  /*94c0*/  BRA `(.L_x_5893) ;  /* 0xffffffb400c07947 */ /* 0x000fea000383ffff */
.L_x_5813:
[----:B------:R-:W-:Y:S01]  /*94d0*/  BSSY B0, `(.L_x_5894) ;  /* 0x0000005000007945 */ /* 0x000fe20003800000 */
[----:B------:R-:W-:-:S07]  /*94e0*/  IMAD.MOV.U32 R15, RZ, RZ, -0x1 ;  /* 0xffffffffff0f7424 */ /* 0x000fce00078e00ff */
[----:B-12---:R-:W-:Y:S05]  /*94f0*/  WARPSYNC.COLLECTIVE R15, `(.L_x_5895) ;  /* 0x000000000f087348 */ /* 0x006fea0003c00000 */
[----:B------:R-:W-:Y:S01]  /*9500*/  NOP ;  /* 0x0000000000007918 */ /* 0x000fe20000000000 */
[----:B-12---:R-:W-:Y:S01]  /*9510*/  ENDCOLLECTIVE ;  /* 0x000000000000791b */ /* 0x006fe20003800000 */
.L_x_5895:
[----:B------:R-:W-:Y:S05]  /*9520*/  BSYNC B0 ;  /* 0x0000000000007941 */ /* 0x000fea0003800000 */
.L_x_5894:
[----:B------:R-:W-:Y:S05]  /*9530*/  BRA `(.L_x_5896) ;  /* 0xffffffb800b07947 */ /* 0x000fea000383ffff */
.L_x_5824:
[----:B------:R-:W-:Y:S01]  /*9540*/  BSSY B0, `(.L_x_5897) ;  /* 0x0000005000007945 */ /* 0x000fe20003800000 */
[----:B------:R-:W-:-:S07]  /*9550*/  IMAD.MOV.U32 R15, RZ, RZ, -0x1 ;  /* 0xffffffffff0f7424 */ /* 0x000fce00078e00ff */
[----:B------:R-:W-:Y:S05]  /*9560*/  WARPSYNC.COLLECTIVE R15, `(.L_x_5898) ;  /* 0x000000000f087348 */ /* 0x000fea0003c00000 */
[----:B------:R-:W-:Y:S01]  /*9570*/  NOP ;  /* 0x0000000000007918 */ /* 0x000fe20000000000 */
[----:B------:R-:W-:Y:S01]  /*9580*/  ENDCOLLECTIVE ;  /* 0x000000000000791b */ /* 0x000fe20003800000 */
.L_x_5898:
[----:B------:R-:W-:Y:S05]  /*9590*/  BSYNC B0 ;  /* 0x0000000000007941 */ /* 0x000fea0003800000 */
.L_x_5897:
[----:B------:R-:W-:Y:S05]  /*95a0*/  BRA `(.L_x_5899) ;  /* 0xffffffc400307947 */ /* 0x000fea000383ffff */
.L_x_5837:
[----:B------:R-:W-:Y:S01]  /*95b0*/  BSSY B0, `(.L_x_5900) ;  /* 0x0000005000007945 */ /* 0x000fe20003800000 */
[----:B------:R-:W-:-:S07]  /*95c0*/  IMAD.MOV.U32 R15, RZ, RZ, -0x1 ;  /* 0xffffffffff0f7424 */ /* 0x000fce00078e00ff */
[----:B------:R-:W-:Y:S05]  /*95d0*/  WARPSYNC.COLLECTIVE R15, `(.L_x_5901) ;  /* 0x000000000f087348 */ /* 0x000fea0003c00000 */
[----:B------:R-:W-:Y:S01]  /*95e0*/  NOP ;  /* 0x0000000000007918 */ /* 0x000fe20000000000 */
[----:B------:R-:W-:Y:S01]  /*95f0*/  ENDCOLLECTIVE ;  /* 0x000000000000791b */ /* 0x000fe20003800000 */
.L_x_5901:
[----:B------:R-:W-:Y:S05]  /*9600*/  BSYNC B0 ;  /* 0x0000000000007941 */ /* 0x000fea0003800000 */
.L_x_5900:
[----:B------:R-:W-:Y:S05]  /*9610*/  BRA `(.L_x_5902) ;  /* 0xffffffc800d07947 */ /* 0x000fea000383ffff */
.L_x_5849:
[----:B------:R-:W-:Y:S01]  /*9620*/  BSSY B0, `(.L_x_5903) ;  /* 0x0000005000007945 */ /* 0x000fe20003800000 */
[----:B------:R-:W-:-:S07]  /*9630*/  IMAD.MOV.U32 R15, RZ, RZ, -0x1 ;  /* 0xffffffffff0f7424 */ /* 0x000fce00078e00ff */
[----:B------:R-:W-:Y:S05]  /*9640*/  WARPSYNC.COLLECTIVE R15, `(.L_x_5904) ;  /* 0x000000000f087348 */ /* 0x000fea0003c00000 */
[----:B------:R-:W-:Y:S01]  /*9650*/  NOP ;  /* 0x0000000000007918 */ /* 0x000fe20000000000 */
[----:B------:R-:W-:Y:S01]  /*9660*/  ENDCOLLECTIVE ;  /* 0x000000000000791b */ /* 0x000fe20003800000 */
.L_x_5904:
[----:B------:R-:W-:Y:S05]  /*9670*/  BSYNC B0 ;  /* 0x0000000000007941 */ /* 0x000fea0003800000 */
.L_x_5903:
[----:B------:R-:W-:Y:S05]  /*9680*/  BRA `(.L_x_5905) ;  /* 0xffffffd0000c7947 */ /* 0x000fea000383ffff */
.L_x_5863:
[----:B-1----:R1:W2:Y:S02]  /*9690*/  SYNCS.PHASECHK.TRANS64.TRYWAIT P0, [R16+URZ+0x26820], R3 ;  /* 0x02682003100075a7 */ /* 0x0022a4000800017f */
[----:B--2---:R-:W-:Y:S05]  /*96a0*/  @!P0 NANOSLEEP.SYNCS 0x989680 ;  /* 0x009896800000895d */ /* 0x004fea0003900000 */
[----:B------:R-:W2:Y:S02]  /*96b0*/  @!P0 SYNCS.PHASECHK.TRANS64 P0, [R16+URZ+0x26820], R3 ;  /* 0x02682003100085a7 */ /* 0x000ea4000800007f */
[----:B--2---:R-:W-:Y:S05]  /*96c0*/  @!P0 BRA `(.L_x_5863) ;  /* 0xfffffffc00f08947 */ /* 0x004fea000383ffff */
[----:B------:R-:W-:Y:S05]  /*96d0*/  BRA `(.L_x_5906) ;  /* 0xffffffd800887947 */ /* 0x000fea000383ffff */
.L_x_5867:
[----:B-1----:R1:W3:Y:S02]  /*96e0*/  SYNCS.PHASECHK.TRANS64.TRYWAIT P1, [R16+URZ+0x26840], R21 ;  /* 0x02684015100075a7 */ /* 0x0022e4000802017f */
[----:B---3--:R-:W-:Y:S05]  /*96f0*/  @!P1 NANOSLEEP.SYNCS 0x989680 ;  /* 0x009896800000995d */ /* 0x008fea0003900000 */
[----:B------:R-:W3:Y:S02]  /*9700*/  @!P1 SYNCS.PHASECHK.TRANS64 P1, [R16+URZ+0x26840], R21 ;  /* 0x02684015100095a7 */ /* 0x000ee4000802007f */
[----:B---3--:R-:W-:Y:S05]  /*9710*/  @!P1 BRA `(.L_x_5867) ;  /* 0xfffffffc00f09947 */ /* 0x008fea000383ffff */
[----:B------:R-:W-:Y:S05]  /*9720*/  BRA `(.L_x_5907) ;  /* 0xffffffe000b47947 */ /* 0x000fea000383ffff */
.L_x_5869:
[----:B--2---:R2:W3:Y:S02]  /*9730*/  SYNCS.PHASECHK.TRANS64.TRYWAIT P1, [R16+URZ+0x26828], R21 ;  /* 0x02682815100075a7 */ /* 0x0044e4000802017f */
[----:B---3--:R-:W-:Y:S05]  /*9740*/  @!P1 NANOSLEEP.SYNCS 0x989680 ;  /* 0x009896800000995d */ /* 0x008fea0003900000 */
[----:B------:R-:W3:Y:S02]  /*9750*/  @!P1 SYNCS.PHASECHK.TRANS64 P1, [R16+URZ+0x26828], R21 ;  /* 0x02682815100095a7 */ /* 0x000ee4000802007f */
[----:B---3--:R-:W-:Y:S05]  /*9760*/  @!P1 BRA `(.L_x_5869) ;  /* 0xfffffffc00f09947 */ /* 0x008fea000383ffff */
[----:B------:R-:W-:Y:S05]  /*9770*/  BRA `(.L_x_5908) ;  /* 0xffffffe400647947 */ /* 0x000fea000383ffff */
.L_x_5871:
[----:B---3--:R3:W4:Y:S02]  /*9780*/  SYNCS.PHASECHK.TRANS64.TRYWAIT P1, [R16+URZ+0x26848], R21 ;  /* 0x02684815100075a7 */ /* 0x008724000802017f */
[----:B----4-:R-:W-:Y:S05]  /*9790*/  @!P1 NANOSLEEP.SYNCS 0x989680 ;  /* 0x009896800000995d */ /* 0x010fea0003900000 */
[----:B------:R-:W4:Y:S02]  /*97a0*/  @!P1 SYNCS.PHASECHK.TRANS64 P1, [R16+URZ+0x26848], R21 ;  /* 0x02684815100095a7 */ /* 0x000f24000802007f */
[----:B----4-:R-:W-:Y:S05]  /*97b0*/  @!P1 BRA `(.L_x_5871) ;  /* 0xfffffffc00f09947 */ /* 0x010fea000383ffff */
[----:B------:R-:W-:Y:S05]  /*97c0*/  BRA `(.L_x_5909) ;  /* 0xffffffe800147947 */ /* 0x000fea000383ffff */
.L_x_5873:
[----:B------:R-:W-:-:S07]  /*97d0*/  SHF.L.U32 R5, R11, 0x1f, RZ ;  /* 0x0000001f0b057819 */ /* 0x000fce00000006ff */
.L_x_5910:
[----:B------:R1:W1:Y:S02]  /*97e0*/  SYNCS.PHASECHK.TRANS64.TRYWAIT P1, [R16+URZ+0x26820], R5 ;  /* 0x02682005100075a7 */ /* 0x000264000802017f */
[----:B-1----:R-:W-:Y:S05]  /*97f0*/  @!P1 NANOSLEEP.SYNCS 0x989680 ;  /* 0x009896800000995d */ /* 0x002fea0003900000 */
[----:B------:R-:W1:Y:S02]  /*9800*/  @!P1 SYNCS.PHASECHK.TRANS64 P1, [R16+URZ+0x26820], R5 ;  /* 0x02682005100095a7 */ /* 0x000e64000802007f */
[----:B-1----:R-:W-:Y:S05]  /*9810*/  @!P1 BRA `(.L_x_5910) ;  /* 0xfffffffc00f09947 */ /* 0x002fea000383ffff */
[----:B------:R-:W-:Y:S05]  /*9820*/  BRA `(.L_x_5911) ;  /* 0xffffffe800ac7947 */ /* 0x000fea000383ffff */
.L_x_5876:
[----:B-1----:R1:W2:Y:S02]  /*9830*/  SYNCS.PHASECHK.TRANS64.TRYWAIT P1, [R16+URZ+0x26840], R13 ;  /* 0x0268400d100075a7 */ /* 0x0022a4000802017f */
[----:B--2---:R-:W-:Y:S05]  /*9840*/  @!P1 NANOSLEEP.SYNCS 0x989680 ;  /* 0x009896800000995d */ /* 0x004fea0003900000 */
[----:B------:R-:W2:Y:S02]  /*9850*/  @!P1 SYNCS.PHASECHK.TRANS64 P1, [R16+URZ+0x26840], R13 ;  /* 0x0268400d100095a7 */ /* 0x000ea4000802007f */
[----:B--2---:R-:W-:Y:S05]  /*9860*/  @!P1 BRA `(.L_x_5876) ;  /* 0xfffffffc00f09947 */ /* 0x004fea000383ffff */
[----:B------:R-:W-:Y:S05]  /*9870*/  BRA `(.L_x_5912) ;  /* 0xffffffec00807947 */ /* 0x000fea000383ffff */
.L_x_5878:
[----:B--2---:R2:W1:Y:S02]  /*9880*/  SYNCS.PHASECHK.TRANS64.TRYWAIT P1, [R16+URZ+0x26828], R13 ;  /* 0x0268280d100075a7 */ /* 0x004464000802017f */
[----:B-1----:R-:W-:Y:S05]  /*9890*/  @!P1 NANOSLEEP.SYNCS 0x989680 ;  /* 0x009896800000995d */ /* 0x002fea0003900000 */
[----:B------:R-:W1:Y:S02]  /*98a0*/  @!P1 SYNCS.PHASECHK.TRANS64 P1, [R16+URZ+0x26828], R13 ;  /* 0x0268280d100095a7 */ /* 0x000e64000802007f */
[----:B-1----:R-:W-:Y:S05]  /*98b0*/  @!P1 BRA `(.L_x_5878) ;  /* 0xfffffffc00f09947 */ /* 0x002fea000383ffff */
[----:B------:R-:W-:Y:S05]  /*98c0*/  BRA `(.L_x_5913) ;  /* 0xfffffff000247947 */ /* 0x000fea000383ffff */
.L_x_5880:
[----:B------:R1:W1:Y:S02]  /*98d0*/  SYNCS.PHASECHK.TRANS64.TRYWAIT P0, [R3+URZ+0x26840], R0 ;  /* 0x02684000030075a7 */ /* 0x000264000800017f */
[----:B-1----:R-:W-:Y:S05]  /*98e0*/  @!P0 NANOSLEEP.SYNCS 0x989680 ;  /* 0x009896800000895d */ /* 0x002fea0003900000 */
[----:B------:R-:W1:Y:S02]  /*98f0*/  @!P0 SYNCS.PHASECHK.TRANS64 P0, [R3+URZ+0x26840], R0 ;  /* 0x02684000030085a7 */ /* 0x000e64000800007f */
[----:B-1----:R-:W-:Y:S05]  /*9900*/  @!P0 BRA `(.L_x_5880) ;  /* 0xfffffffc00f08947 */ /* 0x002fea000383ffff */
[----:B------:R-:W-:Y:S05]  /*9910*/  BRA `(.L_x_5914) ;  /* 0xfffffff000f47947 */ /* 0x000fea000383ffff */
.L_x_5882:
[----:B------:R-:W-:Y:S01]  /*9920*/  BSSY B0, `(.L_x_5915) ;  /* 0x0000006000007945 */ /* 0x000fe20003800000 */
[----:B------:R-:W-:-:S07]  /*9930*/  IMAD.MOV.U32 R15, RZ, RZ, -0x1 ;  /* 0xffffffffff0f7424 */ /* 0x000fce00078e00ff */
[----:B------:R-:W-:Y:S05]  /*9940*/  WARPSYNC.COLLECTIVE R15, `(.L_x_5916) ;  /* 0x000000000f0c7348 */ /* 0x000fea0003c00000 */
[----:B------:R-:W-:Y:S02]  /*9950*/  ELECT P6, UR62, PT ;  /* 0x00000000003e782f */ /* 0x000fe400038c0000 */
[----:B------:R-:W-:Y:S01]  /*9960*/  MOV R14, UR62 ;  /* 0x0000003e000e7c02 */ /* 0x000fe20008000f00 */
[----:B------:R-:W-:Y:S10]  /*9970*/  ENDCOLLECTIVE ;  /* 0x000000000000791b */ /* 0x000ff40003800000 */
.L_x_5916:
[----:B------:R-:W-:Y:S05]  /*9980*/  BSYNC B0 ;  /* 0x0000000000007941 */ /* 0x000fea0003800000 */
.L_x_5915:
[----:B------:R-:W-:Y:S05]  /*9990*/  BRA `(.L_x_5917) ;  /* 0xfffffff400bc7947 */ /* 0x000fea000383ffff */
.L_x_5884:
[----:B-1----:R1:W2:Y:S02]  /*99a0*/  SYNCS.PHASECHK.TRANS64.TRYWAIT P0, [R6+URZ], R5 ;  /* 0x00000005060075a7 */ /* 0x0022a4000800017f */
[----:B--2---:R-:W-:Y:S05]  /*99b0*/  @!P0 NANOSLEEP.SYNCS 0x989680 ;  /* 0x009896800000895d */ /* 0x004fea0003900000 */
[----:B------:R-:W2:Y:S02]  /*99c0*/  @!P0 SYNCS.PHASECHK.TRANS64 P0, [R6+URZ], R5 ;  /* 0x00000005060085a7 */ /* 0x000ea4000800007f */
[----:B--2---:R-:W-:Y:S05]  /*99d0*/  @!P0 BRA `(.L_x_5884) ;  /* 0xfffffffc00f08947 */ /* 0x004fea000383ffff */
[----:B------:R-:W-:Y:S05]  /*99e0*/  BRA `(.L_x_5918) ;  /* 0xfffffff400fc7947 */ /* 0x000fea000383ffff */
.L_x_5885:
[----:B--2---:R2:W3:Y:S02]  /*99f0*/  SYNCS.PHASECHK.TRANS64.TRYWAIT P0, [R3+URZ], R2 ;  /* 0x00000002030075a7 */ /* 0x0044e4000800017f */
[----:B---3--:R-:W-:Y:S05]  /*9a00*/  @!P0 NANOSLEEP.SYNCS 0x989680 ;  /* 0x009896800000895d */ /* 0x008fea0003900000 */
[----:B------:R-:W3:Y:S02]  /*9a10*/  @!P0 SYNCS.PHASECHK.TRANS64 P0, [R3+URZ], R2 ;  /* 0x00000002030085a7 */ /* 0x000ee4000800007f */
[----:B---3--:R-:W-:Y:S05]  /*9a20*/  @!P0 BRA `(.L_x_5885) ;  /* 0xfffffffc00f08947 */ /* 0x008fea000383ffff */
[----:B------:R-:W-:Y:S05]  /*9a30*/  BRA `(.L_x_5919) ;  /* 0xfffffff400f07947 */ /* 0x000fea000383ffff */
.L_x_5887:
[----:B--2---:R2:W3:Y:S02]  /*9a40*/  SYNCS.PHASECHK.TRANS64.TRYWAIT P0, [R0+URZ], R5 ;  /* 0x00000005000075a7 */ /* 0x0044e4000800017f */
[----:B---3--:R-:W-:Y:S05]  /*9a50*/  @!P0 NANOSLEEP.SYNCS 0x989680 ;  /* 0x009896800000895d */ /* 0x008fea0003900000 */
[----:B------:R-:W3:Y:S02]  /*9a60*/  @!P0 SYNCS.PHASECHK.TRANS64 P0, [R0+URZ], R5 ;  /* 0x00000005000085a7 */ /* 0x000ee4000800007f */
[----:B---3--:R-:W-:Y:S05]  /*9a70*/  @!P0 BRA `(.L_x_5887) ;  /* 0xfffffffc00f08947 */ /* 0x008fea000383ffff */
[----:B------:R-:W-:Y:S05]  /*9a80*/  BRA `(.L_x_5920) ;  /* 0xfffffff400f47947 */ /* 0x000fea000383ffff */
.L_x_5921:
        /* <DEDUP_REMOVED lines=15> */
.L_x_6596:


//--------------------- .text._ZN7cutlass13device_kernelIN5flash22FlashAttnBwdPreprocessIN4cute5tupleIJNS3_1CILi64EEENS5_ILi96EEEEEENS_6half_tEfNS_4arch4Sm90ELb1ELb0EEEEEvNT_6ParamsE --------------------------
	.section	.text._ZN7cutlass13device_kernelIN5flash22FlashAttnBwdPreprocessIN4cute5tupleIJNS3_1CILi64EEENS5_ILi96EEEEEENS_6half_tEfNS_4arch4Sm90ELb1ELb0EEEEEvNT_6ParamsE,"ax",@progbits
	.align	128
.text._ZN7cutlass13device_kernelIN5flash22FlashAttnBwdPreprocessIN4cute5tupleIJNS3_1CILi64EEENS5_ILi96EEEEEENS_6half_tEfNS_4arch4Sm90ELb1ELb0EEEEEvNT_6ParamsE:
        .type           _ZN7cutlass13device_kernelIN5flash22FlashAttnBwdPreprocessIN4cute5tupleIJNS3_1CILi64EEENS5_ILi96EEEEEENS_6half_tEfNS_4arch4Sm90ELb1ELb0EEEEEvNT_6ParamsE,@function
        .size           _ZN7cutlass13device_kernelIN5flash22FlashAttnBwdPreprocessIN4cute5tupleIJNS3_1CILi64EEENS5_ILi96EEEEEENS_6half_tEfNS_4arch4Sm90ELb1ELb0EEEEEvNT_6ParamsE,(.L_x_6597 - _ZN7cutlass13device_kernelIN5flash22FlashAttnBwdPreprocessIN4cute5tupleIJNS3_1CILi64EEENS5_ILi96EEEEEENS_6half_tEfNS_4arch4Sm90ELb1ELb0EEEEEvNT_6ParamsE)
        .other          _ZN7cutlass13device_kernelIN5flash22FlashAttnBwdPreprocessIN4cute5tupleIJNS3_1CILi64EEENS5_ILi96EEEEEENS_6half_tEfNS_4arch4Sm90ELb1ELb0EEEEEvNT_6ParamsE,@"STO_CUDA_ENTRY STV_DEFAULT"
_ZN7cutlass13device_kernelIN5flash22FlashAttnBwdPreprocessIN4cute5tupleIJNS3_1CILi64EEENS5_ILi96EEEEEENS_6half_tEfNS_4arch4Sm90ELb1ELb0EEEEEvNT_6ParamsE:
[----:B------:R-:W-:Y:S01]  /*0000*/  LDC R1, c[0x0][0x28] ;  /* 0x00000a00ff017b82 */ /* 0x000fe20000000800 */
[----:B------:R-:W0:Y:S07]  /*0010*/  S2R R0, SR_TID.X ;  /* 0x0000000000007919 */ /* 0x000e2e0000002100 */
[----:B------:R-:W1:Y:S01]  /*0020*/  S2UR UR8, SR_CTAID.Z ;  /* 0x00000000000879c3 */ /* 0x000e620000002700 */
[----:B------:R-:W-:Y:S01]  /*0030*/  ULDC UR4, c[0x0][0x218] ;  /* 0x0000860000047ab9 */ /* 0x000fe20000000800 */
[----:B------:R-:W-:Y:S01]  /*0040*/  ULDC.64 UR6, c[0x0][0x208] ;  /* 0x0000820000067ab9 */ /* 0x000fe20000000a00 */
[----:B------:R-:W2:Y:S01]  /*0050*/  S2R R2, SR_CTAID.X ;  /* 0x0000000000027919 */ /* 0x000ea20000002500 */
[----:B------:R-:W-:Y:S01]  /*0060*/  BSSY B0, `(.L_x_5922) ;  /* 0x000002e000007945 */ /* 0x000fe20003800000 */
[----:B------:R-:W-:Y:S01]  /*0070*/  HFMA2.MMA R30, -RZ, RZ, 0, 0 ;  /* 0x00000000ff1e7435 */ /* 0x000fe200000001ff */
[----:B------:R-:W-:-:S02]  /*0080*/  MOV R3, 0x7f800000 ;  /* 0x7f80000000037802 */ /* 0x000fc40000000f00 */
        /* <DEDUP_REMOVED lines=11> */
[----:B-1----:R-:W-:Y:S01]  /*0140*/  USHF.R.S32.HI UR9, URZ, 0x1f, UR8 ;  /* 0x0000001f3f097899 */ /* 0x002fe20008011408 */
[----:B0-----:R-:W-:-:S02]  /*0150*/  SHF.R.S32.HI R7, RZ, 0x1f, R0 ;  /* 0x0000001fff077819 */ /* 0x001fc40000011400 */
[----:B------:R-:W-:Y:S02]  /*0160*/  ISETP.GT.AND P0, PT, R0, 0x3f, PT ;  /* 0x0000003f0000780c */ /* 0x000fe40003f04270 */
[----:B--2---:R-:W-:Y:S02]  /*0170*/  SHF.L.U32 R5, R2, 0x6, RZ ;  /* 0x0000000602057819 */ /* 0x004fe400000006ff */
[----:B------:R-:W-:Y:S02]  /*0180*/  LEA.HI R4, R7, R0, RZ, 0x2 ;  /* 0x0000000007047211 */ /* 0x000fe400078f10ff */
[----:B------:R-:W-:Y:S02]  /*0190*/  IADD3 R7, -R5, UR4, RZ ;  /* 0x0000000405077c10 */ /* 0x000fe4000fffe1ff */
[----:B------:R-:W-:Y:S02]  /*01a0*/  SHF.R.S32.HI R32, RZ, 0x2, R4 ;  /* 0x00000002ff207819 */ /* 0x000fe40000011404 */
[----:B------:R-:W-:-:S02]  /*01b0*/  ISETP.GE.OR P2, PT, R0, R7, P0 ;  /* 0x000000070000720c */ /* 0x000fc40000746670 */
[----:B------:R-:W-:Y:S02]  /*01c0*/  LOP3.LUT R31, R4, 0xfffffffc, RZ, 0xc0, !PT ;  /* 0xfffffffc041f7812 */ /* 0x000fe400078ec0ff */
[----:B------:R-:W-:Y:S02]  /*01d0*/  ISETP.GE.AND P1, PT, R32, R7, PT ;  /* 0x000000072000720c */ /* 0x000fe40003f26270 */
[----:B------:R-:W-:Y:S02]  /*01e0*/  SHF.R.S32.HI R33, RZ, 0x1f, R32 ;  /* 0x0000001fff217819 */ /* 0x000fe40000011420 */
[----:B------:R-:W-:-:S05]  /*01f0*/  IADD3 R4, -R31, R0, RZ ;  /* 0x000000001f047210 */ /* 0x000fca0007ffe1ff */
[----:B------:R-:W-:Y:S05]  /*0200*/  @P2 BRA `(.L_x_5923) ;  /* 0x00000000004c2947 */ /* 0x000fea0003800000 */
[----:B------:R-:W0:Y:S01]  /*0210*/  S2UR UR5, SR_CTAID.Y ;  /* 0x00000000000579c3 */ /* 0x000e220000002600 */
[----:B------:R-:W-:Y:S02]  /*0220*/  SHF.R.S32.HI R6, RZ, 0x1f, R0 ;  /* 0x0000001fff067819 */ /* 0x000fe40000011400 */
[----:B------:R-:W-:-:S04]  /*0230*/  IADD3 R38, P2, R5, R0, RZ ;  /* 0x0000000005267210 */ /* 0x000fc80007f5e0ff */
[----:B------:R-:W-:Y:S01]  /*0240*/  LEA.HI.X.SX32 R39, R5, R6, 0x1, P2 ;  /* 0x0000000605277211 */ /* 0x000fe200010f0eff */
[----:B------:R-:W1:Y:S08]  /*0250*/  LDC.64 R36, c[0x0][0x290] ;  /* 0x0000a400ff247b82 */ /* 0x000e700000000a00 */
[----:B------:R-:W2:Y:S01]  /*0260*/  LDC.64 R34, c[0x0][0x298] ;  /* 0x0000a600ff227b82 */ /* 0x000ea20000000a00 */
[----:B0-----:R-:W-:-:S06]  /*0270*/  USHF.R.S32.HI UR10, URZ, 0x1f, UR5 ;  /* 0x0000001f3f0a7899 */ /* 0x001fcc0008011405 */
[C---:B-1----:R-:W-:Y:S01]  /*0280*/  IMAD R6, R36.reuse, UR10, RZ ;  /* 0x0000000a24067c24 */ /* 0x042fe2000f8e02ff */
[----:B------:R-:W-:Y:S01]  /*0290*/  ULDC.64 UR10, c[0x0][0x288] ;  /* 0x0000a200000a7ab9 */ /* 0x000fe20000000a00 */
[----:B------:R-:W-:-:S04]  /*02a0*/  IMAD.WIDE.U32 R38, R36, UR5, R38 ;  /* 0x0000000524267c25 */ /* 0x000fc8000f8e0026 */
[----:B------:R-:W-:Y:S02]  /*02b0*/  IMAD R37, R37, UR5, R6 ;  /* 0x0000000525257c24 */ /* 0x000fe4000f8e0206 */
[----:B--2---:R-:W-:-:S03]  /*02c0*/  IMAD R6, R34, UR9, RZ ;  /* 0x0000000922067c24 */ /* 0x004fc6000f8e02ff */
[----:B------:R-:W-:Y:S01]  /*02d0*/  IADD3 R39, R39, R37, RZ ;  /* 0x0000002527277210 */ /* 0x000fe20007ffe0ff */
[----:B------:R-:W-:Y:S02]  /*02e0*/  IMAD R3, R35, UR8, R6 ;  /* 0x0000000823037c24 */ /* 0x000fe4000f8e0206 */
[----:B------:R-:W-:-:S05]  /*02f0*/  IMAD.WIDE.U32 R34, R34, UR8, R38 ;  /* 0x0000000822227c25 */ /* 0x000fca000f8e0026 */
[----:B------:R-:W-:Y:S02]  /*0300*/  IADD3 R3, R35, R3, RZ ;  /* 0x0000000323037210 */ /* 0x000fe40007ffe0ff */
[----:B------:R-:W-:-:S04]  /*0310*/  LEA R36, P2, R34, UR10, 0x2 ;  /* 0x0000000a22247c11 */ /* 0x000fc8000f8410ff */
[----:B------:R-:W-:-:S05]  /*0320*/  LEA.HI.X R37, R34, UR11, R3, 0x2, P2 ;  /* 0x0000000b22257c11 */ /* 0x000fca00090f1403 */
[----:B------:R0:W5:Y:S04]  /*0330*/  LDG.E R3, desc[UR6][R36.64] ;  /* 0x0000000624037981 */ /* 0x000168000c1e1900 */
.L_x_5923:
[----:B------:R-:W-:Y:S05]  /*0340*/  BSYNC B0 ;  /* 0x0000000000007941 */ /* 0x000fea0003800000 */
.L_x_5922:
[----:B------:R-:W-:Y:S04]  /*0350*/  BSSY B0, `(.L_x_5924) ;  /* 0x0000022000007945 */ /* 0x000fe80003800000 */
[----:B------:R-:W-:Y:S05]  /*0360*/  @P1 BRA `(.L_x_5925) ;  /* 0x0000000000801947 */ /* 0x000fea0003800000 */
[----:B------:R-:W1:Y:S01]  /*0370*/  S2UR UR5, SR_CTAID.Y ;  /* 0x00000000000579c3 */ /* 0x000e620000002600 */
[----:B------:R-:W-:-:S04]  /*0380*/  SHF.L.U32 R34, R4, 0x3, RZ ;  /* 0x0000000304227819 */ /* 0x000fc800000006ff */
[----:B------:R-:W-:-:S03]  /*0390*/  SHF.R.S32.HI R35, RZ, 0x1f, R34 ;  /* 0x0000001fff237819 */ /* 0x000fc60000011422 */
[----:B------:R-:W2:Y:S08]  /*03a0*/  LDC.64 R38, c[0x0][0x230] ;  /* 0x00008c00ff267b82 */ /* 0x000eb00000000a00 */
[----:B0-----:R-:W0:Y:S01]  /*03b0*/  LDC.64 R36, c[0x0][0x238] ;  /* 0x00008e00ff247b82 */ /* 0x001e220000000a00 */
[----:B-1----:R-:W-:-:S06]  /*03c0*/  USHF.R.S32.HI UR10, URZ, 0x1f, UR5 ;  /* 0x0000001f3f0a7899 */ /* 0x002fcc0008011405 */
[C---:B--2---:R-:W-:Y:S01]  /*03d0*/  IMAD R6, R38.reuse, UR10, RZ ;  /* 0x0000000a26067c24 */ /* 0x044fe2000f8e02ff */
[----:B------:R-:W-:Y:S01]  /*03e0*/  ULDC.64 UR10, c[0x0][0x228] ;  /* 0x00008a00000a7ab9 */ /* 0x000fe20000000a00 */
[----:B------:R-:W-:Y:S01]  /*03f0*/  IMAD.WIDE.U32 R40, R38, UR5, R34 ;  /* 0x0000000526287c25 */ /* 0x000fe2000f8e0022 */
[----:B------:R-:W-:-:S03]  /*0400*/  IADD3 R35, R34, 0x40, RZ ;  /* 0x0000004022237810 */ /* 0x000fc60007ffe0ff */
[----:B------:R-:W-:Y:S01]  /*0410*/  IMAD R39, R39, UR5, R6 ;  /* 0x0000000527277c24 */ /* 0x000fe2000f8e0206 */
[----:B------:R-:W-:Y:S01]  /*0420*/  ULDC UR5, c[0x0][0x21c] ;  /* 0x0000870000057ab9 */ /* 0x000fe20000000800 */
[----:B0-----:R-:W-:Y:S01]  /*0430*/  IMAD R6, R36, UR9, RZ ;  /* 0x0000000924067c24 */ /* 0x001fe2000f8e02ff */
[C---:B------:R-:W-:Y:S02]  /*0440*/  ISETP.GE.AND P2, PT, R34.reuse, UR5, PT ;  /* 0x0000000522007c0c */ /* 0x040fe4000bf46270 */
[----:B------:R-:W-:Y:S01]  /*0450*/  IADD3 R41, R41, R39, RZ ;  /* 0x0000002729297210 */ /* 0x000fe20007ffe0ff */
[----:B------:R-:W-:Y:S01]  /*0460*/  IMAD R31, R37, UR8, R6 ;  /* 0x00000008251f7c24 */ /* 0x000fe2000f8e0206 */
[----:B------:R-:W-:Y:S02]  /*0470*/  IADD3 R6, R34, 0x20, RZ ;  /* 0x0000002022067810 */ /* 0x000fe40007ffe0ff */
[----:B------:R-:W-:Y:S01]  /*0480*/  ISETP.GE.AND P4, PT, R35, UR5, PT ;  /* 0x0000000523007c0c */ /* 0x000fe2000bf86270 */
[----:B------:R-:W-:Y:S01]  /*0490*/  IMAD.WIDE.U32 R40, R36, UR8, R40 ;  /* 0x0000000824287c25 */ /* 0x000fe2000f8e0028 */
[----:B------:R-:W-:-:S03]  /*04a0*/  ISETP.GE.AND P3, PT, R6, UR5, PT ;  /* 0x0000000506007c0c */ /* 0x000fc6000bf66270 */
[----:B------:R-:W-:Y:S01]  /*04b0*/  IMAD.WIDE R36, R2, 0x40, R32 ;  /* 0x0000004002247825 */ /* 0x000fe200078e0220 */
[----:B------:R-:W-:-:S03]  /*04c0*/  IADD3 R41, R41, R31, RZ ;  /* 0x0000001f29297210 */ /* 0x000fc60007ffe0ff */
[----:B------:R-:W-:-:S04]  /*04d0*/  IMAD R31, R37, UR10, RZ ;  /* 0x0000000a251f7c24 */ /* 0x000fc8000f8e02ff */
[C---:B------:R-:W-:Y:S02]  /*04e0*/  IMAD R31, R36.reuse, UR11, R31 ;  /* 0x0000000b241f7c24 */ /* 0x040fe4000f8e021f */
[----:B------:R-:W-:Y:S01]  /*04f0*/  IMAD.WIDE.U32 R36, R36, UR10, R40 ;  /* 0x0000000a24247c25 */ /* 0x000fe2000f8e0028 */
[----:B------:R-:W-:-:S04]  /*0500*/  ULDC.64 UR10, c[0x0][0x210] ;  /* 0x00008400000a7ab9 */ /* 0x000fc80000000a00 */
[----:B------:R-:W-:Y:S02]  /*0510*/  IADD3 R31, R37, R31, RZ ;  /* 0x0000001f251f7210 */ /* 0x000fe40007ffe0ff */
[----:B------:R-:W-:-:S04]  /*0520*/  LEA R34, P5, R36, UR10, 0x1 ;  /* 0x0000000a24227c11 */ /* 0x000fc8000f8a08ff */
[----:B------:R-:W-:-:S05]  /*0530*/  LEA.HI.X R35, R36, UR11, R31, 0x1, P5 ;  /* 0x0000000b24237c11 */ /* 0x000fca000a8f0c1f */
[----:B------:R1:W5:Y:S04]  /*0540*/  @!P2 LDG.E.128 R16, desc[UR6][R34.64] ;  /* 0x000000062210a981 */ /* 0x000368000c1e1d00 */
[----:B------:R1:W5:Y:S04]  /*0550*/  @!P3 LDG.E.128 R12, desc[UR6][R34.64+0x40] ;  /* 0x00004006220cb981 */ /* 0x000368000c1e1d00 */
[----:B------:R1:W5:Y:S02]  /*0560*/  @!P4 LDG.E.128 R24, desc[UR6][R34.64+0x80] ;  /* 0x000080062218c981 */ /* 0x000364000c1e1d00 */
.L_x_5925:
[----:B------:R-:W-:Y:S05]  /*0570*/  BSYNC B0 ;  /* 0x0000000000007941 */ /* 0x000fea0003800000 */
.L_x_5924:
[----:B------:R-:W-:Y:S01]  /*0580*/  BSSY B0, `(.L_x_5926) ;  /* 0x0000024000007945 */ /* 0x000fe20003800000 */
[----:B------:R-:W-:Y:S01]  /*0590*/  HFMA2.MMA R31, -RZ, RZ, 0, 0 ;  /* 0x00000000ff1f7435 */ /* 0x000fe200000001ff */
[----:B-----5:R-:W-:Y:S02]  /*05a0*/  MOV R6, R16 ;  /* 0x0000001000067202 */ /* 0x020fe40000000f00 */
[----:B------:R-:W-:Y:S08]  /*05b0*/  @P1 BRA `(.L_x_5927) ;  /* 0x0000000000801947 */ /* 0x000ff00003800000 */
[----:B------:R-:W2:Y:S01]  /*05c0*/  S2UR UR5, SR_CTAID.Y ;  /* 0x00000000000579c3 */ /* 0x000ea20000002600 */
[----:B------:R-:W-:-:S04]  /*05d0*/  SHF.L.U32 R38, R4, 0x3, RZ ;  /* 0x0000000304267819 */ /* 0x000fc800000006ff */
[----:B------:R-:W-:-:S03]  /*05e0*/  SHF.R.S32.HI R39, RZ, 0x1f, R38 ;  /* 0x0000001fff277819 */ /* 0x000fc60000011426 */
[----:B-1----:R-:W1:Y:S08]  /*05f0*/  LDC.64 R34, c[0x0][0x250] ;  /* 0x00009400ff227b82 */ /* 0x002e700000000a00 */
[----:B0-----:R-:W0:Y:S01]  /*0600*/  LDC.64 R36, c[0x0][0x258] ;  /* 0x00009600ff247b82 */ /* 0x001e220000000a00 */
[----:B--2---:R-:W-:-:S06]  /*0610*/  USHF.R.S32.HI UR10, URZ, 0x1f, UR5 ;  /* 0x0000001f3f0a7899 */ /* 0x004fcc0008011405 */
[C---:B-1----:R-:W-:Y:S01]  /*0620*/  IMAD R42, R34.reuse, UR10, RZ ;  /* 0x0000000a222a7c24 */ /* 0x042fe2000f8e02ff */
[----:B------:R-:W-:Y:S01]  /*0630*/  ULDC.64 UR10, c[0x0][0x248] ;  /* 0x00009200000a7ab9 */ /* 0x000fe20000000a00 */
[----:B------:R-:W-:-:S04]  /*0640*/  IMAD.WIDE.U32 R40, R34, UR5, R38 ;  /* 0x0000000522287c25 */ /* 0x000fc8000f8e0026 */
[----:B------:R-:W-:Y:S01]  /*0650*/  IMAD R35, R35, UR5, R42 ;  /* 0x0000000523237c24 */ /* 0x000fe2000f8e022a */
[----:B------:R-:W-:Y:S01]  /*0660*/  ULDC UR5, c[0x0][0x21c] ;  /* 0x0000870000057ab9 */ /* 0x000fe20000000800 */
[----:B0-----:R-:W-:Y:S01]  /*0670*/  IMAD R34, R36, UR9, RZ ;  /* 0x0000000924227c24 */ /* 0x001fe2000f8e02ff */
[----:B------:R-:W-:Y:S02]  /*0680*/  ISETP.GE.AND P2, PT, R38, UR5, PT ;  /* 0x0000000526007c0c */ /* 0x000fe4000bf46270 */
[----:B------:R-:W-:Y:S01]  /*0690*/  IADD3 R41, R41, R35, RZ ;  /* 0x0000002329297210 */ /* 0x000fe20007ffe0ff */
[----:B------:R-:W-:Y:S02]  /*06a0*/  IMAD R39, R37, UR8, R34 ;  /* 0x0000000825277c24 */ /* 0x000fe4000f8e0222 */
[----:B------:R-:W-:-:S04]  /*06b0*/  IMAD.WIDE R34, R2, 0x40, R32 ;  /* 0x0000004002227825 */ /* 0x000fc800078e0220 */
[----:B------:R-:W-:Y:S01]  /*06c0*/  IMAD.WIDE.U32 R36, R36, UR8, R40 ;  /* 0x0000000824247c25 */ /* 0x000fe2000f8e0028 */
[C---:B------:R-:W-:Y:S02]  /*06d0*/  IADD3 R40, R38.reuse, 0x20, RZ ;  /* 0x0000002026287810 */ /* 0x040fe40007ffe0ff */
[----:B------:R-:W-:Y:S01]  /*06e0*/  IADD3 R41, R38, 0x40, RZ ;  /* 0x0000004026297810 */ /* 0x000fe20007ffe0ff */
[----:B------:R-:W-:Y:S01]  /*06f0*/  IMAD R35, R35, UR10, RZ ;  /* 0x0000000a23237c24 */ /* 0x000fe2000f8e02ff */
[----:B------:R-:W-:Y:S02]  /*0700*/  IADD3 R37, R37, R39, RZ ;  /* 0x0000002725257210 */ /* 0x000fe40007ffe0ff */
[----:B------:R-:W-:Y:S01]  /*0710*/  ISETP.GE.AND P3, PT, R40, UR5, PT ;  /* 0x0000000528007c0c */ /* 0x000fe2000bf66270 */
[C---:B------:R-:W-:Y:S01]  /*0720*/  IMAD R39, R34.reuse, UR11, R35 ;  /* 0x0000000b22277c24 */ /* 0x040fe2000f8e0223 */
[----:B------:R-:W-:Y:S01]  /*0730*/  ISETP.GE.AND P4, PT, R41, UR5, PT ;  /* 0x0000000529007c0c */ /* 0x000fe2000bf86270 */
        /* <DEDUP_REMOVED lines=8> */
.L_x_5927:
[----:B------:R-:W-:Y:S05]  /*07c0*/  BSYNC B0 ;  /* 0x0000000000007941 */ /* 0x000fea0003800000 */
.L_x_5926:
[----:B------:R-:W-:Y:S01]  /*07d0*/  HADD2.F32 R16, -RZ, R6.H1_H1 ;  /* 0x30000006ff107230 */ /* 0x000fe20000004100 */
[----:B0-2---:R-:W-:Y:S01]  /*07e0*/  MOV R36, R17 ;  /* 0x0000001100247202 */ /* 0x005fe20000000f00 */
[----:B-1---5:R-:W-:Y:S01]  /*07f0*/  HADD2.F32 R35, -RZ, R20.H1_H1 ;  /* 0x30000014ff237230 */ /* 0x022fe20000004100 */
[----:B------:R-:W-:Y:S01]  /*0800*/  MOV R34, R21 ;  /* 0x0000001500227202 */ /* 0x000fe20000000f00 */
[----:B------:R-:W-:Y:S01]  /*0810*/  HADD2.F32 R6, -RZ, R6.H0_H0 ;  /* 0x20000006ff067230 */ /* 0x000fe20000004100 */
[----:B------:R-:W-:Y:S01]  /*0820*/  ISETP.NE.AND P1, PT, R4, RZ, PT ;  /* 0x000000ff0400720c */ /* 0x000fe20003f25270 */
[----:B------:R-:W-:Y:S02]  /*0830*/  HADD2.F32 R17, -RZ, R20.H0_H0 ;  /* 0x20000014ff117230 */ /* 0x000fe40000004100 */
[----:B------:R-:W-:Y:S01]  /*0840*/  FMUL.FTZ R35, R16, R35 ;  /* 0x0000002310237220 */ /* 0x000fe20000410000 */
[----:B------:R-:W-:Y:S01]  /*0850*/  HADD2.F32 R16, -RZ, R36.H0_H0 ;  /* 0x20000024ff107230 */ /* 0x000fe20000004100 */
[----:B------:R-:W-:Y:S01]  /*0860*/  MOV R20, R19 ;  /* 0x0000001300147202 */ /* 0x000fe20000000f00 */
[----:B------:R-:W-:-:S02]  /*0870*/  HADD2.F32 R21, -RZ, R34.H0_H0 ;  /* 0x20000022ff157230 */ /* 0x000fc40000004100 */
[----:B------:R-:W-:Y:S01]  /*0880*/  FFMA.FTZ R35, R6, R17, R35 ;  /* 0x0000001106237223 */ /* 0x000fe20000010023 */
[----:B------:R-:W-:Y:S01]  /*0890*/  HADD2.F32 R6, -RZ, R36.H1_H1 ;  /* 0x30000024ff067230 */ /* 0x000fe20000004100 */
[----:B------:R-:W-:Y:S01]  /*08a0*/  BSSY B0, `(.L_x_5928) ;  /* 0x000005e000007945 */ /* 0x000fe20003800000 */
[----:B------:R-:W-:Y:S02]  /*08b0*/  HADD2.F32 R17, -RZ, R34.H1_H1 ;  /* 0x30000022ff117230 */ /* 0x000fe40000004100 */
[----:B------:R-:W-:Y:S01]  /*08c0*/  FFMA.FTZ R21, R16, R21, R35 ;  /* 0x0000001510157223 */ /* 0x000fe20000010023 */
[----:B------:R-:W-:Y:S02]  /*08d0*/  HADD2.F32 R16, -RZ, R18.H0_H0 ;  /* 0x20000012ff107230 */ /* 0x000fe40000004100 */
[----:B------:R-:W-:Y:S02]  /*08e0*/  HADD2.F32 R19, -RZ, R22.H0_H0 ;  /* 0x20000016ff137230 */ /* 0x000fe40000004100 */
[----:B------:R-:W-:Y:S01]  /*08f0*/  FFMA.FTZ R21, R6, R17, R21 ;  /* 0x0000001106157223 */ /* 0x000fe20000010015 */
[----:B------:R-:W-:Y:S01]  /*0900*/  HADD2.F32 R6, -RZ, R18.H1_H1 ;  /* 0x30000012ff067230 */ /* 0x000fe20000004100 */
[----:B------:R-:W-:Y:S01]  /*0910*/  MOV R18, R12 ;  /* 0x0000000c00127202 */ /* 0x000fe20000000f00 */
[----:B------:R-:W-:-:S02]  /*0920*/  HADD2.F32 R17, -RZ, R22.H1_H1 ;  /* 0x30000016ff117230 */ /* 0x000fc40000004100 */
[----:B------:R-:W-:Y:S01]  /*0930*/  FFMA.FTZ R21, R16, R19, R21 ;  /* 0x0000001310157223 */ /* 0x000fe20000010015 */
[--C-:B------:R-:W-:Y:S01]  /*0940*/  HADD2.F32 R16, -RZ, R20.reuse.H0_H0 ;  /* 0x20000014ff107230 */ /* 0x100fe20000004100 */
[----:B------:R-:W-:Y:S01]  /*0950*/  MOV R12, R8 ;  /* 0x00000008000c7202 */ /* 0x000fe20000000f00 */
[--C-:B------:R-:W-:Y:S02]  /*0960*/  HADD2.F32 R19, -RZ, R23.reuse.H0_H0 ;  /* 0x20000017ff137230 */ /* 0x100fe40000004100 */
[----:B------:R-:W-:Y:S01]  /*0970*/  FFMA.FTZ R21, R6, R17, R21 ;  /* 0x0000001106157223 */ /* 0x000fe20000010015 */
[----:B------:R-:W-:Y:S01]  /*0980*/  HADD2.F32 R6, -RZ, R20.H1_H1 ;  /* 0x30000014ff067230 */ /* 0x000fe20000004100 */
[----:B------:R-:W-:Y:S01]  /*0990*/  MOV R20, R13 ;  /* 0x0000000d00147202 */ /* 0x000fe20000000f00 */
[----:B------:R-:W-:Y:S02]  /*09a0*/  HADD2.F32 R17, -RZ, R23.H1_H1 ;  /* 0x30000017ff117230 */ /* 0x000fe40000004100 */
[----:B------:R-:W-:Y:S01]  /*09b0*/  FFMA.FTZ R19, R16, R19, R21 ;  /* 0x0000001310137223 */ /* 0x000fe20000010015 */
[----:B------:R-:W-:Y:S01]  /*09c0*/  HADD2.F32 R8, -RZ, R18.H0_H0 ;  /* 0x20000012ff087230 */ /* 0x000fe20000004100 */
[----:B------:R-:W-:Y:S01]  /*09d0*/  MOV R16, R9 ;  /* 0x0000000900107202 */ /* 0x000fe20000000f00 */
[----:B------:R-:W-:-:S02]  /*09e0*/  HADD2.F32 R13, -RZ, R12.H0_H0 ;  /* 0x2000000cff0d7230 */ /* 0x000fc40000004100 */
[----:B------:R-:W-:Y:S01]  /*09f0*/  FFMA.FTZ R17, R6, R17, R19 ;  /* 0x0000001106117223 */ /* 0x000fe20000010013 */
[----:B------:R-:W-:Y:S02]  /*0a00*/  HADD2.F32 R6, -RZ, R18.H1_H1 ;  /* 0x30000012ff067230 */ /* 0x000fe40000004100 */
[----:B------:R-:W-:Y:S02]  /*0a10*/  HADD2.F32 R9, -RZ, R12.H1_H1 ;  /* 0x3000000cff097230 */ /* 0x000fe40000004100 */
[----:B------:R-:W-:Y:S01]  /*0a20*/  FFMA.FTZ R17, R8, R13, R17 ;  /* 0x0000000d08117223 */ /* 0x000fe20000010011 */
[----:B------:R-:W-:Y:S01]  /*0a30*/  HADD2.F32 R8, -RZ, R20.H0_H0 ;  /* 0x20000014ff087230 */ /* 0x000fe20000004100 */
[----:B------:R-:W-:Y:S01]  /*0a40*/  MOV R12, R11 ;  /* 0x0000000b000c7202 */ /* 0x000fe20000000f00 */
[----:B------:R-:W-:Y:S02]  /*0a50*/  HADD2.F32 R13, -RZ, R16.H0_H0 ;  /* 0x20000010ff0d7230 */ /* 0x000fe40000004100 */
[----:B------:R-:W-:Y:S01]  /*0a60*/  FFMA.FTZ R17, R6, R9, R17 ;  /* 0x0000000906117223 */ /* 0x000fe20000010011 */
[----:B------:R-:W-:-:S02]  /*0a70*/  HADD2.F32 R6, -RZ, R20.H1_H1 ;  /* 0x30000014ff067230 */ /* 0x000fc40000004100 */
[----:B------:R-:W-:Y:S02]  /*0a80*/  HADD2.F32 R9, -RZ, R16.H1_H1 ;  /* 0x30000010ff097230 */ /* 0x000fe40000004100 */
[----:B------:R-:W-:Y:S01]  /*0a90*/  FFMA.FTZ R17, R8, R13, R17 ;  /* 0x0000000d08117223 */ /* 0x000fe20000010011 */
[----:B------:R-:W-:Y:S02]  /*0aa0*/  HADD2.F32 R8, -RZ, R14.H0_H0 ;  /* 0x2000000eff087230 */ /* 0x000fe40000004100 */
[----:B------:R-:W-:Y:S02]  /*0ab0*/  HADD2.F32 R13, -RZ, R10.H0_H0 ;  /* 0x2000000aff0d7230 */ /* 0x000fe40000004100 */
[----:B------:R-:W-:Y:S01]  /*0ac0*/  FFMA.FTZ R17, R6, R9, R17 ;  /* 0x0000000906117223 */ /* 0x000fe20000010011 */
[----:B------:R-:W-:Y:S02]  /*0ad0*/  HADD2.F32 R6, -RZ, R14.H1_H1 ;  /* 0x3000000eff067230 */ /* 0x000fe40000004100 */
[----:B------:R-:W-:-:S02]  /*0ae0*/  HADD2.F32 R9, -RZ, R10.H1_H1 ;  /* 0x3000000aff097230 */ /* 0x000fc40000004100 */
[----:B------:R-:W-:Y:S01]  /*0af0*/  FFMA.FTZ R13, R8, R13, R17 ;  /* 0x0000000d080d7223 */ /* 0x000fe20000010011 */
[--C-:B------:R-:W-:Y:S02]  /*0b00*/  HADD2.F32 R8, -RZ, R15.reuse.H0_H0 ;  /* 0x2000000fff087230 */ /* 0x100fe40000004100 */
[--C-:B------:R-:W-:Y:S02]  /*0b10*/  HADD2.F32 R11, -RZ, R12.reuse.H0_H0 ;  /* 0x2000000cff0b7230 */ /* 0x100fe40000004100 */
[----:B------:R-:W-:Y:S01]  /*0b20*/  FFMA.FTZ R13, R6, R9, R13 ;  /* 0x00000009060d7223 */ /* 0x000fe2000001000d */
[----:B------:R-:W-:Y:S02]  /*0b30*/  HADD2.F32 R6, -RZ, R15.H1_H1 ;  /* 0x3000000fff067230 */ /* 0x000fe40000004100 */
[----:B------:R-:W-:Y:S02]  /*0b40*/  HADD2.F32 R9, -RZ, R12.H1_H1 ;  /* 0x3000000cff097230 */ /* 0x000fe40000004100 */
[----:B------:R-:W-:Y:S01]  /*0b50*/  FFMA.FTZ R13, R8, R11, R13 ;  /* 0x0000000b080d7223 */ /* 0x000fe2000001000d */
[----:B------:R-:W-:-:S02]  /*0b60*/  HADD2.F32 R8, -RZ, R24.H0_H0 ;  /* 0x20000018ff087230 */ /* 0x000fc40000004100 */
[----:B------:R-:W-:Y:S02]  /*0b70*/  HADD2.F32 R11, -RZ, R28.H0_H0 ;  /* 0x2000001cff0b7230 */ /* 0x000fe40000004100 */
[----:B------:R-:W-:Y:S01]  /*0b80*/  FFMA.FTZ R13, R6, R9, R13 ;  /* 0x00000009060d7223 */ /* 0x000fe2000001000d */
[----:B------:R-:W-:Y:S02]  /*0b90*/  HADD2.F32 R24, -RZ, R24.H1_H1 ;  /* 0x30000018ff187230 */ /* 0x000fe40000004100 */
[----:B------:R-:W-:Y:S02]  /*0ba0*/  HADD2.F32 R9, -RZ, R28.H1_H1 ;  /* 0x3000001cff097230 */ /* 0x000fe40000004100 */
[----:B------:R-:W-:Y:S01]  /*0bb0*/  FFMA.FTZ R13, R8, R11, R13 ;  /* 0x0000000b080d7223 */ /* 0x000fe2000001000d */
[----:B------:R-:W-:Y:S02]  /*0bc0*/  HADD2.F32 R6, -RZ, R25.H0_H0 ;  /* 0x20000019ff067230 */ /* 0x000fe40000004100 */
[----:B------:R-:W-:-:S02]  /*0bd0*/  HADD2.F32 R11, -RZ, R29.H0_H0 ;  /* 0x2000001dff0b7230 */ /* 0x000fc40000004100 */
[----:B------:R-:W-:Y:S01]  /*0be0*/  FFMA.FTZ R9, R24, R9, R13 ;  /* 0x0000000918097223 */ /* 0x000fe2000001000d */
[----:B------:R-:W-:Y:S02]  /*0bf0*/  HADD2.F32 R25, -RZ, R25.H1_H1 ;  /* 0x30000019ff197230 */ /* 0x000fe40000004100 */
[----:B------:R-:W-:Y:S02]  /*0c00*/  HADD2.F32 R8, -RZ, R29.H1_H1 ;  /* 0x3000001dff087230 */ /* 0x000fe40000004100 */
[----:B------:R-:W-:Y:S01]  /*0c10*/  FFMA.FTZ R10, R6, R11, R9 ;  /* 0x0000000b060a7223 */ /* 0x000fe20000010009 */
[----:B------:R-:W-:Y:S02]  /*0c20*/  HADD2.F32 R6, -RZ, R26.H0_H0 ;  /* 0x2000001aff067230 */ /* 0x000fe40000004100 */
        /* <DEDUP_REMOVED lines=10> */
[----:B------:R-:W-:-:S04]  /*0cd0*/  FFMA.FTZ R6, R6, R9, R11 ;  /* 0x0000000906067223 */ /* 0x000fc8000001000b */
[----:B------:R-:W-:-:S05]  /*0ce0*/  FFMA.FTZ R6, R27, R8, R6 ;  /* 0x000000081b067223 */ /* 0x000fca0000010006 */
[----:B------:R-:W0:Y:S02]  /*0cf0*/  SHFL.BFLY PT, R9, R6, 0x2, 0x1f ;  /* 0x0c401f0006097f89 */ /* 0x000e2400000e0000 */
[----:B0-----:R-:W-:-:S05]  /*0d00*/  FADD.FTZ R9, R6, R9 ;  /* 0x0000000906097221 */ /* 0x001fca0000010000 */
[----:B------:R-:W0:Y:S02]  /*0d10*/  SHFL.BFLY PT, R8, R9, 0x1, 0x1f ;  /* 0x0c201f0009087f89 */ /* 0x000e2400000e0000 */
[----:B0-----:R-:W-:Y:S01]  /*0d20*/  FADD.FTZ R14, R9, R8 ;  /* 0x00000008090e7221 */ /* 0x001fe20000010000 */
[----:B------:R-:W-:Y:S06]  /*0d30*/  @P1 BRA `(.L_x_5929) ;  /* 0x0000000000501947 */ /* 0x000fec0003800000 */
[----:B------:R-:W0:Y:S01]  /*0d40*/  S2UR UR5, SR_CTAID.Y ;  /* 0x00000000000579c3 */ /* 0x000e220000002600 */
[----:B------:R-:W-:-:S04]  /*0d50*/  IADD3 R8, P1, R5, R32, RZ ;  /* 0x0000002005087210 */ /* 0x000fc80007f3e0ff */
[----:B------:R-:W-:Y:S02]  /*0d60*/  LEA.HI.X.SX32 R9, R5, R33, 0x1, P1 ;  /* 0x0000002105097211 */ /* 0x000fe400008f0eff */
[----:B------:R-:W-:Y:S01]  /*0d70*/  ISETP.GE.AND P1, PT, R32, R7, PT ;  /* 0x000000072000720c */ /* 0x000fe20003f26270 */
        /* <DEDUP_REMOVED lines=13> */
[----:B------:R-:W-:Y:S02]  /*0e50*/  LEA.HI.X R7, R8, UR11, R9, 0x2, P2 ;  /* 0x0000000b08077c11 */ /* 0x000fe400090f1409 */
[----:B------:R-:W-:-:S05]  /*0e60*/  FSEL R9, R14, RZ, !P1 ;  /* 0x000000ff0e097208 */ /* 0x000fca0004800000 */
[----:B------:R0:W-:Y:S02]  /*0e70*/  STG.E desc[UR6][R6.64], R9 ;  /* 0x0000000906007986 */ /* 0x0001e4000c101906 */
.L_x_5929:
[----:B------:R-:W-:Y:S05]  /*0e80*/  BSYNC B0 ;  /* 0x0000000000007941 */ /* 0x000fea0003800000 */
.L_x_5928:
[----:B------:R-:W-:Y:S01]  /*0e90*/  UIADD3 UR4, UR4, 0x3f, URZ ;  /* 0x0000003f04047890 */ /* 0x000fe2000fffe03f */
[----:B0-----:R-:W0:Y:S01]  /*0ea0*/  LDC.64 R8, c[0x0][0x2d0] ;  /* 0x0000b400ff087b82 */ /* 0x001e220000000a00 */
[----:B------:R-:W-:Y:S01]  /*0eb0*/  BSSY B0, `(.L_x_5930) ;  /* 0x0000021000007945 */ /* 0x000fe20003800000 */
[----:B------:R-:W-:Y:S01]  /*0ec0*/  SHF.L.U32 R14, R0, 0x2, RZ ;  /* 0x00000002000e7819 */ /* 0x000fe200000006ff */
[----:B------:R-:W-:Y:S01]  /*0ed0*/  USHF.R.S32.HI UR5, URZ, 0x1f, UR4 ;  /* 0x0000001f3f057899 */ /* 0x000fe20008011404 */
[----:B------:R-:W-:-:S03]  /*0ee0*/  IMAD R13, R2, 0x1800, RZ ;  /* 0x00001800020d7824 */ /* 0x000fc600078e02ff */
[----:B------:R-:W-:Y:S01]  /*0ef0*/  ULEA.HI UR5, UR5, UR4, URZ, 0x6 ;  /* 0x0000000405057291 */ /* 0x000fe2000f8f303f */
[----:B------:R-:W1:Y:S03]  /*0f00*/  LDC.64 R6, c[0x0][0x2d8] ;  /* 0x0000b600ff067b82 */ /* 0x000e660000000a00 */
[----:B------:R-:W-:-:S05]  /*0f10*/  ULOP3.LUT UR5, UR5, 0xffffffc0, URZ, 0xc0, !UPT ;  /* 0xffffffc005057892 */ /* 0x000fca000f8ec03f */
[----:B------:R-:W2:Y:S01]  /*0f20*/  S2UR UR12, SR_CTAID.Y ;  /* 0x00000000000c79c3 */ /* 0x000ea20000002600 */
[----:B------:R-:W-:-:S04]  /*0f30*/  IADD3 R11, -R5, UR5, RZ ;  /* 0x00000005050b7c10 */ /* 0x000fc8000fffe1ff */
[----:B------:R-:W-:-:S13]  /*0f40*/  ISETP.GE.OR P0, PT, R0, R11, P0 ;  /* 0x0000000b0000720c */ /* 0x000fda0000706670 */
[----:B------:R-:W-:Y:S05]  /*0f50*/  @P0 BRA `(.L_x_5931) ;  /* 0x0000000000580947 */ /* 0x000fea0003800000 */
[----:B------:R-:W3:Y:S01]  /*0f60*/  S2UR UR4, SR_CTAID.Y ;  /* 0x00000000000479c3 */ /* 0x000ee20000002600 */
[----:B------:R-:W-:Y:S01]  /*0f70*/  SHF.R.S32.HI R10, RZ, 0x1f, R0 ;  /* 0x0000001fff0a7819 */ /* 0x000fe20000011400 */
[----:B------:R-:W-:Y:S01]  /*0f80*/  FMUL.FTZ R12, R3, 1.4426950216293334961 ;  /* 0x3fb8aa3b030c7820 */ /* 0x000fe20000410000 */
[----:B------:R-:W-:-:S04]  /*0f90*/  IADD3 R4, P0, R5, R0, RZ ;  /* 0x0000000005047210 */ /* 0x000fc80007f1e0ff */
[----:B------:R-:W-:Y:S01]  /*0fa0*/  LEA.HI.X.SX32 R5, R5, R10, 0x1, P0 ;  /* 0x0000000a05057211 */ /* 0x000fe200000f0eff */
[----:B------:R-:W4:Y:S01]  /*0fb0*/  LDC.64 R16, c[0x0][0x2a8] ;  /* 0x0000aa00ff107b82 */ /* 0x000f220000000a00 */
[----:B------:R-:W-:-:S04]  /*0fc0*/  FSETP.NEU.FTZ.AND P0, PT, R3, -INF , PT ;  /* 0xff8000000300780b */ /* 0x000fc80003f1d000 */
[----:B------:R-:W-:-:S03]  /*0fd0*/  FSEL R3, R12, RZ, P0 ;  /* 0x000000ff0c037208 */ /* 0x000fc60000000000 */
[----:B------:R-:W5:Y:S01]  /*0fe0*/  LDC.64 R18, c[0x0][0x2b0] ;  /* 0x0000ac00ff127b82 */ /* 0x000f620000000a00 */
[----:B---3--:R-:W-:-:S06]  /*0ff0*/  USHF.R.S32.HI UR5, URZ, 0x1f, UR4 ;  /* 0x0000001f3f057899 */ /* 0x008fcc0008011404 */
[C---:B----4-:R-:W-:Y:S02]  /*1000*/  IMAD R10, R16.reuse, UR5, RZ ;  /* 0x00000005100a7c24 */ /* 0x050fe4000f8e02ff */
[----:B------:R-:W-:-:S04]  /*1010*/  IMAD.WIDE.U32 R4, R16, UR4, R4 ;  /* 0x0000000410047c25 */ /* 0x000fc8000f8e0004 */
[----:B------:R-:W-:Y:S01]  /*1020*/  IMAD R11, R17, UR4, R10 ;  /* 0x00000004110b7c24 */ /* 0x000fe2000f8e020a */
[----:B------:R-:W-:Y:S01]  /*1030*/  ULDC.64 UR4, c[0x0][0x2a0] ;  /* 0x0000a80000047ab9 */ /* 0x000fe20000000a00 */
[----:B-----5:R-:W-:-:S03]  /*1040*/  IMAD R10, R18, UR9, RZ ;  /* 0x00000009120a7c24 */ /* 0x020fc6000f8e02ff */
[----:B------:R-:W-:Y:S01]  /*1050*/  IADD3 R5, R5, R11, RZ ;  /* 0x0000000b05057210 */ /* 0x000fe20007ffe0ff */
[----:B------:R-:W-:Y:S02]  /*1060*/  IMAD R11, R19, UR8, R10 ;  /* 0x00000008130b7c24 */ /* 0x000fe4000f8e020a */
[----:B------:R-:W-:-:S05]  /*1070*/  IMAD.WIDE.U32 R4, R18, UR8, R4 ;  /* 0x0000000812047c25 */ /* 0x000fca000f8e0004 */
[----:B------:R-:W-:Y:S02]  /*1080*/  IADD3 R5, R5, R11, RZ ;  /* 0x0000000b05057210 */ /* 0x000fe40007ffe0ff */
[----:B------:R-:W-:-:S04]  /*1090*/  LEA R10, P1, R4, UR4, 0x2 ;  /* 0x00000004040a7c11 */ /* 0x000fc8000f8210ff */
[----:B------:R-:W-:-:S05]  /*10a0*/  LEA.HI.X R11, R4, UR5, R5, 0x2, P1 ;  /* 0x00000005040b7c11 */ /* 0x000fca00088f1405 */
[----:B------:R3:W-:Y:S04]  /*10b0*/  STG.E desc[UR6][R10.64], R3 ;  /* 0x000000030a007986 */ /* 0x0007e8000c101906 */
.L_x_5931:
[----:B--2---:R-:W-:Y:S05]  /*10c0*/  BSYNC B0 ;  /* 0x0000000000007941 */ /* 0x004fea0003800000 */
.L_x_5930:
[----:B------:R-:W-:Y:S01]  /*10d0*/  USHF.R.S32.HI UR4, URZ, 0x1f, UR12 ;  /* 0x0000001f3f047899 */ /* 0x000fe2000801140c */
[----:B---3--:R-:W-:Y:S01]  /*10e0*/  SHF.R.S32.HI R10, RZ, 0x1f, R14 ;  /* 0x0000001fff0a7819 */ /* 0x008fe2000001140e */
[----:B------:R-:W-:Y:S01]  /*10f0*/  ULDC.64 UR10, c[0x0][0x2e8] ;  /* 0x0000ba00000a7ab9 */ /* 0x000fe20000000a00 */
[----:B------:R-:W-:-:S04]  /*1100*/  IADD3 R4, P0, R13, R14, RZ ;  /* 0x0000000e0d047210 */ /* 0x000fc80007f1e0ff */
[----:B------:R-:W-:Y:S01]  /*1110*/  LEA.HI.X.SX32 R5, R13, R10, 0x1, P0 ;  /* 0x0000000a0d057211 */ /* 0x000fe200000f0eff */
[C---:B0-----:R-:W-:Y:S01]  /*1120*/  IMAD R10, R8.reuse, UR4, RZ ;  /* 0x00000004080a7c24 */ /* 0x041fe2000f8e02ff */
[----:B------:R-:W-:Y:S01]  /*1130*/  ISETP.NE.U32.AND P0, PT, RZ, UR10, PT ;  /* 0x0000000aff007c0c */ /* 0x000fe2000bf05070 */
[----:B------:R-:W-:Y:S01]  /*1140*/  ULDC.64 UR4, c[0x0][0x2b8] ;  /* 0x0000ae0000047ab9 */ /* 0x000fe20000000a00 */
[----:B------:R-:W-:Y:S02]  /*1150*/  IMAD.WIDE.U32 R4, R8, UR12, R4 ;  /* 0x0000000c08047c25 */ /* 0x000fe4000f8e0004 */
[----:B------:R-:W-:Y:S02]  /*1160*/  ISETP.NE.AND.EX P0, PT, RZ, UR11, PT, P0 ;  /* 0x0000000bff007c0c */ /* 0x000fe4000bf05300 */
[----:B------:R-:W-:Y:S02]  /*1170*/  IMAD R9, R9, UR12, R10 ;  /* 0x0000000c09097c24 */ /* 0x000fe4000f8e020a */
[----:B------:R-:W-:Y:S01]  /*1180*/  ISETP.NE.OR P0, PT, R0, RZ, !P0 ;  /* 0x000000ff0000720c */ /* 0x000fe20004705670 */
[----:B-1----:R-:W-:-:S02]  /*1190*/  IMAD R8, R6, UR9, RZ ;  /* 0x0000000906087c24 */ /* 0x002fc4000f8e02ff */
[----:B------:R-:W-:Y:S02]  /*11a0*/  IADD3 R5, R5, R9, RZ ;  /* 0x0000000905057210 */ /* 0x000fe40007ffe0ff */
[----:B------:R-:W-:Y:S02]  /*11b0*/  IMAD R3, R7, UR8, R8 ;  /* 0x0000000807037c24 */ /* 0x000fe4000f8e0208 */
[----:B------:R-:W-:-:S05]  /*11c0*/  IMAD.WIDE.U32 R6, R6, UR8, R4 ;  /* 0x0000000806067c25 */ /* 0x000fca000f8e0004 */
[----:B------:R-:W-:Y:S02]  /*11d0*/  IADD3 R3, R7, R3, RZ ;  /* 0x0000000307037210 */ /* 0x000fe40007ffe0ff */
[----:B------:R-:W-:-:S04]  /*11e0*/  LEA R4, P1, R6, UR4, 0x2 ;  /* 0x0000000406047c11 */ /* 0x000fc8000f8210ff */
[----:B------:R-:W-:-:S05]  /*11f0*/  LEA.HI.X R5, R6, UR5, R3, 0x2, P1 ;  /* 0x0000000506057c11 */ /* 0x000fca00088f1403 */
[----:B------:R0:W-:Y:S04]  /*1200*/  STG.E.128 desc[UR6][R4.64], RZ ;  /* 0x000000ff04007986 */ /* 0x0001e8000c101d06 */
[----:B------:R0:W-:Y:S04]  /*1210*/  STG.E.128 desc[UR6][R4.64+0x1000], RZ ;  /* 0x001000ff04007986 */ /* 0x0001e8000c101d06 */
[----:B------:R0:W-:Y:S04]  /*1220*/  STG.E.128 desc[UR6][R4.64+0x2000], RZ ;  /* 0x002000ff04007986 */ /* 0x0001e8000c101d06 */
[----:B------:R0:W-:Y:S04]  /*1230*/  STG.E.128 desc[UR6][R4.64+0x3000], RZ ;  /* 0x003000ff04007986 */ /* 0x0001e8000c101d06 */
[----:B------:R0:W-:Y:S04]  /*1240*/  STG.E.128 desc[UR6][R4.64+0x4000], RZ ;  /* 0x004000ff04007986 */ /* 0x0001e8000c101d06 */
[----:B------:R0:W-:Y:S01]  /*1250*/  STG.E.128 desc[UR6][R4.64+0x5000], RZ ;  /* 0x005000ff04007986 */ /* 0x0001e2000c101d06 */
[----:B------:R-:W-:Y:S05]  /*1260*/  @P0 EXIT ;  /* 0x000000000000094d */ /* 0x000fea0003800000 */
[----:B------:R-:W1:Y:S08]  /*1270*/  LDC R3, c[0x0][0x2e0] ;  /* 0x0000b800ff037b82 */ /* 0x000e700000000800 */
[----:B------:R-:W2:Y:S08]  /*1280*/  LDC R7, c[0x0][0x220] ;  /* 0x00008800ff077b82 */ /* 0x000eb00000000800 */
[----:B0-----:R-:W0:Y:S01]  /*1290*/  LDC.64 R4, c[0x0][0x2e8] ;  /* 0x0000ba00ff047b82 */ /* 0x001e220000000a00 */
[----:B-1----:R-:W-:-:S04]  /*12a0*/  IMAD R2, R2, R3, UR8 ;  /* 0x0000000802027e24 */ /* 0x002fc8000f8e0203 */
[----:B--2---:R-:W-:-:S04]  /*12b0*/  IMAD R3, R2, R7, UR12 ;  /* 0x0000000c02037e24 */ /* 0x004fc8000f8e0207 */
[----:B0-----:R-:W-:-:S05]  /*12c0*/  IMAD.WIDE R2, R3, 0x4, R4 ;  /* 0x0000000403027825 */ /* 0x001fca00078e0204 */
[----:B------:R-:W-:Y:S01]  /*12d0*/  STG.E desc[UR6][R2.64], RZ ;  /* 0x000000ff02007986 */ /* 0x000fe2000c101906 */
[----:B------:R-:W-:Y:S05]  /*12e0*/  EXIT ;  /* 0x000000000000794d */ /* 0x000fea0003800000 */
.L_x_5932:
        /* <DEDUP_REMOVED lines=9> */
.L_x_6597:


//--------------------- .text._ZN7cutlass13device_kernelIN5flash11enable_sm90INS1_16FlashAttnBwdSm90INS1_25CollectiveMainloopBwdSm90ILi2ELi2ELi2EN4cute5tupleIJNS5_1CILi1EEES8_S8_EEENS6_IJNS7_ILi64EEENS7_ILi128EEENS7_ILi96EEEEEENS_6half_tEfNS_4arch4Sm90ELb1ELb0ELb0ELb1ELb0ELb1ELb0ELb0ELi2ELi1ELi2ELi1ELb1EEENS1_21CollectiveEpilogueBwdISD_SE_SG_Li256ELb1ELb0ELi1EEENS1_25SingleTileBwdLPTSchedulerILb1ELi128ELb0EEEEEEEEEvNT_6ParamsE --------------------------
	.section	.text._ZN7cutlass13device_kernelIN5flash11enable_sm90INS1_16FlashAttnBwdSm90INS1_25CollectiveMainloopBwdSm90ILi2ELi2ELi2EN4cute5tupleIJNS5_1CILi1EEES8_S8_EEENS6_IJNS7_ILi64EEENS7_ILi128EEENS7_ILi96EEEEEENS_6half_tEfNS_4arch4Sm90ELb1ELb0ELb0ELb1ELb0ELb1ELb0ELb0ELi2ELi1ELi2ELi1ELb1EEENS1_21CollectiveEpilogueBwdISD_SE_SG_Li256ELb1ELb0ELi1EEENS1_25SingleTileBwdLPTSchedulerILb1ELi128ELb0EEEEEEEEEvNT_6ParamsE,"ax",@progbits
	.align	128
.text._ZN7cutlass13device_kernelIN5flash11enable_sm90INS1_16FlashAttnBwdSm90INS1_25CollectiveMainloopBwdSm90ILi2ELi2ELi2EN4cute5tupleIJNS5_1CILi1EEES8_S8_EEENS6_IJNS7_ILi64EEENS7_ILi128EEENS7_ILi96EEEEEENS_6half_tEfNS_4arch4Sm90ELb1ELb0ELb0ELb1ELb0ELb1ELb0ELb0ELi2ELi1ELi2ELi1ELb1EEENS1_21CollectiveEpilogueBwdISD_SE_SG_Li256ELb1ELb0ELi1EEENS1_25SingleTileBwdLPTSchedulerILb1ELi128ELb0EEEEEEEEEvNT_6ParamsE:
        .type           _ZN7cutlass13device_kernelIN5flash11enable_sm90INS1_16FlashAttnBwdSm90INS1_25CollectiveMainloopBwdSm90ILi2ELi2ELi2EN4cute5tupleIJNS5_1CILi1EEES8_S8_EEENS6_IJNS7_ILi64EEENS7_ILi128EEENS7_ILi96EEEEEENS_6half_tEfNS_4arch4Sm90ELb1ELb0ELb0ELb1ELb0ELb1ELb0ELb0ELi2ELi1ELi2ELi1ELb1EEENS1_21CollectiveEpilogueBwdISD_SE_SG_Li256ELb1ELb0ELi1EEENS1_25SingleTileBwdLPTSchedulerILb1ELi128ELb0EEEEEEEEEvNT_6ParamsE,@function
        .size           _ZN7cutlass13device_kernelIN5flash11enable_sm90INS1_16FlashAttnBwdSm90INS1_25CollectiveMainloopBwdSm90ILi2ELi2ELi2EN4cute5tupleIJNS5_1CILi1EEES8_S8_EEENS6_IJNS7_ILi64EEENS7_ILi128EEENS7_ILi96EEEEEENS_6half_tEfNS_4arch4Sm90ELb1ELb0ELb0ELb1ELb0ELb1ELb0ELb0ELi2ELi1ELi2ELi1ELb1EEENS1_21CollectiveEpilogueBwdISD_SE_SG_Li256ELb1ELb0ELi1EEENS1_25SingleTileBwdLPTSchedulerILb1ELi128ELb0EEEEEEEEEvNT_6ParamsE,(.L_x_6598 - _ZN7cutlass13device_kernelIN5flash11enable_sm90INS1_16FlashAttnBwdSm90INS1_25CollectiveMainloopBwdSm90ILi2ELi2ELi2EN4cute5tupleIJNS5_1CILi1EEES8_S8_EEENS6_IJNS7_ILi64EEENS7_ILi128EEENS7_ILi96EEEEEENS_6half_tEfNS_4arch4Sm90ELb1ELb0ELb0ELb1ELb0ELb1ELb0ELb0ELi2ELi1ELi2ELi1ELb1EEENS1_21CollectiveEpilogueBwdISD_SE_SG_Li256ELb1ELb0ELi1EEENS1_25SingleTileBwdLPTSchedulerILb1ELi128ELb0EEEEEEEEEvNT_6ParamsE)
        .other          _ZN7cutlass13device_kernelIN5flash11enable_sm90INS1_16FlashAttnBwdSm90INS1_25CollectiveMainloopBwdSm90ILi2ELi2ELi2EN4cute5tupleIJNS5_1CILi1EEES8_S8_EEENS6_IJNS7_ILi64EEENS7_ILi128EEENS7_ILi96EEEEEENS_6half_tEfNS_4arch4Sm90ELb1ELb0ELb0ELb1ELb0ELb1ELb0ELb0ELi2ELi1ELi2ELi1ELb1EEENS1_21CollectiveEpilogueBwdISD_SE_SG_Li256ELb1ELb0ELi1EEENS1_25SingleTileBwdLPTSchedulerILb1ELi128ELb0EEEEEEEEEvNT_6ParamsE,@"STO_CUDA_ENTRY STV_DEFAULT"
_ZN7cutlass13device_kernelIN5flash11enable_sm90INS1_16FlashAttnBwdSm90INS1_25CollectiveMainloopBwdSm90ILi2ELi2ELi2EN4cute5tupleIJNS5_1CILi1EEES8_S8_EEENS6_IJNS7_ILi64EEENS7_ILi128EEENS7_ILi96EEEEEENS_6half_tEfNS_4arch4Sm90ELb1ELb0ELb0ELb1ELb0ELb1ELb0ELb0ELi2ELi1ELi2ELi1ELb1EEENS1_21CollectiveEpilogueBwdISD_SE_SG_Li256ELb1ELb0ELi1EEENS1_25SingleTileBwdLPTSchedulerILb1ELi128ELb0EEEEEEEEEvNT_6ParamsE:
        /* <DEDUP_REMOVED lines=24> */
.L_x_5934:
[----:B------:R-:W-:Y:S05]  /*0180*/  BSYNC B0 ;  /* 0x0000000000007941 */ /* 0x000fea0003800000 */
.L_x_5933:
        /* <DEDUP_REMOVED lines=37> */
.L_x_5935:
        /* <DEDUP_REMOVED lines=22> */
.L_x_5936:
[----:B------:R-:W-:Y:S01]  /*0540*/  PLOP3.LUT P0, PT, PT, PT, UP0, 0x80, 0x0 ;  /* 0x000000000000781c */ /* 0x000fe20003f0f008 */
[----:B------:R-:W-:Y:S01]  /*0550*/  NOP ;  /* 0x0000000000007918 */ /* 0x000fe20000000000 */
[----:B------:R-:W-:Y:S01]  /*0560*/  ULDC.64 UR46, c[0x0][0x208] ;  /* 0x00008200002e7ab9 */ /* 0x000fe20000000a00 */
[----:B------:R-:W-:Y:S01]  /*0570*/  BSSY B6, `(.L_x_5937) ;  /* 0x0000a4f000067945 */ /* 0x000fe20003800000 */
[----:B-12-4-:R-:W-:Y:S09]  /*0580*/  BAR.SYNC.DEFER_BLOCKING 0x0 ;  /* 0x0000000000007b1d */ /* 0x016ff20000010000 */
[----:B------:R-:W-:Y:S05]  /*0590*/  @!P0 BRA `(.L_x_5938) ;  /* 0x00000060003c8947 */ /* 0x000fea0003800000 */
.L_x_5939:
        /* <DEDUP_REMOVED lines=32> */
.L_x_5940:
[----:B------:R-:W-:Y:S01]  /*07a0*/  ULDC UR7, c[0x0][0x8c4] ;  /* 0x0002310000077ab9 */ /* 0x000fe20000000800 */
[----:B------:R-:W-:Y:S01]  /*07b0*/  UMOV UR36, UR10 ;  /* 0x0000000a00247c82 */ /* 0x000fe20008000000 */
[----:B------:R-:W-:-:S11]  /*07c0*/  UISETP.NE.AND UP0, UPT, UR7, 0x1, UPT ;  /* 0x000000010700788c */ /* 0x000fd6000bf05270 */
[----:B------:R-:W-:Y:S02]  /*07d0*/  @UP0 ULDC.64 UR8, c[0x0][0x8c8] ;  /* 0x0002320000080ab9 */ /* 0x000fe40000000a00 */
[----:B------:R-:W-:-:S04]  /*07e0*/  UIMAD.WIDE.U32 UR4, UR10, UR8, URZ ;  /* 0x000000080a0472a5 */ /* 0x000fc8000f8e003f */
[----:B------:R-:W-:-:S04]  /*07f0*/  @UP0 USHF.R.U32.HI UR36, URZ, UR9, UR5 ;  /* 0x000000093f240299 */ /* 0x000fc80008011605 */
[----:B------:R-:W-:-:S12]  /*0800*/  UIMAD UR4, UR36, UR7, URZ ;  /* 0x00000007240472a4 */ /* 0x000fd8000f8e023f */
.L_x_5941:
        /* <DEDUP_REMOVED lines=23> */
.L_x_5942:
        /* <DEDUP_REMOVED lines=14> */
.L_x_5944:
[----:B------:R-:W-:-:S05]  /*0a60*/  ULDC UR4, c[0x0][0x8ec] ;  /* 0x00023b0000047ab9 */ /* 0x000fca0000000800 */
.L_x_5943:
        /* <DEDUP_REMOVED lines=23> */
.L_x_5946:
        /* <DEDUP_REMOVED lines=14> */
.L_x_5947:
        /* <DEDUP_REMOVED lines=11> */
.L_x_5948:
        /* <DEDUP_REMOVED lines=13> */
.L_x_5949:
        /* <DEDUP_REMOVED lines=84> */
.L_x_5952:
        /* <DEDUP_REMOVED lines=15> */
.L_x_5951:
        /* <DEDUP_REMOVED lines=22> */
.L_x_5954:
        /* <DEDUP_REMOVED lines=15> */
.L_x_5953:
[----:B------:R-:W-:Y:S01]  /*16c0*/  SHF.R.S32.HI R23, RZ, 0x1f, R22 ;  /* 0x0000001fff177819 */ /* 0x000fe20000011416 */
[----:B------:R-:W-:-:S03]  /*16d0*/  UMOV UR4, 0xffffffff ;  /* 0xffffffff00047882 */ /* 0x000fc60000000000 */
[----:B------:R-:W-:-:S04]  /*16e0*/  LEA.HI R0, R23, R22, RZ, 0x7 ;  /* 0x0000001617007211 */ /* 0x000fc800078f38ff */
[----:B------:R-:W-:Y:S01]  /*16f0*/  SHF.R.S32.HI R19, RZ, 0x7, R0 ;  /* 0x00000007ff137819 */ /* 0x000fe20000011400 */
[----:B------:R-:W-:Y:S06]  /*1700*/  BRA.DIV UR4, `(.L_x_5955) ;  /* 0x0000009204dc7947 */ /* 0x000fec000b800000 */
[----:B------:R1:W2:Y:S02]  /*1710*/  SHFL.IDX PT, R14, R19, RZ, 0x1f ;  /* 0x00001fff130e7589 */ /* 0x0002a400000e0000 */
.L_x_6052:
        /* <DEDUP_REMOVED lines=15> */
.L_x_5956:
        /* <DEDUP_REMOVED lines=19> */
.L_x_5958:
        /* <DEDUP_REMOVED lines=38> */
[--C-:B------:R-:W-:Y:S01]  /*1ba0*/  SHF.R.S32.HI R3, RZ, 0x2, R26.reuse ;  /* 0x00000002ff037819 */ /* 0x100fe2000001141a */
[----:B------:R-:W2:Y:S01]  /*1bb0*/  LDSM.16.M88.4 R184, [R5+0x6000] ;  /* 0x0060000005b8783b */ /* 0x000ea20000000200 */
[----:B------:R-:W-:Y:S01]  /*1bc0*/  SHF.R.S32.HI R26, RZ, 0x1f, R26 ;  /* 0x0000001fff1a7819 */ /* 0x000fe2000001141a */
[----:B------:R-:W-:Y:S01]  /*1bd0*/  IMAD.U32 R6, RZ, RZ, UR44 ;  /* 0x0000002cff067e24 */ /* 0x000fe2000f8e00ff */
[----:B------:R-:W-:Y:S01]  /*1be0*/  SHF.R.S32.HI R25, RZ, 0x5, R25 ;  /* 0x00000005ff197819 */ /* 0x000fe20000011419 */
[----:B------:R-:W3:Y:S01]  /*1bf0*/  LDSM.16.M88.4 R188, [R5+0x8000] ;  /* 0x0080000005bc783b */ /* 0x000ee20000000200 */
[----:B------:R-:W-:-:S02]  /*1c00*/  LEA.HI R22, R23, R22, RZ, 0x3 ;  /* 0x0000001617167211 */ /* 0x000fc400078f18ff */
[----:B------:R-:W-:Y:S02]  /*1c10*/  CS2R R70, SRZ ;  /* 0x0000000000467805 */ /* 0x000fe4000001ff00 */
[----:B------:R-:W-:Y:S01]  /*1c20*/  LOP3.LUT R7, R0, 0x30, R7, 0xf8, !PT ;  /* 0x0000003000077812 */ /* 0x000fe200078ef807 */
[----:B------:R-:W-:Y:S01]  /*1c30*/  IMAD R25, R25, -0x10, R6 ;  /* 0xfffffff019197824 */ /* 0x000fe200078e0206 */
[----:B------:R-:W-:Y:S01]  /*1c40*/  LEA.HI R26, R26, R3, RZ, 0x3 ;  /* 0x000000031a1a7211 */ /* 0x000fe200078f18ff */
[----:B------:R4:W2:Y:S01]  /*1c50*/  LDSM.16.M88.4 R192, [R5+0xa000] ;  /* 0x00a0000005c0783b */ /* 0x0008a20000000200 */
[----:B------:R-:W-:Y:S02]  /*1c60*/  LOP3.LUT R7, R7, 0x8, R22, 0xf8, !PT ;  /* 0x0000000807077812 */ /* 0x000fe400078ef816 */
[----:B------:R-:W-:Y:S02]  /*1c70*/  CS2R R68, SRZ ;  /* 0x0000000000447805 */ /* 0x000fe4000001ff00 */
[----:B------:R-:W-:-:S02]  /*1c80*/  LOP3.LUT R26, R26, 0xfffffff8, RZ, 0xc0, !PT ;  /* 0xfffffff81a1a7812 */ /* 0x000fc400078ec0ff */
[----:B------:R-:W-:Y:S02]  /*1c90*/  CS2R R66, SRZ ;  /* 0x0000000000427805 */ /* 0x000fe4000001ff00 */
[----:B------:R-:W-:Y:S02]  /*1ca0*/  SHF.R.U32.HI R0, RZ, 0x3, R0 ;  /* 0x00000003ff007819 */ /* 0x000fe40000011600 */
[----:B------:R-:W-:Y:S02]  /*1cb0*/  CS2R R64, SRZ ;  /* 0x0000000000407805 */ /* 0x000fe4000001ff00 */
[----:B------:R-:W-:Y:S01]  /*1cc0*/  IADD3 R25, R25, R26, -R3 ;  /* 0x0000001a19197210 */ /* 0x000fe20007ffe803 */
[----:B------:R-:W-:Y:S01]  /*1cd0*/  IMAD R3, R19, 0x8, R4 ;  /* 0x0000000813037824 */ /* 0x000fe200078e0204 */
[----:B------:R-:W-:Y:S02]  /*1ce0*/  LOP3.LUT R0, R7, R0, RZ, 0x3c, !PT ;  /* 0x0000000007007212 */ /* 0x000fe400078e3cff */
[----:B------:R-:W-:-:S02]  /*1cf0*/  CS2R R62, SRZ ;  /* 0x00000000003e7805 */ /* 0x000fc4000001ff00 */
[----:B------:R-:W-:Y:S02]  /*1d00*/  LEA.HI R6, R19, R19, RZ, 0x1 ;  /* 0x0000001313067211 */ /* 0x000fe400078f08ff */
[----:B------:R-:W-:Y:S02]  /*1d10*/  CS2R R60, SRZ ;  /* 0x00000000003c7805 */ /* 0x000fe4000001ff00 */
[----:B------:R-:W-:Y:S01]  /*1d20*/  CS2R R58, SRZ ;  /* 0x00000000003a7805 */ /* 0x000fe2000001ff00 */
[----:B------:R-:W-:Y:S01]  /*1d30*/  IMAD.U32 R3, R3, 0x200, R0 ;  /* 0x0000020003037824 */ /* 0x000fe200078e0000 */
[----:B------:R-:W-:Y:S01]  /*1d40*/  LOP3.LUT R6, R6, 0xfffffffe, RZ, 0xc0, !PT ;  /* 0xfffffffe06067812 */ /* 0x000fe200078ec0ff */
[----:B------:R-:W-:Y:S01]  /*1d50*/  IMAD.MOV.U32 R0, RZ, RZ, 0x20 ;  /* 0x00000020ff007424 */ /* 0x000fe200078e00ff */
[----:B------:R-:W-:Y:S02]  /*1d60*/  CS2R R56, SRZ ;  /* 0x0000000000387805 */ /* 0x000fe4000001ff00 */
[----:B------:R-:W-:-:S02]  /*1d70*/  CS2R R54, SRZ ;  /* 0x0000000000367805 */ /* 0x000fc4000001ff00 */
        /* <DEDUP_REMOVED lines=52> */
[----:B-1234-:R-:W-:-:S09]  /*20c0*/  ULDC UR6, c[0x0][0x744] ;  /* 0x0001d10000067ab9 */ /* 0x01efd20000000800 */
.L_x_5969:
[----:B------:R-:W-:-:S06]  /*20d0*/  UISETP.NE.AND UP0, UPT, UR12, 0x3, UPT ;  /* 0x000000030c00788c */ /* 0x000fcc000bf05270 */
[----:B------:R-:W-:-:S13]  /*20e0*/  PLOP3.LUT P0, PT, PT, PT, UP0, 0x80, 0x0 ;  /* 0x000000000000781c */ /* 0x000fda0003f0f008 */
[----:B-1----:R-:W-:Y:S05]  /*20f0*/  @!P0 BRA `(.L_x_5959) ;  /* 0x0000000000048947 */ /* 0x002fea0003800000 */
[----:B------:R-:W-:Y:S01]  /*2100*/  BPT.TRAP 0x1 ;  /* 0x000000040000795c */ /* 0x000fe20000300000 */
.L_x_5959:
[----:B------:R-:W-:Y:S01]  /*2110*/  R2UR UR7, R2 ;  /* 0x00000000020772ca */ /* 0x000fe200000e0000 */
[----:B------:R-:W-:-:S05]  /*2120*/  IMAD.U32 R6, RZ, RZ, UR4 ;  /* 0x00000004ff067e24 */ /* 0x000fca000f8e00ff */
[----:B------:R-:W-:-:S07]  /*2130*/  SHF.L.U32 R6, R6, 0x1f, RZ ;  /* 0x0000001f06067819 */ /* 0x000fce00000006ff */
[----:B------:R-:W-:-:S09]  /*2140*/  ULEA UR7, UR5, UR7, 0x3 ;  /* 0x0000000705077291 */ /* 0x000fd2000f8e183f */
[----:B------:R1:W2:Y:S01]  /*2150*/  SYNCS.PHASECHK.TRANS64.TRYWAIT P1, [UR7+0x26810], R6 ;  /* 0x02681006ff0075a7 */ /* 0x0002a20008020147 */
[----:B------:R-:W-:Y:S05]  /*2160*/  @!P0 BRA `(.L_x_5960) ;  /* 0x0000000000048947 */ /* 0x000fea0003800000 */
[----:B------:R-:W-:Y:S01]  /*2170*/  BPT.TRAP 0x1 ;  /* 0x000000040000795c */ /* 0x000fe20000300000 */
.L_x_5960:
[----:B--2---:R-:W-:Y:S05]  /*2180*/  @P1 BRA `(.L_x_5961) ;  /* 0x0000000000081947 */ /* 0x004fea0003800000 */
[----:B------:R-:W2:Y:S02]  /*2190*/  SYNCS.PHASECHK.TRANS64.TRYWAIT P1, [UR7+0x26810], R6 ;  /* 0x02681006ff0075a7 */ /* 0x000ea40008020147 */
[----:B--2---:R-:W-:Y:S05]  /*21a0*/  @!P1 BRA `(.L_x_5962) ;  /* 0x0000008800689947 */ /* 0x004fea0003800000 */
.L_x_5961:
[----:B------:R-:W-:Y:S01]  /*21b0*/  R2UR UR8, R2 ;  /* 0x00000000020872ca */ /* 0x000fe200000e0000 */
[----:B--2---:R-:W-:Y:S01]  /*21c0*/  IMAD R5, R17, 0x800, R2 ;  /* 0x0000080011057824 */ /* 0x004fe200078e0202 */
[----:B------:R-:W-:Y:S01]  /*21d0*/  WARPGROUP.ARRIVE ;  /* 0x00000000000079c5 */ /* 0x000fe20000000000 */
[----:B------:R-:W-:-:S03]  /*21e0*/  UMOV UR11, 0x80000020 ;  /* 0x80000020000b7882 */ /* 0x000fc60000000000 */
        /* <DEDUP_REMOVED lines=62> */
.L_x_5963:
[----:B------:R1:W1:Y:S01]  /*25d0*/  SYNCS.PHASECHK.TRANS64.TRYWAIT P1, [UR7+0x26830], R6 ;  /* 0x02683006ff0075a7 */ /* 0x0002620008020147 */
[----:B------:R-:W-:Y:S05]  /*25e0*/  @!P0 BRA `(.L_x_5964) ;  /* 0x0000000000048947 */ /* 0x000fea0003800000 */
[----:B------:R-:W-:Y:S01]  /*25f0*/  BPT.TRAP 0x1 ;  /* 0x000000040000795c */ /* 0x000fe20000300000 */
.L_x_5964:
[----:B-1----:R-:W-:Y:S05]  /*2600*/  @P1 BRA `(.L_x_5965) ;  /* 0x0000000000081947 */ /* 0x002fea0003800000 */
[----:B------:R-:W1:Y:S02]  /*2610*/  SYNCS.PHASECHK.TRANS64.TRYWAIT P1, [UR7+0x26830], R6 ;  /* 0x02683006ff0075a7 */ /* 0x000e640008020147 */
[----:B-1----:R-:W-:Y:S05]  /*2620*/  @!P1 BRA `(.L_x_5966) ;  /* 0x0000008400609947 */ /* 0x002fea0003800000 */
.L_x_5965:
[----:B------:R-:W-:Y:S01]  /*2630*/  R2UR UR8, R2 ;  /* 0x00000000020872ca */ /* 0x000fe200000e0000 */
[----:B------:R-:W-:Y:S01]  /*2640*/  WARPGROUP.ARRIVE ;  /* 0x00000000000079c5 */ /* 0x000fe20000000000 */
[----:B------:R-:W-:Y:S01]  /*2650*/  UMOV UR11, 0x80000020 ;  /* 0x80000020000b7882 */ /* 0x000fe20000000000 */
[----:B------:R-:W-:-:S10]  /*2660*/  ISETP.GT.AND P1, PT, R4, RZ, PT ;  /* 0x000000ff0400720c */ /* 0x000fd40003f24270 */
[----:B------:R-:W-:-:S04]  /*2670*/  UIADD3 UR8, UR8, 0x18000, URZ ;  /* 0x0001800008087890 */ /* 0x000fc8000fffe03f */
[----:B------:R-:W-:-:S04]  /*2680*/  USHF.R.U32.HI UR8, URZ, 0x4, UR8 ;  /* 0x000000043f087899 */ /* 0x000fc80008011608 */
[----:B------:R-:W-:-:S04]  /*2690*/  ULOP3.LUT UR8, UR8, 0x3fff, URZ, 0xc0, !UPT ;  /* 0x00003fff08087892 */ /* 0x000fc8000f8ec03f */
[----:B------:R-:W-:Y:S02]  /*26a0*/  ULOP3.LUT UR9, UR8, 0x10000, URZ, 0xfc, !UPT ;  /* 0x0001000008097892 */ /* 0x000fe4000f8efc3f */
[----:B------:R-:W-:Y:S02]  /*26b0*/  ULOP3.LUT UR8, UR8, 0x1000000, URZ, 0xfc, !UPT ;  /* 0x0100000008087892 */ /* 0x000fe4000f8efc3f */
[----:B------:R-:W-:Y:S02]  /*26c0*/  UIMAD UR9, UR5, 0x300, UR9 ;  /* 0x00000300050978a4 */ /* 0x000fe4000f8e0209 */
[----:B------:R-:W-:-:S05]  /*26d0*/  UIMAD UR8, UR5, 0x300, UR8 ;  /* 0x00000300050878a4 */ /* 0x000fca000f8e0208 */
[----:B------:R-:W-:-:S04]  /*26e0*/  UMOV UR10, UR9 ;  /* 0x00000009000a7c82 */ /* 0x000fc80008000000 */
        /* <DEDUP_REMOVED lines=102> */
[----:B------:R-:W-:Y:S01]  /*2d50*/  FSEL R155, R162, -INF , !P1 ;  /* 0xff800000a29b7808 */ /* 0x000fe20004800000 */
[----:B------:R-:W5:Y:S01]  /*2d60*/  MUFU.EX2 R168, R168 ;  /* 0x000000a800a87308 */ /* 0x000f620000000800 */
[----:B------:R-:W-:Y:S01]  /*2d70*/  FSEL R154, R163, -INF , !P2 ;  /* 0xff800000a39a7808 */ /* 0x000fe20005000000 */
[----:B------:R-:W-:Y:S01]  /*2d80*/  FFMA.FTZ R212, R181, UR6, -R212 ;  /* 0x00000006b5d47c23 */ /* 0x000fe200080108d4 */
[----:B----4-:R-:W-:Y:S01]  /*2d90*/  FSEL R157, R166, -INF , !P3 ;  /* 0xff800000a69d7808 */ /* 0x010fe20005800000 */
[----:B------:R-:W-:Y:S01]  /*2da0*/  FFMA.FTZ R169, R155, UR6, -R208 ;  /* 0x000000069ba97c23 */ /* 0x000fe200080108d0 */
[----:B------:R-:W-:Y:S01]  /*2db0*/  ISETP.GT.AND P2, PT, R177, 0x19, PT ;  /* 0x00000019b100780c */ /* 0x000fe20003f44270 */
[----:B------:R-:W-:Y:S01]  /*2dc0*/  FFMA.FTZ R163, R154, UR6, -R209 ;  /* 0x000000069aa37c23 */ /* 0x000fe200080108d1 */
[----:B------:R-:W-:Y:S01]  /*2dd0*/  FSEL R180, R171, -INF , !P5 ;  /* 0xff800000abb47808 */ /* 0x000fe20006800000 */
[----:B------:R-:W-:Y:S01]  /*2de0*/  FFMA.FTZ R176, R157, UR6, -R20 ;  /* 0x000000069db07c23 */ /* 0x000fe20008010814 */
[----:B------:R-:W-:Y:S01]  /*2df0*/  FSEL R20, R167, -INF , !P2 ;  /* 0xff800000a7147808 */ /* 0x000fe20005000000 */
[----:B------:R-:W-:Y:S01]  /*2e00*/  MUFU.EX2 R162, R215 ;  /* 0x000000d700a27308 */ /* 0x000fe20000000800 */
[C---:B------:R-:W-:Y:S01]  /*2e10*/  ISETP.GT.AND P1, PT, R177.reuse, 0x28, PT ;  /* 0x00000028b100780c */ /* 0x040fe20003f24270 */
[----:B------:R-:W-:Y:S01]  /*2e20*/  FFMA.FTZ R180, R180, UR6, -R213 ;  /* 0x00000006b4b47c23 */ /* 0x000fe200080108d5 */
[----:B------:R-:W-:-:S02]  /*2e30*/  ISETP.GT.AND P4, PT, R177, 0x29, PT ;  /* 0x00000029b100780c */ /* 0x000fc40003f84270 */
[C---:B------:R-:W-:Y:S02]  /*2e40*/  ISETP.GT.AND P3, PT, R177.reuse, 0x30, PT ;  /* 0x00000030b100780c */ /* 0x040fe40003f64270 */
[C---:B------:R-:W-:Y:S01]  /*2e50*/  ISETP.GT.AND P2, PT, R177.reuse, 0x31, PT ;  /* 0x00000031b100780c */ /* 0x040fe20003f44270 */
[----:B------:R-:W4:Y:S01]  /*2e60*/  MUFU.EX2 R165, R165 ;  /* 0x000000a500a57308 */ /* 0x000f220000000800 */
[C---:B------:R-:W-:Y:S02]  /*2e70*/  ISETP.GT.AND P6, PT, R177.reuse, 0x38, PT ;  /* 0x00000038b100780c */ /* 0x040fe40003fc4270 */
[----:B------:R-:W-:Y:S01]  /*2e80*/  ISETP.GT.AND P5, PT, R177, 0x39, PT ;  /* 0x00000039b100780c */ /* 0x000fe20003fa4270 */
[----:B------:R-:W-:Y:S01]  /*2e90*/  FFMA.FTZ R177, R20, UR6, -R21 ;  /* 0x0000000614b17c23 */ /* 0x000fe20008010815 */
[----:B------:R-:W-:Y:S01]  /*2ea0*/  FSEL R208, R175, -INF , !P4 ;  /* 0xff800000afd07808 */ /* 0x000fe20006000000 */
[----:B------:R-:W-:Y:S02]  /*2eb0*/  WARPGROUP.DEPBAR.LE gsb0, 0x0 ;  /* 0x00008000000079c5 */ /* 0x000fe40000010000 */
[----:B------:R-:W-:Y:S01]  /*2ec0*/  WARPGROUP.ARRIVE ;  /* 0x00000000000079c5 */ /* 0x000fe20000000000 */
[----:B------:R-:W-:Y:S01]  /*2ed0*/  FSEL R175, R178, -INF , !P3 ;  /* 0xff800000b2af7808 */ /* 0x000fe20005800000 */
[----:B------:R-:W-:Y:S01]  /*2ee0*/  FFMA.FTZ R208, R208, UR6, -R23 ;  /* 0x00000006d0d07c23 */ /* 0x000fe20008010817 */
[----:B------:R-:W-:Y:S01]  /*2ef0*/  FSEL R178, R179, -INF , !P2 ;  /* 0xff800000b3b27808 */ /* 0x000fe20005000000 */
[----:B------:R-:W4:Y:S01]  /*2f00*/  MUFU.EX2 R15, R15 ;  /* 0x0000000f000f7308 */ /* 0x000f220000000800 */
[----:B------:R-:W-:Y:S01]  /*2f10*/  FSEL R179, R182, -INF , !P6 ;  /* 0xff800000b6b37808 */ /* 0x000fe20007000000 */
[----:B------:R-:W-:Y:S01]  /*2f20*/  HGMMA.64x64x16.F32 R120, R192, gdesc[UR8], R120, gsb0 ;  /* 0x00e00008c0787df0 */ /* 0x000fe20008000878 */
[----:B------:R-:W-:Y:S01]  /*2f30*/  UIADD3 UR10, UR9, 0x202, URZ ;  /* 0x00000202090a7890 */ /* 0x000fe2000fffe03f */
[----:B------:R-:W-:Y:S01]  /*2f40*/  FSEL R181, R174, -INF , !P1 ;  /* 0xff800000aeb57808 */ /* 0x000fe20004800000 */
[----:B------:R-:W-:Y:S01]  /*2f50*/  UMOV UR11, 0x80000020 ;  /* 0x80000020000b7882 */ /* 0x000fe20000000000 */
[----:B------:R-:W-:Y:S01]  /*2f60*/  FFMA.FTZ R218, R179, UR6, -R218 ;  /* 0x00000006b3da7c23 */ /* 0x000fe200080108da */
[----:B------:R-:W-:Y:S01]  /*2f70*/  FSEL R182, R183, -INF , !P5 ;  /* 0xff800000b7b67808 */ /* 0x000fe20006800000 */
[----:B------:R-:W-:Y:S01]  /*2f80*/  FFMA.FTZ R210, R175, UR6, -R210 ;  /* 0x00000006afd27c23 */ /* 0x000fe200080108d2 */
[----:B------:R-:W-:Y:S01]  /*2f90*/  FFMA.FTZ R22, R181, UR6, -R22 ;  /* 0x00000006b5167c23 */ /* 0x000fe20008010816 */
[----:B------:R-:W-:Y:S01]  /*2fa0*/  FFMA.FTZ R211, R178, UR6, -R211 ;  /* 0x00000006b2d37c23 */ /* 0x000fe200080108d3 */
[----:B------:R-:W-:Y:S01]  /*2fb0*/  MUFU.EX2 R169, R169 ;  /* 0x000000a900a97308 */ /* 0x000fe20000000800 */
[----:B------:R-:W-:Y:S01]  /*2fc0*/  FFMA.FTZ R219, R182, UR6, -R219 ;  /* 0x00000006b6db7c23 */ /* 0x000fe200080108db */
[----:B------:R-:W-:-:S06]  /*2fd0*/  R2UR UR9, R16 ;  /* 0x00000000100972ca */ /* 0x000fcc00000e0000 */
[----:B------:R-:W4:Y:S07]  /*2fe0*/  MUFU.EX2 R22, R22 ;  /* 0x0000001600167308 */ /* 0x000f2e0000000800 */
[----:B------:R-:W-:Y:S01]  /*2ff0*/  USHF.R.U32.HI UR9, URZ, 0x4, UR9 ;  /* 0x000000043f097899 */ /* 0x000fe20008011609 */
[----:B------:R-:W-:Y:S03]  /*3000*/  MUFU.EX2 R163, R163 ;  /* 0x000000a300a37308 */ /* 0x000fe60000000800 */
[----:B------:R-:W-:-:S04]  /*3010*/  ULOP3.LUT UR9, UR9, 0x3fff, URZ, 0xc0, !UPT ;  /* 0x00003fff09097892 */ /* 0x000fc8000f8ec03f */
[----:B------:R-:W-:Y:S01]  /*3020*/  ULOP3.LUT UR9, UR9, 0x10000, URZ, 0xfc, !UPT ;  /* 0x0001000009097892 */ /* 0x000fe2000f8efc3f */
[----:B------:R-:W-:Y:S03]  /*3030*/  MUFU.EX2 R176, R176 ;  /* 0x000000b000b07308 */ /* 0x000fe60000000800 */
[----:B------:R-:W-:-:S03]  /*3040*/  ULEA UR15, UR5, UR9, 0xa ;  /* 0x00000009050f7291 */ /* 0x000fc6000f8e503f */
[----:B------:R-:W-:Y:S02]  /*3050*/  UMOV UR9, 0x40000040 ;  /* 0x4000004000097882 */ /* 0x000fe40000000000 */
        /* <DEDUP_REMOVED lines=17> */
[----:B------:R-:W5:Y:S04]  /*3170*/  LDS.64 R172, [R220+0x1e240] ;  /* 0x01e24000dcac7984 */ /* 0x000f680000000a00 */
[----:B------:R-:W4:Y:S04]  /*3180*/  LDS.64 R156, [R220+0x1e260] ;  /* 0x01e26000dc9c7984 */ /* 0x000f280000000a00 */
[----:B------:R-:W4:Y:S04]  /*3190*/  LDS.64 R166, [R220+0x1e280] ;  /* 0x01e28000dca67984 */ /* 0x000f280000000a00 */
[----:B------:R-:W4:Y:S04]  /*31a0*/  LDS.64 R20, [R220+0x1e2a0] ;  /* 0x01e2a000dc147984 */ /* 0x000f280000000a00 */
[----:B------:R-:W4:Y:S04]  /*31b0*/  LDS.64 R170, [R220+0x1e2c0] ;  /* 0x01e2c000dcaa7984 */ /* 0x000f280000000a00 */
        /* <DEDUP_REMOVED lines=12> */
[--C-:B-----5:R-:W-:Y:S01]  /*3280*/  FADD.FTZ R129, R129, -R173.reuse ;  /* 0x800000ad81817221 */ /* 0x120fe20000010000 */
[----:B------:R-:W-:Y:S01]  /*3290*/  FADD.FTZ R126, R131, -R173 ;  /* 0x800000ad837e7221 */ /* 0x000fe20000010000 */
[----:B----4-:R-:W-:Y:S01]  /*32a0*/  FADD.FTZ R131, R134, -R156 ;  /* 0x8000009c86837221 */ /* 0x010fe20000010000 */
        /* <DEDUP_REMOVED lines=274> */
.L_x_5967:
        /* <DEDUP_REMOVED lines=45> */
.L_x_5968:
        /* <DEDUP_REMOVED lines=62> */
.L_x_5950:
        /* <DEDUP_REMOVED lines=149> */
.L_x_5971:
        /* <DEDUP_REMOVED lines=57> */
.L_x_5973:
[----:B------:R-:W-:Y:S05]  /*5760*/  BSYNC B0 ;  /* 0x0000000000007941 */ /* 0x000fea0003800000 */
.L_x_5972:
        /* <DEDUP_REMOVED lines=22> */
.L_x_5975:
[----:B------:R-:W-:Y:S05]  /*58d0*/  BSYNC B0 ;  /* 0x0000000000007941 */ /* 0x000fea0003800000 */
.L_x_5974:
        /* <DEDUP_REMOVED lines=34> */
.L_x_5977:
[----:B------:R-:W-:Y:S05]  /*5b00*/  BSYNC B0 ;  /* 0x0000000000007941 */ /* 0x000fea0003800000 */
.L_x_5976:
        /* <DEDUP_REMOVED lines=23> */
.L_x_5970:
        /* <DEDUP_REMOVED lines=12> */
[----:B-1----:R-:W2:Y:S01]  /*5d40*/  @P0 LDG.E R6, desc[UR46][R2.64] ;  /* 0x0000002e02060981 */ /* 0x002ea2000c1e1900 */
[----:B------:R-:W-:Y:S01]  /*5d50*/  PLOP3.LUT P1, PT, PT, PT, UP1, 0x80, 0x0 ;  /* 0x000000000000781c */ /* 0x000fe20003f2f018 */
[----:B------:R-:W-:-:S06]  /*5d60*/  @UP1 UIMAD.WIDE UR4, UR39, 0x4, UR4 ;  /* 0x00000004270418a5 */ /* 0x000fcc000f8e0204 */
[----:B------:R-:W-:Y:S02]  /*5d70*/  IMAD.U32 R4, RZ, RZ, UR4 ;  /* 0x00000004ff047e24 */ /* 0x000fe4000f8e00ff */
        /* <DEDUP_REMOVED lines=25> */
.L_x_5978:
        /* <DEDUP_REMOVED lines=44> */
.L_x_5980:
[----:B------:R-:W-:Y:S05]  /*61d0*/  BSYNC B0 ;  /* 0x0000000000007941 */ /* 0x000fea0003800000 */
.L_x_5979:
        /* <DEDUP_REMOVED lines=21> */
.L_x_5982:
[----:B------:R-:W-:Y:S05]  /*6330*/  BSYNC B0 ;  /* 0x0000000000007941 */ /* 0x000fea0003800000 */
.L_x_5981:
        /* <DEDUP_REMOVED lines=30> */
.L_x_5984:
[----:B------:R-:W-:Y:S05]  /*6520*/  BSYNC B0 ;  /* 0x0000000000007941 */ /* 0x000fea0003800000 */
.L_x_5983:
        /* <DEDUP_REMOVED lines=22> */
.L_x_5938:
        /* <DEDUP_REMOVED lines=29> */
.L_x_5986:
[----:B------:R-:W-:Y:S01]  /*6860*/  ULDC UR9, c[0x0][0x8c4] ;  /* 0x0002310000097ab9 */ /* 0x000fe20000000800 */
[----:B------:R-:W-:Y:S01]  /*6870*/  UMOV UR7, UR8 ;  /* 0x0000000800077c82 */ /* 0x000fe20008000000 */
[----:B------:R-:W-:-:S11]  /*6880*/  UISETP.NE.AND UP0, UPT, UR9, 0x1, UPT ;  /* 0x000000010900788c */ /* 0x000fd6000bf05270 */
[----:B------:R-:W-:Y:S02]  /*6890*/  @UP0 ULDC.64 UR10, c[0x0][0x8c8] ;  /* 0x00023200000a0ab9 */ /* 0x000fe40000000a00 */
[----:B------:R-:W-:-:S04]  /*68a0*/  UIMAD.WIDE.U32 UR4, UR8, UR10, URZ ;  /* 0x0000000a080472a5 */ /* 0x000fc8000f8e003f */
[----:B------:R-:W-:-:S04]  /*68b0*/  @UP0 USHF.R.U32.HI UR7, URZ, UR11, UR5 ;  /* 0x0000000b3f070299 */ /* 0x000fc80008011605 */
[----:B------:R-:W-:-:S12]  /*68c0*/  UIMAD UR4, UR7, UR9, URZ ;  /* 0x00000009070472a4 */ /* 0x000fd8000f8e023f */
.L_x_5987:
        /* <DEDUP_REMOVED lines=23> */
.L_x_5988:
        /* <DEDUP_REMOVED lines=13> */
.L_x_5990:
[----:B------:R-:W-:-:S05]  /*6b10*/  ULDC UR4, c[0x0][0x8ec] ;  /* 0x00023b0000047ab9 */ /* 0x000fca0000000800 */
.L_x_5989:
        /* <DEDUP_REMOVED lines=46> */
.L_x_5991:
        /* <DEDUP_REMOVED lines=13> */
.L_x_5992:
        /* <DEDUP_REMOVED lines=12> */
.L_x_5993:
        /* <DEDUP_REMOVED lines=54> */
.L_x_5996:
[----:B------:R-:W-:Y:S05]  /*72f0*/  BSYNC B0 ;  /* 0x0000000000007941 */ /* 0x000fea0003800000 */
.L_x_5995:
        /* <DEDUP_REMOVED lines=19> */
.L_x_5998:
[----:B------:R-:W-:Y:S05]  /*7430*/  BSYNC B0 ;  /* 0x0000000000007941 */ /* 0x000fea0003800000 */
.L_x_5997:
[----:B------:R-:W-:Y:S06]  /*7440*/  BAR.ARV 0xa, 0xa0 ;  /* 0x0282800000007b1d */ /* 0x000fec0000002000 */
[----:B------:R-:W-:Y:S04]  /*7450*/  BSSY B0, `(.L_x_5999) ;  /* 0x0000003000007945 */ /* 0x000fe80003800000 */
[----:B------:R-:W-:Y:S05]  /*7460*/  @!P0 BRA `(.L_x_6000) ;  /* 0x0000000000048947 */ /* 0x000fea0003800000 */
[----:B------:R-:W-:-:S04]  /*7470*/  DEPBAR.LE SB0, 0x0 ;  /* 0x000080000000791a */ /* 0x000fc80000000000 */
.L_x_6000:
[----:B------:R-:W-:Y:S05]  /*7480*/  BSYNC B0 ;  /* 0x0000000000007941 */ /* 0x000fea0003800000 */
.L_x_5999:
[----:B------:R-:W-:Y:S06]  /*7490*/  BAR.ARV 0xb, 0xa0 ;  /* 0x02c2800000007b1d */ /* 0x000fec0000002000 */
[----:B------:R-:W-:Y:S01]  /*74a0*/  UIADD3 UR18, UR12, 0x1, URZ ;  /* 0x000000010c127890 */ /* 0x000fe2000fffe03f */
[----:B------:R-:W-:Y:S11]  /*74b0*/  BRA `(.L_x_6001) ;  /* 0x0000000000047947 */ /* 0x000ff60003800000 */
.L_x_5994:
[----:B------:R-:W-:-:S05]  /*74c0*/  UMOV UR18, UR12 ;  /* 0x0000000c00127c82 */ /* 0x000fca0008000000 */
.L_x_6001:
        /* <DEDUP_REMOVED lines=22> */
.L_x_6014:
        /* <DEDUP_REMOVED lines=20> */
.L_x_6003:
[----:B------:R-:W-:Y:S05]  /*7770*/  BSYNC B0 ;  /* 0x0000000000007941 */ /* 0x000fea0003800000 */
.L_x_6002:
        /* <DEDUP_REMOVED lines=13> */
.L_x_6005:
[----:B------:R-:W-:Y:S05]  /*7850*/  BSYNC B0 ;  /* 0x0000000000007941 */ /* 0x000fea0003800000 */
.L_x_6004:
[----:B------:R-:W-:Y:S06]  /*7860*/  BAR.ARV 0xa, 0xa0 ;  /* 0x0282800000007b1d */ /* 0x000fec0000002000 */
[----:B------:R-:W-:Y:S04]  /*7870*/  BSSY B0, `(.L_x_6006) ;  /* 0x0000003000007945 */ /* 0x000fe80003800000 */
[----:B------:R-:W-:Y:S05]  /*7880*/  @!P0 BRA `(.L_x_6007) ;  /* 0x0000000000048947 */ /* 0x000fea0003800000 */
[----:B------:R-:W-:-:S04]  /*7890*/  DEPBAR.LE SB0, 0x0 ;  /* 0x000080000000791a */ /* 0x000fc80000000000 */
.L_x_6007:
[----:B------:R-:W-:Y:S05]  /*78a0*/  BSYNC B0 ;  /* 0x0000000000007941 */ /* 0x000fea0003800000 */
.L_x_6006:
        /* <DEDUP_REMOVED lines=13> */
.L_x_6009:
[----:B------:R-:W-:Y:S05]  /*7980*/  BSYNC B0 ;  /* 0x0000000000007941 */ /* 0x000fea0003800000 */
.L_x_6008:
        /* <DEDUP_REMOVED lines=13> */
.L_x_6011:
[----:B------:R-:W-:Y:S05]  /*7a60*/  BSYNC B0 ;  /* 0x0000000000007941 */ /* 0x000fea0003800000 */
.L_x_6010:
[----:B------:R-:W-:Y:S01]  /*7a70*/  UIADD3 UR18, UR18, 0x2, URZ ;  /* 0x0000000212127890 */ /* 0x000fe2000fffe03f */
[----:B------:R-:W-:Y:S06]  /*7a80*/  BAR.ARV 0xa, 0xa0 ;  /* 0x0282800000007b1d */ /* 0x000fec0000002000 */
[----:B------:R-:W-:Y:S01]  /*7a90*/  UISETP.GE.AND UP0, UPT, UR18, UR7, UPT ;  /* 0x000000071200728c */ /* 0x000fe2000bf06270 */
[----:B------:R-:W-:Y:S04]  /*7aa0*/  BSSY B0, `(.L_x_6012) ;  /* 0x0000003000007945 */ /* 0x000fe80003800000 */
[----:B------:R-:W-:Y:S06]  /*7ab0*/  @!P0 BRA `(.L_x_6013) ;  /* 0x0000000000048947 */ /* 0x000fec0003800000 */
[----:B------:R-:W-:-:S04]  /*7ac0*/  DEPBAR.LE SB0, 0x0 ;  /* 0x000080000000791a */ /* 0x000fc80000000000 */
.L_x_6013:
[----:B------:R-:W-:Y:S05]  /*7ad0*/  BSYNC B0 ;  /* 0x0000000000007941 */ /* 0x000fea0003800000 */
.L_x_6012:
[----:B------:R-:W-:Y:S06]  /*7ae0*/  BAR.ARV 0xb, 0xa0 ;  /* 0x02c2800000007b1d */ /* 0x000fec0000002000 */
[----:B------:R-:W-:Y:S01]  /*7af0*/  PLOP3.LUT P1, PT, PT, PT, UP0, 0x80, 0x0 ;  /* 0x000000000000781c */ /* 0x000fe20003f2f008 */
[----:B------:R-:W-:Y:S02]  /*7b00*/  UIADD3 UR26, UR26, 0x3000, URZ ;  /* 0x000030001a1a7890 */ /* 0x000fe4000fffe03f */
[----:B------:R-:W-:-:S10]  /*7b10*/  UIADD3 UR6, UR6, 0x3000, URZ ;  /* 0x0000300006067890 */ /* 0x000fd4000fffe03f */
[----:B------:R-:W-:Y:S05]  /*7b20*/  @!P1 BRA `(.L_x_6014) ;  /* 0xfffffff800c09947 */ /* 0x000fea000383ffff */
[----:B------:R-:W-:Y:S05]  /*7b30*/  BRA `(.L_x_5945) ;  /* 0x0000002c00c87947 */ /* 0x000fea0003800000 */
.L_x_5985:
        /* <DEDUP_REMOVED lines=22> */
.L_x_6015:
[----:B------:R-:W-:Y:S01]  /*7ca0*/  ULDC UR9, c[0x0][0x8c4] ;  /* 0x0002310000097ab9 */ /* 0x000fe20000000800 */
[----:B------:R-:W-:Y:S01]  /*7cb0*/  UMOV UR7, UR8 ;  /* 0x0000000800077c82 */ /* 0x000fe20008000000 */
[----:B------:R-:W-:-:S11]  /*7cc0*/  UISETP.NE.AND UP0, UPT, UR9, 0x1, UPT ;  /* 0x000000010900788c */ /* 0x000fd6000bf05270 */
[----:B------:R-:W-:Y:S02]  /*7cd0*/  @UP0 ULDC.64 UR10, c[0x0][0x8c8] ;  /* 0x00023200000a0ab9 */ /* 0x000fe40000000a00 */
[----:B------:R-:W-:-:S04]  /*7ce0*/  UIMAD.WIDE.U32 UR4, UR8, UR10, URZ ;  /* 0x0000000a080472a5 */ /* 0x000fc8000f8e003f */
[----:B------:R-:W-:-:S04]  /*7cf0*/  @UP0 USHF.R.U32.HI UR7, URZ, UR11, UR5 ;  /* 0x0000000b3f070299 */ /* 0x000fc80008011605 */
[----:B------:R-:W-:-:S12]  /*7d00*/  UIMAD UR4, UR7, UR9, URZ ;  /* 0x00000009070472a4 */ /* 0x000fd8000f8e023f */
.L_x_6016:
        /* <DEDUP_REMOVED lines=23> */
.L_x_6017:
        /* <DEDUP_REMOVED lines=14> */
.L_x_6019:
[----:B------:R-:W-:-:S05]  /*7f60*/  ULDC UR4, c[0x0][0x8ec] ;  /* 0x00023b0000047ab9 */ /* 0x000fca0000000800 */
.L_x_6018:
        /* <DEDUP_REMOVED lines=60> */
.L_x_6021:
        /* <DEDUP_REMOVED lines=12> */
.L_x_6022:
[----:B------:R-:W-:Y:S05]  /*83f0*/  @!P2 BRA `(.L_x_6023) ;  /* 0x000000000014a947 */ /* 0x000fea0003800000 */
[----:B------:R-:W-:Y:S02]  /*8400*/  IMAD.U32 R2, RZ, RZ, UR14 ;  /* 0x0000000eff027e24 */ /* 0x000fe4000f8e00ff */
[----:B------:R-:W-:-:S05]  /*8410*/  IMAD.U32 R3, RZ, RZ, UR15 ;  /* 0x0000000fff037e24 */ /* 0x000fca000f8e00ff */
[----:B------:R-:W2:Y:S04]  /*8420*/  LDG.E R5, desc[UR46][R2.64] ;  /* 0x0000002e02057981 */ /* 0x000ea8000c1e1900 */
[----:B------:R-:W2:Y:S02]  /*8430*/  LDG.E R4, desc[UR46][R2.64+0x4] ;  /* 0x0000042e02047981 */ /* 0x000ea4000c1e1900 */
[----:B--2---:R-:W-:-:S07]  /*8440*/  IMAD.IADD R4, R4, 0x1, -R5 ;  /* 0x0000000104047824 */ /* 0x004fce00078e0a05 */
.L_x_6023:
        /* <DEDUP_REMOVED lines=62> */
.L_x_6053:
        /* <DEDUP_REMOVED lines=15> */
.L_x_6026:
        /* <DEDUP_REMOVED lines=122> */
.L_x_6037:
[----:B-123--:R-:W-:-:S04]  /*90c0*/  SHF.L.U32 R18, R10, 0x1f, RZ ;  /* 0x0000001f0a127819 */ /* 0x00efc800000006ff */
[----:B------:R-:W2:Y:S02]  /*90d0*/  SYNCS.PHASECHK.TRANS64.TRYWAIT P1, [R15+URZ+0x26840], R18 ;  /* 0x026840120f0075a7 */ /* 0x000ea4000802017f */
[----:B--2---:R-:W-:Y:S05]  /*90e0*/  @!P1 BRA `(.L_x_6029) ;  /* 0x0000001800dc9947 */ /* 0x004fea0003800000 */
.L_x_6054:
        /* <DEDUP_REMOVED lines=8> */
.L_x_6030:
        /* <DEDUP_REMOVED lines=44> */
.L_x_6055:
        /* <DEDUP_REMOVED lines=8> */
.L_x_6032:
        /* <DEDUP_REMOVED lines=44> */
.L_x_6056:
        /* <DEDUP_REMOVED lines=8> */
.L_x_6034:
        /* <DEDUP_REMOVED lines=38> */
.L_x_6058:
        /* <DEDUP_REMOVED lines=8> */
.L_x_6036:
        /* <DEDUP_REMOVED lines=44> */
.L_x_6028:
[----:B------:R-:W4:Y:S02]  /*9d90*/  LDL.LU R4, [R1+0x4] ;  /* 0x0000040001047983 */ /* 0x000f240000300800 */
[----:B----4-:R-:W-:Y:S02]  /*9da0*/  ISETP.NE.AND P1, PT, R4, RZ, PT ;  /* 0x000000ff0400720c */ /* 0x010fe40003f25270 */
[----:B------:R4:W5:Y:S11]  /*9db0*/  LDL R4, [R1] ;  /* 0x0000000001047983 */ /* 0x0009760000100800 */
[----:B----4-:R-:W-:Y:S05]  /*9dc0*/  @!P1 BRA `(.L_x_6027) ;  /* 0x0000000400949947 */ /* 0x010fea0003800000 */
[----:B------:R-:W-:-:S04]  /*9dd0*/  SHF.L.U32 R12, R10, 0x1f, RZ ;  /* 0x0000001f0a0c7819 */ /* 0x000fc800000006ff */
[----:B------:R-:W4:Y:S02]  /*9de0*/  SYNCS.PHASECHK.TRANS64.TRYWAIT P1, [R15+URZ+0x26840], R12 ;  /* 0x0268400c0f0075a7 */ /* 0x000f24000802017f */
[----:B----4-:R-:W-:Y:S05]  /*9df0*/  @!P1 BRA `(.L_x_6038) ;  /* 0x0000000c00ec9947 */ /* 0x010fea0003800000 */
.L_x_6059:
        /* <DEDUP_REMOVED lines=8> */
.L_x_6039:
        /* <DEDUP_REMOVED lines=41> */
.L_x_6060:
        /* <DEDUP_REMOVED lines=8> */
.L_x_6041:
        /* <DEDUP_REMOVED lines=41> */
.L_x_6027:
[----:B------:R-:W1:Y:S01]  /*a420*/  S2R R0, SR_TID.X ;  /* 0x0000000000007919 */ /* 0x000e620000002100 */
[----:B------:R-:W-:Y:S01]  /*a430*/  IMAD R3, R16, 0x8, R15 ;  /* 0x0000000810037824 */ /* 0x000fe200078e020f */
[----:B-1----:R-:W-:Y:S02]  /*a440*/  LOP3.LUT R2, R0, 0x7f, RZ, 0xc0, !PT ;  /* 0x0000007f00027812 */ /* 0x002fe400078ec0ff */
[----:B------:R-:W-:Y:S02]  /*a450*/  SHF.L.U32 R0, R10, 0x1f, RZ ;  /* 0x0000001f0a007819 */ /* 0x000fe400000006ff */
[----:B------:R-:W-:Y:S02]  /*a460*/  ISETP.NE.AND P1, PT, R2, RZ, PT ;  /* 0x000000ff0200720c */ /* 0x000fe40003f25270 */
[----:B------:R-:W1:Y:S02]  /*a470*/  SYNCS.PHASECHK.TRANS64.TRYWAIT P0, [R3+URZ+0x26840], R0 ;  /* 0x02684000030075a7 */ /* 0x000e64000800017f */
[----:B-1----:R-:W-:Y:S09]  /*a480*/  @!P0 BRA `(.L_x_6042) ;  /* 0x0000000800708947 */ /* 0x002ff20003800000 */
.L_x_6061:
[----:B------:R-:W-:Y:S05]  /*a490*/  @P1 BRA `(.L_x_6043) ;  /* 0x0000000000181947 */ /* 0x000fea0003800000 */
[----:B------:R-:W1:Y:S01]  /*a4a0*/  S2R R2, SR_TID.X ;  /* 0x0000000000027919 */ /* 0x000e620000002100 */
[----:B------:R-:W-:-:S04]  /*a4b0*/  IMAD.MOV.U32 R0, RZ, RZ, 0x3100 ;  /* 0x00003100ff007424 */ /* 0x000fc800078e00ff */
[----:B------:R1:W-:Y:S02]  /*a4c0*/  SYNCS.ARRIVE.TRANS64 RZ, [R3+URZ+0x26830], R0 ;  /* 0x0268300003ff79a7 */ /* 0x0003e4000800003f */
[----:B-1----:R-:W-:-:S13]  /*a4d0*/  LOP3.LUT P0, RZ, R2, 0x1f, RZ, 0xc0, !PT ;  /* 0x0000001f02ff7812 */ /* 0x002fda000780c0ff */
[----:B------:R-:W-:Y:S05]  /*a4e0*/  @!P0 BRA `(.L_x_6043) ;  /* 0x0000000000048947 */ /* 0x000fea0003800000 */
[----:B------:R-:W-:Y:S01]  /*a4f0*/  BPT.TRAP 0x1 ;  /* 0x000000040000795c */ /* 0x000fe20000300000 */
.L_x_6043:
        /* <DEDUP_REMOVED lines=48> */
.L_x_6024:
[----:B------:R-:W-:Y:S05]  /*a800*/  BSYNC B0 ;  /* 0x0000000000007941 */ /* 0x000fea0003800000 */
.L_x_6020:
[----:B------:R-:W-:-:S03]  /*a810*/  UMOV UR7, 0xffffffff ;  /* 0xffffffff00077882 */ /* 0x000fc60000000000 */
[----:B------:R-:W-:Y:S05]  /*a820*/  BRA.DIV UR7, `(.L_x_6044) ;  /* 0x00000006079c7947 */ /* 0x000fea000b800000 */
[----:B------:R-:W-:-:S13]  /*a830*/  ELECT P6, URZ, PT ;  /* 0x00000000003f782f */ /* 0x000fda00038c0000 */
.L_x_6064:
[----:B------:R-:W-:Y:S05]  /*a840*/  @!P6 BRA `(.L_x_5945) ;  /* 0x000000000084e947 */ /* 0x000fea0003800000 */
[----:B------:R-:W-:-:S06]  /*a850*/  ULOP3.LUT UR7, UR38, 0x2, URZ, 0xfc, !UPT ;  /* 0x0000000226077892 */ /* 0x000fcc000f8efc3f */
[----:B------:R-:W-:-:S05]  /*a860*/  IMAD.U32 R0, RZ, RZ, UR7 ;  /* 0x00000007ff007e24 */ /* 0x000fca000f8e00ff */
[----:B------:R-:W-:-:S13]  /*a870*/  ISETP.NE.AND P2, PT, R0, 0x3, PT ;  /* 0x000000030000780c */ /* 0x000fda0003f45270 */
[----:B------:R-:W-:Y:S05]  /*a880*/  @!P2 BRA `(.L_x_6045) ;  /* 0x000000000004a947 */ /* 0x000fea0003800000 */
[----:B------:R-:W-:Y:S01]  /*a890*/  BPT.TRAP 0x1 ;  /* 0x000000040000795c */ /* 0x000fe20000300000 */
.L_x_6045:
        /* <DEDUP_REMOVED lines=15> */
.L_x_6065:
[----:B------:R-:W2:Y:S02]  /*a990*/  SYNCS.PHASECHK.TRANS64.TRYWAIT P0, [R3+URZ], R0 ;  /* 0x00000000030075a7 */ /* 0x000ea4000800017f */
[----:B--2---:R-:W-:Y:S05]  /*a9a0*/  @!P0 BRA `(.L_x_6047) ;  /* 0x0000000400708947 */ /* 0x004fea0003800000 */
.L_x_6066:
[----:B------:R-:W-:Y:S05]  /*a9b0*/  @!P2 BRA `(.L_x_6048) ;  /* 0x000000000004a947 */ /* 0x000fea0003800000 */
[----:B------:R-:W-:Y:S01]  /*a9c0*/  BPT.TRAP 0x1 ;  /* 0x000000040000795c */ /* 0x000fe20000300000 */
.L_x_6048:
[----:B--2---:R-:W-:-:S04]  /*a9d0*/  VIADD R3, R8, 0x26840 ;  /* 0x0002684008037836 */ /* 0x004fc80000000000 */
[----:B------:R-:W-:-:S04]  /*a9e0*/  IMAD R5, R2, 0x8, R3 ;  /* 0x0000000802057824 */ /* 0x000fc800078e0203 */
[----:B------:R-:W2:Y:S02]  /*a9f0*/  SYNCS.PHASECHK.TRANS64.TRYWAIT P0, [R5+URZ], R4 ;  /* 0x00000004050075a7 */ /* 0x000ea4000800017f */
[----:B--2---:R-:W-:Y:S05]  /*aa00*/  @!P0 BRA `(.L_x_6049) ;  /* 0x00000004006c8947 */ /* 0x004fea0003800000 */
.L_x_6067:
[----:B------:R-:W-:-:S07]  /*aa10*/  IMAD R3, R6, 0x8, R3 ;  /* 0x0000000806037824 */ /* 0x000fce00078e0203 */
.L_x_6050:
[----:B---3--:R3:W4:Y:S02]  /*aa20*/  SYNCS.PHASECHK.TRANS64.TRYWAIT P0, [R3+URZ], R0 ;  /* 0x00000000030075a7 */ /* 0x008724000800017f */
[----:B----4-:R-:W-:Y:S05]  /*aa30*/  @!P0 NANOSLEEP.SYNCS 0x989680 ;  /* 0x009896800000895d */ /* 0x010fea0003900000 */
[----:B------:R-:W4:Y:S02]  /*aa40*/  @!P0 SYNCS.PHASECHK.TRANS64 P0, [R3+URZ], R0 ;  /* 0x00000000030085a7 */ /* 0x000f24000800007f */
[----:B----4-:R-:W-:Y:S05]  /*aa50*/  @!P0 BRA `(.L_x_6050) ;  /* 0xfffffffc00f08947 */ /* 0x010fea000383ffff */
.L_x_5945:
[----:B------:R-:W-:Y:S05]  /*aa60*/  BSYNC B6 ;  /* 0x0000000000067941 */ /* 0x000fea0003800000 */
.L_x_5937:
[----:B------:R-:W-:Y:S05]  /*aa70*/  EXIT ;  /* 0x000000000000794d */ /* 0x000fea0003800000 */
.L_x_5955:
[----:B------:R-:W-:Y:S02]  /*aa80*/  IMAD.MOV.U32 R13, RZ, RZ, R19 ;  /* 0x000000ffff0d7224 */ /* 0x000fe400078e0013 */
[----:B------:R-:W-:Y:S02]  /*aa90*/  IMAD.MOV.U32 R12, RZ, RZ, RZ ;  /* 0x000000ffff0c7224 */ /* 0x000fe400078e00ff */
[----:B------:R-:W-:Y:S02]  /*aaa0*/  IMAD.MOV.U32 R11, RZ, RZ, 0x1f ;  /* 0x0000001fff0b7424 */ /* 0x000fe400078e00ff */
[----:B------:R-:W-:-:S07]  /*aab0*/  IMAD.MOV.U32 R15, RZ, RZ, -0x1 ;  /* 0xffffffffff0f7424 */ /* 0x000fce00078e00ff */
[----:B------:R-:W-:Y:S05]  /*aac0*/  WARPSYNC.COLLECTIVE R15, `(.L_x_6051) ;  /* 0x000000000f087348 */ /* 0x000fea0003c00000 */
[----:B------:R1:W2:Y:S02]  /*aad0*/  SHFL.IDX P6, R14, R13, R12, R11 ;  /* 0x0000000c0d0e7389 */ /* 0x0002a400000c000b */
[----:B-12---:R-:W-:Y:S01]  /*aae0*/  ENDCOLLECTIVE ;  /* 0x000000000000791b */ /* 0x006fe20003800000 */
.L_x_6051:
[----:B------:R-:W-:Y:S05]  /*aaf0*/  BRA `(.L_x_6052) ;  /* 0xffffff6c00087947 */ /* 0x000fea000383ffff */
.L_x_5957:
[----:B--2---:R2:W3:Y:S02]  /*ab00*/  SYNCS.PHASECHK.TRANS64.TRYWAIT P0, [R2+URZ+0x26800], R5 ;  /* 0x02680005020075a7 */ /* 0x0044e4000800017f */
[----:B---3--:R-:W-:Y:S05]  /*ab10*/  @!P0 NANOSLEEP.SYNCS 0x989680 ;  /* 0x009896800000895d */ /* 0x008fea0003900000 */
[----:B------:R-:W3:Y:S02]  /*ab20*/  @!P0 SYNCS.PHASECHK.TRANS64 P0, [R2+URZ+0x26800], R5 ;  /* 0x02680005020085a7 */ /* 0x000ee4000800007f */
[----:B---3--:R-:W-:Y:S05]  /*ab30*/  @!P0 BRA `(.L_x_5957) ;  /* 0xfffffffc00f08947 */ /* 0x008fea000383ffff */
[----:B------:R-:W-:Y:S05]  /*ab40*/  BRA `(.L_x_5956) ;  /* 0xffffff6c00307947 */ /* 0x000fea000383ffff */
.L_x_5962:
[----:B--2---:R-:W-:-:S04]  /*ab50*/  IMAD.U32 R5, RZ, RZ, UR7 ;  /* 0x00000007ff057e24 */ /* 0x004fc8000f8e00ff */
[----:B------:R2:W3:Y:S03]  /*ab60*/  SYNCS.PHASECHK.TRANS64.TRYWAIT P1, [R5+URZ+0x26810], R6 ;  /* 0x02681006050075a7 */ /* 0x0004e6000802017f */
[----:B---3--:R-:W-:Y:S05]  /*ab70*/  @!P1 NANOSLEEP.SYNCS 0x989680 ;  /* 0x009896800000995d */ /* 0x008fea0003900000 */
[----:B------:R-:W3:Y:S02]  /*ab80*/  @!P1 SYNCS.PHASECHK.TRANS64 P1, [R5+URZ+0x26810], R6 ;  /* 0x02681006050095a7 */ /* 0x000ee4000802007f */
[----:B---3--:R-:W-:Y:S05]  /*ab90*/  @!P1 BRA `(.L_x_5962) ;  /* 0xfffffffc00ec9947 */ /* 0x008fea000383ffff */
[----:B------:R-:W-:Y:S05]  /*aba0*/  BRA `(.L_x_5961) ;  /* 0xffffff7400807947 */ /* 0x000fea000383ffff */
.L_x_5966:
[----:B------:R-:W-:-:S04]  /*abb0*/  IMAD.U32 R5, RZ, RZ, UR7 ;  /* 0x00000007ff057e24 */ /* 0x000fc8000f8e00ff */
[----:B------:R1:W1:Y:S03]  /*abc0*/  SYNCS.PHASECHK.TRANS64.TRYWAIT P1, [R5+URZ+0x26830], R6 ;  /* 0x02683006050075a7 */ /* 0x000266000802017f */
[----:B-1----:R-:W-:Y:S05]  /*abd0*/  @!P1 NANOSLEEP.SYNCS 0x989680 ;  /* 0x009896800000995d */ /* 0x002fea0003900000 */
[----:B------:R-:W1:Y:S02]  /*abe0*/  @!P1 SYNCS.PHASECHK.TRANS64 P1, [R5+URZ+0x26830], R6 ;  /* 0x02683006050095a7 */ /* 0x000e64000802007f */
[----:B-1----:R-:W-:Y:S05]  /*abf0*/  @!P1 BRA `(.L_x_5966) ;  /* 0xfffffffc00ec9947 */ /* 0x002fea000383ffff */
[----:B------:R-:W-:Y:S05]  /*ac00*/  BRA `(.L_x_5965) ;  /* 0xffffff7800887947 */ /* 0x000fea000383ffff */
.L_x_6025:
[----:B-1----:R1:W2:Y:S02]  /*ac10*/  SYNCS.PHASECHK.TRANS64.TRYWAIT P0, [R15+URZ+0x26820], R2 ;  /* 0x026820020f0075a7 */ /* 0x0022a4000800017f */
[----:B--2---:R-:W-:Y:S05]  /*ac20*/  @!P0 NANOSLEEP.SYNCS 0x989680 ;  /* 0x009896800000895d */ /* 0x004fea0003900000 */
[----:B------:R-:W2:Y:S02]  /*ac30*/  @!P0 SYNCS.PHASECHK.TRANS64 P0, [R15+URZ+0x26820], R2 ;  /* 0x026820020f0085a7 */ /* 0x000ea4000800007f */
[----:B--2---:R-:W-:Y:S05]  /*ac40*/  @!P0 BRA `(.L_x_6025) ;  /* 0xfffffffc00f08947 */ /* 0x004fea000383ffff */
[----:B------:R-:W-:Y:S05]  /*ac50*/  BRA `(.L_x_6053) ;  /* 0xffffffd800f47947 */ /* 0x000fea000383ffff */
.L_x_6029:
[----:B--2---:R2:W3:Y:S02]  /*ac60*/  SYNCS.PHASECHK.TRANS64.TRYWAIT P1, [R15+URZ+0x26840], R18 ;  /* 0x026840120f0075a7 */ /* 0x0044e4000802017f */
[----:B---3--:R-:W-:Y:S05]  /*ac70*/  @!P1 NANOSLEEP.SYNCS 0x989680 ;  /* 0x009896800000995d */ /* 0x008fea0003900000 */
[----:B------:R-:W3:Y:S02]  /*ac80*/  @!P1 SYNCS.PHASECHK.TRANS64 P1, [R15+URZ+0x26840], R18 ;  /* 0x026840120f0095a7 */ /* 0x000ee4000802007f */
[----:B---3--:R-:W-:Y:S05]  /*ac90*/  @!P1 BRA `(.L_x_6029) ;  /* 0xfffffffc00f09947 */ /* 0x008fea000383ffff */
[----:B------:R-:W-:Y:S05]  /*aca0*/  BRA `(.L_x_6054) ;  /* 0xffffffe400107947 */ /* 0x000fea000383ffff */
.L_x_6031:
[----:B-1----:R1:W3:Y:S02]  /*acb0*/  SYNCS.PHASECHK.TRANS64.TRYWAIT P1, [R15+URZ+0x26828], R18 ;  /* 0x026828120f0075a7 */ /* 0x0022e4000802017f */
[----:B---3--:R-:W-:Y:S05]  /*acc0*/  @!P1 NANOSLEEP.SYNCS 0x989680 ;  /* 0x009896800000995d */ /* 0x008fea0003900000 */
[----:B------:R-:W3:Y:S02]  /*acd0*/  @!P1 SYNCS.PHASECHK.TRANS64 P1, [R15+URZ+0x26828], R18 ;  /* 0x026828120f0095a7 */ /* 0x000ee4000802007f */
[----:B---3--:R-:W-:Y:S05]  /*ace0*/  @!P1 BRA `(.L_x_6031) ;  /* 0xfffffffc00f09947 */ /* 0x008fea000383ffff */
[----:B------:R-:W-:Y:S05]  /*acf0*/  BRA `(.L_x_6055) ;  /* 0xffffffe400cc7947 */ /* 0x000fea000383ffff */
.L_x_6033:
[----:B---3--:R3:W4:Y:S02]  /*ad00*/  SYNCS.PHASECHK.TRANS64.TRYWAIT P1, [R15+URZ+0x26848], R18 ;  /* 0x026848120f0075a7 */ /* 0x008724000802017f */
[----:B----4-:R-:W-:Y:S05]  /*ad10*/  @!P1 NANOSLEEP.SYNCS 0x989680 ;  /* 0x009896800000995d */ /* 0x010fea0003900000 */
[----:B------:R-:W4:Y:S02]  /*ad20*/  @!P1 SYNCS.PHASECHK.TRANS64 P1, [R15+URZ+0x26848], R18 ;  /* 0x026848120f0095a7 */ /* 0x000f24000802007f */
[----:B----4-:R-:W-:Y:S05]  /*ad30*/  @!P1 BRA `(.L_x_6033) ;  /* 0xfffffffc00f09947 */ /* 0x010fea000383ffff */
[----:B------:R-:W-:Y:S05]  /*ad40*/  BRA `(.L_x_6056) ;  /* 0xffffffe800887947 */ /* 0x000fea000383ffff */
.L_x_6035:
[----:B------:R-:W-:-:S07]  /*ad50*/  SHF.L.U32 R4, R10, 0x1f, RZ ;  /* 0x0000001f0a047819 */ /* 0x000fce00000006ff */
.L_x_6057:
[----:B----4-:R4:W1:Y:S02]  /*ad60*/  SYNCS.PHASECHK.TRANS64.TRYWAIT P1, [R15+URZ+0x26820], R4 ;  /* 0x026820040f0075a7 */ /* 0x010864000802017f */
[----:B-1----:R-:W-:Y:S05]  /*ad70*/  @!P1 NANOSLEEP.SYNCS 0x989680 ;  /* 0x009896800000995d */ /* 0x002fea0003900000 */
[----:B------:R-:W1:Y:S02]  /*ad80*/  @!P1 SYNCS.PHASECHK.TRANS64 P1, [R15+URZ+0x26820], R4 ;  /* 0x026820040f0095a7 */ /* 0x000e64000802007f */
[----:B-1----:R-:W-:Y:S05]  /*ad90*/  @!P1 BRA `(.L_x_6057) ;  /* 0xfffffffc00f09947 */ /* 0x002fea000383ffff */
[----:B------:R-:W-:Y:S05]  /*ada0*/  BRA `(.L_x_6058) ;  /* 0xffffffec00287947 */ /* 0x000fea000383ffff */
.L_x_6038:
[----:B----4-:R4:W1:Y:S02]  /*adb0*/  SYNCS.PHASECHK.TRANS64.TRYWAIT P1, [R15+URZ+0x26840], R12 ;  /* 0x0268400c0f0075a7 */ /* 0x010864000802017f */
[----:B-1----:R-:W-:Y:S05]  /*adc0*/  @!P1 NANOSLEEP.SYNCS 0x989680 ;  /* 0x009896800000995d */ /* 0x002fea0003900000 */
[----:B------:R-:W1:Y:S02]  /*add0*/  @!P1 SYNCS.PHASECHK.TRANS64 P1, [R15+URZ+0x26840], R12 ;  /* 0x0268400c0f0095a7 */ /* 0x000e64000802007f */
[----:B-1----:R-:W-:Y:S05]  /*ade0*/  @!P1 BRA `(.L_x_6038) ;  /* 0xfffffffc00f09947 */ /* 0x002fea000383ffff */
[----:B------:R-:W-:Y:S05]  /*adf0*/  BRA `(.L_x_6059) ;  /* 0xfffffff000007947 */ /* 0x000fea000383ffff */
.L_x_6040:
[----:B-1----:R1:W2:Y:S02]  /*ae00*/  SYNCS.PHASECHK.TRANS64.TRYWAIT P1, [R15+URZ+0x26828], R12 ;  /* 0x0268280c0f0075a7 */ /* 0x0022a4000802017f */
[----:B--2---:R-:W-:Y:S05]  /*ae10*/  @!P1 NANOSLEEP.SYNCS 0x989680 ;  /* 0x009896800000995d */ /* 0x004fea0003900000 */
[----:B------:R-:W2:Y:S02]  /*ae20*/  @!P1 SYNCS.PHASECHK.TRANS64 P1, [R15+URZ+0x26828], R12 ;  /* 0x0268280c0f0095a7 */ /* 0x000ea4000802007f */
[----:B--2---:R-:W-:Y:S05]  /*ae30*/  @!P1 BRA `(.L_x_6040) ;  /* 0xfffffffc00f09947 */ /* 0x004fea000383ffff */
[----:B------:R-:W-:Y:S05]  /*ae40*/  BRA `(.L_x_6060) ;  /* 0xfffffff000b07947 */ /* 0x000fea000383ffff */
.L_x_6042:
[----:B------:R1:W1:Y:S02]  /*ae50*/  SYNCS.PHASECHK.TRANS64.TRYWAIT P0, [R3+URZ+0x26840], R0 ;  /* 0x02684000030075a7 */ /* 0x000264000800017f */
[----:B-1----:R-:W-:Y:S05]  /*ae60*/  @!P0 NANOSLEEP.SYNCS 0x989680 ;  /* 0x009896800000895d */ /* 0x002fea0003900000 */
[----:B------:R-:W1:Y:S02]  /*ae70*/  @!P0 SYNCS.PHASECHK.TRANS64 P0, [R3+URZ+0x26840], R0 ;  /* 0x02684000030085a7 */ /* 0x000e64000800007f */
[----:B-1----:R-:W-:Y:S05]  /*ae80*/  @!P0 BRA `(.L_x_6042) ;  /* 0xfffffffc00f08947 */ /* 0x002fea000383ffff */
[----:B------:R-:W-:Y:S05]  /*ae90*/  BRA `(.L_x_6061) ;  /* 0xfffffff4007c7947 */ /* 0x000fea000383ffff */
.L_x_6044:
[----:B------:R-:W-:Y:S01]  /*aea0*/  BSSY B0, `(.L_x_6062) ;  /* 0x0000006000007945 */ /* 0x000fe20003800000 */
[----:B------:R-:W-:-:S07]  /*aeb0*/  IMAD.MOV.U32 R15, RZ, RZ, -0x1 ;  /* 0xffffffffff0f7424 */ /* 0x000fce00078e00ff */
[----:B------:R-:W-:Y:S05]  /*aec0*/  WARPSYNC.COLLECTIVE R15, `(.L_x_6063) ;  /* 0x000000000f0c7348 */ /* 0x000fea0003c00000 */
[----:B------:R-:W-:Y:S02]  /*aed0*/  ELECT P6, UR62, PT ;  /* 0x00000000003e782f */ /* 0x000fe400038c0000 */
[----:B------:R-:W-:Y:S01]  /*aee0*/  MOV R14, UR62 ;  /* 0x0000003e000e7c02 */ /* 0x000fe20008000f00 */
[----:B------:R-:W-:Y:S10]  /*aef0*/  ENDCOLLECTIVE ;  /* 0x000000000000791b */ /* 0x000ff40003800000 */
.L_x_6063:
[----:B------:R-:W-:Y:S05]  /*af00*/  BSYNC B0 ;  /* 0x0000000000007941 */ /* 0x000fea0003800000 */
.L_x_6062:
[----:B------:R-:W-:Y:S05]  /*af10*/  BRA `(.L_x_6064) ;  /* 0xfffffff800487947 */ /* 0x000fea000383ffff */
.L_x_6046:
[----:B-1----:R1:W2:Y:S02]  /*af20*/  SYNCS.PHASECHK.TRANS64.TRYWAIT P0, [R7+URZ], R4 ;  /* 0x00000004070075a7 */ /* 0x0022a4000800017f */
[----:B--2---:R-:W-:Y:S05]  /*af30*/  @!P0 NANOSLEEP.SYNCS 0x989680 ;  /* 0x009896800000895d */ /* 0x004fea0003900000 */
[----:B------:R-:W2:Y:S02]  /*af40*/  @!P0 SYNCS.PHASECHK.TRANS64 P0, [R7+URZ], R4 ;  /* 0x00000004070085a7 */ /* 0x000ea4000800007f */
[----:B--2---:R-:W-:Y:S05]  /*af50*/  @!P0 BRA `(.L_x_6046) ;  /* 0xfffffffc00f08947 */ /* 0x004fea000383ffff */
[----:B------:R-:W-:Y:S05]  /*af60*/  BRA `(.L_x_6065) ;  /* 0xfffffff800887947 */ /* 0x000fea000383ffff */
.L_x_6047:
[----:B--2---:R2:W3:Y:S02]  /*af70*/  SYNCS.PHASECHK.TRANS64.TRYWAIT P0, [R3+URZ], R0 ;  /* 0x00000000030075a7 */ /* 0x0044e4000800017f */
[----:B---3--:R-:W-:Y:S05]  /*af80*/  @!P0 NANOSLEEP.SYNCS 0x989680 ;  /* 0x009896800000895d */ /* 0x008fea0003900000 */
[----:B------:R-:W3:Y:S02]  /*af90*/  @!P0 SYNCS.PHASECHK.TRANS64 P0, [R3+URZ], R0 ;  /* 0x00000000030085a7 */ /* 0x000ee4000800007f */
[----:B---3--:R-:W-:Y:S05]  /*afa0*/  @!P0 BRA `(.L_x_6047) ;  /* 0xfffffffc00f08947 */ /* 0x008fea000383ffff */
[----:B------:R-:W-:Y:S05]  /*afb0*/  BRA `(.L_x_6066) ;  /* 0xfffffff8007c7947 */ /* 0x000fea000383ffff */
.L_x_6049:
[----:B--2---:R2:W3:Y:S02]  /*afc0*/  SYNCS.PHASECHK.TRANS64.TRYWAIT P0, [R5+URZ], R4 ;  /* 0x00000004050075a7 */ /* 0x0044e4000800017f */
[----:B---3--:R-:W-:Y:S05]  /*afd0*/  @!P0 NANOSLEEP.SYNCS 0x989680 ;  /* 0x009896800000895d */ /* 0x008fea0003900000 */
[----:B------:R-:W3:Y:S02]  /*afe0*/  @!P0 SYNCS.PHASECHK.TRANS64 P0, [R5+URZ], R4 ;  /* 0x00000004050085a7 */ /* 0x000ee4000800007f */
[----:B---3--:R-:W-:Y:S05]  /*aff0*/  @!P0 BRA `(.L_x_6049) ;  /* 0xfffffffc00f08947 */ /* 0x008fea000383ffff */
[----:B------:R-:W-:Y:S05]  /*b000*/  BRA `(.L_x_6067) ;  /* 0xfffffff800807947 */ /* 0x000fea000383ffff */
.L_x_6068:
        /* <DEDUP_REMOVED lines=15> */
.L_x_6598:


//--------------------- .text._ZN7cutlass13device_kernelIN5flash11enable_sm90INS1_16FlashAttnBwdSm90INS1_25CollectiveMainloopBwdSm90ILi2ELi2ELi2EN4cute5tupleIJNS5_1CILi1EEES8_S8_EEENS6_IJNS7_ILi64EEENS7_ILi128EEENS7_ILi96EEEEEENS_6half_tEfNS_4arch4Sm90ELb1ELb0ELb0ELb1ELb1ELb1ELb0ELb0ELi2ELi1ELi2ELi1ELb1EEENS1_21CollectiveEpilogueBwdISD_SE_SG_Li256ELb1ELb0ELi1EEENS1_25SingleTileBwdLPTSchedulerILb1ELi128ELb1EEEEEEEEEvNT_6ParamsE --------------------------
	.section	.text._ZN7cutlass13device_kernelIN5flash11enable_sm90INS1_16FlashAttnBwdSm90INS1_25CollectiveMainloopBwdSm90ILi2ELi2ELi2EN4cute5tupleIJNS5_1CILi1EEES8_S8_EEENS6_IJNS7_ILi64EEENS7_ILi128EEENS7_ILi96EEEEEENS_6half_tEfNS_4arch4Sm90ELb1ELb0ELb0ELb1ELb1ELb1ELb0ELb0ELi2ELi1ELi2ELi1ELb1EEENS1_21CollectiveEpilogueBwdISD_SE_SG_Li256ELb1ELb0ELi1EEENS1_25SingleTileBwdLPTSchedulerILb1ELi128ELb1EEEEEEEEEvNT_6ParamsE,"ax",@progbits
	.align	128
.text._ZN7cutlass13device_kernelIN5flash11enable_sm90INS1_16FlashAttnBwdSm90INS1_25CollectiveMainloopBwdSm90ILi2ELi2ELi2EN4cute5tupleIJNS5_1CILi1EEES8_S8_EEENS6_IJNS7_ILi64EEENS7_ILi128EEENS7_ILi96EEEEEENS_6half_tEfNS_4arch4Sm90ELb1ELb0ELb0ELb1ELb1ELb1ELb0ELb0ELi2ELi1ELi2ELi1ELb1EEENS1_21CollectiveEpilogueBwdISD_SE_SG_Li256ELb1ELb0ELi1EEENS1_25SingleTileBwdLPTSchedulerILb1ELi128ELb1EEEEEEEEEvNT_6ParamsE:
        .type           _ZN7cutlass13device_kernelIN5flash11enable_sm90INS1_16FlashAttnBwdSm90INS1_25CollectiveMainloopBwdSm90ILi2ELi2ELi2EN4cute5tupleIJNS5_1CILi1EEES8_S8_EEENS6_IJNS7_ILi64EEENS7_ILi128EEENS7_ILi96EEEEEENS_6half_tEfNS_4arch4Sm90ELb1ELb0ELb0ELb1ELb1ELb1ELb0ELb0ELi2ELi1ELi2ELi1ELb1EEENS1_21CollectiveEpilogueBwdISD_SE_SG_Li256ELb1ELb0ELi1EEENS1_25SingleTileBwdLPTSchedulerILb1ELi128ELb1EEEEEEEEEvNT_6ParamsE,@function
        .size           _ZN7cutlass13device_kernelIN5flash11enable_sm90INS1_16FlashAttnBwdSm90INS1_25CollectiveMainloopBwdSm90ILi2ELi2ELi2EN4cute5tupleIJNS5_1CILi1EEES8_S8_EEENS6_IJNS7_ILi64EEENS7_ILi128EEENS7_ILi96EEEEEENS_6half_tEfNS_4arch4Sm90ELb1ELb0ELb0ELb1ELb1ELb1ELb0ELb0ELi2ELi1ELi2ELi1ELb1EEENS1_21CollectiveEpilogueBwdISD_SE_SG_Li256ELb1ELb0ELi1EEENS1_25SingleTileBwdLPTSchedulerILb1ELi128ELb1EEEEEEEEEvNT_6ParamsE,(.L_x_6599 - _ZN7cutlass13device_kernelIN5flash11enable_sm90INS1_16FlashAttnBwdSm90INS1_25CollectiveMainloopBwdSm90ILi2ELi2ELi2EN4cute5tupleIJNS5_1CILi1EEES8_S8_EEENS6_IJNS7_ILi64EEENS7_ILi128EEENS7_ILi96EEEEEENS_6half_tEfNS_4arch4Sm90ELb1ELb0ELb0ELb1ELb1ELb1ELb0ELb0ELi2ELi1ELi2ELi1ELb1EEENS1_21CollectiveEpilogueBwdISD_SE_SG_Li256ELb1ELb0ELi1EEENS1_25SingleTileBwdLPTSchedulerILb1ELi128ELb1EEEEEEEEEvNT_6ParamsE)
        .other          _ZN7cutlass13device_kernelIN5flash11enable_sm90INS1_16FlashAttnBwdSm90INS1_25CollectiveMainloopBwdSm90ILi2ELi2ELi2EN4cute5tupleIJNS5_1CILi1EEES8_S8_EEENS6_IJNS7_ILi64EEENS7_ILi128EEENS7_ILi96EEEEEENS_6half_tEfNS_4arch4Sm90ELb1ELb0ELb0ELb1ELb1ELb1ELb0ELb0ELi2ELi1ELi2ELi1ELb1EEENS1_21CollectiveEpilogueBwdISD_SE_SG_Li256ELb1ELb0ELi1EEENS1_25SingleTileBwdLPTSchedulerILb1ELi128ELb1EEEEEEEEEvNT_6ParamsE,@"STO_CUDA_ENTRY STV_DEFAULT"
_ZN7cutlass13device_kernelIN5flash11enable_sm90INS1_16FlashAttnBwdSm90INS1_25CollectiveMainloopBwdSm90ILi2ELi2ELi2EN4cute5tupleIJNS5_1CILi1EEES8_S8_EEENS6_IJNS7_ILi64EEENS7_ILi128EEENS7_ILi96EEEEEENS_6half_tEfNS_4arch4Sm90ELb1ELb0ELb0ELb1ELb1ELb1ELb0ELb0ELi2ELi1ELi2ELi1ELb1EEENS1_21CollectiveEpilogueBwdISD_SE_SG_Li256ELb1ELb0ELi1EEENS1_25SingleTileBwdLPTSchedulerILb1ELi128ELb1EEEEEEEEEvNT_6ParamsE:
        /* <DEDUP_REMOVED lines=24> */
.L_x_6070:
[----:B------:R-:W-:Y:S05]  /*0180*/  BSYNC B0 ;  /* 0x0000000000007941 */ /* 0x000fea0003800000 */
.L_x_6069:
        /* <DEDUP_REMOVED lines=37> */
.L_x_6071:
        /* <DEDUP_REMOVED lines=22> */
.L_x_6072:
[----:B------:R-:W-:Y:S01]  /*0540*/  PLOP3.LUT P0, PT, PT, PT, UP0, 0x80, 0x0 ;  /* 0x000000000000781c */ /* 0x000fe20003f0f008 */
[----:B------:R-:W-:Y:S01]  /*0550*/  NOP ;  /* 0x0000000000007918 */ /* 0x000fe20000000000 */
[----:B------:R-:W-:Y:S01]  /*0560*/  ULDC.64 UR46, c[0x0][0x208] ;  /* 0x00008200002e7ab9 */ /* 0x000fe20000000a00 */
[----:B------:R-:W-:Y:S01]  /*0570*/  BSSY B6, `(.L_x_6073) ;  /* 0x0000ae0000067945 */ /* 0x000fe20003800000 */
[----:B-12-4-:R-:W-:Y:S09]  /*0580*/  BAR.SYNC.DEFER_BLOCKING 0x0 ;  /* 0x0000000000007b1d */ /* 0x016ff20000010000 */
[----:B------:R-:W-:Y:S05]  /*0590*/  @!P0 BRA `(.L_x_6074) ;  /* 0x0000006000448947 */ /* 0x000fea0003800000 */
.L_x_6075:
        /* <DEDUP_REMOVED lines=32> */
.L_x_6076:
[----:B------:R-:W-:Y:S01]  /*07a0*/  ULDC UR8, c[0x0][0x8c4] ;  /* 0x0002310000087ab9 */ /* 0x000fe20000000800 */
[----:B------:R-:W-:Y:S01]  /*07b0*/  UMOV UR7, UR9 ;  /* 0x0000000900077c82 */ /* 0x000fe20008000000 */
[----:B------:R-:W-:-:S11]  /*07c0*/  UISETP.NE.AND UP0, UPT, UR8, 0x1, UPT ;  /* 0x000000010800788c */ /* 0x000fd6000bf05270 */
[----:B------:R-:W-:Y:S02]  /*07d0*/  @UP0 ULDC.64 UR10, c[0x0][0x8c8] ;  /* 0x00023200000a0ab9 */ /* 0x000fe40000000a00 */
[----:B------:R-:W-:-:S04]  /*07e0*/  UIMAD.WIDE.U32 UR4, UR9, UR10, URZ ;  /* 0x0000000a090472a5 */ /* 0x000fc8000f8e003f */
[----:B------:R-:W-:-:S04]  /*07f0*/  @UP0 USHF.R.U32.HI UR7, URZ, UR11, UR5 ;  /* 0x0000000b3f070299 */ /* 0x000fc80008011605 */
[----:B------:R-:W-:-:S12]  /*0800*/  UIMAD UR4, UR7, UR8, URZ ;  /* 0x00000008070472a4 */ /* 0x000fd8000f8e023f */
.L_x_6077:
        /* <DEDUP_REMOVED lines=23> */
.L_x_6078:
        /* <DEDUP_REMOVED lines=14> */
.L_x_6080:
[----:B------:R-:W-:-:S05]  /*0a60*/  ULDC UR4, c[0x0][0x8ec] ;  /* 0x00023b0000047ab9 */ /* 0x000fca0000000800 */
.L_x_6079:
        /* <DEDUP_REMOVED lines=25> */
.L_x_6082:
        /* <DEDUP_REMOVED lines=14> */
.L_x_6083:
        /* <DEDUP_REMOVED lines=11> */
.L_x_6084:
        /* <DEDUP_REMOVED lines=13> */
.L_x_6085:
        /* <DEDUP_REMOVED lines=84> */
.L_x_6088:
        /* <DEDUP_REMOVED lines=15> */
.L_x_6087:
        /* <DEDUP_REMOVED lines=22> */
.L_x_6090:
        /* <DEDUP_REMOVED lines=15> */
.L_x_6089:
[----:B------:R-:W-:Y:S01]  /*16e0*/  SHF.R.S32.HI R23, RZ, 0x1f, R22 ;  /* 0x0000001fff177819 */ /* 0x000fe20000011416 */
[----:B------:R-:W-:-:S03]  /*16f0*/  UMOV UR4, 0xffffffff ;  /* 0xffffffff00047882 */ /* 0x000fc60000000000 */
[----:B------:R-:W-:-:S04]  /*1700*/  LEA.HI R0, R23, R22, RZ, 0x7 ;  /* 0x0000001617007211 */ /* 0x000fc800078f38ff */
[----:B------:R-:W-:Y:S01]  /*1710*/  SHF.R.S32.HI R19, RZ, 0x7, R0 ;  /* 0x00000007ff137819 */ /* 0x000fe20000011400 */
[----:B------:R-:W-:Y:S06]  /*1720*/  BRA.DIV UR4, `(.L_x_6091) ;  /* 0x0000009e04187947 */ /* 0x000fec000b800000 */
[----:B------:R1:W2:Y:S02]  /*1730*/  SHFL.IDX PT, R14, R19, RZ, 0x1f ;  /* 0x00001fff130e7589 */ /* 0x0002a400000e0000 */
.L_x_6206:
        /* <DEDUP_REMOVED lines=15> */
.L_x_6092:
        /* <DEDUP_REMOVED lines=19> */
.L_x_6094:
        /* <DEDUP_REMOVED lines=121> */
.L_x_6105:
[----:B------:R-:W-:-:S06]  /*20f0*/  UISETP.NE.AND UP0, UPT, UR12, 0x3, UPT ;  /* 0x000000030c00788c */ /* 0x000fcc000bf05270 */
[----:B------:R-:W-:-:S13]  /*2100*/  PLOP3.LUT P0, PT, PT, PT, UP0, 0x80, 0x0 ;  /* 0x000000000000781c */ /* 0x000fda0003f0f008 */
[----:B-1----:R-:W-:Y:S05]  /*2110*/  @!P0 BRA `(.L_x_6095) ;  /* 0x0000000000048947 */ /* 0x002fea0003800000 */
[----:B------:R-:W-:Y:S01]  /*2120*/  BPT.TRAP 0x1 ;  /* 0x000000040000795c */ /* 0x000fe20000300000 */
.L_x_6095:
[----:B------:R-:W-:Y:S01]  /*2130*/  R2UR UR7, R2 ;  /* 0x00000000020772ca */ /* 0x000fe200000e0000 */
[----:B------:R-:W-:-:S05]  /*2140*/  IMAD.U32 R6, RZ, RZ, UR4 ;  /* 0x00000004ff067e24 */ /* 0x000fca000f8e00ff */
[----:B------:R-:W-:-:S07]  /*2150*/  SHF.L.U32 R6, R6, 0x1f, RZ ;  /* 0x0000001f06067819 */ /* 0x000fce00000006ff */
[----:B------:R-:W-:-:S09]  /*2160*/  ULEA UR7, UR5, UR7, 0x3 ;  /* 0x0000000705077291 */ /* 0x000fd2000f8e183f */
[----:B------:R1:W2:Y:S01]  /*2170*/  SYNCS.PHASECHK.TRANS64.TRYWAIT P1, [UR7+0x26810], R6 ;  /* 0x02681006ff0075a7 */ /* 0x0002a20008020147 */
[----:B------:R-:W-:Y:S05]  /*2180*/  @!P0 BRA `(.L_x_6096) ;  /* 0x0000000000048947 */ /* 0x000fea0003800000 */
[----:B------:R-:W-:Y:S01]  /*2190*/  BPT.TRAP 0x1 ;  /* 0x000000040000795c */ /* 0x000fe20000300000 */
.L_x_6096:
[----:B--2---:R-:W-:Y:S05]  /*21a0*/  @P1 BRA `(.L_x_6097) ;  /* 0x0000000000081947 */ /* 0x004fea0003800000 */
[----:B------:R-:W2:Y:S02]  /*21b0*/  SYNCS.PHASECHK.TRANS64.TRYWAIT P1, [UR7+0x26810], R6 ;  /* 0x02681006ff0075a7 */ /* 0x000ea40008020147 */
[----:B--2---:R-:W-:Y:S05]  /*21c0*/  @!P1 BRA `(.L_x_6098) ;  /* 0x0000009000a49947 */ /* 0x004fea0003800000 */
.L_x_6097:
        /* <DEDUP_REMOVED lines=66> */
.L_x_6099:
[----:B------:R1:W1:Y:S01]  /*25f0*/  SYNCS.PHASECHK.TRANS64.TRYWAIT P1, [UR7+0x26830], R6 ;  /* 0x02683006ff0075a7 */ /* 0x0002620008020147 */
[----:B------:R-:W-:Y:S05]  /*2600*/  @!P0 BRA `(.L_x_6100) ;  /* 0x0000000000048947 */ /* 0x000fea0003800000 */
[----:B------:R-:W-:Y:S01]  /*2610*/  BPT.TRAP 0x1 ;  /* 0x000000040000795c */ /* 0x000fe20000300000 */
.L_x_6100:
[----:B-1----:R-:W-:Y:S05]  /*2620*/  @P1 BRA `(.L_x_6101) ;  /* 0x0000000000081947 */ /* 0x002fea0003800000 */
[----:B------:R-:W1:Y:S02]  /*2630*/  SYNCS.PHASECHK.TRANS64.TRYWAIT P1, [UR7+0x26830], R6 ;  /* 0x02683006ff0075a7 */ /* 0x000e640008020147 */
[----:B-1----:R-:W-:Y:S05]  /*2640*/  @!P1 BRA `(.L_x_6102) ;  /* 0x0000008c009c9947 */ /* 0x002fea0003800000 */
.L_x_6101:
        /* <DEDUP_REMOVED lines=474> */
.L_x_6103:
        /* <DEDUP_REMOVED lines=45> */
.L_x_6104:
        /* <DEDUP_REMOVED lines=62> */
.L_x_6086:
        /* <DEDUP_REMOVED lines=149> */
.L_x_6107:
        /* <DEDUP_REMOVED lines=57> */
.L_x_6109:
[----:B------:R-:W-:Y:S05]  /*5780*/  BSYNC B0 ;  /* 0x0000000000007941 */ /* 0x000fea0003800000 */
.L_x_6108:
        /* <DEDUP_REMOVED lines=22> */
.L_x_6111:
[----:B------:R-:W-:Y:S05]  /*58f0*/  BSYNC B0 ;  /* 0x0000000000007941 */ /* 0x000fea0003800000 */
.L_x_6110:
        /* <DEDUP_REMOVED lines=34> */
.L_x_6113:
[----:B------:R-:W-:Y:S05]  /*5b20*/  BSYNC B0 ;  /* 0x0000000000007941 */ /* 0x000fea0003800000 */
.L_x_6112:
        /* <DEDUP_REMOVED lines=23> */
.L_x_6106:
        /* <DEDUP_REMOVED lines=41> */
.L_x_6114:
        /* <DEDUP_REMOVED lines=44> */
.L_x_6116:
[----:B------:R-:W-:Y:S05]  /*61f0*/  BSYNC B0 ;  /* 0x0000000000007941 */ /* 0x000fea0003800000 */
.L_x_6115:
        /* <DEDUP_REMOVED lines=21> */
.L_x_6118:
[----:B------:R-:W-:Y:S05]  /*6350*/  BSYNC B0 ;  /* 0x0000000000007941 */ /* 0x000fea0003800000 */
.L_x_6117:
        /* <DEDUP_REMOVED lines=30> */
.L_x_6120:
[----:B------:R-:W-:Y:S05]  /*6540*/  BSYNC B0 ;  /* 0x0000000000007941 */ /* 0x000fea0003800000 */
.L_x_6119:
        /* <DEDUP_REMOVED lines=22> */
.L_x_6074:
        /* <DEDUP_REMOVED lines=29> */
.L_x_6122:
[----:B------:R-:W-:Y:S01]  /*6880*/  ULDC UR9, c[0x0][0x8c4] ;  /* 0x0002310000097ab9 */ /* 0x000fe20000000800 */
[----:B------:R-:W-:Y:S01]  /*6890*/  UMOV UR7, UR8 ;  /* 0x0000000800077c82 */ /* 0x000fe20008000000 */
[----:B------:R-:W-:-:S11]  /*68a0*/  UISETP.NE.AND UP0, UPT, UR9, 0x1, UPT ;  /* 0x000000010900788c */ /* 0x000fd6000bf05270 */
[----:B------:R-:W-:Y:S02]  /*68b0*/  @UP0 ULDC.64 UR10, c[0x0][0x8c8] ;  /* 0x00023200000a0ab9 */ /* 0x000fe40000000a00 */
[----:B------:R-:W-:-:S04]  /*68c0*/  UIMAD.WIDE.U32 UR4, UR8, UR10, URZ ;  /* 0x0000000a080472a5 */ /* 0x000fc8000f8e003f */
[----:B------:R-:W-:-:S04]  /*68d0*/  @UP0 USHF.R.U32.HI UR7, URZ, UR11, UR5 ;  /* 0x0000000b3f070299 */ /* 0x000fc80008011605 */
[----:B------:R-:W-:-:S12]  /*68e0*/  UIMAD UR4, UR7, UR9, URZ ;  /* 0x00000009070472a4 */ /* 0x000fd8000f8e023f */
.L_x_6123:
        /* <DEDUP_REMOVED lines=23> */
.L_x_6124:
        /* <DEDUP_REMOVED lines=13> */
.L_x_6126:
[----:B------:R-:W-:-:S05]  /*6b30*/  ULDC UR4, c[0x0][0x8ec] ;  /* 0x00023b0000047ab9 */ /* 0x000fca0000000800 */
.L_x_6125:
        /* <DEDUP_REMOVED lines=48> */
.L_x_6127:
        /* <DEDUP_REMOVED lines=13> */
.L_x_6128:
        /* <DEDUP_REMOVED lines=12> */
.L_x_6129:
        /* <DEDUP_REMOVED lines=68> */
.L_x_6133:
[----:B------:R-:W2:Y:S04]  /*7410*/  LDG.E.STRONG.GPU R4, desc[UR46][R2.64] ;  /* 0x0000002e02047981 */ /* 0x000ea8000c1ef900 */
[----:B--2---:R-:W-:Y:S01]  /*7420*/  CCTL.IVALL ;  /* 0x00000000ff00798f */ /* 0x004fe20002000000 */
[----:B------:R-:W-:Y:S05]  /*7430*/  YIELD ;  /* 0x0000000000007946 */ /* 0x000fea0003800000 */
[----:B------:R-:W-:-:S13]  /*7440*/  ISETP.NE.AND P1, PT, R4, R5, PT ;  /* 0x000000050400720c */ /* 0x000fda0003f25270 */
[----:B------:R-:W-:Y:S05]  /*7450*/  @P1 BRA `(.L_x_6133) ;  /* 0xfffffffc00ec1947 */ /* 0x000fea000383ffff */
.L_x_6132:
[----:B------:R-:W-:Y:S05]  /*7460*/  BSYNC B0 ;  /* 0x0000000000007941 */ /* 0x000fea0003800000 */
.L_x_6131:
[----:B------:R-:W-:-:S03]  /*7470*/  UMOV UR6, 0xffffffff ;  /* 0xffffffff00067882 */ /* 0x000fc60000000000 */
[----:B------:R-:W-:Y:S05]  /*7480*/  BRA.DIV UR6, `(.L_x_6134) ;  /* 0x0000004206247947 */ /* 0x000fea000b800000 */
[----:B------:R-:W-:Y:S01]  /*7490*/  NOP ;  /* 0x0000000000007918 */ /* 0x000fe20000000000 */
.L_x_6209:
        /* <DEDUP_REMOVED lines=22> */
.L_x_6136:
[----:B------:R-:W-:Y:S05]  /*7600*/  BSYNC B0 ;  /* 0x0000000000007941 */ /* 0x000fea0003800000 */
.L_x_6135:
        /* <DEDUP_REMOVED lines=20> */
.L_x_6138:
[----:B------:R-:W-:Y:S05]  /*7750*/  BSYNC B0 ;  /* 0x0000000000007941 */ /* 0x000fea0003800000 */
.L_x_6137:
[----:B------:R-:W-:Y:S06]  /*7760*/  BAR.ARV 0xa, 0xa0 ;  /* 0x0282800000007b1d */ /* 0x000fec0000002000 */
[----:B------:R-:W-:Y:S04]  /*7770*/  BSSY B0, `(.L_x_6139) ;  /* 0x0000003000007945 */ /* 0x000fe80003800000 */
[----:B------:R-:W-:Y:S05]  /*7780*/  @!P0 BRA `(.L_x_6140) ;  /* 0x0000000000048947 */ /* 0x000fea0003800000 */
[----:B------:R-:W-:-:S04]  /*7790*/  DEPBAR.LE SB0, 0x0 ;  /* 0x000080000000791a */ /* 0x000fc80000000000 */
.L_x_6140:
[----:B------:R-:W-:Y:S05]  /*77a0*/  BSYNC B0 ;  /* 0x0000000000007941 */ /* 0x000fea0003800000 */
.L_x_6139:
        /* <DEDUP_REMOVED lines=19> */
.L_x_6142:
[----:B------:R-:W-:Y:S05]  /*78e0*/  BSYNC B0 ;  /* 0x0000000000007941 */ /* 0x000fea0003800000 */
.L_x_6141:
[----:B------:R-:W-:Y:S01]  /*78f0*/  UIADD3 UR7, UR13, 0x1, URZ ;  /* 0x000000010d077890 */ /* 0x000fe2000fffe03f */
[----:B------:R-:W-:Y:S11]  /*7900*/  BRA `(.L_x_6143) ;  /* 0x0000000000047947 */ /* 0x000ff60003800000 */
.L_x_6130:
[----:B------:R-:W-:-:S05]  /*7910*/  UMOV UR7, UR13 ;  /* 0x0000000d00077c82 */ /* 0x000fca0008000000 */
.L_x_6143:
        /* <DEDUP_REMOVED lines=16> */
.L_x_6168:
        /* <DEDUP_REMOVED lines=18> */
.L_x_6146:
[----:B------:R-:W2:Y:S04]  /*7b40*/  LDG.E.STRONG.GPU R4, desc[UR46][R2.64] ;  /* 0x0000002e02047981 */ /* 0x000ea8000c1ef900 */
[----:B--2---:R-:W-:Y:S01]  /*7b50*/  CCTL.IVALL ;  /* 0x00000000ff00798f */ /* 0x004fe20002000000 */
[----:B------:R-:W-:Y:S05]  /*7b60*/  YIELD ;  /* 0x0000000000007946 */ /* 0x000fea0003800000 */
[----:B------:R-:W-:-:S13]  /*7b70*/  ISETP.NE.AND P1, PT, R4, R5, PT ;  /* 0x000000050400720c */ /* 0x000fda0003f25270 */
[----:B------:R-:W-:Y:S05]  /*7b80*/  @P1 BRA `(.L_x_6146) ;  /* 0xfffffffc00ec1947 */ /* 0x000fea000383ffff */
.L_x_6145:
[----:B------:R-:W-:Y:S05]  /*7b90*/  BSYNC B0 ;  /* 0x0000000000007941 */ /* 0x000fea0003800000 */
.L_x_6144:
[----:B------:R-:W-:-:S03]  /*7ba0*/  UMOV UR24, 0xffffffff ;  /* 0xffffffff00187882 */ /* 0x000fc60000000000 */
[----:B------:R-:W-:Y:S05]  /*7bb0*/  BRA.DIV UR24, `(.L_x_6147) ;  /* 0x0000003a18747947 */ /* 0x000fea000b800000 */
[----:B------:R-:W-:Y:S01]  /*7bc0*/  NOP ;  /* 0x0000000000007918 */ /* 0x000fe20000000000 */
.L_x_6212:
        /* <DEDUP_REMOVED lines=19> */
.L_x_6149:
[----:B------:R-:W-:Y:S05]  /*7d00*/  BSYNC B0 ;  /* 0x0000000000007941 */ /* 0x000fea0003800000 */
.L_x_6148:
        /* <DEDUP_REMOVED lines=15> */
.L_x_6151:
[----:B------:R-:W-:Y:S05]  /*7e00*/  BSYNC B0 ;  /* 0x0000000000007941 */ /* 0x000fea0003800000 */
.L_x_6150:
[----:B------:R-:W-:Y:S06]  /*7e10*/  BAR.ARV 0xa, 0xa0 ;  /* 0x0282800000007b1d */ /* 0x000fec0000002000 */
[----:B------:R-:W-:Y:S04]  /*7e20*/  BSSY B0, `(.L_x_6152) ;  /* 0x0000003000007945 */ /* 0x000fe80003800000 */
[----:B------:R-:W-:Y:S05]  /*7e30*/  @!P0 BRA `(.L_x_6153) ;  /* 0x0000000000048947 */ /* 0x000fea0003800000 */
[----:B------:R-:W-:-:S04]  /*7e40*/  DEPBAR.LE SB0, 0x0 ;  /* 0x000080000000791a */ /* 0x000fc80000000000 */
.L_x_6153:
[----:B------:R-:W-:Y:S05]  /*7e50*/  BSYNC B0 ;  /* 0x0000000000007941 */ /* 0x000fea0003800000 */
.L_x_6152:
        /* <DEDUP_REMOVED lines=19> */
.L_x_6155:
[----:B------:R-:W-:Y:S05]  /*7f90*/  BSYNC B0 ;  /* 0x0000000000007941 */ /* 0x000fea0003800000 */
.L_x_6154:
        /* <DEDUP_REMOVED lines=16> */
.L_x_6158:
[----:B------:R-:W2:Y:S04]  /*80a0*/  LDG.E.STRONG.GPU R4, desc[UR46][R2.64] ;  /* 0x0000002e02047981 */ /* 0x000ea8000c1ef900 */
[----:B--2---:R-:W-:Y:S01]  /*80b0*/  CCTL.IVALL ;  /* 0x00000000ff00798f */ /* 0x004fe20002000000 */
[----:B------:R-:W-:Y:S05]  /*80c0*/  YIELD ;  /* 0x0000000000007946 */ /* 0x000fea0003800000 */
[----:B------:R-:W-:-:S13]  /*80d0*/  ISETP.NE.AND P1, PT, R4, R5, PT ;  /* 0x000000050400720c */ /* 0x000fda0003f25270 */
[----:B------:R-:W-:Y:S05]  /*80e0*/  @P1 BRA `(.L_x_6158) ;  /* 0xfffffffc00ec1947 */ /* 0x000fea000383ffff */
.L_x_6157:
[----:B------:R-:W-:Y:S05]  /*80f0*/  BSYNC B0 ;  /* 0x0000000000007941 */ /* 0x000fea0003800000 */
.L_x_6156:
[----:B------:R-:W-:-:S03]  /*8100*/  UMOV UR18, 0xffffffff ;  /* 0xffffffff00127882 */ /* 0x000fc60000000000 */
[----:B------:R-:W-:Y:S05]  /*8110*/  BRA.DIV UR18, `(.L_x_6159) ;  /* 0x0000003612387947 */ /* 0x000fea000b800000 */
[----:B------:R-:W-:Y:S01]  /*8120*/  NOP ;  /* 0x0000000000007918 */ /* 0x000fe20000000000 */
.L_x_6215:
        /* <DEDUP_REMOVED lines=15> */
.L_x_6161:
[----:B------:R-:W-:Y:S05]  /*8220*/  BSYNC B0 ;  /* 0x0000000000007941 */ /* 0x000fea0003800000 */
.L_x_6160:
        /* <DEDUP_REMOVED lines=15> */
.L_x_6163:
[----:B------:R-:W-:Y:S05]  /*8320*/  BSYNC B0 ;  /* 0x0000000000007941 */ /* 0x000fea0003800000 */
.L_x_6162:
[----:B------:R-:W-:Y:S06]  /*8330*/  BAR.ARV 0xa, 0xa0 ;  /* 0x0282800000007b1d */ /* 0x000fec0000002000 */
[----:B------:R-:W-:Y:S04]  /*8340*/  BSSY B0, `(.L_x_6164) ;  /* 0x0000003000007945 */ /* 0x000fe80003800000 */
[----:B------:R-:W-:Y:S05]  /*8350*/  @!P0 BRA `(.L_x_6165) ;  /* 0x0000000000048947 */ /* 0x000fea0003800000 */
[----:B------:R-:W-:-:S04]  /*8360*/  DEPBAR.LE SB0, 0x0 ;  /* 0x000080000000791a */ /* 0x000fc80000000000 */
.L_x_6165:
[----:B------:R-:W-:Y:S05]  /*8370*/  BSYNC B0 ;  /* 0x0000000000007941 */ /* 0x000fea0003800000 */
.L_x_6164:
        /* <DEDUP_REMOVED lines=19> */
.L_x_6167:
[----:B------:R-:W-:Y:S05]  /*84b0*/  BSYNC B0 ;  /* 0x0000000000007941 */ /* 0x000fea0003800000 */
.L_x_6166:
[----:B------:R-:W-:Y:S02]  /*84c0*/  UIADD3 UR7, UR7, 0x2, URZ ;  /* 0x0000000207077890 */ /* 0x000fe4000fffe03f */
[----:B------:R-:W-:Y:S02]  /*84d0*/  UIADD3 UR6, UR6, 0x3000, URZ ;  /* 0x0000300006067890 */ /* 0x000fe4000fffe03f */
[----:B------:R-:W-:-:S06]  /*84e0*/  UISETP.GE.AND UP0, UPT, UR7, UR12, UPT ;  /* 0x0000000c0700728c */ /* 0x000fcc000bf06270 */
[----:B------:R-:W-:-:S13]  /*84f0*/  PLOP3.LUT P1, PT, PT, PT, UP0, 0x80, 0x0 ;  /* 0x000000000000781c */ /* 0x000fda0003f2f008 */
[----:B------:R-:W-:Y:S05]  /*8500*/  @!P1 BRA `(.L_x_6168) ;  /* 0xfffffff400449947 */ /* 0x000fea000383ffff */
[----:B------:R-:W-:Y:S05]  /*8510*/  BRA `(.L_x_6081) ;  /* 0x0000002c00947947 */ /* 0x000fea0003800000 */
.L_x_6121:
        /* <DEDUP_REMOVED lines=21> */
.L_x_6169:
[----:B------:R-:W1:Y:S01]  /*8670*/  LDC R3, c[0x0][0x8c4] ;  /* 0x00023100ff037b82 */ /* 0x000e620000000800 */
[----:B------:R-:W-:Y:S01]  /*8680*/  IMAD.MOV.U32 R0, RZ, RZ, R5 ;  /* 0x000000ffff007224 */ /* 0x000fe200078e0005 */
[----:B-1----:R-:W-:-:S13]  /*8690*/  ISETP.NE.AND P0, PT, R3, 0x1, PT ;  /* 0x000000010300780c */ /* 0x002fda0003f05270 */
[----:B------:R-:W1:Y:S02]  /*86a0*/  @P0 LDC.64 R6, c[0x0][0x8c8] ;  /* 0x00023200ff060b82 */ /* 0x000e640000000a00 */
[----:B-1----:R-:W-:-:S05]  /*86b0*/  @P0 IMAD.HI.U32 R4, R5, R6, RZ ;  /* 0x0000000605040227 */ /* 0x002fca00078e00ff */
[----:B------:R-:W-:-:S05]  /*86c0*/  @P0 SHF.R.U32.HI R0, RZ, R7, R4 ;  /* 0x00000007ff000219 */ /* 0x000fca0000011604 */
[----:B------:R-:W-:-:S07]  /*86d0*/  IMAD R3, R0, R3, RZ ;  /* 0x0000000300037224 */ /* 0x000fce00078e02ff */
.L_x_6170:
        /* <DEDUP_REMOVED lines=23> */
.L_x_6171:
        /* <DEDUP_REMOVED lines=10> */
.L_x_6173:
[----:B------:R-:W1:Y:S02]  /*88f0*/  LDC R4, c[0x0][0x8ec] ;  /* 0x00023b00ff047b82 */ /* 0x000e640000000800 */
.L_x_6172:
        /* <DEDUP_REMOVED lines=42> */
.L_x_6175:
        /* <DEDUP_REMOVED lines=20> */
.L_x_6176:
[----:B------:R-:W-:Y:S05]  /*8ce0*/  @!P0 BRA `(.L_x_6177) ;  /* 0x00000000000c8947 */ /* 0x000fea0003800000 */
[----:B------:R-:W2:Y:S04]  /*8cf0*/  LDG.E R5, desc[UR46][R2.64] ;  /* 0x0000002e02057981 */ /* 0x000ea8000c1e1900 */
[----:B------:R-:W2:Y:S02]  /*8d00*/  LDG.E R0, desc[UR46][R2.64+0x4] ;  /* 0x0000042e02007981 */ /* 0x000ea4000c1e1900 */
[----:B--2---:R-:W-:-:S07]  /*8d10*/  IMAD.IADD R0, R0, 0x1, -R5 ;  /* 0x0000000100007824 */ /* 0x004fce00078e0a05 */
.L_x_6177:
        /* <DEDUP_REMOVED lines=66> */
.L_x_6216:
        /* <DEDUP_REMOVED lines=15> */
.L_x_6180:
        /* <DEDUP_REMOVED lines=122> */
.L_x_6191:
[----:B-123--:R-:W-:-:S04]  /*99d0*/  SHF.L.U32 R18, R10, 0x1f, RZ ;  /* 0x0000001f0a127819 */ /* 0x00efc800000006ff */
[----:B------:R-:W2:Y:S02]  /*99e0*/  SYNCS.PHASECHK.TRANS64.TRYWAIT P1, [R15+URZ+0x26840], R18 ;  /* 0x026840120f0075a7 */ /* 0x000ea4000802017f */
[----:B--2---:R-:W-:Y:S05]  /*99f0*/  @!P1 BRA `(.L_x_6183) ;  /* 0x0000001c00309947 */ /* 0x004fea0003800000 */
.L_x_6217:
        /* <DEDUP_REMOVED lines=8> */
.L_x_6184:
        /* <DEDUP_REMOVED lines=44> */
.L_x_6218:
        /* <DEDUP_REMOVED lines=8> */
.L_x_6186:
        /* <DEDUP_REMOVED lines=44> */
.L_x_6219:
        /* <DEDUP_REMOVED lines=8> */
.L_x_6188:
        /* <DEDUP_REMOVED lines=38> */
.L_x_6221:
        /* <DEDUP_REMOVED lines=8> */
.L_x_6190:
        /* <DEDUP_REMOVED lines=44> */
.L_x_6182:
[----:B------:R-:W4:Y:S02]  /*a6a0*/  LDL.LU R4, [R1+0x4] ;  /* 0x0000040001047983 */ /* 0x000f240000300800 */
[----:B----4-:R-:W-:Y:S02]  /*a6b0*/  ISETP.NE.AND P1, PT, R4, RZ, PT ;  /* 0x000000ff0400720c */ /* 0x010fe40003f25270 */
[----:B------:R4:W5:Y:S11]  /*a6c0*/  LDL R4, [R1] ;  /* 0x0000000001047983 */ /* 0x0009760000100800 */
[----:B----4-:R-:W-:Y:S05]  /*a6d0*/  @!P1 BRA `(.L_x_6181) ;  /* 0x0000000400949947 */ /* 0x010fea0003800000 */
[----:B------:R-:W-:-:S04]  /*a6e0*/  SHF.L.U32 R12, R10, 0x1f, RZ ;  /* 0x0000001f0a0c7819 */ /* 0x000fc800000006ff */
[----:B------:R-:W4:Y:S02]  /*a6f0*/  SYNCS.PHASECHK.TRANS64.TRYWAIT P1, [R15+URZ+0x26840], R12 ;  /* 0x0268400c0f0075a7 */ /* 0x000f24000802017f */
[----:B----4-:R-:W-:Y:S05]  /*a700*/  @!P1 BRA `(.L_x_6192) ;  /* 0x0000001000409947 */ /* 0x010fea0003800000 */
.L_x_6222:
        /* <DEDUP_REMOVED lines=8> */
.L_x_6193:
        /* <DEDUP_REMOVED lines=41> */
.L_x_6223:
        /* <DEDUP_REMOVED lines=8> */
.L_x_6195:
        /* <DEDUP_REMOVED lines=41> */
.L_x_6181:
[----:B------:R-:W1:Y:S01]  /*ad30*/  S2R R0, SR_TID.X ;  /* 0x0000000000007919 */ /* 0x000e620000002100 */
[----:B------:R-:W-:Y:S01]  /*ad40*/  IMAD R3, R16, 0x8, R15 ;  /* 0x0000000810037824 */ /* 0x000fe200078e020f */
[----:B-1----:R-:W-:Y:S02]  /*ad50*/  LOP3.LUT R2, R0, 0x7f, RZ, 0xc0, !PT ;  /* 0x0000007f00027812 */ /* 0x002fe400078ec0ff */
[----:B------:R-:W-:Y:S02]  /*ad60*/  SHF.L.U32 R0, R10, 0x1f, RZ ;  /* 0x0000001f0a007819 */ /* 0x000fe400000006ff */
[----:B------:R-:W-:Y:S02]  /*ad70*/  ISETP.NE.AND P1, PT, R2, RZ, PT ;  /* 0x000000ff0200720c */ /* 0x000fe40003f25270 */
[----:B------:R-:W1:Y:S02]  /*ad80*/  SYNCS.PHASECHK.TRANS64.TRYWAIT P0, [R3+URZ+0x26840], R0 ;  /* 0x02684000030075a7 */ /* 0x000e64000800017f */
[----:B-1----:R-:W-:Y:S09]  /*ad90*/  @!P0 BRA `(.L_x_6196) ;  /* 0x0000000800c48947 */ /* 0x002ff20003800000 */
.L_x_6224:
[----:B------:R-:W-:Y:S05]  /*ada0*/  @P1 BRA `(.L_x_6197) ;  /* 0x0000000000181947 */ /* 0x000fea0003800000 */
[----:B------:R-:W1:Y:S01]  /*adb0*/  S2R R2, SR_TID.X ;  /* 0x0000000000027919 */ /* 0x000e620000002100 */
[----:B------:R-:W-:-:S04]  /*adc0*/  IMAD.MOV.U32 R0, RZ, RZ, 0x3100 ;  /* 0x00003100ff007424 */ /* 0x000fc800078e00ff */
[----:B------:R1:W-:Y:S02]  /*add0*/  SYNCS.ARRIVE.TRANS64 RZ, [R3+URZ+0x26830], R0 ;  /* 0x0268300003ff79a7 */ /* 0x0003e4000800003f */
[----:B-1----:R-:W-:-:S13]  /*ade0*/  LOP3.LUT P0, RZ, R2, 0x1f, RZ, 0xc0, !PT ;  /* 0x0000001f02ff7812 */ /* 0x002fda000780c0ff */
[----:B------:R-:W-:Y:S05]  /*adf0*/  @!P0 BRA `(.L_x_6197) ;  /* 0x0000000000048947 */ /* 0x000fea0003800000 */
[----:B------:R-:W-:Y:S01]  /*ae00*/  BPT.TRAP 0x1 ;  /* 0x000000040000795c */ /* 0x000fe20000300000 */
.L_x_6197:
        /* <DEDUP_REMOVED lines=48> */
.L_x_6178:
[----:B------:R-:W-:Y:S05]  /*b110*/  BSYNC B0 ;  /* 0x0000000000007941 */ /* 0x000fea0003800000 */
.L_x_6174:
[----:B------:R-:W-:-:S03]  /*b120*/  UMOV UR7, 0xffffffff ;  /* 0xffffffff00077882 */ /* 0x000fc60000000000 */
[----:B------:R-:W-:Y:S05]  /*b130*/  BRA.DIV UR7, `(.L_x_6198) ;  /* 0x0000000607f07947 */ /* 0x000fea000b800000 */
[----:B------:R-:W-:-:S13]  /*b140*/  ELECT P6, URZ, PT ;  /* 0x00000000003f782f */ /* 0x000fda00038c0000 */
.L_x_6227:
[----:B------:R-:W-:Y:S05]  /*b150*/  @!P6 BRA `(.L_x_6081) ;  /* 0x000000000084e947 */ /* 0x000fea0003800000 */
[----:B------:R-:W-:-:S06]  /*b160*/  ULOP3.LUT UR7, UR38, 0x2, URZ, 0xfc, !UPT ;  /* 0x0000000226077892 */ /* 0x000fcc000f8efc3f */
[----:B------:R-:W-:-:S05]  /*b170*/  IMAD.U32 R0, RZ, RZ, UR7 ;  /* 0x00000007ff007e24 */ /* 0x000fca000f8e00ff */
[----:B------:R-:W-:-:S13]  /*b180*/  ISETP.NE.AND P2, PT, R0, 0x3, PT ;  /* 0x000000030000780c */ /* 0x000fda0003f45270 */
[----:B------:R-:W-:Y:S05]  /*b190*/  @!P2 BRA `(.L_x_6199) ;  /* 0x000000000004a947 */ /* 0x000fea0003800000 */
[----:B------:R-:W-:Y:S01]  /*b1a0*/  BPT.TRAP 0x1 ;  /* 0x000000040000795c */ /* 0x000fe20000300000 */
.L_x_6199:
        /* <DEDUP_REMOVED lines=15> */
.L_x_6228:
[----:B------:R-:W2:Y:S02]  /*b2a0*/  SYNCS.PHASECHK.TRANS64.TRYWAIT P0, [R3+URZ], R0 ;  /* 0x00000000030075a7 */ /* 0x000ea4000800017f */
[----:B--2---:R-:W-:Y:S05]  /*b2b0*/  @!P0 BRA `(.L_x_6201) ;  /* 0x0000000400c48947 */ /* 0x004fea0003800000 */
.L_x_6229:
[----:B------:R-:W-:Y:S05]  /*b2c0*/  @!P2 BRA `(.L_x_6202) ;  /* 0x000000000004a947 */ /* 0x000fea0003800000 */
[----:B------:R-:W-:Y:S01]  /*b2d0*/  BPT.TRAP 0x1 ;  /* 0x000000040000795c */ /* 0x000fe20000300000 */
.L_x_6202:
[----:B--2---:R-:W-:-:S04]  /*b2e0*/  VIADD R3, R8, 0x26840 ;  /* 0x0002684008037836 */ /* 0x004fc80000000000 */
[----:B------:R-:W-:-:S04]  /*b2f0*/  IMAD R5, R2, 0x8, R3 ;  /* 0x0000000802057824 */ /* 0x000fc800078e0203 */
[----:B------:R-:W2:Y:S02]  /*b300*/  SYNCS.PHASECHK.TRANS64.TRYWAIT P0, [R5+URZ], R4 ;  /* 0x00000004050075a7 */ /* 0x000ea4000800017f */
[----:B--2---:R-:W-:Y:S05]  /*b310*/  @!P0 BRA `(.L_x_6203) ;  /* 0x0000000400c08947 */ /* 0x004fea0003800000 */
.L_x_6230:
[----:B------:R-:W-:-:S07]  /*b320*/  IMAD R3, R6, 0x8, R3 ;  /* 0x0000000806037824 */ /* 0x000fce00078e0203 */
.L_x_6204:
[----:B---3--:R3:W4:Y:S02]  /*b330*/  SYNCS.PHASECHK.TRANS64.TRYWAIT P0, [R3+URZ], R0 ;  /* 0x00000000030075a7 */ /* 0x008724000800017f */
[----:B----4-:R-:W-:Y:S05]  /*b340*/  @!P0 NANOSLEEP.SYNCS 0x989680 ;  /* 0x009896800000895d */ /* 0x010fea0003900000 */
[----:B------:R-:W4:Y:S02]  /*b350*/  @!P0 SYNCS.PHASECHK.TRANS64 P0, [R3+URZ], R0 ;  /* 0x00000000030085a7 */ /* 0x000f24000800007f */
[----:B----4-:R-:W-:Y:S05]  /*b360*/  @!P0 BRA `(.L_x_6204) ;  /* 0xfffffffc00f08947 */ /* 0x010fea000383ffff */
.L_x_6081:
[----:B------:R-:W-:Y:S05]  /*b370*/  BSYNC B6 ;  /* 0x0000000000067941 */ /* 0x000fea0003800000 */
.L_x_6073:
[----:B------:R-:W-:Y:S05]  /*b380*/  EXIT ;  /* 0x000000000000794d */ /* 0x000fea0003800000 */
.L_x_6091:
[----:B------:R-:W-:Y:S02]  /*b390*/  IMAD.MOV.U32 R13, RZ, RZ, R19 ;  /* 0x000000ffff0d7224 */ /* 0x000fe400078e0013 */
[----:B------:R-:W-:Y:S02]  /*b3a0*/  IMAD.MOV.U32 R12, RZ, RZ, RZ ;  /* 0x000000ffff0c7224 */ /* 0x000fe400078e00ff */
[----:B------:R-:W-:Y:S02]  /*b3b0*/  IMAD.MOV.U32 R11, RZ, RZ, 0x1f ;  /* 0x0000001fff0b7424 */ /* 0x000fe400078e00ff */
[----:B------:R-:W-:-:S07]  /*b3c0*/  IMAD.MOV.U32 R15, RZ, RZ, -0x1 ;  /* 0xffffffffff0f7424 */ /* 0x000fce00078e00ff */
[----:B------:R-:W-:Y:S05]  /*b3d0*/  WARPSYNC.COLLECTIVE R15, `(.L_x_6205) ;  /* 0x000000000f087348 */ /* 0x000fea0003c00000 */
[----:B------:R1:W2:Y:S02]  /*b3e0*/  SHFL.IDX P6, R14, R13, R12, R11 ;  /* 0x0000000c0d0e7389 */ /* 0x0002a400000c000b */
[----:B-12---:R-:W-:Y:S01]  /*b3f0*/  ENDCOLLECTIVE ;  /* 0x000000000000791b */ /* 0x006fe20003800000 */
.L_x_6205:
[----:B------:R-:W-:Y:S05]  /*b400*/  BRA `(.L_x_6206) ;  /* 0xffffff6000cc7947 */ /* 0x000fea000383ffff */
.L_x_6093:
[----:B--2---:R2:W3:Y:S02]  /*b410*/  SYNCS.PHASECHK.TRANS64.TRYWAIT P0, [R2+URZ+0x26800], R5 ;  /* 0x02680005020075a7 */ /* 0x0044e4000800017f */
[----:B---3--:R-:W-:Y:S05]  /*b420*/  @!P0 NANOSLEEP.SYNCS 0x989680 ;  /* 0x009896800000895d */ /* 0x008fea0003900000 */
[----:B------:R-:W3:Y:S02]  /*b430*/  @!P0 SYNCS.PHASECHK.TRANS64 P0, [R2+URZ+0x26800], R5 ;  /* 0x02680005020085a7 */ /* 0x000ee4000800007f */
[----:B---3--:R-:W-:Y:S05]  /*b440*/  @!P0 BRA `(.L_x_6093) ;  /* 0xfffffffc00f08947 */ /* 0x008fea000383ffff */
[----:B------:R-:W-:Y:S05]  /*b450*/  BRA `(.L_x_6092) ;  /* 0xffffff6000f47947 */ /* 0x000fea000383ffff */
.L_x_6098:
[----:B--2---:R-:W-:-:S04]  /*b460*/  IMAD.U32 R5, RZ, RZ, UR7 ;  /* 0x00000007ff057e24 */ /* 0x004fc8000f8e00ff */
[----:B------:R2:W3:Y:S03]  /*b470*/  SYNCS.PHASECHK.TRANS64.TRYWAIT P1, [R5+URZ+0x26810], R6 ;  /* 0x02681006050075a7 */ /* 0x0004e6000802017f */
[----:B---3--:R-:W-:Y:S05]  /*b480*/  @!P1 NANOSLEEP.SYNCS 0x989680 ;  /* 0x009896800000995d */ /* 0x008fea0003900000 */
[----:B------:R-:W3:Y:S02]  /*b490*/  @!P1 SYNCS.PHASECHK.TRANS64 P1, [R5+URZ+0x26810], R6 ;  /* 0x02681006050095a7 */ /* 0x000ee4000802007f */
[----:B---3--:R-:W-:Y:S05]  /*b4a0*/  @!P1 BRA `(.L_x_6098) ;  /* 0xfffffffc00ec9947 */ /* 0x008fea000383ffff */
[----:B------:R-:W-:Y:S05]  /*b4b0*/  BRA `(.L_x_6097) ;  /* 0xffffff6c00447947 */ /* 0x000fea000383ffff */
.L_x_6102:
[----:B------:R-:W-:-:S04]  /*b4c0*/  IMAD.U32 R5, RZ, RZ, UR7 ;  /* 0x00000007ff057e24 */ /* 0x000fc8000f8e00ff */
[----:B------:R1:W1:Y:S03]  /*b4d0*/  SYNCS.PHASECHK.TRANS64.TRYWAIT P1, [R5+URZ+0x26830], R6 ;  /* 0x02683006050075a7 */ /* 0x000266000802017f */
[----:B-1----:R-:W-:Y:S05]  /*b4e0*/  @!P1 NANOSLEEP.SYNCS 0x989680 ;  /* 0x009896800000995d */ /* 0x002fea0003900000 */
[----:B------:R-:W1:Y:S02]  /*b4f0*/  @!P1 SYNCS.PHASECHK.TRANS64 P1, [R5+URZ+0x26830], R6 ;  /* 0x02683006050095a7 */ /* 0x000e64000802007f */
[----:B-1----:R-:W-:Y:S05]  /*b500*/  @!P1 BRA `(.L_x_6102) ;  /* 0xfffffffc00ec9947 */ /* 0x002fea000383ffff */
[----:B------:R-:W-:Y:S05]  /*b510*/  BRA `(.L_x_6101) ;  /* 0xffffff70004c7947 */ /* 0x000fea000383ffff */
.L_x_6134:
[----:B------:R-:W-:Y:S01]  /*b520*/  BSSY B0, `(.L_x_6207) ;  /* 0x0000005000007945 */ /* 0x000fe20003800000 */
[----:B------:R-:W-:-:S07]  /*b530*/  IMAD.MOV.U32 R15, RZ, RZ, -0x1 ;  /* 0xffffffffff0f7424 */ /* 0x000fce00078e00ff */
[----:B------:R-:W-:Y:S05]  /*b540*/  WARPSYNC.COLLECTIVE R15, `(.L_x_6208) ;  /* 0x000000000f087348 */ /* 0x000fea0003c00000 */
[----:B------:R-:W-:Y:S01]  /*b550*/  NOP ;  /* 0x0000000000007918 */ /* 0x000fe20000000000 */
[----:B------:R-:W-:Y:S01]  /*b560*/  ENDCOLLECTIVE ;  /* 0x000000000000791b */ /* 0x000fe20003800000 */
.L_x_6208:
[----:B------:R-:W-:Y:S05]  /*b570*/  BSYNC B0 ;  /* 0x0000000000007941 */ /* 0x000fea0003800000 */
.L_x_6207:
[----:B------:R-:W-:Y:S05]  /*b580*/  BRA `(.L_x_6209) ;  /* 0xffffffbc00c47947 */ /* 0x000fea000383ffff */
.L_x_6147:
[----:B------:R-:W-:Y:S01]  /*b590*/  BSSY B0, `(.L_x_6210) ;  /* 0x0000005000007945 */ /* 0x000fe20003800000 */
[----:B------:R-:W-:-:S07]  /*b5a0*/  IMAD.MOV.U32 R15, RZ, RZ, -0x1 ;  /* 0xffffffffff0f7424 */ /* 0x000fce00078e00ff */
[----:B------:R-:W-:Y:S05]  /*b5b0*/  WARPSYNC.COLLECTIVE R15, `(.L_x_6211) ;  /* 0x000000000f087348 */ /* 0x000fea0003c00000 */
[----:B------:R-:W-:Y:S01]  /*b5c0*/  NOP ;  /* 0x0000000000007918 */ /* 0x000fe20000000000 */
[----:B------:R-:W-:Y:S01]  /*b5d0*/  ENDCOLLECTIVE ;  /* 0x000000000000791b */ /* 0x000fe20003800000 */
.L_x_6211:
[----:B------:R-:W-:Y:S05]  /*b5e0*/  BSYNC B0 ;  /* 0x0000000000007941 */ /* 0x000fea0003800000 */
.L_x_6210:
[----:B------:R-:W-:Y:S05]  /*b5f0*/  BRA `(.L_x_6212) ;  /* 0xffffffc400747947 */ /* 0x000fea000383ffff */
.L_x_6159:
[----:B------:R-:W-:Y:S01]  /*b600*/  BSSY B0, `(.L_x_6213) ;  /* 0x0000005000007945 */ /* 0x000fe20003800000 */
[----:B------:R-:W-:-:S07]  /*b610*/  IMAD.MOV.U32 R15, RZ, RZ, -0x1 ;  /* 0xffffffffff0f7424 */ /* 0x000fce00078e00ff */
[----:B------:R-:W-:Y:S05]  /*b620*/  WARPSYNC.COLLECTIVE R15, `(.L_x_6214) ;  /* 0x000000000f087348 */ /* 0x000fea0003c00000 */
[----:B------:R-:W-:Y:S01]  /*b630*/  NOP ;  /* 0x0000000000007918 */ /* 0x000fe20000000000 */
[----:B------:R-:W-:Y:S01]  /*b640*/  ENDCOLLECTIVE ;  /* 0x000000000000791b */ /* 0x000fe20003800000 */
.L_x_6214:
[----:B------:R-:W-:Y:S05]  /*b650*/  BSYNC B0 ;  /* 0x0000000000007941 */ /* 0x000fea0003800000 */
.L_x_6213:
[----:B------:R-:W-:Y:S05]  /*b660*/  BRA `(.L_x_6215) ;  /* 0xffffffc800b07947 */ /* 0x000fea000383ffff */
.L_x_6179:
[----:B-1----:R1:W2:Y:S02]  /*b670*/  SYNCS.PHASECHK.TRANS64.TRYWAIT P0, [R15+URZ+0x26820], R2 ;  /* 0x026820020f0075a7 */ /* 0x0022a4000800017f */
[----:B--2---:R-:W-:Y:S05]  /*b680*/  @!P0 NANOSLEEP.SYNCS 0x989680 ;  /* 0x009896800000895d */ /* 0x004fea0003900000 */
[----:B------:R-:W2:Y:S02]  /*b690*/  @!P0 SYNCS.PHASECHK.TRANS64 P0, [R15+URZ+0x26820], R2 ;  /* 0x026820020f0085a7 */ /* 0x000ea4000800007f */
[----:B--2---:R-:W-:Y:S05]  /*b6a0*/  @!P0 BRA `(.L_x_6179) ;  /* 0xfffffffc00f08947 */ /* 0x004fea000383ffff */
[----:B------:R-:W-:Y:S05]  /*b6b0*/  BRA `(.L_x_6216) ;  /* 0xffffffd800a07947 */ /* 0x000fea000383ffff */
.L_x_6183:
[----:B--2---:R2:W3:Y:S02]  /*b6c0*/  SYNCS.PHASECHK.TRANS64.TRYWAIT P1, [R15+URZ+0x26840], R18 ;  /* 0x026840120f0075a7 */ /* 0x0044e4000802017f */
[----:B---3--:R-:W-:Y:S05]  /*b6d0*/  @!P1 NANOSLEEP.SYNCS 0x989680 ;  /* 0x009896800000995d */ /* 0x008fea0003900000 */
[----:B------:R-:W3:Y:S02]  /*b6e0*/  @!P1 SYNCS.PHASECHK.TRANS64 P1, [R15+URZ+0x26840], R18 ;  /* 0x026840120f0095a7 */ /* 0x000ee4000802007f */
[----:B---3--:R-:W-:Y:S05]  /*b6f0*/  @!P1 BRA `(.L_x_6183) ;  /* 0xfffffffc00f09947 */ /* 0x008fea000383ffff */
[----:B------:R-:W-:Y:S05]  /*b700*/  BRA `(.L_x_6217) ;  /* 0xffffffe000bc7947 */ /* 0x000fea000383ffff */
.L_x_6185:
[----:B-1----:R1:W3:Y:S02]  /*b710*/  SYNCS.PHASECHK.TRANS64.TRYWAIT P1, [R15+URZ+0x26828], R18 ;  /* 0x026828120f0075a7 */ /* 0x0022e4000802017f */
[----:B---3--:R-:W-:Y:S05]  /*b720*/  @!P1 NANOSLEEP.SYNCS 0x989680 ;  /* 0x009896800000995d */ /* 0x008fea0003900000 */
[----:B------:R-:W3:Y:S02]  /*b730*/  @!P1 SYNCS.PHASECHK.TRANS64 P1, [R15+URZ+0x26828], R18 ;  /* 0x026828120f0095a7 */ /* 0x000ee4000802007f */
[----:B---3--:R-:W-:Y:S05]  /*b740*/  @!P1 BRA `(.L_x_6185) ;  /* 0xfffffffc00f09947 */ /* 0x008fea000383ffff */
[----:B------:R-:W-:Y:S05]  /*b750*/  BRA `(.L_x_6218) ;  /* 0xffffffe400787947 */ /* 0x000fea000383ffff */
.L_x_6187:
[----:B---3--:R3:W4:Y:S02]  /*b760*/  SYNCS.PHASECHK.TRANS64.TRYWAIT P1, [R15+URZ+0x26848], R18 ;  /* 0x026848120f0075a7 */ /* 0x008724000802017f */
[----:B----4-:R-:W-:Y:S05]  /*b770*/  @!P1 NANOSLEEP.SYNCS 0x989680 ;  /* 0x009896800000995d */ /* 0x010fea0003900000 */
[----:B------:R-:W4:Y:S02]  /*b780*/  @!P1 SYNCS.PHASECHK.TRANS64 P1, [R15+URZ+0x26848], R18 ;  /* 0x026848120f0095a7 */ /* 0x000f24000802007f */
[----:B----4-:R-:W-:Y:S05]  /*b790*/  @!P1 BRA `(.L_x_6187) ;  /* 0xfffffffc00f09947 */ /* 0x010fea000383ffff */
[----:B------:R-:W-:Y:S05]  /*b7a0*/  BRA `(.L_x_6219) ;  /* 0xffffffe800347947 */ /* 0x000fea000383ffff */
.L_x_6189:
[----:B------:R-:W-:-:S07]  /*b7b0*/  SHF.L.U32 R4, R10, 0x1f, RZ ;  /* 0x0000001f0a047819 */ /* 0x000fce00000006ff */
.L_x_6220:
[----:B----4-:R4:W1:Y:S02]  /*b7c0*/  SYNCS.PHASECHK.TRANS64.TRYWAIT P1, [R15+URZ+0x26820], R4 ;  /* 0x026820040f0075a7 */ /* 0x010864000802017f */
[----:B-1----:R-:W-:Y:S05]  /*b7d0*/  @!P1 NANOSLEEP.SYNCS 0x989680 ;  /* 0x009896800000995d */ /* 0x002fea0003900000 */
[----:B------:R-:W1:Y:S02]  /*b7e0*/  @!P1 SYNCS.PHASECHK.TRANS64 P1, [R15+URZ+0x26820], R4 ;  /* 0x026820040f0095a7 */ /* 0x000e64000802007f */
[----:B-1----:R-:W-:Y:S05]  /*b7f0*/  @!P1 BRA `(.L_x_6220) ;  /* 0xfffffffc00f09947 */ /* 0x002fea000383ffff */
[----:B------:R-:W-:Y:S05]  /*b800*/  BRA `(.L_x_6221) ;  /* 0xffffffe800d47947 */ /* 0x000fea000383ffff */
.L_x_6192:
[----:B----4-:R4:W1:Y:S02]  /*b810*/  SYNCS.PHASECHK.TRANS64.TRYWAIT P1, [R15+URZ+0x26840], R12 ;  /* 0x0268400c0f0075a7 */ /* 0x010864000802017f */
[----:B-1----:R-:W-:Y:S05]  /*b820*/  @!P1 NANOSLEEP.SYNCS 0x989680 ;  /* 0x009896800000995d */ /* 0x002fea0003900000 */
[----:B------:R-:W1:Y:S02]  /*b830*/  @!P1 SYNCS.PHASECHK.TRANS64 P1, [R15+URZ+0x26840], R12 ;  /* 0x0268400c0f0095a7 */ /* 0x000e64000802007f */
[----:B-1----:R-:W-:Y:S05]  /*b840*/  @!P1 BRA `(.L_x_6192) ;  /* 0xfffffffc00f09947 */ /* 0x002fea000383ffff */
[----:B------:R-:W-:Y:S05]  /*b850*/  BRA `(.L_x_6222) ;  /* 0xffffffec00ac7947 */ /* 0x000fea000383ffff */
.L_x_6194:
[----:B-1----:R1:W2:Y:S02]  /*b860*/  SYNCS.PHASECHK.TRANS64.TRYWAIT P1, [R15+URZ+0x26828], R12 ;  /* 0x0268280c0f0075a7 */ /* 0x0022a4000802017f */
[----:B--2---:R-:W-:Y:S05]  /*b870*/  @!P1 NANOSLEEP.SYNCS 0x989680 ;  /* 0x009896800000995d */ /* 0x004fea0003900000 */
[----:B------:R-:W2:Y:S02]  /*b880*/  @!P1 SYNCS.PHASECHK.TRANS64 P1, [R15+URZ+0x26828], R12 ;  /* 0x0268280c0f0095a7 */ /* 0x000ea4000802007f */
[----:B--2---:R-:W-:Y:S05]  /*b890*/  @!P1 BRA `(.L_x_6194) ;  /* 0xfffffffc00f09947 */ /* 0x004fea000383ffff */
[----:B------:R-:W-:Y:S05]  /*b8a0*/  BRA `(.L_x_6223) ;  /* 0xfffffff0005c7947 */ /* 0x000fea000383ffff */
.L_x_6196:
[----:B------:R1:W1:Y:S02]  /*b8b0*/  SYNCS.PHASECHK.TRANS64.TRYWAIT P0, [R3+URZ+0x26840], R0 ;  /* 0x02684000030075a7 */ /* 0x000264000800017f */
[----:B-1----:R-:W-:Y:S05]  /*b8c0*/  @!P0 NANOSLEEP.SYNCS 0x989680 ;  /* 0x009896800000895d */ /* 0x002fea0003900000 */
[----:B------:R-:W1:Y:S02]  /*b8d0*/  @!P0 SYNCS.PHASECHK.TRANS64 P0, [R3+URZ+0x26840], R0 ;  /* 0x02684000030085a7 */ /* 0x000e64000800007f */
[----:B-1----:R-:W-:Y:S05]  /*b8e0*/  @!P0 BRA `(.L_x_6196) ;  /* 0xfffffffc00f08947 */ /* 0x002fea000383ffff */
[----:B------:R-:W-:Y:S05]  /*b8f0*/  BRA `(.L_x_6224) ;  /* 0xfffffff400287947 */ /* 0x000fea000383ffff */
.L_x_6198:
[----:B------:R-:W-:Y:S01]  /*b900*/  BSSY B0, `(.L_x_6225) ;  /* 0x0000006000007945 */ /* 0x000fe20003800000 */
[----:B------:R-:W-:-:S07]  /*b910*/  IMAD.MOV.U32 R15, RZ, RZ, -0x1 ;  /* 0xffffffffff0f7424 */ /* 0x000fce00078e00ff */
[----:B------:R-:W-:Y:S05]  /*b920*/  WARPSYNC.COLLECTIVE R15, `(.L_x_6226) ;  /* 0x000000000f0c7348 */ /* 0x000fea0003c00000 */
[----:B------:R-:W-:Y:S02]  /*b930*/  ELECT P6, UR62, PT ;  /* 0x00000000003e782f */ /* 0x000fe400038c0000 */
[----:B------:R-:W-:Y:S01]  /*b940*/  MOV R14, UR62 ;  /* 0x0000003e000e7c02 */ /* 0x000fe20008000f00 */
[----:B------:R-:W-:Y:S10]  /*b950*/  ENDCOLLECTIVE ;  /* 0x000000000000791b */ /* 0x000ff40003800000 */
.L_x_6226:
[----:B------:R-:W-:Y:S05]  /*b960*/  BSYNC B0 ;  /* 0x0000000000007941 */ /* 0x000fea0003800000 */
.L_x_6225:
[----:B------:R-:W-:Y:S05]  /*b970*/  BRA `(.L_x_6227) ;  /* 0xfffffff400f47947 */ /* 0x000fea000383ffff */
.L_x_6200:
[----:B-1----:R1:W2:Y:S02]  /*b980*/  SYNCS.PHASECHK.TRANS64.TRYWAIT P0, [R7+URZ], R4 ;  /* 0x00000004070075a7 */ /* 0x0022a4000800017f */
[----:B--2---:R-:W-:Y:S05]  /*b990*/  @!P0 NANOSLEEP.SYNCS 0x989680 ;  /* 0x009896800000895d */ /* 0x004fea0003900000 */
[----:B------:R-:W2:Y:S02]  /*b9a0*/  @!P0 SYNCS.PHASECHK.TRANS64 P0, [R7+URZ], R4 ;  /* 0x00000004070085a7 */ /* 0x000ea4000800007f */
[----:B--2---:R-:W-:Y:S05]  /*b9b0*/  @!P0 BRA `(.L_x_6200) ;  /* 0xfffffffc00f08947 */ /* 0x004fea000383ffff */
[----:B------:R-:W-:Y:S05]  /*b9c0*/  BRA `(.L_x_6228) ;  /* 0xfffffff800347947 */ /* 0x000fea000383ffff */
.L_x_6201:
[----:B--2---:R2:W3:Y:S02]  /*b9d0*/  SYNCS.PHASECHK.TRANS64.TRYWAIT P0, [R3+URZ], R0 ;  /* 0x00000000030075a7 */ /* 0x0044e4000800017f */
[----:B---3--:R-:W-:Y:S05]  /*b9e0*/  @!P0 NANOSLEEP.SYNCS 0x989680 ;  /* 0x009896800000895d */ /* 0x008fea0003900000 */
[----:B------:R-:W3:Y:S02]  /*b9f0*/  @!P0 SYNCS.PHASECHK.TRANS64 P0, [R3+URZ], R0 ;  /* 0x00000000030085a7 */ /* 0x000ee4000800007f */
[----:B---3--:R-:W-:Y:S05]  /*ba00*/  @!P0 BRA `(.L_x_6201) ;  /* 0xfffffffc00f08947 */ /* 0x008fea000383ffff */
[----:B------:R-:W-:Y:S05]  /*ba10*/  BRA `(.L_x_6229) ;  /* 0xfffffff800287947 */ /* 0x000fea000383ffff */
.L_x_6203:
[----:B--2---:R2:W3:Y:S02]  /*ba20*/  SYNCS.PHASECHK.TRANS64.TRYWAIT P0, [R5+URZ], R4 ;  /* 0x00000004050075a7 */ /* 0x0044e4000800017f */
[----:B---3--:R-:W-:Y:S05]  /*ba30*/  @!P0 NANOSLEEP.SYNCS 0x989680 ;  /* 0x009896800000895d */ /* 0x008fea0003900000 */
[----:B------:R-:W3:Y:S02]  /*ba40*/  @!P0 SYNCS.PHASECHK.TRANS64 P0, [R5+URZ], R4 ;  /* 0x00000004050085a7 */ /* 0x000ee4000800007f */
[----:B---3--:R-:W-:Y:S05]  /*ba50*/  @!P0 BRA `(.L_x_6203) ;  /* 0xfffffffc00f08947 */ /* 0x008fea000383ffff */
[----:B------:R-:W-:Y:S05]  /*ba60*/  BRA `(.L_x_6230) ;  /* 0xfffffff8002c7947 */ /* 0x000fea000383ffff */
.L_x_6231:
        /* <DEDUP_REMOVED lines=9> */
.L_x_6599:


//--------------------- .text._ZN7cutlass13device_kernelIN5flash11enable_sm90INS1_16FlashAttnBwdSm90INS1_25CollectiveMainloopBwdSm90ILi2ELi2ELi2EN4cute5tupleIJNS5_1CILi1EEES8_S8_EEENS6_IJNS7_ILi64EEENS7_ILi128EEENS7_ILi96EEEEEENS_6half_tEfNS_4arch4Sm90ELb1ELb0ELb0ELb1ELb0ELb1ELb0ELb0ELi2ELi1ELi2ELi1ELb1EEENS1_24CollectiveEpilogueBwdGQAISD_fSG_Li256ELb1ELb0EEENS1_25SingleTileBwdLPTSchedulerILb1ELi128ELb0EEEEEEEEEvNT_6ParamsE --------------------------
	.section	.text._ZN7cutlass13device_kernelIN5flash11enable_sm90INS1_16FlashAttnBwdSm90INS1_25CollectiveMainloopBwdSm90ILi2ELi2ELi2EN4cute5tupleIJNS5_1CILi1EEES8_S8_EEENS6_IJNS7_ILi64EEENS7_ILi128EEENS7_ILi96EEEEEENS_6half_tEfNS_4arch4Sm90ELb1ELb0ELb0ELb1ELb0ELb1ELb0ELb0ELi2ELi1ELi2ELi1ELb1EEENS1_24CollectiveEpilogueBwdGQAISD_fSG_Li256ELb1ELb0EEENS1_25SingleTileBwdLPTSchedulerILb1ELi128ELb0EEEEEEEEEvNT_6ParamsE,"ax",@progbits
	.align	128
.text._ZN7cutlass13device_kernelIN5flash11enable_sm90INS1_16FlashAttnBwdSm90INS1_25CollectiveMainloopBwdSm90ILi2ELi2ELi2EN4cute5tupleIJNS5_1CILi1EEES8_S8_EEENS6_IJNS7_ILi64EEENS7_ILi128EEENS7_ILi96EEEEEENS_6half_tEfNS_4arch4Sm90ELb1ELb0ELb0ELb1ELb0ELb1ELb0ELb0ELi2ELi1ELi2ELi1ELb1EEENS1_24CollectiveEpilogueBwdGQAISD_fSG_Li256ELb1ELb0EEENS1_25SingleTileBwdLPTSchedulerILb1ELi128ELb0EEEEEEEEEvNT_6ParamsE:
        .type           _ZN7cutlass13device_kernelIN5flash11enable_sm90INS1_16FlashAttnBwdSm90INS1_25CollectiveMainloopBwdSm90ILi2ELi2ELi2EN4cute5tupleIJNS5_1CILi1EEES8_S8_EEENS6_IJNS7_ILi64EEENS7_ILi128EEENS7_ILi96EEEEEENS_6half_tEfNS_4arch4Sm90ELb1ELb0ELb0ELb1ELb0ELb1ELb0ELb0ELi2ELi1ELi2ELi1ELb1EEENS1_24CollectiveEpilogueBwdGQAISD_fSG_Li256ELb1ELb0EEENS1_25SingleTileBwdLPTSchedulerILb1ELi128ELb0EEEEEEEEEvNT_6ParamsE,@function
        .size           _ZN7cutlass13device_kernelIN5flash11enable_sm90INS1_16FlashAttnBwdSm90INS1_25CollectiveMainloopBwdSm90ILi2ELi2ELi2EN4cute5tupleIJNS5_1CILi1EEES8_S8_EEENS6_IJNS7_ILi64EEENS7_ILi128EEENS7_ILi96EEEEEENS_6half_tEfNS_4arch4Sm90ELb1ELb0ELb0ELb1ELb0ELb1ELb0ELb0ELi2ELi1ELi2ELi1ELb1EEENS1_24CollectiveEpilogueBwdGQAISD_fSG_Li256ELb1ELb0EEENS1_25SingleTileBwdLPTSchedulerILb1ELi128ELb0EEEEEEEEEvNT_6ParamsE,(.L_x_6600 - _ZN7cutlass13device_kernelIN5flash11enable_sm90INS1_16FlashAttnBwdSm90INS1_25CollectiveMainloopBwdSm90ILi2ELi2ELi2EN4cute5tupleIJNS5_1CILi1EEES8_S8_EEENS6_IJNS7_ILi64EEENS7_ILi128EEENS7_ILi96EEEEEENS_6half_tEfNS_4arch4Sm90ELb1ELb0ELb0ELb1ELb0ELb1ELb0ELb0ELi2ELi1ELi2ELi1ELb1EEENS1_24CollectiveEpilogueBwdGQAISD_fSG_Li256ELb1ELb0EEENS1_25SingleTileBwdLPTSchedulerILb1ELi128ELb0EEEEEEEEEvNT_6ParamsE)
        .other          _ZN7cutlass13device_kernelIN5flash11enable_sm90INS1_16FlashAttnBwdSm90INS1_25CollectiveMainloopBwdSm90ILi2ELi2ELi2EN4cute5tupleIJNS5_1CILi1EEES8_S8_EEENS6_IJNS7_ILi64EEENS7_ILi128EEENS7_ILi96EEEEEENS_6half_tEfNS_4arch4Sm90ELb1ELb0ELb0ELb1ELb0ELb1ELb0ELb0ELi2ELi1ELi2ELi1ELb1EEENS1_24CollectiveEpilogueBwdGQAISD_fSG_Li256ELb1ELb0EEENS1_25SingleTileBwdLPTSchedulerILb1ELi128ELb0EEEEEEEEEvNT_6ParamsE,@"STO_CUDA_ENTRY STV_DEFAULT"
_ZN7cutlass13device_kernelIN5flash11enable_sm90INS1_16FlashAttnBwdSm90INS1_25CollectiveMainloopBwdSm90ILi2ELi2ELi2EN4cute5tupleIJNS5_1CILi1EEES8_S8_EEENS6_IJNS7_ILi64EEENS7_ILi128EEENS7_ILi96EEEEEENS_6half_tEfNS_4arch4Sm90ELb1ELb0ELb0ELb1ELb0ELb1ELb0ELb0ELi2ELi1ELi2ELi1ELb1EEENS1_24CollectiveEpilogueBwdGQAISD_fSG_Li256ELb1ELb0EEENS1_25SingleTileBwdLPTSchedulerILb1ELi128ELb0EEEEEEEEEvNT_6ParamsE:
        /* <DEDUP_REMOVED lines=24> */
.L_x_6233:
[----:B------:R-:W-:Y:S05]  /*0180*/  BSYNC B0 ;  /* 0x0000000000007941 */ /* 0x000fea0003800000 */
.L_x_6232:
        /* <DEDUP_REMOVED lines=37> */
.L_x_6234:
        /* <DEDUP_REMOVED lines=22> */
.L_x_6235:
[----:B------:R-:W-:Y:S01]  /*0540*/  PLOP3.LUT P0, PT, PT, PT, UP0, 0x80, 0x0 ;  /* 0x000000000000781c */ /* 0x000fe20003f0f008 */
[----:B------:R-:W-:Y:S01]  /*0550*/  NOP ;  /* 0x0000000000007918 */ /* 0x000fe20000000000 */
[----:B------:R-:W-:Y:S01]  /*0560*/  ULDC.64 UR46, c[0x0][0x208] ;  /* 0x00008200002e7ab9 */ /* 0x000fe20000000a00 */
[----:B------:R-:W-:Y:S01]  /*0570*/  BSSY B6, `(.L_x_6236) ;  /* 0x000091d000067945 */ /* 0x000fe20003800000 */
[----:B-12-4-:R-:W-:Y:S09]  /*0580*/  BAR.SYNC.DEFER_BLOCKING 0x0 ;  /* 0x0000000000007b1d */ /* 0x016ff20000010000 */
[----:B------:R-:W-:Y:S05]  /*0590*/  @!P0 BRA `(.L_x_6237) ;  /* 0x0000004c00748947 */ /* 0x000fea0003800000 */
.L_x_6238:
        /* <DEDUP_REMOVED lines=32> */
.L_x_6239:
[----:B------:R-:W-:Y:S01]  /*07a0*/  ULDC UR7, c[0x0][0x8cc] ;  /* 0x0002330000077ab9 */ /* 0x000fe20000000800 */
[----:B------:R-:W-:Y:S01]  /*07b0*/  UMOV UR36, UR10 ;  /* 0x0000000a00247c82 */ /* 0x000fe20008000000 */
[----:B------:R-:W-:-:S11]  /*07c0*/  UISETP.NE.AND UP0, UPT, UR7, 0x1, UPT ;  /* 0x000000010700788c */ /* 0x000fd6000bf05270 */
[----:B------:R-:W-:Y:S02]  /*07d0*/  @UP0 ULDC.64 UR8, c[0x0][0x8d0] ;  /* 0x0002340000080ab9 */ /* 0x000fe40000000a00 */
[----:B------:R-:W-:-:S04]  /*07e0*/  UIMAD.WIDE.U32 UR4, UR10, UR8, URZ ;  /* 0x000000080a0472a5 */ /* 0x000fc8000f8e003f */
[----:B------:R-:W-:-:S04]  /*07f0*/  @UP0 USHF.R.U32.HI UR36, URZ, UR9, UR5 ;  /* 0x000000093f240299 */ /* 0x000fc80008011605 */
[----:B------:R-:W-:-:S12]  /*0800*/  UIMAD UR4, UR36, UR7, URZ ;  /* 0x00000007240472a4 */ /* 0x000fd8000f8e023f */
.L_x_6240:
        /* <DEDUP_REMOVED lines=23> */
.L_x_6241:
        /* <DEDUP_REMOVED lines=14> */
.L_x_6243:
[----:B------:R-:W-:-:S05]  /*0a60*/  ULDC UR4, c[0x0][0x8f4] ;  /* 0x00023d0000047ab9 */ /* 0x000fca0000000800 */
.L_x_6242:
        /* <DEDUP_REMOVED lines=22> */
.L_x_6245:
        /* <DEDUP_REMOVED lines=14> */
.L_x_6246:
        /* <DEDUP_REMOVED lines=11> */
.L_x_6247:
        /* <DEDUP_REMOVED lines=13> */
.L_x_6248:
        /* <DEDUP_REMOVED lines=84> */
.L_x_6251:
        /* <DEDUP_REMOVED lines=15> */
.L_x_6250:
        /* <DEDUP_REMOVED lines=22> */
.L_x_6253:
        /* <DEDUP_REMOVED lines=15> */
.L_x_6252:
[----:B------:R-:W-:Y:S01]  /*16b0*/  SHF.R.S32.HI R23, RZ, 0x1f, R22 ;  /* 0x0000001fff177819 */ /* 0x000fe20000011416 */
[----:B------:R-:W-:-:S03]  /*16c0*/  UMOV UR4, 0xffffffff ;  /* 0xffffffff00047882 */ /* 0x000fc60000000000 */
[----:B------:R-:W-:-:S04]  /*16d0*/  LEA.HI R0, R23, R22, RZ, 0x7 ;  /* 0x0000001617007211 */ /* 0x000fc800078f38ff */
[----:B------:R-:W-:Y:S01]  /*16e0*/  SHF.R.S32.HI R19, RZ, 0x7, R0 ;  /* 0x00000007ff137819 */ /* 0x000fe20000011400 */
[----:B------:R-:W-:Y:S06]  /*16f0*/  BRA.DIV UR4, `(.L_x_6254) ;  /* 0x0000008204187947 */ /* 0x000fec000b800000 */
[----:B------:R1:W2:Y:S02]  /*1700*/  SHFL.IDX PT, R14, R19, RZ, 0x1f ;  /* 0x00001fff130e7589 */ /* 0x0002a400000e0000 */
.L_x_6340:
        /* <DEDUP_REMOVED lines=15> */
.L_x_6255:
        /* <DEDUP_REMOVED lines=19> */
.L_x_6257:
        /* <DEDUP_REMOVED lines=34> */
[----:B------:R-:W-:Y:S02]  /*1b50*/  IMAD R5, R3, 0x2, R2 ;  /* 0x0000000203057824 */ /* 0x000fe400078e0202 */
        /* <DEDUP_REMOVED lines=85> */
[----:B-1234-:R-:W-:-:S09]  /*20b0*/  ULDC UR6, c[0x0][0x744] ;  /* 0x0001d10000067ab9 */ /* 0x01efd20000000800 */
.L_x_6268:
[----:B------:R-:W-:-:S06]  /*20c0*/  UISETP.NE.AND UP0, UPT, UR9, 0x3, UPT ;  /* 0x000000030900788c */ /* 0x000fcc000bf05270 */
[----:B------:R-:W-:-:S13]  /*20d0*/  PLOP3.LUT P0, PT, PT, PT, UP0, 0x80, 0x0 ;  /* 0x000000000000781c */ /* 0x000fda0003f0f008 */
[----:B-1----:R-:W-:Y:S05]  /*20e0*/  @!P0 BRA `(.L_x_6258) ;  /* 0x0000000000048947 */ /* 0x002fea0003800000 */
[----:B------:R-:W-:Y:S01]  /*20f0*/  BPT.TRAP 0x1 ;  /* 0x000000040000795c */ /* 0x000fe20000300000 */
.L_x_6258:
[----:B------:R-:W-:Y:S01]  /*2100*/  R2UR UR7, R2 ;  /* 0x00000000020772ca */ /* 0x000fe200000e0000 */
[----:B------:R-:W-:-:S05]  /*2110*/  IMAD.U32 R6, RZ, RZ, UR4 ;  /* 0x00000004ff067e24 */ /* 0x000fca000f8e00ff */
[----:B------:R-:W-:-:S07]  /*2120*/  SHF.L.U32 R6, R6, 0x1f, RZ ;  /* 0x0000001f06067819 */ /* 0x000fce00000006ff */
[----:B------:R-:W-:-:S09]  /*2130*/  ULEA UR7, UR5, UR7, 0x3 ;  /* 0x0000000705077291 */ /* 0x000fd2000f8e183f */
[----:B------:R1:W2:Y:S01]  /*2140*/  SYNCS.PHASECHK.TRANS64.TRYWAIT P1, [UR7+0x26810], R6 ;  /* 0x02681006ff0075a7 */ /* 0x0002a20008020147 */
[----:B------:R-:W-:Y:S05]  /*2150*/  @!P0 BRA `(.L_x_6259) ;  /* 0x0000000000048947 */ /* 0x000fea0003800000 */
[----:B------:R-:W-:Y:S01]  /*2160*/  BPT.TRAP 0x1 ;  /* 0x000000040000795c */ /* 0x000fe20000300000 */
.L_x_6259:
[----:B--2---:R-:W-:Y:S05]  /*2170*/  @P1 BRA `(.L_x_6260) ;  /* 0x0000000000081947 */ /* 0x004fea0003800000 */
[----:B------:R-:W2:Y:S02]  /*2180*/  SYNCS.PHASECHK.TRANS64.TRYWAIT P1, [UR7+0x26810], R6 ;  /* 0x02681006ff0075a7 */ /* 0x000ea40008020147 */
[----:B--2---:R-:W-:Y:S05]  /*2190*/  @!P1 BRA `(.L_x_6261) ;  /* 0x0000007400a49947 */ /* 0x004fea0003800000 */
.L_x_6260:
        /* <DEDUP_REMOVED lines=66> */
.L_x_6262:
[----:B------:R1:W1:Y:S01]  /*25c0*/  SYNCS.PHASECHK.TRANS64.TRYWAIT P1, [UR7+0x26830], R6 ;  /* 0x02683006ff0075a7 */ /* 0x0002620008020147 */
[----:B------:R-:W-:Y:S05]  /*25d0*/  @!P0 BRA `(.L_x_6263) ;  /* 0x0000000000048947 */ /* 0x000fea0003800000 */
[----:B------:R-:W-:Y:S01]  /*25e0*/  BPT.TRAP 0x1 ;  /* 0x000000040000795c */ /* 0x000fe20000300000 */
.L_x_6263:
[----:B-1----:R-:W-:Y:S05]  /*25f0*/  @P1 BRA `(.L_x_6264) ;  /* 0x0000000000081947 */ /* 0x002fea0003800000 */
[----:B------:R-:W1:Y:S02]  /*2600*/  SYNCS.PHASECHK.TRANS64.TRYWAIT P1, [UR7+0x26830], R6 ;  /* 0x02683006ff0075a7 */ /* 0x000e640008020147 */
[----:B-1----:R-:W-:Y:S05]  /*2610*/  @!P1 BRA `(.L_x_6265) ;  /* 0x00000070009c9947 */ /* 0x002fea0003800000 */
.L_x_6264:
        /* <DEDUP_REMOVED lines=474> */
.L_x_6266:
        /* <DEDUP_REMOVED lines=46> */
.L_x_6267:
        /* <DEDUP_REMOVED lines=62> */
.L_x_6249:
        /* <DEDUP_REMOVED lines=99> */
.L_x_6271:
[----:B------:R-:W-:Y:S01]  /*50b0*/  @P0 ELECT P1, URZ, PT ;  /* 0x00000000003f082f */ /* 0x000fe20003820000 */
[----:B------:R2:W-:-:S12]  /*50c0*/  UBLKRED.G.S.ADD.F32.RN [UR6], [UR4], UR5, desc[UR8] ;  /* 0x00000806040073bb */ /* 0x0005d800080a1405 */
[----:B------:R-:W-:Y:S02]  /*50d0*/  @P1 PLOP3.LUT P0, PT, P1, PT, PT, 0x8, 0x0 ;  /* 0x000000000000181c */ /* 0x000fe40000f0e170 */
[----:B------:R-:W-:-:S11]  /*50e0*/  PLOP3.LUT P1, PT, PT, PT, PT, 0x8, 0x0 ;  /* 0x000000000000781c */ /* 0x000fd60003f2e170 */
[----:B--2---:R-:W-:Y:S05]  /*50f0*/  @P0 BRA.U.ANY `(.L_x_6271) ;  /* 0xfffffffd00ec0947 */ /* 0x004fea000393ffff */
[----:B------:R0:W-:Y:S01]  /*5100*/  UTMACMDFLUSH ;  /* 0x00000000000079b7 */ /* 0x0001e20000000000 */
[----:B------:R-:W-:-:S04]  /*5110*/  DEPBAR.LE SB0, 0x0 ;  /* 0x000080000000791a */ /* 0x000fc80000000000 */
.L_x_6270:
[----:B------:R-:W-:Y:S05]  /*5120*/  BSYNC B0 ;  /* 0x0000000000007941 */ /* 0x000fea0003800000 */
.L_x_6269:
        /* <DEDUP_REMOVED lines=28> */
.L_x_6272:
        /* <DEDUP_REMOVED lines=8> */
.L_x_6237:
        /* <DEDUP_REMOVED lines=29> */
.L_x_6274:
[----:B------:R-:W-:Y:S01]  /*5540*/  ULDC UR9, c[0x0][0x8cc] ;  /* 0x0002330000097ab9 */ /* 0x000fe20000000800 */
[----:B------:R-:W-:Y:S01]  /*5550*/  UMOV UR7, UR8 ;  /* 0x0000000800077c82 */ /* 0x000fe20008000000 */
[----:B------:R-:W-:-:S11]  /*5560*/  UISETP.NE.AND UP0, UPT, UR9, 0x1, UPT ;  /* 0x000000010900788c */ /* 0x000fd6000bf05270 */
[----:B------:R-:W-:Y:S02]  /*5570*/  @UP0 ULDC.64 UR10, c[0x0][0x8d0] ;  /* 0x00023400000a0ab9 */ /* 0x000fe40000000a00 */
[----:B------:R-:W-:-:S04]  /*5580*/  UIMAD.WIDE.U32 UR4, UR8, UR10, URZ ;  /* 0x0000000a080472a5 */ /* 0x000fc8000f8e003f */
[----:B------:R-:W-:-:S04]  /*5590*/  @UP0 USHF.R.U32.HI UR7, URZ, UR11, UR5 ;  /* 0x0000000b3f070299 */ /* 0x000fc80008011605 */
[----:B------:R-:W-:-:S12]  /*55a0*/  UIMAD UR4, UR7, UR9, URZ ;  /* 0x00000009070472a4 */ /* 0x000fd8000f8e023f */
.L_x_6275:
        /* <DEDUP_REMOVED lines=23> */
.L_x_6276:
        /* <DEDUP_REMOVED lines=13> */
.L_x_6278:
[----:B------:R-:W-:-:S05]  /*57f0*/  ULDC UR4, c[0x0][0x8f4] ;  /* 0x00023d0000047ab9 */ /* 0x000fca0000000800 */
.L_x_6277:
        /* <DEDUP_REMOVED lines=46> */
.L_x_6279:
        /* <DEDUP_REMOVED lines=13> */
.L_x_6280:
        /* <DEDUP_REMOVED lines=12> */
.L_x_6281:
        /* <DEDUP_REMOVED lines=54> */
.L_x_6284:
[----:B------:R-:W-:Y:S05]  /*5fd0*/  BSYNC B0 ;  /* 0x0000000000007941 */ /* 0x000fea0003800000 */
.L_x_6283:
        /* <DEDUP_REMOVED lines=19> */
.L_x_6286:
[----:B------:R-:W-:Y:S05]  /*6110*/  BSYNC B0 ;  /* 0x0000000000007941 */ /* 0x000fea0003800000 */
.L_x_6285:
[----:B------:R-:W-:Y:S06]  /*6120*/  BAR.ARV 0xa, 0xa0 ;  /* 0x0282800000007b1d */ /* 0x000fec0000002000 */
[----:B------:R-:W-:Y:S04]  /*6130*/  BSSY B0, `(.L_x_6287) ;  /* 0x0000003000007945 */ /* 0x000fe80003800000 */
[----:B------:R-:W-:Y:S05]  /*6140*/  @!P0 BRA `(.L_x_6288) ;  /* 0x0000000000048947 */ /* 0x000fea0003800000 */
[----:B------:R-:W-:-:S04]  /*6150*/  DEPBAR.LE SB0, 0x0 ;  /* 0x000080000000791a */ /* 0x000fc80000000000 */
.L_x_6288:
[----:B------:R-:W-:Y:S05]  /*6160*/  BSYNC B0 ;  /* 0x0000000000007941 */ /* 0x000fea0003800000 */
.L_x_6287:
[----:B------:R-:W-:Y:S06]  /*6170*/  BAR.ARV 0xb, 0xa0 ;  /* 0x02c2800000007b1d */ /* 0x000fec0000002000 */
[----:B------:R-:W-:Y:S01]  /*6180*/  UIADD3 UR18, UR12, 0x1, URZ ;  /* 0x000000010c127890 */ /* 0x000fe2000fffe03f */
[----:B------:R-:W-:Y:S11]  /*6190*/  BRA `(.L_x_6289) ;  /* 0x0000000000047947 */ /* 0x000ff60003800000 */
.L_x_6282:
[----:B------:R-:W-:-:S05]  /*61a0*/  UMOV UR18, UR12 ;  /* 0x0000000c00127c82 */ /* 0x000fca0008000000 */
.L_x_6289:
        /* <DEDUP_REMOVED lines=22> */
.L_x_6302:
        /* <DEDUP_REMOVED lines=20> */
.L_x_6291:
[----:B------:R-:W-:Y:S05]  /*6450*/  BSYNC B0 ;  /* 0x0000000000007941 */ /* 0x000fea0003800000 */
.L_x_6290:
        /* <DEDUP_REMOVED lines=13> */
.L_x_6293:
[----:B------:R-:W-:Y:S05]  /*6530*/  BSYNC B0 ;  /* 0x0000000000007941 */ /* 0x000fea0003800000 */
.L_x_6292:
[----:B------:R-:W-:Y:S06]  /*6540*/  BAR.ARV 0xa, 0xa0 ;  /* 0x0282800000007b1d */ /* 0x000fec0000002000 */
[----:B------:R-:W-:Y:S04]  /*6550*/  BSSY B0, `(.L_x_6294) ;  /* 0x0000003000007945 */ /* 0x000fe80003800000 */
[----:B------:R-:W-:Y:S05]  /*6560*/  @!P0 BRA `(.L_x_6295) ;  /* 0x0000000000048947 */ /* 0x000fea0003800000 */
[----:B------:R-:W-:-:S04]  /*6570*/  DEPBAR.LE SB0, 0x0 ;  /* 0x000080000000791a */ /* 0x000fc80000000000 */
.L_x_6295:
[----:B------:R-:W-:Y:S05]  /*6580*/  BSYNC B0 ;  /* 0x0000000000007941 */ /* 0x000fea0003800000 */
.L_x_6294:
        /* <DEDUP_REMOVED lines=13> */
.L_x_6297:
[----:B------:R-:W-:Y:S05]  /*6660*/  BSYNC B0 ;  /* 0x0000000000007941 */ /* 0x000fea0003800000 */
.L_x_6296:
        /* <DEDUP_REMOVED lines=13> */
.L_x_6299:
[----:B------:R-:W-:Y:S05]  /*6740*/  BSYNC B0 ;  /* 0x0000000000007941 */ /* 0x000fea0003800000 */
.L_x_6298:
[----:B------:R-:W-:Y:S01]  /*6750*/  UIADD3 UR18, UR18, 0x2, URZ ;  /* 0x0000000212127890 */ /* 0x000fe2000fffe03f */
[----:B------:R-:W-:Y:S06]  /*6760*/  BAR.ARV 0xa, 0xa0 ;  /* 0x0282800000007b1d */ /* 0x000fec0000002000 */
[----:B------:R-:W-:Y:S01]  /*6770*/  UISETP.GE.AND UP0, UPT, UR18, UR7, UPT ;  /* 0x000000071200728c */ /* 0x000fe2000bf06270 */
[----:B------:R-:W-:Y:S04]  /*6780*/  BSSY B0, `(.L_x_6300) ;  /* 0x0000003000007945 */ /* 0x000fe80003800000 */
[----:B------:R-:W-:Y:S06]  /*6790*/  @!P0 BRA `(.L_x_6301) ;  /* 0x0000000000048947 */ /* 0x000fec0003800000 */
[----:B------:R-:W-:-:S04]  /*67a0*/  DEPBAR.LE SB0, 0x0 ;  /* 0x000080000000791a */ /* 0x000fc80000000000 */
.L_x_6301:
[----:B------:R-:W-:Y:S05]  /*67b0*/  BSYNC B0 ;  /* 0x0000000000007941 */ /* 0x000fea0003800000 */
.L_x_6300:
[----:B------:R-:W-:Y:S06]  /*67c0*/  BAR.ARV 0xb, 0xa0 ;  /* 0x02c2800000007b1d */ /* 0x000fec0000002000 */
[----:B------:R-:W-:Y:S01]  /*67d0*/  PLOP3.LUT P1, PT, PT, PT, UP0, 0x80, 0x0 ;  /* 0x000000000000781c */ /* 0x000fe20003f2f008 */
[----:B------:R-:W-:Y:S02]  /*67e0*/  UIADD3 UR26, UR26, 0x3000, URZ ;  /* 0x000030001a1a7890 */ /* 0x000fe4000fffe03f */
[----:B------:R-:W-:-:S10]  /*67f0*/  UIADD3 UR6, UR6, 0x3000, URZ ;  /* 0x0000300006067890 */ /* 0x000fd4000fffe03f */
[----:B------:R-:W-:Y:S05]  /*6800*/  @!P1 BRA `(.L_x_6302) ;  /* 0xfffffff800c09947 */ /* 0x000fea000383ffff */
[----:B------:R-:W-:Y:S05]  /*6810*/  BRA `(.L_x_6244) ;  /* 0x0000002c00c87947 */ /* 0x000fea0003800000 */
.L_x_6273:
        /* <DEDUP_REMOVED lines=22> */
.L_x_6303:
[----:B------:R-:W-:Y:S01]  /*6980*/  ULDC UR9, c[0x0][0x8cc] ;  /* 0x0002330000097ab9 */ /* 0x000fe20000000800 */
[----:B------:R-:W-:Y:S01]  /*6990*/  UMOV UR7, UR8 ;  /* 0x0000000800077c82 */ /* 0x000fe20008000000 */
[----:B------:R-:W-:-:S11]  /*69a0*/  UISETP.NE.AND UP0, UPT, UR9, 0x1, UPT ;  /* 0x000000010900788c */ /* 0x000fd6000bf05270 */
[----:B------:R-:W-:Y:S02]  /*69b0*/  @UP0 ULDC.64 UR10, c[0x0][0x8d0] ;  /* 0x00023400000a0ab9 */ /* 0x000fe40000000a00 */
[----:B------:R-:W-:-:S04]  /*69c0*/  UIMAD.WIDE.U32 UR4, UR8, UR10, URZ ;  /* 0x0000000a080472a5 */ /* 0x000fc8000f8e003f */
[----:B------:R-:W-:-:S04]  /*69d0*/  @UP0 USHF.R.U32.HI UR7, URZ, UR11, UR5 ;  /* 0x0000000b3f070299 */ /* 0x000fc80008011605 */
[----:B------:R-:W-:-:S12]  /*69e0*/  UIMAD UR4, UR7, UR9, URZ ;  /* 0x00000009070472a4 */ /* 0x000fd8000f8e023f */
.L_x_6304:
        /* <DEDUP_REMOVED lines=23> */
.L_x_6305:
        /* <DEDUP_REMOVED lines=14> */
.L_x_6307:
[----:B------:R-:W-:-:S05]  /*6c40*/  ULDC UR4, c[0x0][0x8f4] ;  /* 0x00023d0000047ab9 */ /* 0x000fca0000000800 */
.L_x_6306:
        /* <DEDUP_REMOVED lines=60> */
.L_x_6309:
        /* <DEDUP_REMOVED lines=12> */
.L_x_6310:
[----:B------:R-:W-:Y:S05]  /*70d0*/  @!P2 BRA `(.L_x_6311) ;  /* 0x000000000014a947 */ /* 0x000fea0003800000 */
[----:B------:R-:W-:Y:S02]  /*70e0*/  IMAD.U32 R2, RZ, RZ, UR14 ;  /* 0x0000000eff027e24 */ /* 0x000fe4000f8e00ff */
[----:B------:R-:W-:-:S05]  /*70f0*/  IMAD.U32 R3, RZ, RZ, UR15 ;  /* 0x0000000fff037e24 */ /* 0x000fca000f8e00ff */
[----:B------:R-:W2:Y:S04]  /*7100*/  LDG.E R5, desc[UR46][R2.64] ;  /* 0x0000002e02057981 */ /* 0x000ea8000c1e1900 */
[----:B------:R-:W2:Y:S02]  /*7110*/  LDG.E R4, desc[UR46][R2.64+0x4] ;  /* 0x0000042e02047981 */ /* 0x000ea4000c1e1900 */
[----:B--2---:R-:W-:-:S07]  /*7120*/  IMAD.IADD R4, R4, 0x1, -R5 ;  /* 0x0000000104047824 */ /* 0x004fce00078e0a05 */
.L_x_6311:
        /* <DEDUP_REMOVED lines=62> */
.L_x_6341:
        /* <DEDUP_REMOVED lines=15> */
.L_x_6314:
        /* <DEDUP_REMOVED lines=122> */
.L_x_6325:
[----:B-123--:R-:W-:-:S04]  /*7da0*/  SHF.L.U32 R18, R10, 0x1f, RZ ;  /* 0x0000001f0a127819 */ /* 0x00efc800000006ff */
[----:B------:R-:W2:Y:S02]  /*7db0*/  SYNCS.PHASECHK.TRANS64.TRYWAIT P1, [R15+URZ+0x26840], R18 ;  /* 0x026840120f0075a7 */ /* 0x000ea4000802017f */
[----:B--2---:R-:W-:Y:S05]  /*7dc0*/  @!P1 BRA `(.L_x_6317) ;  /* 0x0000001800dc9947 */ /* 0x004fea0003800000 */
.L_x_6342:
        /* <DEDUP_REMOVED lines=8> */
.L_x_6318:
        /* <DEDUP_REMOVED lines=44> */
.L_x_6343:
        /* <DEDUP_REMOVED lines=8> */
.L_x_6320:
        /* <DEDUP_REMOVED lines=44> */
.L_x_6344:
        /* <DEDUP_REMOVED lines=8> */
.L_x_6322:
        /* <DEDUP_REMOVED lines=38> */
.L_x_6346:
        /* <DEDUP_REMOVED lines=8> */
.L_x_6324:
        /* <DEDUP_REMOVED lines=44> */
.L_x_6316:
[----:B------:R-:W4:Y:S02]  /*8a70*/  LDL.LU R4, [R1+0x4] ;  /* 0x0000040001047983 */ /* 0x000f240000300800 */
[----:B----4-:R-:W-:Y:S02]  /*8a80*/  ISETP.NE.AND P1, PT, R4, RZ, PT ;  /* 0x000000ff0400720c */ /* 0x010fe40003f25270 */
[----:B------:R4:W5:Y:S11]  /*8a90*/  LDL R4, [R1] ;  /* 0x0000000001047983 */ /* 0x0009760000100800 */
[----:B----4-:R-:W-:Y:S05]  /*8aa0*/  @!P1 BRA `(.L_x_6315) ;  /* 0x0000000400949947 */ /* 0x010fea0003800000 */
[----:B------:R-:W-:-:S04]  /*8ab0*/  SHF.L.U32 R12, R10, 0x1f, RZ ;  /* 0x0000001f0a0c7819 */ /* 0x000fc800000006ff */
[----:B------:R-:W4:Y:S02]  /*8ac0*/  SYNCS.PHASECHK.TRANS64.TRYWAIT P1, [R15+URZ+0x26840], R12 ;  /* 0x0268400c0f0075a7 */ /* 0x000f24000802017f */
[----:B----4-:R-:W-:Y:S05]  /*8ad0*/  @!P1 BRA `(.L_x_6326) ;  /* 0x0000000c00ec9947 */ /* 0x010fea0003800000 */
.L_x_6347:
        /* <DEDUP_REMOVED lines=8> */
.L_x_6327:
        /* <DEDUP_REMOVED lines=41> */
.L_x_6348:
        /* <DEDUP_REMOVED lines=8> */
.L_x_6329:
        /* <DEDUP_REMOVED lines=41> */
.L_x_6315:
[----:B------:R-:W1:Y:S01]  /*9100*/  S2R R0, SR_TID.X ;  /* 0x0000000000007919 */ /* 0x000e620000002100 */
[----:B------:R-:W-:Y:S01]  /*9110*/  IMAD R3, R16, 0x8, R15 ;  /* 0x0000000810037824 */ /* 0x000fe200078e020f */
[----:B-1----:R-:W-:Y:S02]  /*9120*/  LOP3.LUT R2, R0, 0x7f, RZ, 0xc0, !PT ;  /* 0x0000007f00027812 */ /* 0x002fe400078ec0ff */
[----:B------:R-:W-:Y:S02]  /*9130*/  SHF.L.U32 R0, R10, 0x1f, RZ ;  /* 0x0000001f0a007819 */ /* 0x000fe400000006ff */
[----:B------:R-:W-:Y:S02]  /*9140*/  ISETP.NE.AND P1, PT, R2, RZ, PT ;  /* 0x000000ff0200720c */ /* 0x000fe40003f25270 */
[----:B------:R-:W1:Y:S02]  /*9150*/  SYNCS.PHASECHK.TRANS64.TRYWAIT P0, [R3+URZ+0x26840], R0 ;  /* 0x02684000030075a7 */ /* 0x000e64000800017f */
[----:B-1----:R-:W-:Y:S09]  /*9160*/  @!P0 BRA `(.L_x_6330) ;  /* 0x0000000800708947 */ /* 0x002ff20003800000 */
.L_x_6349:
[----:B------:R-:W-:Y:S05]  /*9170*/  @P1 BRA `(.L_x_6331) ;  /* 0x0000000000181947 */ /* 0x000fea0003800000 */
[----:B------:R-:W1:Y:S01]  /*9180*/  S2R R2, SR_TID.X ;  /* 0x0000000000027919 */ /* 0x000e620000002100 */
[----:B------:R-:W-:-:S04]  /*9190*/  IMAD.MOV.U32 R0, RZ, RZ, 0x3100 ;  /* 0x00003100ff007424 */ /* 0x000fc800078e00ff */
[----:B------:R1:W-:Y:S02]  /*91a0*/  SYNCS.ARRIVE.TRANS64 RZ, [R3+URZ+0x26830], R0 ;  /* 0x0268300003ff79a7 */ /* 0x0003e4000800003f */
[----:B-1----:R-:W-:-:S13]  /*91b0*/  LOP3.LUT P0, RZ, R2, 0x1f, RZ, 0xc0, !PT ;  /* 0x0000001f02ff7812 */ /* 0x002fda000780c0ff */
[----:B------:R-:W-:Y:S05]  /*91c0*/  @!P0 BRA `(.L_x_6331) ;  /* 0x0000000000048947 */ /* 0x000fea0003800000 */
[----:B------:R-:W-:Y:S01]  /*91d0*/  BPT.TRAP 0x1 ;  /* 0x000000040000795c */ /* 0x000fe20000300000 */
.L_x_6331:
        /* <DEDUP_REMOVED lines=48> */
.L_x_6312:
[----:B------:R-:W-:Y:S05]  /*94e0*/  BSYNC B0 ;  /* 0x0000000000007941 */ /* 0x000fea0003800000 */
.L_x_6308:
[----:B------:R-:W-:-:S03]  /*94f0*/  UMOV UR7, 0xffffffff ;  /* 0xffffffff00077882 */ /* 0x000fc60000000000 */
[----:B------:R-:W-:Y:S05]  /*9500*/  BRA.DIV UR7, `(.L_x_6332) ;  /* 0x00000006079c7947 */ /* 0x000fea000b800000 */
[----:B------:R-:W-:-:S13]  /*9510*/  ELECT P6, URZ, PT ;  /* 0x00000000003f782f */ /* 0x000fda00038c0000 */
.L_x_6352:
[----:B------:R-:W-:Y:S05]  /*9520*/  @!P6 BRA `(.L_x_6244) ;  /* 0x000000000084e947 */ /* 0x000fea0003800000 */
[----:B------:R-:W-:-:S06]  /*9530*/  ULOP3.LUT UR7, UR38, 0x2, URZ, 0xfc, !UPT ;  /* 0x0000000226077892 */ /* 0x000fcc000f8efc3f */
[----:B------:R-:W-:-:S05]  /*9540*/  IMAD.U32 R0, RZ, RZ, UR7 ;  /* 0x00000007ff007e24 */ /* 0x000fca000f8e00ff */
[----:B------:R-:W-:-:S13]  /*9550*/  ISETP.NE.AND P2, PT, R0, 0x3, PT ;  /* 0x000000030000780c */ /* 0x000fda0003f45270 */
[----:B------:R-:W-:Y:S05]  /*9560*/  @!P2 BRA `(.L_x_6333) ;  /* 0x000000000004a947 */ /* 0x000fea0003800000 */
[----:B------:R-:W-:Y:S01]  /*9570*/  BPT.TRAP 0x1 ;  /* 0x000000040000795c */ /* 0x000fe20000300000 */
.L_x_6333:
        /* <DEDUP_REMOVED lines=15> */
.L_x_6353:
[----:B------:R-:W2:Y:S02]  /*9670*/  SYNCS.PHASECHK.TRANS64.TRYWAIT P0, [R3+URZ], R0 ;  /* 0x00000000030075a7 */ /* 0x000ea4000800017f */
[----:B--2---:R-:W-:Y:S05]  /*9680*/  @!P0 BRA `(.L_x_6335) ;  /* 0x0000000400708947 */ /* 0x004fea0003800000 */
.L_x_6354:
[----:B------:R-:W-:Y:S05]  /*9690*/  @!P2 BRA `(.L_x_6336) ;  /* 0x000000000004a947 */ /* 0x000fea0003800000 */
[----:B------:R-:W-:Y:S01]  /*96a0*/  BPT.TRAP 0x1 ;  /* 0x000000040000795c */ /* 0x000fe20000300000 */
.L_x_6336:
[----:B--2---:R-:W-:-:S04]  /*96b0*/  VIADD R3, R8, 0x26840 ;  /* 0x0002684008037836 */ /* 0x004fc80000000000 */
[----:B------:R-:W-:-:S04]  /*96c0*/  IMAD R5, R2, 0x8, R3 ;  /* 0x0000000802057824 */ /* 0x000fc800078e0203 */
[----:B------:R-:W2:Y:S02]  /*96d0*/  SYNCS.PHASECHK.TRANS64.TRYWAIT P0, [R5+URZ], R4 ;  /* 0x00000004050075a7 */ /* 0x000ea4000800017f */
[----:B--2---:R-:W-:Y:S05]  /*96e0*/  @!P0 BRA `(.L_x_6337) ;  /* 0x00000004006c8947 */ /* 0x004fea0003800000 */
.L_x_6355:
[----:B------:R-:W-:-:S07]  /*96f0*/  IMAD R3, R6, 0x8, R3 ;  /* 0x0000000806037824 */ /* 0x000fce00078e0203 */
.L_x_6338:
[----:B---3--:R3:W4:Y:S02]  /*9700*/  SYNCS.PHASECHK.TRANS64.TRYWAIT P0, [R3+URZ], R0 ;  /* 0x00000000030075a7 */ /* 0x008724000800017f */
[----:B----4-:R-:W-:Y:S05]  /*9710*/  @!P0 NANOSLEEP.SYNCS 0x989680 ;  /* 0x009896800000895d */ /* 0x010fea0003900000 */
[----:B------:R-:W4:Y:S02]  /*9720*/  @!P0 SYNCS.PHASECHK.TRANS64 P0, [R3+URZ], R0 ;  /* 0x00000000030085a7 */ /* 0x000f24000800007f */
[----:B----4-:R-:W-:Y:S05]  /*9730*/  @!P0 BRA `(.L_x_6338) ;  /* 0xfffffffc00f08947 */ /* 0x010fea000383ffff */
.L_x_6244:
[----:B------:R-:W-:Y:S05]  /*9740*/  BSYNC B6 ;  /* 0x0000000000067941 */ /* 0x000fea0003800000 */
.L_x_6236:
[----:B------:R-:W-:Y:S05]  /*9750*/  EXIT ;  /* 0x000000000000794d */ /* 0x000fea0003800000 */
.L_x_6254:
[----:B------:R-:W-:Y:S02]  /*9760*/  IMAD.MOV.U32 R13, RZ, RZ, R19 ;  /* 0x000000ffff0d7224 */ /* 0x000fe400078e0013 */
[----:B------:R-:W-:Y:S02]  /*9770*/  IMAD.MOV.U32 R12, RZ, RZ, RZ ;  /* 0x000000ffff0c7224 */ /* 0x000fe400078e00ff */
[----:B------:R-:W-:Y:S02]  /*9780*/  IMAD.MOV.U32 R11, RZ, RZ, 0x1f ;  /* 0x0000001fff0b7424 */ /* 0x000fe400078e00ff */
[----:B------:R-:W-:-:S07]  /*9790*/  IMAD.MOV.U32 R15, RZ, RZ, -0x1 ;  /* 0xffffffffff0f7424 */ /* 0x000fce00078e00ff */
[----:B------:R-:W-:Y:S05]  /*97a0*/  WARPSYNC.COLLECTIVE R15, `(.L_x_6339) ;  /* 0x000000000f087348 */ /* 0x000fea0003c00000 */
[----:B------:R1:W2:Y:S02]  /*97b0*/  SHFL.IDX P6, R14, R13, R12, R11 ;  /* 0x0000000c0d0e7389 */ /* 0x0002a400000c000b */
[----:B-12---:R-:W-:Y:S01]  /*97c0*/  ENDCOLLECTIVE ;  /* 0x000000000000791b */ /* 0x006fe20003800000 */
.L_x_6339:
[----:B------:R-:W-:Y:S05]  /*97d0*/  BRA `(.L_x_6340) ;  /* 0xffffff7c00cc7947 */ /* 0x000fea000383ffff */
.L_x_6256:
[----:B--2---:R2:W3:Y:S02]  /*97e0*/  SYNCS.PHASECHK.TRANS64.TRYWAIT P0, [R2+URZ+0x26800], R5 ;  /* 0x02680005020075a7 */ /* 0x0044e4000800017f */
[----:B---3--:R-:W-:Y:S05]  /*97f0*/  @!P0 NANOSLEEP.SYNCS 0x989680 ;  /* 0x009896800000895d */ /* 0x008fea0003900000 */
[----:B------:R-:W3:Y:S02]  /*9800*/  @!P0 SYNCS.PHASECHK.TRANS64 P0, [R2+URZ+0x26800], R5 ;  /* 0x02680005020085a7 */ /* 0x000ee4000800007f */
[----:B---3--:R-:W-:Y:S05]  /*9810*/  @!P0 BRA `(.L_x_6256) ;  /* 0xfffffffc00f08947 */ /* 0x008fea000383ffff */
[----:B------:R-:W-:Y:S05]  /*9820*/  BRA `(.L_x_6255) ;  /* 0xffffff7c00f47947 */ /* 0x000fea000383ffff */
.L_x_6261:
[----:B--2---:R-:W-:-:S04]  /*9830*/  IMAD.U32 R5, RZ, RZ, UR7 ;  /* 0x00000007ff057e24 */ /* 0x004fc8000f8e00ff */
[----:B------:R2:W3:Y:S03]  /*9840*/  SYNCS.PHASECHK.TRANS64.TRYWAIT P1, [R5+URZ+0x26810], R6 ;  /* 0x02681006050075a7 */ /* 0x0004e6000802017f */
[----:B---3--:R-:W-:Y:S05]  /*9850*/  @!P1 NANOSLEEP.SYNCS 0x989680 ;  /* 0x009896800000995d */ /* 0x008fea0003900000 */
[----:B------:R-:W3:Y:S02]  /*9860*/  @!P1 SYNCS.PHASECHK.TRANS64 P1, [R5+URZ+0x26810], R6 ;  /* 0x02681006050095a7 */ /* 0x000ee4000802007f */
[----:B---3--:R-:W-:Y:S05]  /*9870*/  @!P1 BRA `(.L_x_6261) ;  /* 0xfffffffc00ec9947 */ /* 0x008fea000383ffff */
[----:B------:R-:W-:Y:S05]  /*9880*/  BRA `(.L_x_6260) ;  /* 0xffffff8800447947 */ /* 0x000fea000383ffff */
.L_x_6265:
[----:B------:R-:W-:-:S04]  /*9890*/  IMAD.U32 R5, RZ, RZ, UR7 ;  /* 0x00000007ff057e24 */ /* 0x000fc8000f8e00ff */
[----:B------:R1:W1:Y:S03]  /*98a0*/  SYNCS.PHASECHK.TRANS64.TRYWAIT P1, [R5+URZ+0x26830], R6 ;  /* 0x02683006050075a7 */ /* 0x000266000802017f */
[----:B-1----:R-:W-:Y:S05]  /*98b0*/  @!P1 NANOSLEEP.SYNCS 0x989680 ;  /* 0x009896800000995d */ /* 0x002fea0003900000 */
[----:B------:R-:W1:Y:S02]  /*98c0*/  @!P1 SYNCS.PHASECHK.TRANS64 P1, [R5+URZ+0x26830], R6 ;  /* 0x02683006050095a7 */ /* 0x000e64000802007f */
[----:B-1----:R-:W-:Y:S05]  /*98d0*/  @!P1 BRA `(.L_x_6265) ;  /* 0xfffffffc00ec9947 */ /* 0x002fea000383ffff */
[----:B------:R-:W-:Y:S05]  /*98e0*/  BRA `(.L_x_6264) ;  /* 0xffffff8c004c7947 */ /* 0x000fea000383ffff */
.L_x_6313:
[----:B-1----:R1:W2:Y:S02]  /*98f0*/  SYNCS.PHASECHK.TRANS64.TRYWAIT P0, [R15+URZ+0x26820], R2 ;  /* 0x026820020f0075a7 */ /* 0x0022a4000800017f */
[----:B--2---:R-:W-:Y:S05]  /*9900*/  @!P0 NANOSLEEP.SYNCS 0x989680 ;  /* 0x009896800000895d */ /* 0x004fea0003900000 */
[----:B------:R-:W2:Y:S02]  /*9910*/  @!P0 SYNCS.PHASECHK.TRANS64 P0, [R15+URZ+0x26820], R2 ;  /* 0x026820020f0085a7 */ /* 0x000ea4000800007f */
[----:B--2---:R-:W-:Y:S05]  /*9920*/  @!P0 BRA `(.L_x_6313) ;  /* 0xfffffffc00f08947 */ /* 0x004fea000383ffff */
[----:B------:R-:W-:Y:S05]  /*9930*/  BRA `(.L_x_6341) ;  /* 0xffffffd800f47947 */ /* 0x000fea000383ffff */
.L_x_6317:
[----:B--2---:R2:W3:Y:S02]  /*9940*/  SYNCS.PHASECHK.TRANS64.TRYWAIT P1, [R15+URZ+0x26840], R18 ;  /* 0x026840120f0075a7 */ /* 0x0044e4000802017f */
[----:B---3--:R-:W-:Y:S05]  /*9950*/  @!P1 NANOSLEEP.SYNCS 0x989680 ;  /* 0x009896800000995d */ /* 0x008fea0003900000 */
[----:B------:R-:W3:Y:S02]  /*9960*/  @!P1 SYNCS.PHASECHK.TRANS64 P1, [R15+URZ+0x26840], R18 ;  /* 0x026840120f0095a7 */ /* 0x000ee4000802007f */
[----:B---3--:R-:W-:Y:S05]  /*9970*/  @!P1 BRA `(.L_x_6317) ;  /* 0xfffffffc00f09947 */ /* 0x008fea000383ffff */
[----:B------:R-:W-:Y:S05]  /*9980*/  BRA `(.L_x_6342) ;  /* 0xffffffe400107947 */ /* 0x000fea000383ffff */
.L_x_6319:
[----:B-1----:R1:W3:Y:S02]  /*9990*/  SYNCS.PHASECHK.TRANS64.TRYWAIT P1, [R15+URZ+0x26828], R18 ;  /* 0x026828120f0075a7 */ /* 0x0022e4000802017f */
[----:B---3--:R-:W-:Y:S05]  /*99a0*/  @!P1 NANOSLEEP.SYNCS 0x989680 ;  /* 0x009896800000995d */ /* 0x008fea0003900000 */
[----:B------:R-:W3:Y:S02]  /*99b0*/  @!P1 SYNCS.PHASECHK.TRANS64 P1, [R15+URZ+0x26828], R18 ;  /* 0x026828120f0095a7 */ /* 0x000ee4000802007f */
[----:B---3--:R-:W-:Y:S05]  /*99c0*/  @!P1 BRA `(.L_x_6319) ;  /* 0xfffffffc00f09947 */ /* 0x008fea000383ffff */
[----:B------:R-:W-:Y:S05]  /*99d0*/  BRA `(.L_x_6343) ;  /* 0xffffffe400cc7947 */ /* 0x000fea000383ffff */
.L_x_6321:
[----:B---3--:R3:W4:Y:S02]  /*99e0*/  SYNCS.PHASECHK.TRANS64.TRYWAIT P1, [R15+URZ+0x26848], R18 ;  /* 0x026848120f0075a7 */ /* 0x008724000802017f */
[----:B----4-:R-:W-:Y:S05]  /*99f0*/  @!P1 NANOSLEEP.SYNCS 0x989680 ;  /* 0x009896800000995d */ /* 0x010fea0003900000 */
[----:B------:R-:W4:Y:S02]  /*9a00*/  @!P1 SYNCS.PHASECHK.TRANS64 P1, [R15+URZ+0x26848], R18 ;  /* 0x026848120f0095a7 */ /* 0x000f24000802007f */
[----:B----4-:R-:W-:Y:S05]  /*9a10*/  @!P1 BRA `(.L_x_6321) ;  /* 0xfffffffc00f09947 */ /* 0x010fea000383ffff */
[----:B------:R-:W-:Y:S05]  /*9a20*/  BRA `(.L_x_6344) ;  /* 0xffffffe800887947 */ /* 0x000fea000383ffff */
.L_x_6323:
[----:B------:R-:W-:-:S07]  /*9a30*/  SHF.L.U32 R4, R10, 0x1f, RZ ;  /* 0x0000001f0a047819 */ /* 0x000fce00000006ff */
.L_x_6345:
[----:B----4-:R4:W1:Y:S02]  /*9a40*/  SYNCS.PHASECHK.TRANS64.TRYWAIT P1, [R15+URZ+0x26820], R4 ;  /* 0x026820040f0075a7 */ /* 0x010864000802017f */
[----:B-1----:R-:W-:Y:S05]  /*9a50*/  @!P1 NANOSLEEP.SYNCS 0x989680 ;  /* 0x009896800000995d */ /* 0x002fea0003900000 */
[----:B------:R-:W1:Y:S02]  /*9a60*/  @!P1 SYNCS.PHASECHK.TRANS64 P1, [R15+URZ+0x26820], R4 ;  /* 0x026820040f0095a7 */ /* 0x000e64000802007f */
[----:B-1----:R-:W-:Y:S05]  /*9a70*/  @!P1 BRA `(.L_x_6345) ;  /* 0xfffffffc00f09947 */ /* 0x002fea000383ffff */
[----:B------:R-:W-:Y:S05]  /*9a80*/  BRA `(.L_x_6346) ;  /* 0xffffffec00287947 */ /* 0x000fea000383ffff */
.L_x_6326:
[----:B----4-:R4:W1:Y:S02]  /*9a90*/  SYNCS.PHASECHK.TRANS64.TRYWAIT P1, [R15+URZ+0x26840], R12 ;  /* 0x0268400c0f0075a7 */ /* 0x010864000802017f */
[----:B-1----:R-:W-:Y:S05]  /*9aa0*/  @!P1 NANOSLEEP.SYNCS 0x989680 ;  /* 0x009896800000995d */ /* 0x002fea0003900000 */
[----:B------:R-:W1:Y:S02]  /*9ab0*/  @!P1 SYNCS.PHASECHK.TRANS64 P1, [R15+URZ+0x26840], R12 ;  /* 0x0268400c0f0095a7 */ /* 0x000e64000802007f */
[----:B-1----:R-:W-:Y:S05]  /*9ac0*/  @!P1 BRA `(.L_x_6326) ;  /* 0xfffffffc00f09947 */ /* 0x002fea000383ffff */
[----:B------:R-:W-:Y:S05]  /*9ad0*/  BRA `(.L_x_6347) ;  /* 0xfffffff000007947 */ /* 0x000fea000383ffff */
.L_x_6328:
[----:B-1----:R1:W2:Y:S02]  /*9ae0*/  SYNCS.PHASECHK.TRANS64.TRYWAIT P1, [R15+URZ+0x26828], R12 ;  /* 0x0268280c0f0075a7 */ /* 0x0022a4000802017f */
[----:B--2---:R-:W-:Y:S05]  /*9af0*/  @!P1 NANOSLEEP.SYNCS 0x989680 ;  /* 0x009896800000995d */ /* 0x004fea0003900000 */
[----:B------:R-:W2:Y:S02]  /*9b00*/  @!P1 SYNCS.PHASECHK.TRANS64 P1, [R15+URZ+0x26828], R12 ;  /* 0x0268280c0f0095a7 */ /* 0x000ea4000802007f */
[----:B--2---:R-:W-:Y:S05]  /*9b10*/  @!P1 BRA `(.L_x_6328) ;  /* 0xfffffffc00f09947 */ /* 0x004fea000383ffff */
[----:B------:R-:W-:Y:S05]  /*9b20*/  BRA `(.L_x_6348) ;  /* 0xfffffff000b07947 */ /* 0x000fea000383ffff */
.L_x_6330:
[----:B------:R1:W1:Y:S02]  /*9b30*/  SYNCS.PHASECHK.TRANS64.TRYWAIT P0, [R3+URZ+0x26840], R0 ;  /* 0x02684000030075a7 */ /* 0x000264000800017f */
[----:B-1----:R-:W-:Y:S05]  /*9b40*/  @!P0 NANOSLEEP.SYNCS 0x989680 ;  /* 0x009896800000895d */ /* 0x002fea0003900000 */
[----:B------:R-:W1:Y:S02]  /*9b50*/  @!P0 SYNCS.PHASECHK.TRANS64 P0, [R3+URZ+0x26840], R0 ;  /* 0x02684000030085a7 */ /* 0x000e64000800007f */
[----:B-1----:R-:W-:Y:S05]  /*9b60*/  @!P0 BRA `(.L_x_6330) ;  /* 0xfffffffc00f08947 */ /* 0x002fea000383ffff */
[----:B------:R-:W-:Y:S05]  /*9b70*/  BRA `(.L_x_6349) ;  /* 0xfffffff4007c7947 */ /* 0x000fea000383ffff */
.L_x_6332:
[----:B------:R-:W-:Y:S01]  /*9b80*/  BSSY B0, `(.L_x_6350) ;  /* 0x0000006000007945 */ /* 0x000fe20003800000 */
[----:B------:R-:W-:-:S07]  /*9b90*/  IMAD.MOV.U32 R15, RZ, RZ, -0x1 ;  /* 0xffffffffff0f7424 */ /* 0x000fce00078e00ff */
[----:B------:R-:W-:Y:S05]  /*9ba0*/  WARPSYNC.COLLECTIVE R15, `(.L_x_6351) ;  /* 0x000000000f0c7348 */ /* 0x000fea0003c00000 */
[----:B------:R-:W-:Y:S02]  /*9bb0*/  ELECT P6, UR62, PT ;  /* 0x00000000003e782f */ /* 0x000fe400038c0000 */
[----:B------:R-:W-:Y:S01]  /*9bc0*/  MOV R14, UR62 ;  /* 0x0000003e000e7c02 */ /* 0x000fe20008000f00 */
[----:B------:R-:W-:Y:S10]  /*9bd0*/  ENDCOLLECTIVE ;  /* 0x000000000000791b */ /* 0x000ff40003800000 */
.L_x_6351:
[----:B------:R-:W-:Y:S05]  /*9be0*/  BSYNC B0 ;  /* 0x0000000000007941 */ /* 0x000fea0003800000 */
.L_x_6350:
[----:B------:R-:W-:Y:S05]  /*9bf0*/  BRA `(.L_x_6352) ;  /* 0xfffffff800487947 */ /* 0x000fea000383ffff */
.L_x_6334:
[----:B-1----:R1:W2:Y:S02]  /*9c00*/  SYNCS.PHASECHK.TRANS64.TRYWAIT P0, [R7+URZ], R4 ;  /* 0x00000004070075a7 */ /* 0x0022a4000800017f */
[----:B--2---:R-:W-:Y:S05]  /*9c10*/  @!P0 NANOSLEEP.SYNCS 0x989680 ;  /* 0x009896800000895d */ /* 0x004fea0003900000 */
[----:B------:R-:W2:Y:S02]  /*9c20*/  @!P0 SYNCS.PHASECHK.TRANS64 P0, [R7+URZ], R4 ;  /* 0x00000004070085a7 */ /* 0x000ea4000800007f */
[----:B--2---:R-:W-:Y:S05]  /*9c30*/  @!P0 BRA `(.L_x_6334) ;  /* 0xfffffffc00f08947 */ /* 0x004fea000383ffff */
[----:B------:R-:W-:Y:S05]  /*9c40*/  BRA `(.L_x_6353) ;  /* 0xfffffff800887947 */ /* 0x000fea000383ffff */
.L_x_6335:
[----:B--2---:R2:W3:Y:S02]  /*9c50*/  SYNCS.PHASECHK.TRANS64.TRYWAIT P0, [R3+URZ], R0 ;  /* 0x00000000030075a7 */ /* 0x0044e4000800017f */
[----:B---3--:R-:W-:Y:S05]  /*9c60*/  @!P0 NANOSLEEP.SYNCS 0x989680 ;  /* 0x009896800000895d */ /* 0x008fea0003900000 */
[----:B------:R-:W3:Y:S02]  /*9c70*/  @!P0 SYNCS.PHASECHK.TRANS64 P0, [R3+URZ], R0 ;  /* 0x00000000030085a7 */ /* 0x000ee4000800007f */
[----:B---3--:R-:W-:Y:S05]  /*9c80*/  @!P0 BRA `(.L_x_6335) ;  /* 0xfffffffc00f08947 */ /* 0x008fea000383ffff */
[----:B------:R-:W-:Y:S05]  /*9c90*/  BRA `(.L_x_6354) ;  /* 0xfffffff8007c7947 */ /* 0x000fea000383ffff */
.L_x_6337:
[----:B--2---:R2:W3:Y:S02]  /*9ca0*/  SYNCS.PHASECHK.TRANS64.TRYWAIT P0, [R5+URZ], R4 ;  /* 0x00000004050075a7 */ /* 0x0044e4000800017f */
[----:B---3--:R-:W-:Y:S05]  /*9cb0*/  @!P0 NANOSLEEP.SYNCS 0x989680 ;  /* 0x009896800000895d */ /* 0x008fea0003900000 */
[----:B------:R-:W3:Y:S02]  /*9cc0*/  @!P0 SYNCS.PHASECHK.TRANS64 P0, [R5+URZ], R4 ;  /* 0x00000004050085a7 */ /* 0x000ee4000800007f */
[----:B---3--:R-:W-:Y:S05]  /*9cd0*/  @!P0 BRA `(.L_x_6337) ;  /* 0xfffffffc00f08947 */ /* 0x008fea000383ffff */
[----:B------:R-:W-:Y:S05]  /*9ce0*/  BRA `(.L_x_6355) ;  /* 0xfffffff800807947 */ /* 0x000fea000383ffff */
.L_x_6356:
        /* <DEDUP_REMOVED lines=9> */
.L_x_6600:


//--------------------- .text._ZN7cutlass13device_kernelIN5flash32FlashAttnBwdPostprocessConvertdQIN4cute5tupleIJNS3_1CILi128EEENS5_ILi96EEEEEENS_6half_tEfNS_4arch4Sm90ELi256ENS3_8TiledMMAINS3_8MMA_AtomIJNS3_4SM904GMMA25MMA_64x96x16_F32F16F16_RSILNSF_5MajorE0ELSH_1ELNSF_7ScaleInE1ELSI_1EEEEEENS3_6LayoutINS4_IJNS5_ILi2EEENS5_ILi1EEESN_EEENS4_IJSN_NS5_ILi0EEESP_EEEEENS4_IJNS3_10UnderscoreESS_SS_EEEEELb0EEEEEvNT_6ParamsE --------------------------
	.section	.text._ZN7cutlass13device_kernelIN5flash32FlashAttnBwdPostprocessConvertdQIN4cute5tupleIJNS3_1CILi128EEENS5_ILi96EEEEEENS_6half_tEfNS_4arch4Sm90ELi256ENS3_8TiledMMAINS3_8MMA_AtomIJNS3_4SM904GMMA25MMA_64x96x16_F32F16F16_RSILNSF_5MajorE0ELSH_1ELNSF_7ScaleInE1ELSI_1EEEEEENS3_6LayoutINS4_IJNS5_ILi2EEENS5_ILi1EEESN_EEENS4_IJSN_NS5_ILi0EEESP_EEEEENS4_IJNS3_10UnderscoreESS_SS_EEEEELb0EEEEEvNT_6ParamsE,"ax",@progbits
	.align	128
.text._ZN7cutlass13device_kernelIN5flash32FlashAttnBwdPostprocessConvertdQIN4cute5tupleIJNS3_1CILi128EEENS5_ILi96EEEEEENS_6half_tEfNS_4arch4Sm90ELi256ENS3_8TiledMMAINS3_8MMA_AtomIJNS3_4SM904GMMA25MMA_64x96x16_F32F16F16_RSILNSF_5MajorE0ELSH_1ELNSF_7ScaleInE1ELSI_1EEEEEENS3_6LayoutINS4_IJNS5_ILi2EEENS5_ILi1EEESN_EEENS4_IJSN_NS5_ILi0EEESP_EEEEENS4_IJNS3_10UnderscoreESS_SS_EEEEELb0EEEEEvNT_6ParamsE:
        .type           _ZN7cutlass13device_kernelIN5flash32FlashAttnBwdPostprocessConvertdQIN4cute5tupleIJNS3_1CILi128EEENS5_ILi96EEEEEENS_6half_tEfNS_4arch4Sm90ELi256ENS3_8TiledMMAINS3_8MMA_AtomIJNS3_4SM904GMMA25MMA_64x96x16_F32F16F16_RSILNSF_5MajorE0ELSH_1ELNSF_7ScaleInE1ELSI_1EEEEEENS3_6LayoutINS4_IJNS5_ILi2EEENS5_ILi1EEESN_EEENS4_IJSN_NS5_ILi0EEESP_EEEEENS4_IJNS3_10UnderscoreESS_SS_EEEEELb0EEEEEvNT_6ParamsE,@function
        .size           _ZN7cutlass13device_kernelIN5flash32FlashAttnBwdPostprocessConvertdQIN4cute5tupleIJNS3_1CILi128EEENS5_ILi96EEEEEENS_6half_tEfNS_4arch4Sm90ELi256ENS3_8TiledMMAINS3_8MMA_AtomIJNS3_4SM904GMMA25MMA_64x96x16_F32F16F16_RSILNSF_5MajorE0ELSH_1ELNSF_7ScaleInE1ELSI_1EEEEEENS3_6LayoutINS4_IJNS5_ILi2EEENS5_ILi1EEESN_EEENS4_IJSN_NS5_ILi0EEESP_EEEEENS4_IJNS3_10UnderscoreESS_SS_EEEEELb0EEEEEvNT_6ParamsE,(.L_x_6601 - _ZN7cutlass13device_kernelIN5flash32FlashAttnBwdPostprocessConvertdQIN4cute5tupleIJNS3_1CILi128EEENS5_ILi96EEEEEENS_6half_tEfNS_4arch4Sm90ELi256ENS3_8TiledMMAINS3_8MMA_AtomIJNS3_4SM904GMMA25MMA_64x96x16_F32F16F16_RSILNSF_5MajorE0ELSH_1ELNSF_7ScaleInE1ELSI_1EEEEEENS3_6LayoutINS4_IJNS5_ILi2EEENS5_ILi1EEESN_EEENS4_IJSN_NS5_ILi0EEESP_EEEEENS4_IJNS3_10UnderscoreESS_SS_EEEEELb0EEEEEvNT_6ParamsE)
        .other          _ZN7cutlass13device_kernelIN5flash32FlashAttnBwdPostprocessConvertdQIN4cute5tupleIJNS3_1CILi128EEENS5_ILi96EEEEEENS_6half_tEfNS_4arch4Sm90ELi256ENS3_8TiledMMAINS3_8MMA_AtomIJNS3_4SM904GMMA25MMA_64x96x16_F32F16F16_RSILNSF_5MajorE0ELSH_1ELNSF_7ScaleInE1ELSI_1EEEEEENS3_6LayoutINS4_IJNS5_ILi2EEENS5_ILi1EEESN_EEENS4_IJSN_NS5_ILi0EEESP_EEEEENS4_IJNS3_10UnderscoreESS_SS_EEEEELb0EEEEEvNT_6ParamsE,@"STO_CUDA_ENTRY STV_DEFAULT"
_ZN7cutlass13device_kernelIN5flash32FlashAttnBwdPostprocessConvertdQIN4cute5tupleIJNS3_1CILi128EEENS5_ILi96EEEEEENS_6half_tEfNS_4arch4Sm90ELi256ENS3_8TiledMMAINS3_8MMA_AtomIJNS3_4SM904GMMA25MMA_64x96x16_F32F16F16_RSILNSF_5MajorE0ELSH_1ELNSF_7ScaleInE1ELSI_1EEEEEENS3_6LayoutINS4_IJNS5_ILi2EEENS5_ILi1EEESN_EEENS4_IJSN_NS5_ILi0EEESP_EEEEENS4_IJNS3_10UnderscoreESS_SS_EEEEELb0EEEEEvNT_6ParamsE:
[----:B------:R-:W-:Y:S08]  /*0000*/  LDC R1, c[0x0][0x28] ;  /* 0x00000a00ff017b82 */ /* 0x000ff00000000800 */
[----:B------:R-:W0:Y:S01]  /*0010*/  LDC.64 R4, c[0x0][0x278] ;  /* 0x00009e00ff047b82 */ /* 0x000e220000000a00 */
[----:B------:R-:W1:Y:S01]  /*0020*/  S2R R13, SR_CTAID.Z ;  /* 0x00000000000d7919 */ /* 0x000e620000002700 */
[----:B------:R-:W-:-:S06]  /*0030*/  ULDC.64 UR8, c[0x0][0x208] ;  /* 0x0000820000087ab9 */ /* 0x000fcc0000000a00 */
[----:B------:R-:W2:Y:S08]  /*0040*/  LDC.64 R6, c[0x0][0x270] ;  /* 0x00009c00ff067b82 */ /* 0x000eb00000000a00 */
[----:B------:R-:W1:Y:S01]  /*0050*/  LDC.64 R2, c[0x0][0x270] ;  /* 0x00009c00ff027b82 */ /* 0x000e620000000a00 */
[----:B0-----:R-:W-:-:S04]  /*0060*/  ISETP.NE.U32.AND P2, PT, R4, RZ, PT ;  /* 0x000000ff0400720c */ /* 0x001fc80003f45070 */
[----:B------:R-:W-:Y:S02]  /*0070*/  ISETP.NE.AND.EX P2, PT, R5, RZ, PT, P2 ;  /* 0x000000ff0500720c */ /* 0x000fe40003f45320 */
[----:B--2---:R-:W-:-:S04]  /*0080*/  ISETP.NE.U32.AND P1, PT, R6, RZ, PT ;  /* 0x000000ff0600720c */ /* 0x004fc80003f25070 */
[----:B------:R-:W-:Y:S01]  /*0090*/  ISETP.NE.AND.EX P1, PT, R7, RZ, PT, P1 ;  /* 0x000000ff0700720c */ /* 0x000fe20003f25310 */
[----:B------:R-:W-:Y:S01]  /*00a0*/  ULDC UR4, c[0x0][0x240] ;  /* 0x0000900000047ab9 */ /* 0x000fe20000000800 */
[----:B-1----:R-:W-:-:S05]  /*00b0*/  IMAD.WIDE R2, R13, 0x4, R2 ;  /* 0x000000040d027825 */ /* 0x002fca00078e0202 */
[----:B------:R-:W0:Y:S01]  /*00c0*/  @P2 LDC.64 R4, c[0x0][0x278] ;  /* 0x00009e00ff042b82 */ /* 0x000e220000000a00 */
[----:B------:R-:W-:-:S05]  /*00d0*/  IMAD.U32 R8, RZ, RZ, UR4 ;  /* 0x00000004ff087e24 */ /* 0x000fca000f8e00ff */
[----:B------:R1:W5:Y:S01]  /*00e0*/  @P1 LDG.E R9, desc[UR8][R2.64] ;  /* 0x0000000802091981 */ /* 0x000362000c1e1900 */
[----:B0-----:R-:W-:-:S05]  /*00f0*/  @P2 IMAD.WIDE R4, R13, 0x4, R4 ;  /* 0x000000040d042825 */ /* 0x001fca00078e0204 */
[----:B------:R1:W5:Y:S01]  /*0100*/  @P2 LDG.E R8, desc[UR8][R4.64] ;  /* 0x0000000804082981 */ /* 0x000362000c1e1900 */
[----:B------:R-:W-:Y:S01]  /*0110*/  ISETP.NE.U32.AND P0, PT, R6, RZ, PT ;  /* 0x000000ff0600720c */ /* 0x000fe20003f05070 */
[----:B------:R-:W0:Y:S03]  /*0120*/  S2R R66, SR_CTAID.X ;  /* 0x0000000000427919 */ /* 0x000e260000002500 */
[----:B------:R-:W-:Y:S01]  /*0130*/  ISETP.NE.AND.EX P0, PT, R7, RZ, PT, P0 ;  /* 0x000000ff0700720c */ /* 0x000fe20003f05300 */
[----:B0-----:R-:W-:Y:S01]  /*0140*/  IMAD.SHL.U32 R11, R66, 0x80, RZ ;  /* 0x00000080420b7824 */ /* 0x001fe200078e00ff */
[----:B-1----:R-:W-:Y:S11]  /*0150*/  @P2 BRA `(.L_x_6357) ;  /* 0x0000000000102947 */ /* 0x002ff60003800000 */
[----:B------:R-:W-:Y:S05]  /*0160*/  @!P1 BRA `(.L_x_6357) ;  /* 0x00000000000c9947 */ /* 0x000fea0003800000 */
[----:B------:R-:W2:Y:S04]  /*0170*/  LDG.E R5, desc[UR8][R2.64] ;  /* 0x0000000802057981 */ /* 0x000ea8000c1e1900 */
[----:B-----5:R-:W2:Y:S02]  /*0180*/  LDG.E R8, desc[UR8][R2.64+0x4] ;  /* 0x0000040802087981 */ /* 0x020ea4000c1e1900 */
[----:B--2---:R-:W-:-:S07]  /*0190*/  IMAD.IADD R8, R8, 0x1, -R5 ;  /* 0x0000000108087824 */ /* 0x004fce00078e0a05 */
.L_x_6357:
[----:B-----5:R-:W-:-:S13]  /*01a0*/  ISETP.LE.AND P2, PT, R8, R11, PT ;  /* 0x0000000b0800720c */ /* 0x020fda0003f43270 */
[----:B------:R-:W-:Y:S05]  /*01b0*/  @P0 EXIT P2 ;  /* 0x000000000000094d */ /* 0x000fea0001000000 */
[----:B------:R-:W0:Y:S01]  /*01c0*/  S2R R0, SR_CTAID.Y ;  /* 0x0000000000007919 */ /* 0x000e220000002600 */
[----:B------:R-:W-:Y:S01]  /*01d0*/  @P1 IMAD R2, R13, 0x80, R9 ;  /* 0x000000800d021824 */ /* 0x000fe200078e0209 */
[----:B------:R-:W1:Y:S01]  /*01e0*/  LDC.64 R14, c[0x0][0x228] ;  /* 0x00008a00ff0e7b82 */ /* 0x000e620000000a00 */
[----:B------:R-:W-:Y:S01]  /*01f0*/  CS2R R4, SRZ ;  /* 0x0000000000047805 */ /* 0x000fe2000001ff00 */
[----:B------:R-:W2:Y:S01]  /*0200*/  S2R R68, SR_TID.X ;  /* 0x0000000000447919 */ /* 0x000ea20000002100 */
[----:B------:R-:W-:Y:S01]  /*0210*/  IMAD R7, R66, 0x3000, RZ ;  /* 0x0000300042077824 */ /* 0x000fe200078e02ff */
[----:B------:R-:W-:Y:S01]  /*0220*/  @P1 SHF.R.S32.HI R3, RZ, 0x1f, R2 ;  /* 0x0000001fff031819 */ /* 0x000fe20000011402 */
[----:B------:R-:W-:Y:S01]  /*0230*/  BSSY B0, `(.L_x_6358) ;  /* 0x0000030000007945 */ /* 0x000fe20003800000 */
[----:B------:R-:W3:Y:S02]  /*0240*/  S2R R21, SR_CgaCtaId ;  /* 0x0000000000157919 */ /* 0x000ee40000008800 */
[----:B------:R-:W-:Y:S01]  /*0250*/  @P1 LEA.HI R3, R3, R2, RZ, 0x7 ;  /* 0x0000000203031211 */ /* 0x000fe200078f38ff */
[----:B------:R-:W4:Y:S03]  /*0260*/  LDC.64 R16, c[0x0][0x230] ;  /* 0x00008c00ff107b82 */ /* 0x000f260000000a00 */
[----:B------:R-:W-:-:S05]  /*0270*/  @P1 SHF.R.S32.HI R3, RZ, 0x7, R3 ;  /* 0x00000007ff031819 */ /* 0x000fca0000011403 */
[----:B------:R-:W-:Y:S01]  /*0280*/  @P1 IMAD R3, R3, 0x3000, RZ ;  /* 0x0000300003031824 */ /* 0x000fe200078e02ff */
[----:B------:R-:W5:Y:S03]  /*0290*/  LDC.64 R18, c[0x0][0x210] ;  /* 0x00008400ff127b82 */ /* 0x000f660000000a00 */
[--C-:B------:R-:W-:Y:S01]  /*02a0*/  @P1 IMAD.MOV.U32 R4, RZ, RZ, R3.reuse ;  /* 0x000000ffff041224 */ /* 0x100fe200078e0003 */
[----:B------:R-:W-:-:S04]  /*02b0*/  @P1 SHF.R.S32.HI R5, RZ, 0x1f, R3 ;  /* 0x0000001fff051819 */ /* 0x000fc80000011403 */
[C---:B------:R-:W-:Y:S02]  /*02c0*/  IADD3 R6, P2, R7.reuse, R4, RZ ;  /* 0x0000000407067210 */ /* 0x040fe40007f5e0ff */
[----:B0-----:R-:W-:Y:S02]  /*02d0*/  SHF.R.S32.HI R3, RZ, 0x1f, R0 ;  /* 0x0000001fff037819 */ /* 0x001fe40000011400 */
[----:B------:R-:W-:Y:S02]  /*02e0*/  LEA.HI.X.SX32 R7, R7, R5, 0x1, P2 ;  /* 0x0000000507077211 */ /* 0x000fe400010f0eff */
[----:B------:R-:W-:Y:S01]  /*02f0*/  SHF.R.S32.HI R5, RZ, 0x1f, R13 ;  /* 0x0000001fff057819 */ /* 0x000fe2000001140d */
[-C--:B-1----:R-:W-:Y:S02]  /*0300*/  IMAD R2, R3, R14.reuse, RZ ;  /* 0x0000000e03027224 */ /* 0x082fe400078e02ff */
[----:B------:R-:W-:Y:S01]  /*0310*/  IMAD.WIDE.U32 R6, R0, R14, R6 ;  /* 0x0000000e00067225 */ /* 0x000fe200078e0006 */
[----:B------:R-:W-:-:S03]  /*0320*/  SEL R5, R5, RZ, !P0 ;  /* 0x000000ff05057207 */ /* 0x000fc60004000000 */
[----:B------:R-:W-:Y:S01]  /*0330*/  IMAD R15, R0, R15, R2 ;  /* 0x0000000f000f7224 */ /* 0x000fe200078e0202 */
[----:B------:R-:W-:Y:S01]  /*0340*/  SEL R2, R13, RZ, !P0 ;  /* 0x000000ff0d027207 */ /* 0x000fe20004000000 */
[-C--:B----4-:R-:W-:Y:S01]  /*0350*/  IMAD R4, R5, R16.reuse, RZ ;  /* 0x0000001005047224 */ /* 0x090fe200078e02ff */
[----:B--2---:R-:W-:Y:S02]  /*0360*/  ISETP.NE.AND P0, PT, R68, RZ, PT ;  /* 0x000000ff4400720c */ /* 0x004fe40003f05270 */
[----:B------:R-:W-:Y:S01]  /*0370*/  IADD3 R7, R7, R15, RZ ;  /* 0x0000000f07077210 */ /* 0x000fe20007ffe0ff */
[C---:B------:R-:W-:Y:S02]  /*0380*/  IMAD R13, R2.reuse, R17, R4 ;  /* 0x00000011020d7224 */ /* 0x040fe400078e0204 */
[----:B------:R-:W-:-:S04]  /*0390*/  IMAD.WIDE.U32 R6, R2, R16, R6 ;  /* 0x0000001002067225 */ /* 0x000fc800078e0006 */
[----:B------:R-:W-:Y:S01]  /*03a0*/  IMAD.IADD R4, R7, 0x1, R13 ;  /* 0x0000000107047824 */ /* 0x000fe200078e020d */
[----:B-----5:R-:W-:-:S04]  /*03b0*/  LEA R18, P2, R6, R18, 0x2 ;  /* 0x0000001206127211 */ /* 0x020fc800078410ff */
[----:B------:R-:W-:Y:S01]  /*03c0*/  LEA.HI.X R4, R6, R19, R4, 0x2, P2 ;  /* 0x0000001306047211 */ /* 0x000fe200010f1404 */
[----:B---3--:R-:W-:Y:S08]  /*03d0*/  @P0 BRA `(.L_x_6359) ;  /* 0x0000000000540947 */ /* 0x008ff00003800000 */
[----:B------:R-:W0:Y:S01]  /*03e0*/  S2UR UR7, SR_CgaCtaId ;  /* 0x00000000000779c3 */ /* 0x000e220000008800 */
[----:B------:R-:W-:Y:S01]  /*03f0*/  UMOV UR6, 0x400 ;  /* 0x0000040000067882 */ /* 0x000fe20000000000 */
[----:B------:R-:W-:Y:S01]  /*0400*/  UMOV UR4, 0x1 ;  /* 0x0000000100047882 */ /* 0x000fe20000000000 */
[----:B------:R-:W-:Y:S01]  /*0410*/  IMAD.MOV.U32 R6, RZ, RZ, 0xc000 ;  /* 0x0000c000ff067424 */ /* 0x000fe200078e00ff */
[----:B------:R-:W-:-:S04]  /*0420*/  UIADD3 UR4, -UR4, 0x100000, URZ ;  /* 0x0010000004047890 */ /* 0x000fc8000fffe13f */
[----:B------:R-:W-:Y:S02]  /*0430*/  USHF.L.U32 UR5, UR4, 0xb, URZ ;  /* 0x0000000b04057899 */ /* 0x000fe4000800063f */
[----:B------:R-:W-:Y:S01]  /*0440*/  USHF.L.U32 UR4, UR4, 0x1, URZ ;  /* 0x0000000104047899 */ /* 0x000fe2000800063f */
[----:B------:R-:W-:Y:S01]  /*0450*/  PLOP3.LUT P0, PT, PT, PT, PT, 0x80, 0x0 ;  /* 0x000000000000781c */ /* 0x000fe20003f0f070 */
[----:B------:R-:W-:Y:S01]  /*0460*/  UMOV UR10, 0xc00 ;  /* 0x00000c00000a7882 */ /* 0x000fe20000000000 */
[----:B0-----:R-:W-:-:S04]  /*0470*/  ULEA UR6, UR7, UR6, 0x18 ;  /* 0x0000000607067291 */ /* 0x001fc8000f8ec03f */
[----:B------:R-:W-:Y:S01]  /*0480*/  UIADD3 UR7, UR6, 0x12000, URZ ;  /* 0x0001200006077890 */ /* 0x000fe2000fffe03f */
[----:B------:R-:W0:Y:S07]  /*0490*/  FENCE.VIEW.ASYNC.S ;  /* 0x00000000000073c6 */ /* 0x000e2e0000000000 */
[----:B0-----:R0:W1:Y:S02]  /*04a0*/  SYNCS.EXCH.64 URZ, [UR6+0x12000], UR4 ;  /* 0x01200004063f75b2 */ /* 0x0010640008000100 */
[----:B0-----:R-:W-:-:S02]  /*04b0*/  R2UR UR4, R18 ;  /* 0x00000000120472ca */ /* 0x001fc400000e0000 */
[----:B------:R-:W-:Y:S01]  /*04c0*/  R2UR UR5, R4 ;  /* 0x00000000040572ca */ /* 0x000fe200000e0000 */
[----:B-1----:R0:W-:-:S14]  /*04d0*/  SYNCS.ARRIVE.TRANS64 RZ, [UR6+0x12000], R6 ;  /* 0x01200006ffff79a7 */ /* 0x0021dc0008000006 */
.L_x_6360:
[----:B------:R-:W-:Y:S01]  /*04e0*/  @P0 ELECT P2, URZ, PT ;  /* 0x00000000003f082f */ /* 0x000fe20003840000 */
[----:B------:R1:W-:-:S12]  /*04f0*/  UBLKCP.S.G [UR6], [UR4], UR10 ;  /* 0x00000006040073ba */ /* 0x0003d8000800020a */
[----:B------:R-:W-:Y:S02]  /*0500*/  @P2 PLOP3.LUT P0, PT, P2, PT, PT, 0x8, 0x0 ;  /* 0x000000000000281c */ /* 0x000fe4000170e170 */
[----:B------:R-:W-:-:S11]  /*0510*/  PLOP3.LUT P2, PT, PT, PT, PT, 0x8, 0x0 ;  /* 0x000000000000781c */ /* 0x000fd60003f4e170 */
[----:B-1----:R-:W-:Y:S05]  /*0520*/  @P0 BRA.U.ANY `(.L_x_6360) ;  /* 0xfffffffd00ec0947 */ /* 0x002fea000393ffff */
.L_x_6359:
[----:B------:R-:W-:Y:S05]  /*0530*/  BSYNC B0 ;  /* 0x0000000000007941 */ /* 0x000fea0003800000 */
.L_x_6358:
[----:B------:R-:W-:Y:S01]  /*0540*/  BAR.SYNC.DEFER_BLOCKING 0x0 ;  /* 0x0000000000007b1d */ /* 0x000fe20000010000 */
[----:B------:R-:W-:Y:S02]  /*0550*/  MOV R4, 0x400 ;  /* 0x0000040000047802 */ /* 0x000fe40000000f00 */
[----:B0-----:R-:W-:Y:S02]  /*0560*/  CS2R R6, SRZ ;  /* 0x0000000000067805 */ /* 0x001fe4000001ff00 */
[----:B------:R-:W-:Y:S01]  /*0570*/  SHF.L.U32 R13, RZ, 0x1f, RZ ;  /* 0x0000001fff0d7819 */ /* 0x000fe200000006ff */
[--C-:B------:R-:W-:Y:S01]  /*0580*/  @P1 IMAD.MOV.U32 R6, RZ, RZ, R9.reuse ;  /* 0x000000ffff061224 */ /* 0x100fe200078e0009 */
[----:B------:R-:W-:Y:S02]  /*0590*/  LEA R4, R21, R4, 0x18 ;  /* 0x0000000415047211 */ /* 0x000fe400078ec0ff */
[----:B------:R-:W-:-:S07]  /*05a0*/  @P1 SHF.R.S32.HI R7, RZ, 0x1f, R9 ;  /* 0x0000001fff071819 */ /* 0x000fce0000011409 */
.L_x_6361:
[----:B0-----:R0:W1:Y:S02]  /*05b0*/  SYNCS.PHASECHK.TRANS64.TRYWAIT P0, [R4+URZ+0x12000], R13 ;  /* 0x0120000d040075a7 */ /* 0x001064000800017f */
[----:B-1----:R-:W-:Y:S05]  /*05c0*/  @!P0 NANOSLEEP.SYNCS 0x989680 ;  /* 0x009896800000895d */ /* 0x002fea0003900000 */
[----:B------:R-:W1:Y:S02]  /*05d0*/  @!P0 SYNCS.PHASECHK.TRANS64 P0, [R4+URZ+0x12000], R13 ;  /* 0x0120000d040085a7 */ /* 0x000e64000800007f */
[----:B-1----:R-:W-:Y:S05]  /*05e0*/  @!P0 BRA `(.L_x_6361) ;  /* 0xfffffffc00f08947 */ /* 0x002fea000383ffff */
[----:B------:R-:W-:Y:S01]  /*05f0*/  SHF.R.S32.HI R9, RZ, 0x1f, R68 ;  /* 0x0000001fff097819 */ /* 0x000fe20000011444 */
[----:B------:R-:W-:Y:S01]  /*0600*/  IMAD.MOV.U32 R49, RZ, RZ, 0x20 ;  /* 0x00000020ff317424 */ /* 0x000fe200078e00ff */
[----:B------:R-:W-:Y:S01]  /*0610*/  VIADDMNMX R18, R8, -R11, 0x80, PT ;  /* 0x0000008008127446 */ /* 0x000fe2000380090b */
[----:B------:R-:W-:Y:S01]  /*0620*/  ULDC UR4, c[0x0][0x268] ;  /* 0x00009a0000047ab9 */ /* 0x000fe20000000800 */
[CC--:B------:R-:W-:Y:S01]  /*0630*/  LEA.HI R12, R9.reuse, R68.reuse, RZ, 0x4 ;  /* 0x00000044090c7211 */ /* 0x0c0fe200078f20ff */
[----:B------:R-:W-:Y:S01]  /*0640*/  BSSY B0, `(.L_x_6362) ;  /* 0x00000b9000007945 */ /* 0x000fe20003800000 */
[CC--:B------:R-:W-:Y:S02]  /*0650*/  LEA.HI R8, R9.reuse, R68.reuse, RZ, 0x7 ;  /* 0x0000004409087211 */ /* 0x0c0fe400078f38ff */
[----:B------:R-:W-:Y:S02]  /*0660*/  LOP3.LUT R10, R12, 0xfffffff0, RZ, 0xc0, !PT ;  /* 0xfffffff00c0a7812 */ /* 0x000fe400078ec0ff */
[----:B0-----:R-:W-:-:S02]  /*0670*/  LEA.HI R13, R9, R68, RZ, 0x5 ;  /* 0x00000044090d7211 */ /* 0x001fc400078f28ff */
[CC--:B------:R-:W-:Y:S01]  /*0680*/  LEA.HI R11, R9.reuse, R68.reuse, RZ, 0x2 ;  /* 0x00000044090b7211 */ /* 0x0c0fe200078f10ff */
[----:B------:R-:W-:Y:S01]  /*0690*/  IMAD.IADD R10, R68, 0x1, -R10 ;  /* 0x00000001440a7824 */ /* 0x000fe200078e0a0a */
[-C--:B------:R-:W-:Y:S02]  /*06a0*/  LEA.HI R15, R9, R68.reuse, RZ, 0x3 ;  /* 0x00000044090f7211 */ /* 0x080fe400078f18ff */
[----:B------:R-:W-:Y:S02]  /*06b0*/  LOP3.LUT R9, R8, 0x3fffff80, RZ, 0xc0, !PT ;  /* 0x3fffff8008097812 */ /* 0x000fe400078ec0ff */
[----:B------:R-:W-:Y:S02]  /*06c0*/  SHF.R.S32.HI R17, RZ, 0x2, R11 ;  /* 0x00000002ff117819 */ /* 0x000fe4000001140b */
[----:B------:R-:W-:Y:S02]  /*06d0*/  IADD3 R9, -R9, R68, RZ ;  /* 0x0000004409097210 */ /* 0x000fe40007ffe1ff */
[----:B------:R-:W-:Y:S01]  /*06e0*/  SHF.R.S32.HI R8, RZ, 0x7, R8 ;  /* 0x00000007ff087819 */ /* 0x000fe20000011408 */
[C---:B------:R-:W-:Y:S01]  /*06f0*/  VIADD R16, R17.reuse, 0x40 ;  /* 0x0000004011107836 */ /* 0x040fe20000000000 */
[----:B------:R-:W-:-:S02]  /*0700*/  IADD3 R40, P1, R17, R6, RZ ;  /* 0x0000000611287210 */ /* 0x000fc40007f3e0ff */
[----:B------:R-:W-:Y:S01]  /*0710*/  LEA.HI R6, R10, R10, RZ, 0x1 ;  /* 0x0000000a0a067211 */ /* 0x000fe200078f08ff */
[----:B------:R-:W-:Y:S01]  /*0720*/  IMAD R9, R8, 0x600, R9 ;  /* 0x0000060008097824 */ /* 0x000fe200078e0209 */
[C---:B------:R-:W-:Y:S02]  /*0730*/  LOP3.LUT R14, R11.reuse, 0x1ffffffc, RZ, 0xc0, !PT ;  /* 0x1ffffffc0b0e7812 */ /* 0x040fe400078ec0ff */
[----:B------:R-:W-:Y:S01]  /*0740*/  LEA.HI R11, R11, R17, RZ, 0x1 ;  /* 0x000000110b0b7211 */ /* 0x000fe200078f08ff */
[----:B------:R-:W-:Y:S01]  /*0750*/  IMAD.SHL.U32 R63, R9, 0x4, RZ ;  /* 0x00000004093f7824 */ /* 0x000fe200078e00ff */
[----:B------:R-:W-:Y:S01]  /*0760*/  LEA.HI.X.SX32 R41, R17, R7, 0x1, P1 ;  /* 0x0000000711297211 */ /* 0x000fe200008f0eff */
[----:B------:R-:W-:Y:S01]  /*0770*/  IMAD.IADD R68, R68, 0x1, -R14 ;  /* 0x0000000144447824 */ /* 0x000fe200078e0a0e */
[----:B------:R-:W-:Y:S01]  /*0780*/  SHF.R.S32.HI R7, RZ, 0x1, R6 ;  /* 0x00000001ff077819 */ /* 0x000fe20000011406 */
[----:B------:R-:W-:Y:S01]  /*0790*/  IMAD R63, R63, 0x4, R4 ;  /* 0x000000043f3f7824 */ /* 0x000fe200078e0204 */
[----:B------:R-:W-:Y:S01]  /*07a0*/  SHF.R.S32.HI R8, RZ, 0x1f, R6 ;  /* 0x0000001fff087819 */ /* 0x000fe20000011406 */
[----:B------:R-:W-:Y:S01]  /*07b0*/  IMAD.SHL.U32 R68, R68, 0x8, RZ ;  /* 0x0000000844447824 */ /* 0x000fe200078e00ff */
[----:B------:R-:W-:Y:S01]  /*07c0*/  LOP3.LUT R14, R11, 0x3fffffe, RZ, 0xc0, !PT ;  /* 0x03fffffe0b0e7812 */ /* 0x000fe200078ec0ff */
[----:B------:R-:W-:Y:S01]  /*07d0*/  IMAD.WIDE R66, R66, 0x80, R40 ;  /* 0x0000008042427825 */ /* 0x000fe200078e0228 */
[----:B------:R-:W-:Y:S01]  /*07e0*/  SHF.R.S32.HI R11, RZ, 0x1f, R10 ;  /* 0x0000001fff0b7819 */ /* 0x000fe2000001140a */
[----:B------:R-:W0:Y:S01]  /*07f0*/  LDS.128 R40, [R63+0x4000] ;  /* 0x004000003f287984 */ /* 0x000e220000000c00 */
[----:B------:R-:W-:-:S02]  /*0800*/  LEA.HI R8, R8, R7, RZ, 0x2 ;  /* 0x0000000708087211 */ /* 0x000fc400078f10ff */
[----:B------:R-:W-:Y:S02]  /*0810*/  LOP3.LUT R9, R6, 0x3fffffe, RZ, 0xc0, !PT ;  /* 0x03fffffe06097812 */ /* 0x000fe400078ec0ff */
[----:B------:R-:W-:Y:S02]  /*0820*/  ISETP.GE.AND P0, PT, R16, R18, PT ;  /* 0x000000121000720c */ /* 0x000fe40003f06270 */
[----:B------:R-:W-:Y:S01]  /*0830*/  IADD3 R6, R17, -R14, RZ ;  /* 0x8000000e11067210 */ /* 0x000fe20007ffe0ff */
[----:B------:R-:W-:Y:S01]  /*0840*/  IMAD.IADD R29, R10, 0x1, -R9 ;  /* 0x000000010a1d7824 */ /* 0x000fe200078e0a09 */
[----:B------:R-:W-:Y:S02]  /*0850*/  LOP3.LUT R14, R8, 0xfffffffc, RZ, 0xc0, !PT ;  /* 0xfffffffc080e7812 */ /* 0x000fe400078ec0ff */
[----:B------:R-:W-:Y:S02]  /*0860*/  LEA.HI R16, R11, R10, RZ, 0x3 ;  /* 0x0000000a0b107211 */ /* 0x000fe400078f18ff */
[----:B------:R-:W1:Y:S01]  /*0870*/  LDS.128 R8, [R63] ;  /* 0x000000003f087984 */ /* 0x000e620000000c00 */
[----:B------:R-:W-:Y:S01]  /*0880*/  IMAD.IADD R32, R7, 0x1, -R14 ;  /* 0x0000000107207824 */ /* 0x000fe200078e0a0e */
[----:B------:R-:W-:Y:S01]  /*0890*/  SHF.L.U32 R20, R16, 0x5, RZ ;  /* 0x0000000510147819 */ /* 0x000fe200000006ff */
[----:B------:R-:W-:Y:S01]  /*08a0*/  IMAD.SHL.U32 R7, R15, 0x8, RZ ;  /* 0x000000080f077824 */ /* 0x000fe200078e00ff */
[----:B------:R-:W-:-:S02]  /*08b0*/  SHF.R.S32.HI R35, RZ, 0x5, R13 ;  /* 0x00000005ff237819 */ /* 0x000fc4000001140d */
[----:B------:R-:W-:Y:S02]  /*08c0*/  LOP3.LUT R30, R20, 0x7fffff00, RZ, 0xc0, !PT ;  /* 0x7fffff00141e7812 */ /* 0x000fe400078ec0ff */
[----:B------:R-:W-:Y:S01]  /*08d0*/  LOP3.LUT R25, R7, 0xc0, RZ, 0xc0, !PT ;  /* 0x000000c007197812 */ /* 0x000fe200078ec0ff */
[----:B------:R-:W-:Y:S01]  /*08e0*/  IMAD.SHL.U32 R7, R32, 0x40, RZ ;  /* 0x0000004020077824 */ /* 0x000fe200078e00ff */
[----:B------:R-:W-:Y:S01]  /*08f0*/  SHF.R.U32.HI R28, RZ, 0x1, R12 ;  /* 0x00000001ff1c7819 */ /* 0x000fe2000001160c */
[C---:B------:R-:W-:Y:S01]  /*0900*/  IMAD R30, R35.reuse, 0x200, R30 ;  /* 0x00000200231e7824 */ /* 0x040fe200078e021e */
[----:B------:R-:W-:Y:S01]  /*0910*/  SHF.R.U32.HI R36, RZ, 0x3, R25 ;  /* 0x00000003ff247819 */ /* 0x000fe20000011619 */
[----:B------:R-:W-:Y:S01]  /*0920*/  IMAD R44, R35, 0x8, R6 ;  /* 0x00000008232c7824 */ /* 0x000fe200078e0206 */
[----:B------:R-:W-:Y:S01]  /*0930*/  LOP3.LUT R7, R7, 0xc0, RZ, 0xc0, !PT ;  /* 0x000000c007077812 */ /* 0x000fe200078ec0ff */
[----:B------:R-:W-:Y:S01]  /*0940*/  VIADD R6, R4, 0xc000 ;  /* 0x0000c00004067836 */ /* 0x000fe20000000000 */
[----:B------:R-:W-:Y:S01]  /*0950*/  LOP3.LUT R31, R25, 0x18, R68, 0xf8, !PT ;  /* 0x00000018191f7812 */ /* 0x000fe200078ef844 */
[----:B------:R-:W2:Y:S01]  /*0960*/  LDS.128 R20, [R63+0x1800] ;  /* 0x001800003f147984 */ /* 0x000ea20000000c00 */
[----:B------:R-:W-:-:S02]  /*0970*/  LOP3.LUT R33, R7, 0x8, R28, 0xf8, !PT ;  /* 0x0000000807217812 */ /* 0x000fc400078ef81c */
[----:B------:R-:W-:Y:S01]  /*0980*/  SHF.R.U32.HI R34, RZ, 0x3, R7 ;  /* 0x00000003ff227819 */ /* 0x000fe20000011607 */
[----:B------:R-:W3:Y:S01]  /*0990*/  LDS.128 R24, [R63+0x2000] ;  /* 0x002000003f187984 */ /* 0x000ee20000000c00 */
[----:B------:R-:W-:Y:S01]  /*09a0*/  LOP3.LUT R7, R31, R36, RZ, 0x3c, !PT ;  /* 0x000000241f077212 */ /* 0x000fe200078e3cff */
[----:B------:R-:W-:Y:S01]  /*09b0*/  IMAD R36, R29, 0x20, R30 ;  /* 0x000000201d247824 */ /* 0x000fe200078e021e */
[----:B------:R-:W-:Y:S01]  /*09c0*/  LOP3.LUT R53, R33, R34, RZ, 0x3c, !PT ;  /* 0x0000002221357212 */ /* 0x000fe200078e3cff */
[----:B------:R-:W4:Y:S01]  /*09d0*/  LDS.128 R12, [R63+0x800] ;  /* 0x000800003f0c7984 */ /* 0x000f220000000c00 */
[----:B------:R-:W-:Y:S01]  /*09e0*/  LOP3.LUT P1, RZ, R32, 0x2, RZ, 0xc0, !PT ;  /* 0x0000000220ff7812 */ /* 0x000fe2000782c0ff */
[----:B------:R-:W-:Y:S01]  /*09f0*/  IMAD.U32 R7, R44, 0x20, R7 ;  /* 0x000000202c077824 */ /* 0x000fe200078e0007 */
[----:B------:R-:W-:Y:S01]  /*0a00*/  IADD3 R53, R53, R36, RZ ;  /* 0x0000002435357210 */ /* 0x000fe20007ffe0ff */
[----:B------:R-:W5:Y:S01]  /*0a10*/  LDS.128 R28, [R63+0x2800] ;  /* 0x002800003f1c7984 */ /* 0x000f620000000c00 */
[----:B------:R-:W-:Y:S01]  /*0a20*/  SEL R49, R49, 0xffffffe0, !P1 ;  /* 0xffffffe031317807 */ /* 0x000fe20004800000 */
[----:B0-----:R-:W-:Y:S01]  /*0a30*/  FMUL.FTZ R41, R41, UR4 ;  /* 0x0000000429297c20 */ /* 0x001fe20008410000 */
[----:B------:R-:W-:Y:S01]  /*0a40*/  ISETP.GE.AND P2, PT, R17, R18, PT ;  /* 0x000000121100720c */ /* 0x000fe20003f46270 */
[C---:B------:R-:W-:Y:S01]  /*0a50*/  IMAD R52, R53.reuse, 0x2, R6 ;  /* 0x0000000235347824 */ /* 0x040fe200078e0206 */
[----:B------:R-:W0:Y:S01]  /*0a60*/  LDS.128 R32, [R63+0x3000] ;  /* 0x003000003f207984 */ /* 0x000e220000000c00 */
[----:B------:R-:W-:-:S02]  /*0a70*/  IMAD R53, R53, 0x2, R4 ;  /* 0x0000000235357824 */ /* 0x000fc400078e0204 */
[----:B------:R-:W-:Y:S01]  /*0a80*/  FMUL.FTZ R43, R43, UR4 ;  /* 0x000000042b2b7c20 */ /* 0x000fe20008410000 */
[----:B------:R-:W-:Y:S01]  /*0a90*/  IMAD R6, R7, 0x2, R6 ;  /* 0x0000000207067824 */ /* 0x000fe200078e0206 */
[----:B------:R-:W0:Y:S01]  /*0aa0*/  LDS.128 R16, [R63+0x1000] ;  /* 0x001000003f107984 */ /* 0x000e220000000c00 */
[----:B------:R-:W-:Y:S01]  /*0ab0*/  IADD3 R52, R52, R49, RZ ;  /* 0x0000003134347210 */ /* 0x000fe20007ffe0ff */
[----:B-1----:R-:W-:Y:S01]  /*0ac0*/  FMUL.FTZ R54, R8, UR4 ;  /* 0x0000000408367c20 */ /* 0x002fe20008410000 */
[----:B------:R-:W-:Y:S01]  /*0ad0*/  FMUL.FTZ R57, R9, UR4 ;  /* 0x0000000409397c20 */ /* 0x000fe20008410000 */
[----:B------:R-:W1:Y:S01]  /*0ae0*/  LDS.128 R36, [R63+0x3800] ;  /* 0x003800003f247984 */ /* 0x000e620000000c00 */
[----:B------:R-:W-:Y:S01]  /*0af0*/  FMUL.FTZ R55, R10, UR4 ;  /* 0x000000040a377c20 */ /* 0x000fe20008410000 */
[----:B------:R-:W-:Y:S02]  /*0b00*/  FMUL.FTZ R56, R11, UR4 ;  /* 0x000000040b387c20 */ /* 0x000fe40008410000 */
[----:B------:R-:W1:Y:S04]  /*0b10*/  LDS.128 R44, [R63+0x4800] ;  /* 0x004800003f2c7984 */ /* 0x000e680000000c00 */
[----:B------:R-:W1:Y:S04]  /*0b20*/  LDS.128 R48, [R63+0x5000] ;  /* 0x005000003f307984 */ /* 0x000e680000000c00 */
[----:B------:R-:W1:Y:S01]  /*0b30*/  LDS.128 R8, [R63+0x5800] ;  /* 0x005800003f087984 */ /* 0x000e620000000c00 */
[----:B--2---:R-:W-:Y:S01]  /*0b40*/  FMUL.FTZ R62, R21, UR4 ;  /* 0x00000004153e7c20 */ /* 0x004fe20008410000 */
[----:B------:R-:W-:Y:S01]  /*0b50*/  FMUL.FTZ R64, R23, UR4 ;  /* 0x0000000417407c20 */ /* 0x000fe20008410000 */
[----:B------:R-:W-:Y:S01]  /*0b60*/  FMUL.FTZ R21, R22, UR4 ;  /* 0x0000000416157c20 */ /* 0x000fe20008410000 */
[----:B------:R-:W-:Y:S01]  /*0b70*/  FMUL.FTZ R20, R20, UR4 ;  /* 0x0000000414147c20 */ /* 0x000fe20008410000 */
[----:B---3--:R-:W-:Y:S01]  /*0b80*/  FMUL.FTZ R23, R26, UR4 ;  /* 0x000000041a177c20 */ /* 0x008fe20008410000 */
[----:B------:R-:W-:Y:S01]  /*0b90*/  FMUL.FTZ R22, R24, UR4 ;  /* 0x0000000418167c20 */ /* 0x000fe20008410000 */
[----:B------:R-:W-:Y:S01]  /*0ba0*/  FMUL.FTZ R26, R27, UR4 ;  /* 0x000000041b1a7c20 */ /* 0x000fe20008410000 */
[----:B------:R-:W-:Y:S01]  /*0bb0*/  FMUL.FTZ R25, R25, UR4 ;  /* 0x0000000419197c20 */ /* 0x000fe20008410000 */
[----:B----4-:R-:W-:Y:S01]  /*0bc0*/  FMUL.FTZ R59, R13, UR4 ;  /* 0x000000040d3b7c20 */ /* 0x010fe20008410000 */
[----:B------:R-:W-:Y:S01]  /*0bd0*/  FMUL.FTZ R12, R12, UR4 ;  /* 0x000000040c0c7c20 */ /* 0x000fe20008410000 */
[----:B------:R-:W-:Y:S01]  /*0be0*/  FMUL.FTZ R13, R14, UR4 ;  /* 0x000000040e0d7c20 */ /* 0x000fe20008410000 */
[----:B------:R-:W-:Y:S01]  /*0bf0*/  FMUL.FTZ R58, R15, UR4 ;  /* 0x000000040f3a7c20 */ /* 0x000fe20008410000 */
[----:B-----5:R-:W-:Y:S01]  /*0c00*/  FMUL.FTZ R24, R28, UR4 ;  /* 0x000000041c187c20 */ /* 0x020fe20008410000 */
[----:B------:R-:W-:Y:S01]  /*0c10*/  FMUL.FTZ R27, R30, UR4 ;  /* 0x000000041e1b7c20 */ /* 0x000fe20008410000 */
[----:B------:R-:W-:Y:S01]  /*0c20*/  FMUL.FTZ R30, R31, UR4 ;  /* 0x000000041f1e7c20 */ /* 0x000fe20008410000 */
[----:B------:R-:W-:Y:S01]  /*0c30*/  FMUL.FTZ R29, R29, UR4 ;  /* 0x000000041d1d7c20 */ /* 0x000fe20008410000 */
[----:B0-----:R-:W-:Y:S01]  /*0c40*/  FMUL.FTZ R28, R32, UR4 ;  /* 0x00000004201c7c20 */ /* 0x001fe20008410000 */
[----:B------:R-:W-:Y:S01]  /*0c50*/  FMUL.FTZ R31, R34, UR4 ;  /* 0x00000004221f7c20 */ /* 0x000fe20008410000 */
[----:B------:R-:W-:Y:S01]  /*0c60*/  FMUL.FTZ R35, R35, UR4 ;  /* 0x0000000423237c20 */ /* 0x000fe20008410000 */
[----:B------:R-:W-:Y:S01]  /*0c70*/  FMUL.FTZ R33, R33, UR4 ;  /* 0x0000000421217c20 */ /* 0x000fe20008410000 */
[----:B------:R-:W-:Y:S01]  /*0c80*/  FMUL.FTZ R14, R16, UR4 ;  /* 0x00000004100e7c20 */ /* 0x000fe20008410000 */
[----:B------:R-:W-:Y:S01]  /*0c90*/  FMUL.FTZ R61, R17, UR4 ;  /* 0x00000004113d7c20 */ /* 0x000fe20008410000 */
[----:B------:R-:W-:Y:S01]  /*0ca0*/  FMUL.FTZ R15, R18, UR4 ;  /* 0x00000004120f7c20 */ /* 0x000fe20008410000 */
[----:B------:R-:W-:Y:S01]  /*0cb0*/  FMUL.FTZ R60, R19, UR4 ;  /* 0x00000004133c7c20 */ /* 0x000fe20008410000 */
        /* <DEDUP_REMOVED lines=9> */
[----:B------:R-:W-:Y:S01]  /*0d50*/  F2FP.F16.F32.PACK_AB R16, R57, R54 ;  /* 0x000000363910723e */ /* 0x000fe200000000ff */
[----:B------:R-:W-:Y:S01]  /*0d60*/  FMUL.FTZ R45, R45, UR4 ;  /* 0x000000042d2d7c20 */ /* 0x000fe20008410000 */
[----:B------:R-:W-:Y:S01]  /*0d70*/  F2FP.F16.F32.PACK_AB R17, R56, R55 ;  /* 0x000000373811723e */ /* 0x000fe200000000ff */
[----:B------:R-:W-:Y:S01]  /*0d80*/  FMUL.FTZ R47, R47, UR4 ;  /* 0x000000042f2f7c20 */ /* 0x000fe20008410000 */
[----:B------:R-:W-:Y:S01]  /*0d90*/  F2FP.F16.F32.PACK_AB R18, R59, R12 ;  /* 0x0000000c3b12723e */ /* 0x000fe200000000ff */
[----:B------:R-:W-:Y:S01]  /*0da0*/  FMUL.FTZ R46, R50, UR4 ;  /* 0x00000004322e7c20 */ /* 0x000fe20008410000 */
[----:B------:R-:W-:Y:S01]  /*0db0*/  F2FP.F16.F32.PACK_AB R19, R58, R13 ;  /* 0x0000000d3a13723e */ /* 0x000fe200000000ff */
[----:B------:R-:W-:Y:S01]  /*0dc0*/  FMUL.FTZ R48, R8, UR4 ;  /* 0x0000000408307c20 */ /* 0x000fe20008410000 */
[----:B------:R-:W-:Y:S01]  /*0dd0*/  FMUL.FTZ R49, R49, UR4 ;  /* 0x0000000431317c20 */ /* 0x000fe20008410000 */
[----:B------:R-:W-:Y:S01]  /*0de0*/  FMUL.FTZ R51, R51, UR4 ;  /* 0x0000000433337c20 */ /* 0x000fe20008410000 */
[----:B------:R-:W-:Y:S01]  /*0df0*/  FMUL.FTZ R55, R9, UR4 ;  /* 0x0000000409377c20 */ /* 0x000fe20008410000 */
[----:B------:R-:W-:Y:S01]  /*0e00*/  FMUL.FTZ R50, R10, UR4 ;  /* 0x000000040a327c20 */ /* 0x000fe20008410000 */
[----:B------:R-:W-:Y:S01]  /*0e10*/  FMUL.FTZ R57, R11, UR4 ;  /* 0x000000040b397c20 */ /* 0x000fe20008410000 */
[----:B------:R-:W-:Y:S01]  /*0e20*/  F2FP.F16.F32.PACK_AB R8, R61, R14 ;  /* 0x0000000e3d08723e */ /* 0x000fe200000000ff */
[----:B------:R0:W-:Y:S01]  /*0e30*/  STSM.16.M88.4 [R53+0xc000], R16 ;  /* 0x00c0001035007844 */ /* 0x0001e20000000200 */
[----:B------:R-:W-:-:S02]  /*0e40*/  F2FP.F16.F32.PACK_AB R9, R60, R15 ;  /* 0x0000000f3c09723e */ /* 0x000fc400000000ff */
[----:B------:R-:W-:Y:S02]  /*0e50*/  F2FP.F16.F32.PACK_AB R10, R62, R20 ;  /* 0x000000143e0a723e */ /* 0x000fe400000000ff */
[----:B------:R-:W-:Y:S02]  /*0e60*/  F2FP.F16.F32.PACK_AB R11, R64, R21 ;  /* 0x00000015400b723e */ /* 0x000fe400000000ff */
[----:B------:R-:W-:Y:S01]  /*0e70*/  F2FP.F16.F32.PACK_AB R14, R29, R24 ;  /* 0x000000181d0e723e */ /* 0x000fe200000000ff */
[----:B------:R-:W-:Y:S01]  /*0e80*/  VIADD R24, R68, 0x40 ;  /* 0x0000004044187836 */ /* 0x000fe20000000000 */
[----:B------:R-:W-:Y:S01]  /*0e90*/  F2FP.F16.F32.PACK_AB R12, R25, R22 ;  /* 0x00000016190c723e */ /* 0x000fe200000000ff */
[----:B------:R1:W-:Y:S01]  /*0ea0*/  STSM.16.M88.4 [R52], R8 ;  /* 0x0000000834007844 */ /* 0x0003e20000000200 */
[----:B------:R-:W-:Y:S01]  /*0eb0*/  F2FP.F16.F32.PACK_AB R13, R26, R23 ;  /* 0x000000171a0d723e */ /* 0x000fe200000000ff */
[----:B------:R-:W-:Y:S01]  /*0ec0*/  VIADD R25, R68, 0x20 ;  /* 0x0000002044197836 */ /* 0x000fe20000000000 */
[----:B------:R-:W-:-:S02]  /*0ed0*/  F2FP.F16.F32.PACK_AB R15, R30, R27 ;  /* 0x0000001b1e0f723e */ /* 0x000fc400000000ff */
[----:B------:R-:W-:Y:S02]  /*0ee0*/  F2FP.F16.F32.PACK_AB R29, R35, R31 ;  /* 0x0000001f231d723e */ /* 0x000fe400000000ff */
[----:B------:R-:W-:Y:S01]  /*0ef0*/  F2FP.F16.F32.PACK_AB R28, R33, R28 ;  /* 0x0000001c211c723e */ /* 0x000fe200000000ff */
[----:B------:R1:W-:Y:S01]  /*0f00*/  STSM.16.M88.4 [R53+0xe000], R12 ;  /* 0x00e0000c35007844 */ /* 0x0003e20000000200 */
[----:B------:R-:W-:Y:S02]  /*0f10*/  F2FP.F16.F32.PACK_AB R30, R37, R32 ;  /* 0x00000020251e723e */ /* 0x000fe400000000ff */
[----:B------:R-:W-:Y:S02]  /*0f20*/  F2FP.F16.F32.PACK_AB R31, R39, R34 ;  /* 0x00000022271f723e */ /* 0x000fe400000000ff */
[----:B0-----:R-:W-:Y:S02]  /*0f30*/  F2FP.F16.F32.PACK_AB R16, R41, R36 ;  /* 0x000000242910723e */ /* 0x001fe400000000ff */
        /* <DEDUP_REMOVED lines=8> */
[----:B------:R-:W-:-:S05]  /*0fc0*/  F2FP.F16.F32.PACK_AB R23, R57, R50 ;  /* 0x000000323917723e */ /* 0x000fca00000000ff */
[----:B------:R1:W-:Y:S01]  /*0fd0*/  STSM.16.M88.4 [R52+0x4000], R20 ;  /* 0x0040001434007844 */ /* 0x0003e20000000200 */
[----:B------:R-:W-:Y:S06]  /*0fe0*/  BAR.SYNC.DEFER_BLOCKING 0x0 ;  /* 0x0000000000007b1d */ /* 0x000fec0000010000 */
[----:B------:R-:W-:Y:S05]  /*0ff0*/  @P2 BRA `(.L_x_6363) ;  /* 0x0000000000742947 */ /* 0x000fea0003800000 */
[----:B------:R-:W-:Y:S01]  /*1000*/  ULDC UR4, c[0x0][0x244] ;  /* 0x0000910000047ab9 */ /* 0x000fe20000000800 */
[----:B------:R-:W-:Y:S01]  /*1010*/  ULDC.64 UR6, c[0x0][0x258] ;  /* 0x0000960000067ab9 */ /* 0x000fe20000000a00 */
[----:B------:R-:W-:Y:S01]  /*1020*/  ISETP.GE.AND P1, PT, R68, UR4, PT ;  /* 0x0000000444007c0c */ /* 0x000fe2000bf26270 */
[----:B-1----:R-:W-:Y:S01]  /*1030*/  IMAD R9, R3, UR6, RZ ;  /* 0x0000000603097c24 */ /* 0x002fe2000f8e02ff */
[----:B------:R-:W0:Y:S01]  /*1040*/  LDS.128 R16, [R6+0x2000] ;  /* 0x0020000006107984 */ /* 0x000e220000000c00 */
[--C-:B------:R-:W-:Y:S02]  /*1050*/  SHF.R.S32.HI R69, RZ, 0x1f, R68.reuse ;  /* 0x0000001fff457819 */ /* 0x100fe40000011444 */
[C---:B------:R-:W-:Y:S01]  /*1060*/  IMAD R23, R0.reuse, UR7, R9 ;  /* 0x0000000700177c24 */ /* 0x040fe2000f8e0209 */
[----:B------:R-:W-:Y:S01]  /*1070*/  ISETP.GE.AND P2, PT, R25, UR4, PT ;  /* 0x0000000419007c0c */ /* 0x000fe2000bf46270 */
[----:B------:R-:W1:Y:S01]  /*1080*/  LDS.128 R8, [R6+0x4000] ;  /* 0x0040000006087984 */ /* 0x000e620000000c00 */
[----:B------:R-:W-:Y:S01]  /*1090*/  IMAD.WIDE.U32 R20, R0, UR6, R68 ;  /* 0x0000000600147c25 */ /* 0x000fe2000f8e0044 */
[----:B------:R-:W-:Y:S01]  /*10a0*/  ULDC.64 UR6, c[0x0][0x260] ;  /* 0x0000980000067ab9 */ /* 0x000fe20000000a00 */
[----:B------:R-:W-:-:S03]  /*10b0*/  ISETP.GE.AND P3, PT, R24, UR4, PT ;  /* 0x0000000418007c0c */ /* 0x000fc6000bf66270 */
[----:B------:R-:W2:Y:S01]  /*10c0*/  @!P1 LDS.128 R12, [R6] ;  /* 0x00000000060c9984 */ /* 0x000ea20000000c00 */
[----:B------:R-:W-:Y:S01]  /*10d0*/  IADD3 R21, R21, R23, RZ ;  /* 0x0000001715157210 */ /* 0x000fe20007ffe0ff */
[----:B------:R-:W-:-:S04]  /*10e0*/  IMAD R23, R5, UR6, RZ ;  /* 0x0000000605177c24 */ /* 0x000fc8000f8e02ff */
[C---:B------:R-:W-:Y:S02]  /*10f0*/  IMAD R23, R2.reuse, UR7, R23 ;  /* 0x0000000702177c24 */ /* 0x040fe4000f8e0217 */
[----:B------:R-:W-:Y:S01]  /*1100*/  IMAD.WIDE.U32 R20, R2, UR6, R20 ;  /* 0x0000000602147c25 */ /* 0x000fe2000f8e0014 */
[----:B------:R-:W-:-:S03]  /*1110*/  ULDC.64 UR6, c[0x0][0x250] ;  /* 0x0000940000067ab9 */ /* 0x000fc60000000a00 */
[----:B------:R-:W-:Y:S02]  /*1120*/  IMAD.IADD R21, R21, 0x1, R23 ;  /* 0x0000000115157824 */ /* 0x000fe400078e0217 */
[----:B------:R-:W-:Y:S02]  /*1130*/  IMAD R23, R67, UR6, RZ ;  /* 0x0000000643177c24 */ /* 0x000fe4000f8e02ff */
[----:B------:R-:W-:-:S04]  /*1140*/  IMAD.WIDE.U32 R20, R66, UR6, R20 ;  /* 0x0000000642147c25 */ /* 0x000fc8000f8e0014 */
[----:B------:R-:W-:Y:S01]  /*1150*/  IMAD R23, R66, UR7, R23 ;  /* 0x0000000742177c24 */ /* 0x000fe2000f8e0217 */
[----:B------:R-:W-:Y:S02]  /*1160*/  ULDC.64 UR6, c[0x0][0x238] ;  /* 0x00008e0000067ab9 */ /* 0x000fe40000000a00 */
[----:B------:R-:W-:Y:S01]  /*1170*/  LEA R22, P4, R20, UR6, 0x1 ;  /* 0x0000000614167c11 */ /* 0x000fe2000f8808ff */
[----:B------:R-:W-:-:S05]  /*1180*/  IMAD.IADD R21, R21, 0x1, R23 ;  /* 0x0000000115157824 */ /* 0x000fca00078e0217 */
[----:B------:R-:W-:-:S05]  /*1190*/  LEA.HI.X R23, R20, UR7, R21, 0x1, P4 ;  /* 0x0000000714177c11 */ /* 0x000fca000a0f0c15 */
[----:B0-----:R0:W-:Y:S04]  /*11a0*/  @!P2 STG.E.128 desc[UR8][R22.64+0x40], R16 ;  /* 0x000040101600a986 */ /* 0x0011e8000c101d08 */
[----:B-1----:R0:W-:Y:S04]  /*11b0*/  @!P3 STG.E.128 desc[UR8][R22.64+0x80], R8 ;  /* 0x000080081600b986 */ /* 0x0021e8000c101d08 */
[----:B--2---:R0:W-:Y:S02]  /*11c0*/  @!P1 STG.E.128 desc[UR8][R22.64], R12 ;  /* 0x0000000c16009986 */ /* 0x0041e4000c101d08 */
.L_x_6363:
[----:B------:R-:W-:Y:S05]  /*11d0*/  BSYNC B0 ;  /* 0x0000000000007941 */ /* 0x000fea0003800000 */
.L_x_6362:
[----:B------:R-:W-:Y:S05]  /*11e0*/  @P0 EXIT ;  /* 0x000000000000094d */ /* 0x000fea0003800000 */
[----:B------:R-:W-:Y:S01]  /*11f0*/  ULDC.64 UR4, c[0x0][0x258] ;  /* 0x0000960000047ab9 */ /* 0x000fe20000000a00 */
[----:B01----:R-:W-:Y:S01]  /*1200*/  IMAD R18, R7, 0x2, R4 ;  /* 0x0000000207127824 */ /* 0x003fe200078e0204 */
[--C-:B------:R-:W-:Y:S01]  /*1210*/  SHF.R.S32.HI R69, RZ, 0x1f, R68.reuse ;  /* 0x0000001fff457819 */ /* 0x100fe20000011444 */
[----:B------:R-:W-:Y:S01]  /*1220*/  IMAD R3, R3, UR4, RZ ;  /* 0x0000000403037c24 */ /* 0x000fe2000f8e02ff */
[----:B------:R-:W-:Y:S01]  /*1230*/  IADD3 R19, P0, R66, 0x40, RZ ;  /* 0x0000004042137810 */ /* 0x000fe20007f1e0ff */
[----:B------:R-:W-:Y:S01]  /*1240*/  ULDC.64 UR6, c[0x0][0x238] ;  /* 0x00008e0000067ab9 */ /* 0x000fe20000000a00 */
[----:B------:R-:W0:Y:S01]  /*1250*/  LDS.128 R12, [R18+0xd000] ;  /* 0x00d00000120c7984 */ /* 0x000e220000000c00 */
[----:B------:R-:W-:-:S03]  /*1260*/  IMAD.WIDE.U32 R6, R0, UR4, R68 ;  /* 0x0000000400067c25 */ /* 0x000fc6000f8e0044 */
[----:B------:R-:W1:Y:S01]  /*1270*/  LDS.128 R8, [R18+0xf000] ;  /* 0x00f0000012087984 */ /* 0x000e620000000c00 */
[----:B------:R-:W-:Y:S01]  /*1280*/  IMAD R3, R0, UR5, R3 ;  /* 0x0000000500037c24 */ /* 0x000fe2000f8e0203 */
[----:B------:R-:W-:Y:S01]  /*1290*/  ULDC.64 UR4, c[0x0][0x260] ;  /* 0x0000980000047ab9 */ /* 0x000fe20000000a00 */
[----:B------:R-:W-:Y:S01]  /*12a0*/  MOV R16, R6 ;  /* 0x0000000600107202 */ /* 0x000fe20000000f00 */
[----:B------:R-:W-:Y:S02]  /*12b0*/  IMAD.X R66, RZ, RZ, R67, P0 ;  /* 0x000000ffff427224 */ /* 0x000fe400000e0643 */
[----:B------:R-:W-:Y:S02]  /*12c0*/  IMAD.IADD R17, R7, 0x1, R3 ;  /* 0x0000000107117824 */ /* 0x000fe400078e0203 */
[----:B------:R-:W-:Y:S02]  /*12d0*/  IMAD R3, R5, UR4, RZ ;  /* 0x0000000405037c24 */ /* 0x000fe4000f8e02ff */
[----:B------:R2:W3:Y:S02]  /*12e0*/  LDS.128 R4, [R18+0x11000] ;  /* 0x0110000012047984 */ /* 0x0004e40000000c00 */
[----:B------:R-:W-:-:S02]  /*12f0*/  IMAD R21, R2, UR5, R3 ;  /* 0x0000000502157c24 */ /* 0x000fc4000f8e0203 */
[----:B------:R-:W-:Y:S01]  /*1300*/  IMAD.WIDE.U32 R2, R2, UR4, R16 ;  /* 0x0000000402027c25 */ /* 0x000fe2000f8e0010 */
[----:B------:R-:W-:-:S03]  /*1310*/  ULDC.64 UR4, c[0x0][0x250] ;  /* 0x0000940000047ab9 */ /* 0x000fc60000000a00 */
[----:B------:R-:W-:Y:S02]  /*1320*/  IMAD.IADD R3, R3, 0x1, R21 ;  /* 0x0000000103037824 */ /* 0x000fe400078e0215 */
[----:B------:R-:W-:Y:S02]  /*1330*/  IMAD R66, R66, UR4, RZ ;  /* 0x0000000442427c24 */ /* 0x000fe4000f8e02ff */
[C---:B------:R-:W-:Y:S01]  /*1340*/  IMAD.WIDE.U32 R2, R19.reuse, UR4, R2 ;  /* 0x0000000413027c25 */ /* 0x040fe2000f8e0002 */
[----:B------:R-:W-:Y:S02]  /*1350*/  ULDC UR4, c[0x0][0x244] ;  /* 0x0000910000047ab9 */ /* 0x000fe40000000800 */
[----:B------:R-:W-:Y:S01]  /*1360*/  ISETP.GE.AND P1, PT, R68, UR4, PT ;  /* 0x0000000444007c0c */ /* 0x000fe2000bf26270 */
[----:B------:R-:W-:Y:S01]  /*1370*/  IMAD R17, R19, UR5, R66 ;  /* 0x0000000513117c24 */ /* 0x000fe2000f8e0242 */
[----:B------:R-:W-:Y:S02]  /*1380*/  ISETP.GE.AND P2, PT, R25, UR4, PT ;  /* 0x0000000419007c0c */ /* 0x000fe4000bf46270 */
[----:B------:R-:W-:Y:S01]  /*1390*/  ISETP.GE.AND P3, PT, R24, UR4, PT ;  /* 0x0000000418007c0c */ /* 0x000fe2000bf66270 */
[----:B------:R-:W-:Y:S01]  /*13a0*/  IMAD.IADD R3, R3, 0x1, R17 ;  /* 0x0000000103037824 */ /* 0x000fe200078e0211 */
[----:B------:R-:W-:-:S04]  /*13b0*/  LEA R16, P0, R2, UR6, 0x1 ;  /* 0x0000000602107c11 */ /* 0x000fc8000f8008ff */
[----:B------:R-:W-:-:S05]  /*13c0*/  LEA.HI.X R17, R2, UR7, R3, 0x1, P0 ;  /* 0x0000000702117c11 */ /* 0x000fca00080f0c03 */
[----:B0-----:R2:W-:Y:S04]  /*13d0*/  @!P1 STG.E.128 desc[UR8][R16.64], R12 ;  /* 0x0000000c10009986 */ /* 0x0015e8000c101d08 */
[----:B-1----:R2:W-:Y:S01]  /*13e0*/  @!P2 STG.E.128 desc[UR8][R16.64+0x40], R8 ;  /* 0x000040081000a986 */ /* 0x0025e2000c101d08 */
[----:B------:R-:W-:Y:S05]  /*13f0*/  @P3 EXIT ;  /* 0x000000000000394d */ /* 0x000fea0003800000 */
[----:B---3--:R-:W-:Y:S01]  /*1400*/  STG.E.128 desc[UR8][R16.64+0x80], R4 ;  /* 0x0000800410007986 */ /* 0x008fe2000c101d08 */
[----:B------:R-:W-:Y:S05]  /*1410*/  EXIT ;  /* 0x000000000000794d */ /* 0x000fea0003800000 */
.L_x_6364:
        /* <DEDUP_REMOVED lines=14> */
.L_x_6601:


//--------------------- .text._ZN7cutlass13device_kernelIN5flash32FlashAttnBwdPostprocessConvertdQIN4cute5tupleIJNS3_1CILi64EEENS5_ILi96EEEEEENS_6half_tEfNS_4arch4Sm90ELi256ENS3_8TiledMMAINS3_8MMA_AtomIJNS3_4SM904GMMA25MMA_64x16x16_F32F16F16_SSILNSF_5MajorE0ELSH_1ELNSF_7ScaleInE1ELSI_1EEEEEENS3_6LayoutINS4_IJNS5_ILi1EEENS5_ILi2EEESM_EEENS4_IJNS5_ILi0EEESM_SP_EEEEENS4_IJNS3_10UnderscoreESS_SS_EEEEELb0EEEEEvNT_6ParamsE --------------------------
	.section	.text._ZN7cutlass13device_kernelIN5flash32FlashAttnBwdPostprocessConvertdQIN4cute5tupleIJNS3_1CILi64EEENS5_ILi96EEEEEENS_6half_tEfNS_4arch4Sm90ELi256ENS3_8TiledMMAINS3_8MMA_AtomIJNS3_4SM904GMMA25MMA_64x16x16_F32F16F16_SSILNSF_5MajorE0ELSH_1ELNSF_7ScaleInE1ELSI_1EEEEEENS3_6LayoutINS4_IJNS5_ILi1EEENS5_ILi2EEESM_EEENS4_IJNS5_ILi0EEESM_SP_EEEEENS4_IJNS3_10UnderscoreESS_SS_EEEEELb0EEEEEvNT_6ParamsE,"ax",@progbits
	.align	128
.text._ZN7cutlass13device_kernelIN5flash32FlashAttnBwdPostprocessConvertdQIN4cute5tupleIJNS3_1CILi64EEENS5_ILi96EEEEEENS_6half_tEfNS_4arch4Sm90ELi256ENS3_8TiledMMAINS3_8MMA_AtomIJNS3_4SM904GMMA25MMA_64x16x16_F32F16F16_SSILNSF_5MajorE0ELSH_1ELNSF_7ScaleInE1ELSI_1EEEEEENS3_6LayoutINS4_IJNS5_ILi1EEENS5_ILi2EEESM_EEENS4_IJNS5_ILi0EEESM_SP_EEEEENS4_IJNS3_10UnderscoreESS_SS_EEEEELb0EEEEEvNT_6ParamsE:
        .type           _ZN7cutlass13device_kernelIN5flash32FlashAttnBwdPostprocessConvertdQIN4cute5tupleIJNS3_1CILi64EEENS5_ILi96EEEEEENS_6half_tEfNS_4arch4Sm90ELi256ENS3_8TiledMMAINS3_8MMA_AtomIJNS3_4SM904GMMA25MMA_64x16x16_F32F16F16_SSILNSF_5MajorE0ELSH_1ELNSF_7ScaleInE1ELSI_1EEEEEENS3_6LayoutINS4_IJNS5_ILi1EEENS5_ILi2EEESM_EEENS4_IJNS5_ILi0EEESM_SP_EEEEENS4_IJNS3_10UnderscoreESS_SS_EEEEELb0EEEEEvNT_6ParamsE,@function
        .size           _ZN7cutlass13device_kernelIN5flash32FlashAttnBwdPostprocessConvertdQIN4cute5tupleIJNS3_1CILi64EEENS5_ILi96EEEEEENS_6half_tEfNS_4arch4Sm90ELi256ENS3_8TiledMMAINS3_8MMA_AtomIJNS3_4SM904GMMA25MMA_64x16x16_F32F16F16_SSILNSF_5MajorE0ELSH_1ELNSF_7ScaleInE1ELSI_1EEEEEENS3_6LayoutINS4_IJNS5_ILi1EEENS5_ILi2EEESM_EEENS4_IJNS5_ILi0EEESM_SP_EEEEENS4_IJNS3_10UnderscoreESS_SS_EEEEELb0EEEEEvNT_6ParamsE,(.L_x_6602 - _ZN7cutlass13device_kernelIN5flash32FlashAttnBwdPostprocessConvertdQIN4cute5tupleIJNS3_1CILi64EEENS5_ILi96EEEEEENS_6half_tEfNS_4arch4Sm90ELi256ENS3_8TiledMMAINS3_8MMA_AtomIJNS3_4SM904GMMA25MMA_64x16x16_F32F16F16_SSILNSF_5MajorE0ELSH_1ELNSF_7ScaleInE1ELSI_1EEEEEENS3_6LayoutINS4_IJNS5_ILi1EEENS5_ILi2EEESM_EEENS4_IJNS5_ILi0EEESM_SP_EEEEENS4_IJNS3_10UnderscoreESS_SS_EEEEELb0EEEEEvNT_6ParamsE)
        .other          _ZN7cutlass13device_kernelIN5flash32FlashAttnBwdPostprocessConvertdQIN4cute5tupleIJNS3_1CILi64EEENS5_ILi96EEEEEENS_6half_tEfNS_4arch4Sm90ELi256ENS3_8TiledMMAINS3_8MMA_AtomIJNS3_4SM904GMMA25MMA_64x16x16_F32F16F16_SSILNSF_5MajorE0ELSH_1ELNSF_7ScaleInE1ELSI_1EEEEEENS3_6LayoutINS4_IJNS5_ILi1EEENS5_ILi2EEESM_EEENS4_IJNS5_ILi0EEESM_SP_EEEEENS4_IJNS3_10UnderscoreESS_SS_EEEEELb0EEEEEvNT_6ParamsE,@"STO_CUDA_ENTRY STV_DEFAULT"
_ZN7cutlass13device_kernelIN5flash32FlashAttnBwdPostprocessConvertdQIN4cute5tupleIJNS3_1CILi64EEENS5_ILi96EEEEEENS_6half_tEfNS_4arch4Sm90ELi256ENS3_8TiledMMAINS3_8MMA_AtomIJNS3_4SM904GMMA25MMA_64x16x16_F32F16F16_SSILNSF_5MajorE0ELSH_1ELNSF_7ScaleInE1ELSI_1EEEEEENS3_6LayoutINS4_IJNS5_ILi1EEENS5_ILi2EEESM_EEENS4_IJNS5_ILi0EEESM_SP_EEEEENS4_IJNS3_10UnderscoreESS_SS_EEEEELb0EEEEEvNT_6ParamsE:
        /* <DEDUP_REMOVED lines=26> */
.L_x_6365:
        /* <DEDUP_REMOVED lines=14> */
[----:B------:R-:W-:-:S04]  /*0280*/  @P1 IMAD R3, R6, 0x1800, RZ ;  /* 0x0000180006031824 */ /* 0x000fc800078e02ff */
[--C-:B------:R-:W-:Y:S01]  /*0290*/  @P1 IMAD.MOV.U32 R12, RZ, RZ, R3.reuse ;  /* 0x000000ffff0c1224 */ /* 0x100fe200078e0003 */
[----:B------:R-:W-:-:S04]  /*02a0*/  @P1 SHF.R.S32.HI R13, RZ, 0x1f, R3 ;  /* 0x0000001fff0d1819 */ /* 0x000fc80000011403 */
[C---:B------:R-:W-:Y:S02]  /*02b0*/  IADD3 R14, P2, R15.reuse, R12, RZ ;  /* 0x0000000c0f0e7210 */ /* 0x040fe40007f5e0ff */
[----:B0-----:R-:W-:Y:S02]  /*02c0*/  SHF.R.S32.HI R5, RZ, 0x1f, R2 ;  /* 0x0000001fff057819 */ /* 0x001fe40000011402 */
[----:B------:R-:W-:Y:S02]  /*02d0*/  LEA.HI.X.SX32 R15, R15, R13, 0x1, P2 ;  /* 0x0000000d0f0f7211 */ /* 0x000fe400010f0eff */
[----:B------:R-:W0:Y:S01]  /*02e0*/  LDC.64 R12, c[0x0][0x210] ;  /* 0x00008400ff0c7b82 */ /* 0x000e220000000a00 */
[-C--:B-1----:R-:W-:Y:S02]  /*02f0*/  IMAD R3, R5, R16.reuse, RZ ;  /* 0x0000001005037224 */ /* 0x082fe400078e02ff */
[----:B------:R-:W-:-:S04]  /*0300*/  IMAD.WIDE.U32 R14, R2, R16, R14 ;  /* 0x00000010020e7225 */ /* 0x000fc800078e000e */
[----:B------:R-:W-:Y:S01]  /*0310*/  IMAD R17, R2, R17, R3 ;  /* 0x0000001102117224 */ /* 0x000fe200078e0203 */
[----:B------:R-:W-:Y:S02]  /*0320*/  SHF.R.S32.HI R3, RZ, 0x1f, R0 ;  /* 0x0000001fff037819 */ /* 0x000fe40000011400 */
[----:B------:R-:W-:Y:S01]  /*0330*/  SEL R0, R0, RZ, !P0 ;  /* 0x000000ff00007207 */ /* 0x000fe20004000000 */
[----:B------:R-:W-:Y:S01]  /*0340*/  IMAD.IADD R15, R15, 0x1, R17 ;  /* 0x000000010f0f7824 */ /* 0x000fe200078e0211 */
[----:B------:R-:W-:Y:S02]  /*0350*/  SEL R3, R3, RZ, !P0 ;  /* 0x000000ff03037207 */ /* 0x000fe40004000000 */
[----:B--2---:R-:W-:-:S03]  /*0360*/  ISETP.NE.AND P0, PT, R36, RZ, PT ;  /* 0x000000ff2400720c */ /* 0x004fc60003f05270 */
[----:B----4-:R-:W-:-:S04]  /*0370*/  IMAD R6, R3, R10, RZ ;  /* 0x0000000a03067224 */ /* 0x010fc800078e02ff */
[C---:B------:R-:W-:Y:S02]  /*0380*/  IMAD R17, R0.reuse, R11, R6 ;  /* 0x0000000b00117224 */ /* 0x040fe400078e0206 */
[----:B------:R-:W-:-:S04]  /*0390*/  IMAD.WIDE.U32 R10, R0, R10, R14 ;  /* 0x0000000a000a7225 */ /* 0x000fc800078e000e */
[----:B------:R-:W-:Y:S01]  /*03a0*/  IMAD.IADD R6, R11, 0x1, R17 ;  /* 0x000000010b067824 */ /* 0x000fe200078e0211 */
[----:B0-----:R-:W-:-:S04]  /*03b0*/  LEA R12, P2, R10, R12, 0x2 ;  /* 0x0000000c0a0c7211 */ /* 0x001fc800078410ff */
        /* <DEDUP_REMOVED lines=18> */
.L_x_6368:
[----:B------:R-:W-:Y:S01]  /*04e0*/  @P0 ELECT P2, URZ, PT ;  /* 0x00000000003f082f */ /* 0x000fe20003840000 */
[----:B------:R1:W-:-:S12]  /*04f0*/  UBLKCP.S.G [UR6], [UR4], UR10 ;  /* 0x00000006040073ba */ /* 0x0003d8000800020a */
[----:B------:R-:W-:Y:S02]  /*0500*/  @P2 PLOP3.LUT P0, PT, P2, PT, PT, 0x8, 0x0 ;  /* 0x000000000000281c */ /* 0x000fe4000170e170 */
[----:B------:R-:W-:-:S11]  /*0510*/  PLOP3.LUT P2, PT, PT, PT, PT, 0x8, 0x0 ;  /* 0x000000000000781c */ /* 0x000fd60003f4e170 */
[----:B-1----:R-:W-:Y:S05]  /*0520*/  @P0 BRA.U.ANY `(.L_x_6368) ;  /* 0xfffffffd00ec0947 */ /* 0x002fea000393ffff */
.L_x_6367:
[----:B------:R-:W-:Y:S05]  /*0530*/  BSYNC B0 ;  /* 0x0000000000007941 */ /* 0x000fea0003800000 */
.L_x_6366:
[----:B------:R-:W-:Y:S01]  /*0540*/  BAR.SYNC.DEFER_BLOCKING 0x0 ;  /* 0x0000000000007b1d */ /* 0x000fe20000010000 */
[----:B------:R-:W-:Y:S02]  /*0550*/  MOV R6, 0x400 ;  /* 0x0000040000067802 */ /* 0x000fe40000000f00 */
[----:B------:R-:W-:Y:S02]  /*0560*/  CS2R R34, SRZ ;  /* 0x0000000000227805 */ /* 0x000fe4000001ff00 */
[----:B------:R-:W-:Y:S01]  /*0570*/  SHF.L.U32 R11, RZ, 0x1f, RZ ;  /* 0x0000001fff0b7819 */ /* 0x000fe200000006ff */
[--C-:B------:R-:W-:Y:S01]  /*0580*/  @P1 IMAD.MOV.U32 R34, RZ, RZ, R9.reuse ;  /* 0x000000ffff221224 */ /* 0x100fe200078e0009 */
[----:B------:R-:W-:Y:S02]  /*0590*/  LEA R6, R19, R6, 0x18 ;  /* 0x0000000613067211 */ /* 0x000fe400078ec0ff */
[----:B------:R-:W-:-:S07]  /*05a0*/  @P1 SHF.R.S32.HI R35, RZ, 0x1f, R9 ;  /* 0x0000001fff231819 */ /* 0x000fce0000011409 */
.L_x_6369:
[----:B-1----:R1:W2:Y:S02]  /*05b0*/  SYNCS.PHASECHK.TRANS64.TRYWAIT P0, [R6+URZ+0x9000], R11 ;  /* 0x0090000b060075a7 */ /* 0x0022a4000800017f */
[----:B--2---:R-:W-:Y:S05]  /*05c0*/  @!P0 NANOSLEEP.SYNCS 0x989680 ;  /* 0x009896800000895d */ /* 0x004fea0003900000 */
[----:B------:R-:W2:Y:S02]  /*05d0*/  @!P0 SYNCS.PHASECHK.TRANS64 P0, [R6+URZ+0x9000], R11 ;  /* 0x0090000b060085a7 */ /* 0x000ea4000800007f */
[----:B--2---:R-:W-:Y:S05]  /*05e0*/  @!P0 BRA `(.L_x_6369) ;  /* 0xfffffffc00f08947 */ /* 0x004fea000383ffff */
[----:B------:R-:W-:Y:S01]  /*05f0*/  SHF.R.S32.HI R41, RZ, 0x1f, R36 ;  /* 0x0000001fff297819 */ /* 0x000fe20000011424 */
[----:B------:R-:W-:Y:S01]  /*0600*/  ULDC UR4, c[0x0][0x268] ;  /* 0x00009a0000047ab9 */ /* 0x000fe20000000800 */
[----:B------:R-:W-:Y:S02]  /*0610*/  VIADDMNMX R32, R32, -R7, 0x40, PT ;  /* 0x0000004020207446 */ /* 0x000fe40003800907 */
[CC--:B------:R-:W-:Y:S02]  /*0620*/  LEA.HI R12, R41.reuse, R36.reuse, RZ, 0x4 ;  /* 0x00000024290c7211 */ /* 0x0c0fe400078f20ff */
[----:B0-----:R-:W-:Y:S02]  /*0630*/  LEA.HI R8, R41, R36, RZ, 0x7 ;  /* 0x0000002429087211 */ /* 0x001fe400078f38ff */
[----:B-1----:R-:W-:Y:S02]  /*0640*/  LOP3.LUT R11, R12, 0xfffffff0, RZ, 0xc0, !PT ;  /* 0xfffffff00c0b7812 */ /* 0x002fe400078ec0ff */
[----:B------:R-:W-:-:S02]  /*0650*/  LOP3.LUT R9, R8, 0x3fffff80, RZ, 0xc0, !PT ;  /* 0x3fffff8008097812 */ /* 0x000fc400078ec0ff */
[----:B------:R-:W-:Y:S01]  /*0660*/  SHF.R.S32.HI R20, RZ, 0x7, R8 ;  /* 0x00000007ff147819 */ /* 0x000fe20000011408 */
[C---:B------:R-:W-:Y:S01]  /*0670*/  IMAD.IADD R16, R36.reuse, 0x1, -R11 ;  /* 0x0000000124107824 */ /* 0x040fe200078e0a0b */
[----:B------:R-:W-:Y:S01]  /*0680*/  SHF.R.S32.HI R37, RZ, 0x4, R12 ;  /* 0x00000004ff257819 */ /* 0x000fe2000001140c */
[----:B------:R-:W-:-:S03]  /*0690*/  IMAD.IADD R9, R36, 0x1, -R9 ;  /* 0x0000000124097824 */ /* 0x000fc600078e0a09 */
[----:B------:R-:W-:Y:S01]  /*06a0*/  SHF.R.S32.HI R39, RZ, 0x1f, R16 ;  /* 0x0000001fff277819 */ /* 0x000fe20000011410 */
[----:B------:R-:W-:-:S03]  /*06b0*/  IMAD R9, R20, 0x300, R9 ;  /* 0x0000030014097824 */ /* 0x000fc600078e0209 */
[-C--:B------:R-:W-:Y:S01]  /*06c0*/  LEA.HI R7, R39, R16.reuse, RZ, 0x3 ;  /* 0x0000001027077211 */ /* 0x080fe200078f18ff */
[----:B------:R-:W-:Y:S01]  /*06d0*/  IMAD.SHL.U32 R9, R9, 0x4, RZ ;  /* 0x0000000409097824 */ /* 0x000fe200078e00ff */
[----:B------:R-:W-:-:S03]  /*06e0*/  LEA.HI R39, R39, R16, RZ, 0x2 ;  /* 0x0000001027277211 */ /* 0x000fc600078f10ff */
[----:B------:R-:W-:Y:S01]  /*06f0*/  IMAD.SHL.U32 R18, R7, 0x10, RZ ;  /* 0x0000001007127824 */ /* 0x000fe200078e00ff */
[----:B------:R-:W-:Y:S01]  /*0700*/  LEA.HI R7, R12, R37, RZ, 0x1 ;  /* 0x000000250c077211 */ /* 0x000fe200078f08ff */
[----:B------:R-:W-:Y:S01]  /*0710*/  IMAD R44, R9, 0x4, R6 ;  /* 0x00000004092c7824 */ /* 0x000fe200078e0206 */
[C---:B------:R-:W-:Y:S01]  /*0720*/  LOP3.LUT R17, R39.reuse, 0xffffffc, RZ, 0xc0, !PT ;  /* 0x0ffffffc27117812 */ /* 0x040fe200078ec0ff */
[----:B------:R-:W-:Y:S01]  /*0730*/  IMAD.SHL.U32 R39, R39, 0x10, RZ ;  /* 0x0000001027277824 */ /* 0x000fe200078e00ff */
[----:B------:R-:W-:Y:S02]  /*0740*/  LOP3.LUT R21, R18, 0x7fffff80, RZ, 0xc0, !PT ;  /* 0x7fffff8012157812 */ /* 0x000fe400078ec0ff */
[----:B------:R-:W-:Y:S01]  /*0750*/  LOP3.LUT R22, R7, 0xfffffffe, RZ, 0xc0, !PT ;  /* 0xfffffffe07167812 */ /* 0x000fe200078ec0ff */
[----:B------:R-:W0:Y:S01]  /*0760*/  LDS.128 R8, [R44] ;  /* 0x000000002c087984 */ /* 0x000e220000000c00 */
[----:B------:R-:W-:Y:S01]  /*0770*/  IMAD.IADD R33, R16, 0x1, -R17 ;  /* 0x0000000110217824 */ /* 0x000fe200078e0a11 */
[-C--:B------:R-:W-:Y:S01]  /*0780*/  LEA.HI R7, R41, R36.reuse, RZ, 0x5 ;  /* 0x0000002429077211 */ /* 0x080fe200078f28ff */
[----:B------:R-:W-:Y:S01]  /*0790*/  IMAD R24, R20, 0x400, R21 ;  /* 0x0000040014187824 */ /* 0x000fe200078e0215 */
[----:B------:R-:W1:Y:S01]  /*07a0*/  LDS.128 R12, [R44+0x800] ;  /* 0x000800002c0c7984 */ /* 0x000e620000000c00 */
[----:B------:R-:W-:Y:S01]  /*07b0*/  IMAD.IADD R37, R37, 0x1, -R22 ;  /* 0x0000000125257824 */ /* 0x000fe200078e0a16 */
[--C-:B------:R-:W-:Y:S01]  /*07c0*/  SHF.R.S32.HI R38, RZ, 0x5, R7.reuse ;  /* 0x00000005ff267819 */ /* 0x100fe20000011407 */
[----:B------:R-:W-:Y:S01]  /*07d0*/  IMAD R33, R33, 0x10, R24 ;  /* 0x0000001021217824 */ /* 0x000fe200078e0218 */
[----:B------:R-:W2:Y:S01]  /*07e0*/  LDS.128 R16, [R44+0x1000] ;  /* 0x001000002c107984 */ /* 0x000ea20000000c00 */
[----:B------:R-:W-:Y:S01]  /*07f0*/  SHF.R.S32.HI R43, RZ, 0x1f, R7 ;  /* 0x0000001fff2b7819 */ /* 0x000fe20000011407 */
[----:B------:R-:W-:Y:S01]  /*0800*/  IMAD.SHL.U32 R40, R37, 0x8, RZ ;  /* 0x0000000825287824 */ /* 0x000fe200078e00ff */
[----:B------:R-:W-:Y:S01]  /*0810*/  LEA.HI R41, R41, R36, RZ, 0x2 ;  /* 0x0000002429297211 */ /* 0x000fe200078f10ff */
[----:B------:R-:W3:Y:S01]  /*0820*/  LDS.128 R20, [R44+0x1800] ;  /* 0x001800002c147984 */ /* 0x000ee20000000c00 */
[----:B------:R-:W-:Y:S01]  /*0830*/  LEA.HI R43, R43, R38, RZ, 0x2 ;  /* 0x000000262b2b7211 */ /* 0x000fe200078f10ff */
[----:B------:R-:W-:Y:S01]  /*0840*/  IMAD.SHL.U32 R37, R37, 0x40, RZ ;  /* 0x0000004025257824 */ /* 0x000fe200078e00ff */
[--C-:B------:R-:W-:Y:S01]  /*0850*/  SHF.R.S32.HI R7, RZ, 0x2, R41.reuse ;  /* 0x00000002ff077819 */ /* 0x100fe20000011429 */
[----:B------:R-:W4:Y:S01]  /*0860*/  LDS.128 R24, [R44+0x2000] ;  /* 0x002000002c187984 */ /* 0x000f220000000c00 */
[----:B------:R-:W-:-:S02]  /*0870*/  SHF.R.S32.HI R42, RZ, 0x1f, R41 ;  /* 0x0000001fff2a7819 */ /* 0x000fc40000011429 */
[----:B------:R-:W-:Y:S01]  /*0880*/  LOP3.LUT R39, R39, 0x40, RZ, 0xc0, !PT ;  /* 0x0000004027277812 */ /* 0x000fe200078ec0ff */
[----:B------:R5:W4:Y:S01]  /*0890*/  LDS.128 R28, [R44+0x2800] ;  /* 0x002800002c1c7984 */ /* 0x000b220000000c00 */
[----:B------:R-:W-:Y:S02]  /*08a0*/  LOP3.LUT R43, R43, 0x7ffffc, RZ, 0xc0, !PT ;  /* 0x007ffffc2b2b7812 */ /* 0x000fe400078ec0ff */
[----:B------:R-:W-:Y:S02]  /*08b0*/  LEA.HI R42, R42, R7, RZ, 0x2 ;  /* 0x000000072a2a7211 */ /* 0x000fe400078f10ff */
[----:B------:R-:W-:Y:S02]  /*08c0*/  LOP3.LUT R40, R39, 0x8, R40, 0xf8, !PT ;  /* 0x0000000827287812 */ /* 0x000fe400078ef828 */
[----:B------:R-:W-:Y:S01]  /*08d0*/  LOP3.LUT R41, R41, 0xfffffffc, RZ, 0xc0, !PT ;  /* 0xfffffffc29297812 */ /* 0x000fe200078ec0ff */
[----:B-----5:R-:W-:Y:S01]  /*08e0*/  IMAD.IADD R44, R38, 0x1, -R43 ;  /* 0x00000001262c7824 */ /* 0x020fe200078e0a2b */
[----:B------:R-:W-:-:S02]  /*08f0*/  SHF.R.U32.HI R39, RZ, 0x3, R39 ;  /* 0x00000003ff277819 */ /* 0x000fc40000011627 */
[----:B------:R-:W-:Y:S01]  /*0900*/  LOP3.LUT R42, R42, 0xffffffc, RZ, 0xc0, !PT ;  /* 0x0ffffffc2a2a7812 */ /* 0x000fe200078ec0ff */
[----:B------:R-:W-:Y:S01]  /*0910*/  IMAD.IADD R36, R36, 0x1, -R41 ;  /* 0x0000000124247824 */ /* 0x000fe200078e0a29 */
[----:B------:R-:W-:Y:S01]  /*0920*/  LOP3.LUT R39, R40, R39, RZ, 0x3c, !PT ;  /* 0x0000002728277212 */ /* 0x000fe200078e3cff */
[----:B------:R-:W-:Y:S01]  /*0930*/  IMAD R44, R44, 0x100, R33 ;  /* 0x000001002c2c7824 */ /* 0x000fe200078e0221 */
[C---:B------:R-:W-:Y:S01]  /*0940*/  ISETP.GE.AND P0, PT, R7.reuse, R32, PT ;  /* 0x000000200700720c */ /* 0x040fe20003f06270 */
[----:B------:R-:W-:Y:S02]  /*0950*/  IMAD.IADD R41, R7, 0x1, -R42 ;  /* 0x0000000107297824 */ /* 0x000fe400078e0a2a */
[----:B------:R-:W-:Y:S02]  /*0960*/  IMAD.IADD R33, R39, 0x1, R44 ;  /* 0x0000000127217824 */ /* 0x000fe400078e022c */
[----:B------:R-:W-:Y:S02]  /*0970*/  IMAD R32, R38, 0x8, R41 ;  /* 0x0000000826207824 */ /* 0x000fe400078e0229 */
[----:B0-----:R-:W-:Y:S01]  /*0980*/  FMUL.FTZ R39, R9, UR4 ;  /* 0x0000000409277c20 */ /* 0x001fe20008410000 */
[----:B------:R-:W-:Y:S01]  /*0990*/  FMUL.FTZ R9, R10, UR4 ;  /* 0x000000040a097c20 */ /* 0x000fe20008410000 */
[----:B------:R-:W-:Y:S01]  /*09a0*/  FMUL.FTZ R38, R11, UR4 ;  /* 0x000000040b267c20 */ /* 0x000fe20008410000 */
[----:B-1----:R-:W-:Y:S01]  /*09b0*/  FMUL.FTZ R10, R12, UR4 ;  /* 0x000000040c0a7c20 */ /* 0x002fe20008410000 */
[----:B------:R-:W-:Y:S01]  /*09c0*/  FMUL.FTZ R11, R14, UR4 ;  /* 0x000000040e0b7c20 */ /* 0x000fe20008410000 */
[----:B------:R-:W-:Y:S01]  /*09d0*/  FMUL.FTZ R14, R15, UR4 ;  /* 0x000000040f0e7c20 */ /* 0x000fe20008410000 */
[----:B------:R-:W-:Y:S01]  /*09e0*/  FMUL.FTZ R13, R13, UR4 ;  /* 0x000000040d0d7c20 */ /* 0x000fe20008410000 */
[----:B--2---:R-:W-:Y:S01]  /*09f0*/  FMUL.FTZ R12, R16, UR4 ;  /* 0x00000004100c7c20 */ /* 0x004fe20008410000 */
[----:B------:R-:W-:Y:S01]  /*0a00*/  FMUL.FTZ R15, R18, UR4 ;  /* 0x00000004120f7c20 */ /* 0x000fe20008410000 */
[----:B------:R-:W-:Y:S01]  /*0a10*/  FMUL.FTZ R18, R19, UR4 ;  /* 0x0000000413127c20 */ /* 0x000fe20008410000 */
[----:B------:R-:W-:Y:S01]  /*0a20*/  F2FP.F16.F32.PACK_AB R11, R14, R11 ;  /* 0x0000000b0e0b723e */ /* 0x000fe200000000ff */
[----:B---3--:R-:W-:Y:S01]  /*0a30*/  FMUL.FTZ R16, R20, UR4 ;  /* 0x0000000414107c20 */ /* 0x008fe20008410000 */
[----:B------:R-:W-:Y:S01]  /*0a40*/  FMUL.FTZ R21, R21, UR4 ;  /* 0x0000000415157c20 */ /* 0x000fe20008410000 */
[----:B------:R-:W-:Y:S01]  /*0a50*/  FMUL.FTZ R19, R22, UR4 ;  /* 0x0000000416137c20 */ /* 0x000fe20008410000 */
[----:B------:R-:W-:Y:S01]  /*0a60*/  FMUL.FTZ R40, R23, UR4 ;  /* 0x0000000417287c20 */ /* 0x000fe20008410000 */
[----:B------:R-:W-:Y:S01]  /*0a70*/  F2FP.F16.F32.PACK_AB R10, R13, R10 ;  /* 0x0000000a0d0a723e */ /* 0x000fe200000000ff */
[----:B------:R-:W-:Y:S01]  /*0a80*/  FMUL.FTZ R8, R8, UR4 ;  /* 0x0000000408087c20 */ /* 0x000fe20008410000 */
[----:B------:R-:W-:Y:S01]  /*0a90*/  F2FP.F16.F32.PACK_AB R14, R21, R16 ;  /* 0x00000010150e723e */ /* 0x000fe200000000ff */
[----:B----4-:R-:W-:Y:S01]  /*0aa0*/  FMUL.FTZ R20, R24, UR4 ;  /* 0x0000000418147c20 */ /* 0x010fe20008410000 */
[----:B------:R-:W-:Y:S01]  /*0ab0*/  LEA.HI R16, R36, R36, RZ, 0x1 ;  /* 0x0000002424107211 */ /* 0x000fe200078f08ff */
[----:B------:R-:W-:Y:S01]  /*0ac0*/  FMUL.FTZ R25, R25, UR4 ;  /* 0x0000000419197c20 */ /* 0x000fe20008410000 */
[----:B------:R-:W-:Y:S01]  /*0ad0*/  F2FP.F16.F32.PACK_AB R13, R18, R15 ;  /* 0x0000000f120d723e */ /* 0x000fe200000000ff */
[----:B------:R-:W-:Y:S01]  /*0ae0*/  FMUL.FTZ R17, R17, UR4 ;  /* 0x0000000411117c20 */ /* 0x000fe20008410000 */
[----:B------:R-:W-:Y:S01]  /*0af0*/  FMUL.FTZ R23, R28, UR4 ;  /* 0x000000041c177c20 */ /* 0x000fe20008410000 */
[----:B------:R-:W-:Y:S01]  /*0b00*/  F2FP.F16.F32.PACK_AB R15, R40, R19 ;  /* 0x00000013280f723e */ /* 0x000fe200000000ff */
[----:B------:R-:W-:-:S02]  /*0b10*/  IMAD.SHL.U32 R36, R36, 0x8, RZ ;  /* 0x0000000824247824 */ /* 0x000fc400078e00ff */
[----:B------:R-:W-:Y:S01]  /*0b20*/  FMUL.FTZ R22, R26, UR4 ;  /* 0x000000041a167c20 */ /* 0x000fe20008410000 */
[----:B------:R-:W-:Y:S02]  /*0b30*/  IMAD.SHL.U32 R18, R16, 0x200, RZ ;  /* 0x0000020010127824 */ /* 0x000fe400078e00ff */
[----:B------:R-:W-:Y:S01]  /*0b40*/  FMUL.FTZ R27, R27, UR4 ;  /* 0x000000041b1b7c20 */ /* 0x000fe20008410000 */
[----:B------:R-:W-:Y:S01]  /*0b50*/  FMUL.FTZ R28, R29, UR4 ;  /* 0x000000041d1c7c20 */ /* 0x000fe20008410000 */
[----:B------:R-:W-:Y:S01]  /*0b60*/  FMUL.FTZ R24, R30, UR4 ;  /* 0x000000041e187c20 */ /* 0x000fe20008410000 */
[----:B------:R-:W-:Y:S01]  /*0b70*/  FMUL.FTZ R31, R31, UR4 ;  /* 0x000000041f1f7c20 */ /* 0x000fe20008410000 */
[----:B------:R-:W-:Y:S01]  /*0b80*/  LOP3.LUT R19, R37, 0x40, RZ, 0xc0, !PT ;  /* 0x0000004025137812 */ /* 0x000fe200078ec0ff */
[----:B------:R-:W-:Y:S01]  /*0b90*/  IMAD R33, R33, 0x2, R6 ;  /* 0x0000000221217824 */ /* 0x000fe200078e0206 */
[----:B------:R-:W-:Y:S02]  /*0ba0*/  F2FP.F16.F32.PACK_AB R8, R39, R8 ;  /* 0x000000082708723e */ /* 0x000fe400000000ff */
[----:B------:R-:W-:-:S02]  /*0bb0*/  F2FP.F16.F32.PACK_AB R9, R38, R9 ;  /* 0x000000092609723e */ /* 0x000fc400000000ff */
[----:B------:R-:W-:Y:S02]  /*0bc0*/  F2FP.F16.F32.PACK_AB R16, R25, R20 ;  /* 0x000000141910723e */ /* 0x000fe400000000ff */
[----:B------:R-:W-:Y:S01]  /*0bd0*/  F2FP.F16.F32.PACK_AB R12, R17, R12 ;  /* 0x0000000c110c723e */ /* 0x000fe200000000ff */
[----:B------:R0:W-:Y:S01]  /*0be0*/  STSM.16.M88.4 [R33+0x6000], R8 ;  /* 0x0060000821007844 */ /* 0x0001e20000000200 */
[----:B------:R-:W-:Y:S02]  /*0bf0*/  LOP3.LUT R21, R18, 0xfffffc00, RZ, 0xc0, !PT ;  /* 0xfffffc0012157812 */ /* 0x000fe400078ec0ff */
[----:B------:R-:W-:Y:S01]  /*0c00*/  LOP3.LUT R20, R19, 0x8, R36, 0xf8, !PT ;  /* 0x0000000813147812 */ /* 0x000fe200078ef824 */
[----:B------:R0:W-:Y:S01]  /*0c10*/  STSM.16.M88.4 [R33+0x7000], R12 ;  /* 0x0070000c21007844 */ /* 0x0001e20000000200 */
[----:B------:R-:W-:Y:S01]  /*0c20*/  SHF.R.U32.HI R25, RZ, 0x3, R19 ;  /* 0x00000003ff197819 */ /* 0x000fe20000011613 */
[----:B------:R-:W-:Y:S01]  /*0c30*/  IMAD.U32 R21, R32, 0x10, R21 ;  /* 0x0000001020157824 */ /* 0x000fe200078e0015 */
[----:B------:R-:W-:-:S02]  /*0c40*/  F2FP.F16.F32.PACK_AB R17, R27, R22 ;  /* 0x000000161b11723e */ /* 0x000fc400000000ff */
[----:B------:R-:W-:Y:S02]  /*0c50*/  F2FP.F16.F32.PACK_AB R18, R28, R23 ;  /* 0x000000171c12723e */ /* 0x000fe400000000ff */
[----:B------:R-:W-:Y:S02]  /*0c60*/  F2FP.F16.F32.PACK_AB R19, R31, R24 ;  /* 0x000000181f13723e */ /* 0x000fe400000000ff */
[----:B------:R-:W-:-:S03]  /*0c70*/  LOP3.LUT R20, R20, R25, RZ, 0x3c, !PT ;  /* 0x0000001914147212 */ /* 0x000fc600078e3cff */
[----:B------:R0:W-:Y:S01]  /*0c80*/  STSM.16.M88.4 [R33+0x8000], R16 ;  /* 0x0080001021007844 */ /* 0x0001e20000000200 */
[----:B------:R-:W-:Y:S06]  /*0c90*/  BAR.SYNC.DEFER_BLOCKING 0x0 ;  /* 0x0000000000007b1d */ /* 0x000fec0000010000 */
[----:B------:R-:W-:Y:S05]  /*0ca0*/  @P0 EXIT ;  /* 0x000000000000094d */ /* 0x000fea0003800000 */
[----:B------:R-:W-:Y:S01]  /*0cb0*/  ULDC UR4, c[0x0][0x244] ;  /* 0x0000910000047ab9 */ /* 0x000fe20000000800 */
[----:B------:R-:W-:Y:S01]  /*0cc0*/  IMAD.IADD R21, R21, 0x1, R20 ;  /* 0x0000000115157824 */ /* 0x000fe200078e0214 */
[----:B------:R-:W-:Y:S01]  /*0cd0*/  ISETP.GE.AND P0, PT, R36, UR4, PT ;  /* 0x0000000424007c0c */ /* 0x000fe2000bf06270 */
[----:B------:R-:W-:Y:S01]  /*0ce0*/  ULDC.64 UR6, c[0x0][0x258] ;  /* 0x0000960000067ab9 */ /* 0x000fe20000000a00 */
[----:B------:R-:W-:Y:S01]  /*0cf0*/  SHF.R.S32.HI R37, RZ, 0x1f, R36 ;  /* 0x0000001fff257819 */ /* 0x000fe20000011424 */
[----:B------:R-:W-:Y:S02]  /*0d00*/  IMAD R21, R21, 0x2, R6 ;  /* 0x0000000215157824 */ /* 0x000fe400078e0206 */
[----:B------:R-:W-:Y:S02]  /*0d10*/  IMAD R5, R5, UR6, RZ ;  /* 0x0000000605057c24 */ /* 0x000fe4000f8e02ff */
[C---:B0-----:R-:W-:Y:S01]  /*0d20*/  IMAD.WIDE.U32 R16, R2.reuse, UR6, R36 ;  /* 0x0000000602107c25 */ /* 0x041fe2000f8e0024 */
[----:B------:R-:W0:Y:S03]  /*0d30*/  LDS.128 R8, [R21+0x7000] ;  /* 0x0070000015087984 */ /* 0x000e260000000c00 */
[----:B------:R-:W-:Y:S01]  /*0d40*/  IMAD R5, R2, UR7, R5 ;  /* 0x0000000702057c24 */ /* 0x000fe2000f8e0205 */
[----:B------:R-:W-:Y:S01]  /*0d50*/  IADD3 R2, P1, R7, R34, RZ ;  /* 0x0000002207027210 */ /* 0x000fe20007f3e0ff */
[----:B------:R-:W1:Y:S01]  /*0d60*/  @!P0 LDS.128 R12, [R21+0x6000] ;  /* 0x00600000150c8984 */ /* 0x000e620000000c00 */
[----:B------:R-:W-:Y:S01]  /*0d70*/  ULDC.64 UR6, c[0x0][0x260] ;  /* 0x0000980000067ab9 */ /* 0x000fe20000000a00 */
[----:B------:R-:W-:-:S02]  /*0d80*/  IMAD.IADD R17, R17, 0x1, R5 ;  /* 0x0000000111117824 */ /* 0x000fc400078e0205 */
[----:B------:R-:W-:Y:S01]  /*0d90*/  IMAD R5, R3, UR6, RZ ;  /* 0x0000000603057c24 */ /* 0x000fe2000f8e02ff */
[----:B------:R-:W-:Y:S01]  /*0da0*/  LEA.HI.X.SX32 R3, R7, R35, 0x1, P1 ;  /* 0x0000002307037211 */ /* 0x000fe200008f0eff */
[----:B------:R-:W-:-:S04]  /*0db0*/  IMAD.WIDE.U32 R6, R0, UR6, R16 ;  /* 0x0000000600067c25 */ /* 0x000fc8000f8e0010 */
[----:B------:R-:W-:Y:S01]  /*0dc0*/  IMAD R19, R0, UR7, R5 ;  /* 0x0000000700137c24 */ /* 0x000fe2000f8e0205 */
[----:B------:R-:W-:Y:S01]  /*0dd0*/  ULDC.64 UR6, c[0x0][0x250] ;  /* 0x0000940000067ab9 */ /* 0x000fe20000000a00 */
[----:B------:R-:W-:-:S04]  /*0de0*/  IMAD.WIDE R4, R4, 0x40, R2 ;  /* 0x0000004004047825 */ /* 0x000fc800078e0202 */
[----:B------:R-:W-:Y:S02]  /*0df0*/  IMAD R3, R5, UR6, RZ ;  /* 0x0000000605037c24 */ /* 0x000fe4000f8e02ff */
[----:B------:R-:W-:Y:S02]  /*0e00*/  IMAD.IADD R7, R7, 0x1, R19 ;  /* 0x0000000107077824 */ /* 0x000fe400078e0213 */
[C---:B------:R-:W-:Y:S02]  /*0e10*/  VIADD R0, R36.reuse, 0x20 ;  /* 0x0000002024007836 */ /* 0x040fe40000000000 */
[----:B------:R-:W-:Y:S02]  /*0e20*/  VIADD R36, R36, 0x40 ;  /* 0x0000004024247836 */ /* 0x000fe40000000000 */
[----:B------:R-:W-:Y:S01]  /*0e30*/  IMAD R3, R4, UR7, R3 ;  /* 0x0000000704037c24 */ /* 0x000fe2000f8e0203 */
[----:B------:R-:W-:Y:S01]  /*0e40*/  ISETP.GE.AND P1, PT, R0, UR4, PT ;  /* 0x0000000400007c0c */ /* 0x000fe2000bf26270 */
[----:B------:R-:W-:Y:S01]  /*0e50*/  IMAD.WIDE.U32 R4, R4, UR6, R6 ;  /* 0x0000000604047c25 */ /* 0x000fe2000f8e0006 */
[----:B------:R-:W-:Y:S01]  /*0e60*/  ISETP.GE.AND P2, PT, R36, UR4, PT ;  /* 0x0000000424007c0c */ /* 0x000fe2000bf46270 */
[----:B------:R-:W-:-:S02]  /*0e70*/  ULDC.64 UR6, c[0x0][0x238] ;  /* 0x00008e0000067ab9 */ /* 0x000fc40000000a00 */
[----:B------:R-:W-:Y:S01]  /*0e80*/  IMAD.IADD R3, R5, 0x1, R3 ;  /* 0x0000000105037824 */ /* 0x000fe200078e0203 */
[----:B------:R-:W-:-:S04]  /*0e90*/  LEA R2, P3, R4, UR6, 0x1 ;  /* 0x0000000604027c11 */ /* 0x000fc8000f8608ff */
[----:B------:R-:W-:-:S05]  /*0ea0*/  LEA.HI.X R3, R4, UR7, R3, 0x1, P3 ;  /* 0x0000000704037c11 */ /* 0x000fca00098f0c03 */
[----:B0-----:R0:W-:Y:S04]  /*0eb0*/  @!P1 STG.E.128 desc[UR8][R2.64+0x40], R8 ;  /* 0x0000400802009986 */ /* 0x0011e8000c101d08 */
[----:B-1----:R0:W-:Y:S01]  /*0ec0*/  @!P0 STG.E.128 desc[UR8][R2.64], R12 ;  /* 0x0000000c02008986 */ /* 0x0021e2000c101d08 */
[----:B------:R-:W-:Y:S05]  /*0ed0*/  @P2 EXIT ;  /* 0x000000000000294d */ /* 0x000fea0003800000 */
[----:B------:R-:W1:Y:S04]  /*0ee0*/  LDS.128 R4, [R21+0x8000] ;  /* 0x0080000015047984 */ /* 0x000e680000000c00 */
[----:B-1----:R-:W-:Y:S01]  /*0ef0*/  STG.E.128 desc[UR8][R2.64+0x80], R4 ;  /* 0x0000800402007986 */ /* 0x002fe2000c101d08 */
[----:B------:R-:W-:Y:S05]  /*0f00*/  EXIT ;  /* 0x000000000000794d */ /* 0x000fea0003800000 */
.L_x_6370:
        /* <DEDUP_REMOVED lines=15> */
.L_x_6602:


//--------------------- .text._ZN7cutlass13device_kernelIN5flash11enable_sm90INS1_16FlashAttnBwdSm90INS1_25CollectiveMainloopBwdSm90ILi2ELi2ELi2EN4cute5tupleIJNS5_1CILi1EEES8_S8_EEENS6_IJNS7_ILi64EEENS7_ILi128EEENS7_ILi96EEEEEENS_6half_tEfNS_4arch4Sm90ELb1ELb0ELb0ELb1ELb1ELb1ELb0ELb0ELi2ELi1ELi2ELi1ELb1EEENS1_24CollectiveEpilogueBwdGQAISD_fSG_Li256ELb1ELb1EEENS1_25SingleTileBwdLPTSchedulerILb1ELi128ELb1EEEEEEEEEvNT_6ParamsE --------------------------
	.section	.text._ZN7cutlass13device_kernelIN5flash11enable_sm90INS1_16FlashAttnBwdSm90INS1_25CollectiveMainloopBwdSm90ILi2ELi2ELi2EN4cute5tupleIJNS5_1CILi1EEES8_S8_EEENS6_IJNS7_ILi64EEENS7_ILi128EEENS7_ILi96EEEEEENS_6half_tEfNS_4arch4Sm90ELb1ELb0ELb0ELb1ELb1ELb1ELb0ELb0ELi2ELi1ELi2ELi1ELb1EEENS1_24CollectiveEpilogueBwdGQAISD_fSG_Li256ELb1ELb1EEENS1_25SingleTileBwdLPTSchedulerILb1ELi128ELb1EEEEEEEEEvNT_6ParamsE,"ax",@progbits
	.align	128
.text._ZN7cutlass13device_kernelIN5flash11enable_sm90INS1_16FlashAttnBwdSm90INS1_25CollectiveMainloopBwdSm90ILi2ELi2ELi2EN4cute5tupleIJNS5_1CILi1EEES8_S8_EEENS6_IJNS7_ILi64EEENS7_ILi128EEENS7_ILi96EEEEEENS_6half_tEfNS_4arch4Sm90ELb1ELb0ELb0ELb1ELb1ELb1ELb0ELb0ELi2ELi1ELi2ELi1ELb1EEENS1_24CollectiveEpilogueBwdGQAISD_fSG_Li256ELb1ELb1EEENS1_25SingleTileBwdLPTSchedulerILb1ELi128ELb1EEEEEEEEEvNT_6ParamsE:
        .type           _ZN7cutlass13device_kernelIN5flash11enable_sm90INS1_16FlashAttnBwdSm90INS1_25CollectiveMainloopBwdSm90ILi2ELi2ELi2EN4cute5tupleIJNS5_1CILi1EEES8_S8_EEENS6_IJNS7_ILi64EEENS7_ILi128EEENS7_ILi96EEEEEENS_6half_tEfNS_4arch4Sm90ELb1ELb0ELb0ELb1ELb1ELb1ELb0ELb0ELi2ELi1ELi2ELi1ELb1EEENS1_24CollectiveEpilogueBwdGQAISD_fSG_Li256ELb1ELb1EEENS1_25SingleTileBwdLPTSchedulerILb1ELi128ELb1EEEEEEEEEvNT_6ParamsE,@function
        .size           _ZN7cutlass13device_kernelIN5flash11enable_sm90INS1_16FlashAttnBwdSm90INS1_25CollectiveMainloopBwdSm90ILi2ELi2ELi2EN4cute5tupleIJNS5_1CILi1EEES8_S8_EEENS6_IJNS7_ILi64EEENS7_ILi128EEENS7_ILi96EEEEEENS_6half_tEfNS_4arch4Sm90ELb1ELb0ELb0ELb1ELb1ELb1ELb0ELb0ELi2ELi1ELi2ELi1ELb1EEENS1_24CollectiveEpilogueBwdGQAISD_fSG_Li256ELb1ELb1EEENS1_25SingleTileBwdLPTSchedulerILb1ELi128ELb1EEEEEEEEEvNT_6ParamsE,(.L_x_6603 - _ZN7cutlass13device_kernelIN5flash11enable_sm90INS1_16FlashAttnBwdSm90INS1_25CollectiveMainloopBwdSm90ILi2ELi2ELi2EN4cute5tupleIJNS5_1CILi1EEES8_S8_EEENS6_IJNS7_ILi64EEENS7_ILi128EEENS7_ILi96EEEEEENS_6half_tEfNS_4arch4Sm90ELb1ELb0ELb0ELb1ELb1ELb1ELb0ELb0ELi2ELi1ELi2ELi1ELb1EEENS1_24CollectiveEpilogueBwdGQAISD_fSG_Li256ELb1ELb1EEENS1_25SingleTileBwdLPTSchedulerILb1ELi128ELb1EEEEEEEEEvNT_6ParamsE)
        .other          _ZN7cutlass13device_kernelIN5flash11enable_sm90INS1_16FlashAttnBwdSm90INS1_25CollectiveMainloopBwdSm90ILi2ELi2ELi2EN4cute5tupleIJNS5_1CILi1EEES8_S8_EEENS6_IJNS7_ILi64EEENS7_ILi128EEENS7_ILi96EEEEEENS_6half_tEfNS_4arch4Sm90ELb1ELb0ELb0ELb1ELb1ELb1ELb0ELb0ELi2ELi1ELi2ELi1ELb1EEENS1_24CollectiveEpilogueBwdGQAISD_fSG_Li256ELb1ELb1EEENS1_25SingleTileBwdLPTSchedulerILb1ELi128ELb1EEEEEEEEEvNT_6ParamsE,@"STO_CUDA_ENTRY STV_DEFAULT"
_ZN7cutlass13device_kernelIN5flash11enable_sm90INS1_16FlashAttnBwdSm90INS1_25CollectiveMainloopBwdSm90ILi2ELi2ELi2EN4cute5tupleIJNS5_1CILi1EEES8_S8_EEENS6_IJNS7_ILi64EEENS7_ILi128EEENS7_ILi96EEEEEENS_6half_tEfNS_4arch4Sm90ELb1ELb0ELb0ELb1ELb1ELb1ELb0ELb0ELi2ELi1ELi2ELi1ELb1EEENS1_24CollectiveEpilogueBwdGQAISD_fSG_Li256ELb1ELb1EEENS1_25SingleTileBwdLPTSchedulerILb1ELi128ELb1EEEEEEEEEvNT_6ParamsE:
        /* <DEDUP_REMOVED lines=24> */
.L_x_6372:
[----:B------:R-:W-:Y:S05]  /*0180*/  BSYNC B0 ;  /* 0x0000000000007941 */ /* 0x000fea0003800000 */
.L_x_6371:
        /* <DEDUP_REMOVED lines=37> */
.L_x_6373:
        /* <DEDUP_REMOVED lines=22> */
.L_x_6374:
[----:B------:R-:W-:Y:S01]  /*0540*/  PLOP3.LUT P0, PT, PT, PT, UP0, 0x80, 0x0 ;  /* 0x000000000000781c */ /* 0x000fe20003f0f008 */
[----:B------:R-:W-:Y:S01]  /*0550*/  NOP ;  /* 0x0000000000007918 */ /* 0x000fe20000000000 */
[----:B------:R-:W-:Y:S01]  /*0560*/  ULDC.64 UR46, c[0x0][0x208] ;  /* 0x00008200002e7ab9 */ /* 0x000fe20000000a00 */
[----:B------:R-:W-:Y:S01]  /*0570*/  BSSY B6, `(.L_x_6375) ;  /* 0x00009fc000067945 */ /* 0x000fe20003800000 */
[----:B-12-4-:R-:W-:Y:S09]  /*0580*/  BAR.SYNC.DEFER_BLOCKING 0x0 ;  /* 0x0000000000007b1d */ /* 0x016ff20000010000 */
[----:B------:R-:W-:Y:S05]  /*0590*/  @!P0 BRA `(.L_x_6376) ;  /* 0x0000005000b48947 */ /* 0x000fea0003800000 */
.L_x_6377:
        /* <DEDUP_REMOVED lines=32> */
.L_x_6378:
[----:B------:R-:W-:Y:S01]  /*07a0*/  ULDC UR8, c[0x0][0x8cc] ;  /* 0x0002330000087ab9 */ /* 0x000fe20000000800 */
[----:B------:R-:W-:Y:S01]  /*07b0*/  UMOV UR7, UR9 ;  /* 0x0000000900077c82 */ /* 0x000fe20008000000 */
[----:B------:R-:W-:-:S11]  /*07c0*/  UISETP.NE.AND UP0, UPT, UR8, 0x1, UPT ;  /* 0x000000010800788c */ /* 0x000fd6000bf05270 */
[----:B------:R-:W-:Y:S02]  /*07d0*/  @UP0 ULDC.64 UR10, c[0x0][0x8d0] ;  /* 0x00023400000a0ab9 */ /* 0x000fe40000000a00 */
[----:B------:R-:W-:-:S04]  /*07e0*/  UIMAD.WIDE.U32 UR4, UR9, UR10, URZ ;  /* 0x0000000a090472a5 */ /* 0x000fc8000f8e003f */
[----:B------:R-:W-:-:S04]  /*07f0*/  @UP0 USHF.R.U32.HI UR7, URZ, UR11, UR5 ;  /* 0x0000000b3f070299 */ /* 0x000fc80008011605 */
[----:B------:R-:W-:-:S12]  /*0800*/  UIMAD UR4, UR7, UR8, URZ ;  /* 0x00000008070472a4 */ /* 0x000fd8000f8e023f */
.L_x_6379:
        /* <DEDUP_REMOVED lines=23> */
.L_x_6380:
        /* <DEDUP_REMOVED lines=14> */
.L_x_6382:
[----:B------:R-:W-:-:S05]  /*0a60*/  ULDC UR4, c[0x0][0x8f4] ;  /* 0x00023d0000047ab9 */ /* 0x000fca0000000800 */
.L_x_6381:
        /* <DEDUP_REMOVED lines=24> */
.L_x_6384:
        /* <DEDUP_REMOVED lines=14> */
.L_x_6385:
        /* <DEDUP_REMOVED lines=11> */
.L_x_6386:
        /* <DEDUP_REMOVED lines=13> */
.L_x_6387:
        /* <DEDUP_REMOVED lines=84> */
.L_x_6390:
        /* <DEDUP_REMOVED lines=15> */
.L_x_6389:
        /* <DEDUP_REMOVED lines=22> */
.L_x_6392:
        /* <DEDUP_REMOVED lines=15> */
.L_x_6391:
[----:B------:R-:W-:Y:S01]  /*16d0*/  SHF.R.S32.HI R23, RZ, 0x1f, R22 ;  /* 0x0000001fff177819 */ /* 0x000fe20000011416 */
[----:B------:R-:W-:-:S03]  /*16e0*/  UMOV UR4, 0xffffffff ;  /* 0xffffffff00047882 */ /* 0x000fc60000000000 */
[----:B------:R-:W-:-:S04]  /*16f0*/  LEA.HI R0, R23, R22, RZ, 0x7 ;  /* 0x0000001617007211 */ /* 0x000fc800078f38ff */
[----:B------:R-:W-:Y:S01]  /*1700*/  SHF.R.S32.HI R19, RZ, 0x7, R0 ;  /* 0x00000007ff137819 */ /* 0x000fe20000011400 */
[----:B------:R-:W-:Y:S06]  /*1710*/  BRA.DIV UR4, `(.L_x_6393) ;  /* 0x0000008e048c7947 */ /* 0x000fec000b800000 */
[----:B------:R1:W2:Y:S02]  /*1720*/  SHFL.IDX PT, R14, R19, RZ, 0x1f ;  /* 0x00001fff130e7589 */ /* 0x0002a400000e0000 */
.L_x_6509:
        /* <DEDUP_REMOVED lines=15> */
.L_x_6394:
        /* <DEDUP_REMOVED lines=19> */
.L_x_6396:
        /* <DEDUP_REMOVED lines=121> */
.L_x_6407:
[----:B------:R-:W-:-:S06]  /*20e0*/  UISETP.NE.AND UP0, UPT, UR9, 0x3, UPT ;  /* 0x000000030900788c */ /* 0x000fcc000bf05270 */
[----:B------:R-:W-:-:S13]  /*20f0*/  PLOP3.LUT P0, PT, PT, PT, UP0, 0x80, 0x0 ;  /* 0x000000000000781c */ /* 0x000fda0003f0f008 */
[----:B-1----:R-:W-:Y:S05]  /*2100*/  @!P0 BRA `(.L_x_6397) ;  /* 0x0000000000048947 */ /* 0x002fea0003800000 */
[----:B------:R-:W-:Y:S01]  /*2110*/  BPT.TRAP 0x1 ;  /* 0x000000040000795c */ /* 0x000fe20000300000 */
.L_x_6397:
[----:B------:R-:W-:Y:S01]  /*2120*/  R2UR UR7, R2 ;  /* 0x00000000020772ca */ /* 0x000fe200000e0000 */
[----:B------:R-:W-:-:S05]  /*2130*/  IMAD.U32 R6, RZ, RZ, UR4 ;  /* 0x00000004ff067e24 */ /* 0x000fca000f8e00ff */
[----:B------:R-:W-:-:S07]  /*2140*/  SHF.L.U32 R6, R6, 0x1f, RZ ;  /* 0x0000001f06067819 */ /* 0x000fce00000006ff */
[----:B------:R-:W-:-:S09]  /*2150*/  ULEA UR7, UR5, UR7, 0x3 ;  /* 0x0000000705077291 */ /* 0x000fd2000f8e183f */
[----:B------:R1:W2:Y:S01]  /*2160*/  SYNCS.PHASECHK.TRANS64.TRYWAIT P1, [UR7+0x26810], R6 ;  /* 0x02681006ff0075a7 */ /* 0x0002a20008020147 */
[----:B------:R-:W-:Y:S05]  /*2170*/  @!P0 BRA `(.L_x_6398) ;  /* 0x0000000000048947 */ /* 0x000fea0003800000 */
[----:B------:R-:W-:Y:S01]  /*2180*/  BPT.TRAP 0x1 ;  /* 0x000000040000795c */ /* 0x000fe20000300000 */
.L_x_6398:
[----:B--2---:R-:W-:Y:S05]  /*2190*/  @P1 BRA `(.L_x_6399) ;  /* 0x0000000000081947 */ /* 0x004fea0003800000 */
[----:B------:R-:W2:Y:S02]  /*21a0*/  SYNCS.PHASECHK.TRANS64.TRYWAIT P1, [UR7+0x26810], R6 ;  /* 0x02681006ff0075a7 */ /* 0x000ea40008020147 */
[----:B--2---:R-:W-:Y:S05]  /*21b0*/  @!P1 BRA `(.L_x_6400) ;  /* 0x0000008400189947 */ /* 0x004fea0003800000 */
.L_x_6399:
        /* <DEDUP_REMOVED lines=66> */
.L_x_6401:
[----:B------:R1:W1:Y:S01]  /*25e0*/  SYNCS.PHASECHK.TRANS64.TRYWAIT P1, [UR7+0x26830], R6 ;  /* 0x02683006ff0075a7 */ /* 0x0002620008020147 */
[----:B------:R-:W-:Y:S05]  /*25f0*/  @!P0 BRA `(.L_x_6402) ;  /* 0x0000000000048947 */ /* 0x000fea0003800000 */
[----:B------:R-:W-:Y:S01]  /*2600*/  BPT.TRAP 0x1 ;  /* 0x000000040000795c */ /* 0x000fe20000300000 */
.L_x_6402:
[----:B-1----:R-:W-:Y:S05]  /*2610*/  @P1 BRA `(.L_x_6403) ;  /* 0x0000000000081947 */ /* 0x002fea0003800000 */
[----:B------:R-:W1:Y:S02]  /*2620*/  SYNCS.PHASECHK.TRANS64.TRYWAIT P1, [UR7+0x26830], R6 ;  /* 0x02683006ff0075a7 */ /* 0x000e640008020147 */
[----:B-1----:R-:W-:Y:S05]  /*2630*/  @!P1 BRA `(.L_x_6404) ;  /* 0x0000008000109947 */ /* 0x002fea0003800000 */
.L_x_6403:
        /* <DEDUP_REMOVED lines=474> */
.L_x_6405:
        /* <DEDUP_REMOVED lines=46> */
.L_x_6406:
        /* <DEDUP_REMOVED lines=62> */
.L_x_6388:
        /* <DEDUP_REMOVED lines=107> */
.L_x_6410:
[----:B------:R-:W2:Y:S04]  /*5150*/  LDG.E.STRONG.GPU R4, desc[UR46][R2.64] ;  /* 0x0000002e02047981 */ /* 0x000ea8000c1ef900 */
[----:B--2---:R-:W-:Y:S01]  /*5160*/  CCTL.IVALL ;  /* 0x00000000ff00798f */ /* 0x004fe20002000000 */
[----:B------:R-:W-:Y:S05]  /*5170*/  YIELD ;  /* 0x0000000000007946 */ /* 0x000fea0003800000 */
[----:B------:R-:W-:-:S13]  /*5180*/  ISETP.NE.AND P0, PT, R4, UR17, PT ;  /* 0x0000001104007c0c */ /* 0x000fda000bf05270 */
[----:B------:R-:W-:Y:S05]  /*5190*/  @P0 BRA `(.L_x_6410) ;  /* 0xfffffffc00ec0947 */ /* 0x000fea000383ffff */
.L_x_6409:
[----:B------:R-:W-:Y:S05]  /*51a0*/  BSYNC B0 ;  /* 0x0000000000007941 */ /* 0x000fea0003800000 */
.L_x_6408:
[----:B------:R-:W-:-:S03]  /*51b0*/  UMOV UR4, 0xffffffff ;  /* 0xffffffff00047882 */ /* 0x000fc60000000000 */
[----:B------:R-:W-:Y:S05]  /*51c0*/  BRA.DIV UR4, `(.L_x_6411) ;  /* 0x0000005604447947 */ /* 0x000fea000b800000 */
[----:B------:R-:W-:Y:S01]  /*51d0*/  NOP ;  /* 0x0000000000007918 */ /* 0x000fe20000000000 */
.L_x_6512:
        /* <DEDUP_REMOVED lines=15> */
.L_x_6414:
[----:B------:R-:W-:Y:S01]  /*52d0*/  @P0 ELECT P2, URZ, PT ;  /* 0x00000000003f082f */ /* 0x000fe20003840000 */
[----:B------:R2:W-:-:S12]  /*52e0*/  UBLKRED.G.S.ADD.F32.RN [UR4], [UR8], UR9, desc[UR10] ;  /* 0x00000a04080073bb */ /* 0x0005d800080a1409 */
[----:B------:R-:W-:Y:S02]  /*52f0*/  @P2 PLOP3.LUT P0, PT, P2, PT, PT, 0x8, 0x0 ;  /* 0x000000000000281c */ /* 0x000fe4000170e170 */
[----:B------:R-:W-:-:S11]  /*5300*/  PLOP3.LUT P2, PT, PT, PT, PT, 0x8, 0x0 ;  /* 0x000000000000781c */ /* 0x000fd60003f4e170 */
[----:B--2---:R-:W-:Y:S05]  /*5310*/  @P0 BRA.U.ANY `(.L_x_6414) ;  /* 0xfffffffd00ec0947 */ /* 0x004fea000393ffff */
[----:B------:R0:W-:Y:S01]  /*5320*/  UTMACMDFLUSH ;  /* 0x00000000000079b7 */ /* 0x0001e20000000000 */
[----:B------:R-:W-:-:S04]  /*5330*/  DEPBAR.LE SB0, 0x0 ;  /* 0x000080000000791a */ /* 0x000fc80000000000 */
.L_x_6413:
[----:B------:R-:W-:Y:S05]  /*5340*/  BSYNC B0 ;  /* 0x0000000000007941 */ /* 0x000fea0003800000 */
.L_x_6412:
        /* <DEDUP_REMOVED lines=14> */
.L_x_6416:
[----:B------:R-:W-:Y:S05]  /*5430*/  BSYNC B0 ;  /* 0x0000000000007941 */ /* 0x000fea0003800000 */
.L_x_6415:
        /* <DEDUP_REMOVED lines=20> */
.L_x_6419:
[----:B-12---:R-:W2:Y:S04]  /*5580*/  LDG.E.STRONG.GPU R0, desc[UR46][R2.64] ;  /* 0x0000002e02007981 */ /* 0x006ea8000c1ef900 */
[----:B--2---:R-:W-:Y:S01]  /*5590*/  CCTL.IVALL ;  /* 0x00000000ff00798f */ /* 0x004fe20002000000 */
[----:B------:R-:W-:Y:S05]  /*55a0*/  YIELD ;  /* 0x0000000000007946 */ /* 0x000fea0003800000 */
[----:B------:R-:W-:-:S13]  /*55b0*/  ISETP.NE.AND P0, PT, R0, UR17, PT ;  /* 0x0000001100007c0c */ /* 0x000fda000bf05270 */
[----:B------:R-:W-:Y:S05]  /*55c0*/  @P0 BRA `(.L_x_6419) ;  /* 0xfffffffc00ec0947 */ /* 0x000fea000383ffff */
.L_x_6418:
[----:B------:R-:W-:Y:S05]  /*55d0*/  BSYNC B0 ;  /* 0x0000000000007941 */ /* 0x000fea0003800000 */
.L_x_6417:
[----:B------:R-:W-:-:S03]  /*55e0*/  UMOV UR4, 0xffffffff ;  /* 0xffffffff00047882 */ /* 0x000fc60000000000 */
[----:B------:R-:W-:Y:S05]  /*55f0*/  BRA.DIV UR4, `(.L_x_6420) ;  /* 0x0000005204547947 */ /* 0x000fea000b800000 */
[----:B------:R-:W-:Y:S01]  /*5600*/  NOP ;  /* 0x0000000000007918 */ /* 0x000fe20000000000 */
.L_x_6515:
        /* <DEDUP_REMOVED lines=16> */
.L_x_6423:
[----:B------:R-:W-:Y:S01]  /*5710*/  @P0 ELECT P2, URZ, PT ;  /* 0x00000000003f082f */ /* 0x000fe20003840000 */
[----:B------:R3:W-:-:S12]  /*5720*/  UBLKRED.G.S.ADD.F32.RN [UR4], [UR8], UR6, desc[UR10] ;  /* 0x00000a04080073bb */ /* 0x0007d800080a1406 */
[----:B------:R-:W-:Y:S02]  /*5730*/  @P2 PLOP3.LUT P0, PT, P2, PT, PT, 0x8, 0x0 ;  /* 0x000000000000281c */ /* 0x000fe4000170e170 */
[----:B------:R-:W-:-:S11]  /*5740*/  PLOP3.LUT P2, PT, PT, PT, PT, 0x8, 0x0 ;  /* 0x000000000000781c */ /* 0x000fd60003f4e170 */
[----:B---3--:R-:W-:Y:S05]  /*5750*/  @P0 BRA.U.ANY `(.L_x_6423) ;  /* 0xfffffffd00ec0947 */ /* 0x008fea000393ffff */
[----:B------:R0:W-:Y:S01]  /*5760*/  UTMACMDFLUSH ;  /* 0x00000000000079b7 */ /* 0x0001e20000000000 */
[----:B------:R-:W-:-:S04]  /*5770*/  DEPBAR.LE SB0, 0x0 ;  /* 0x000080000000791a */ /* 0x000fc80000000000 */
.L_x_6422:
[----:B------:R-:W-:Y:S05]  /*5780*/  BSYNC B0 ;  /* 0x0000000000007941 */ /* 0x000fea0003800000 */
.L_x_6421:
        /* <DEDUP_REMOVED lines=14> */
.L_x_6376:
        /* <DEDUP_REMOVED lines=29> */
.L_x_6425:
[----:B------:R-:W-:Y:S01]  /*5a40*/  ULDC UR9, c[0x0][0x8cc] ;  /* 0x0002330000097ab9 */ /* 0x000fe20000000800 */
[----:B------:R-:W-:Y:S01]  /*5a50*/  UMOV UR7, UR8 ;  /* 0x0000000800077c82 */ /* 0x000fe20008000000 */
[----:B------:R-:W-:-:S11]  /*5a60*/  UISETP.NE.AND UP0, UPT, UR9, 0x1, UPT ;  /* 0x000000010900788c */ /* 0x000fd6000bf05270 */
[----:B------:R-:W-:Y:S02]  /*5a70*/  @UP0 ULDC.64 UR10, c[0x0][0x8d0] ;  /* 0x00023400000a0ab9 */ /* 0x000fe40000000a00 */
[----:B------:R-:W-:-:S04]  /*5a80*/  UIMAD.WIDE.U32 UR4, UR8, UR10, URZ ;  /* 0x0000000a080472a5 */ /* 0x000fc8000f8e003f */
[----:B------:R-:W-:-:S04]  /*5a90*/  @UP0 USHF.R.U32.HI UR7, URZ, UR11, UR5 ;  /* 0x0000000b3f070299 */ /* 0x000fc80008011605 */
[----:B------:R-:W-:-:S12]  /*5aa0*/  UIMAD UR4, UR7, UR9, URZ ;  /* 0x00000009070472a4 */ /* 0x000fd8000f8e023f */
.L_x_6426:
        /* <DEDUP_REMOVED lines=23> */
.L_x_6427:
        /* <DEDUP_REMOVED lines=13> */
.L_x_6429:
[----:B------:R-:W-:-:S05]  /*5cf0*/  ULDC UR4, c[0x0][0x8f4] ;  /* 0x00023d0000047ab9 */ /* 0x000fca0000000800 */
.L_x_6428:
        /* <DEDUP_REMOVED lines=48> */
.L_x_6430:
        /* <DEDUP_REMOVED lines=13> */
.L_x_6431:
        /* <DEDUP_REMOVED lines=12> */
.L_x_6432:
        /* <DEDUP_REMOVED lines=68> */
.L_x_6436:
[----:B------:R-:W2:Y:S04]  /*65d0*/  LDG.E.STRONG.GPU R4, desc[UR46][R2.64] ;  /* 0x0000002e02047981 */ /* 0x000ea8000c1ef900 */
[----:B--2---:R-:W-:Y:S01]  /*65e0*/  CCTL.IVALL ;  /* 0x00000000ff00798f */ /* 0x004fe20002000000 */
[----:B------:R-:W-:Y:S05]  /*65f0*/  YIELD ;  /* 0x0000000000007946 */ /* 0x000fea0003800000 */
[----:B------:R-:W-:-:S13]  /*6600*/  ISETP.NE.AND P1, PT, R4, R5, PT ;  /* 0x000000050400720c */ /* 0x000fda0003f25270 */
[----:B------:R-:W-:Y:S05]  /*6610*/  @P1 BRA `(.L_x_6436) ;  /* 0xfffffffc00ec1947 */ /* 0x000fea000383ffff */
.L_x_6435:
[----:B------:R-:W-:Y:S05]  /*6620*/  BSYNC B0 ;  /* 0x0000000000007941 */ /* 0x000fea0003800000 */
.L_x_6434:
[----:B------:R-:W-:-:S03]  /*6630*/  UMOV UR6, 0xffffffff ;  /* 0xffffffff00067882 */ /* 0x000fc60000000000 */
[----:B------:R-:W-:Y:S05]  /*6640*/  BRA.DIV UR6, `(.L_x_6437) ;  /* 0x00000042065c7947 */ /* 0x000fea000b800000 */
[----:B------:R-:W-:Y:S01]  /*6650*/  NOP ;  /* 0x0000000000007918 */ /* 0x000fe20000000000 */
.L_x_6518:
        /* <DEDUP_REMOVED lines=22> */
.L_x_6439:
[----:B------:R-:W-:Y:S05]  /*67c0*/  BSYNC B0 ;  /* 0x0000000000007941 */ /* 0x000fea0003800000 */
.L_x_6438:
        /* <DEDUP_REMOVED lines=20> */
.L_x_6441:
[----:B------:R-:W-:Y:S05]  /*6910*/  BSYNC B0 ;  /* 0x0000000000007941 */ /* 0x000fea0003800000 */
.L_x_6440:
[----:B------:R-:W-:Y:S06]  /*6920*/  BAR.ARV 0xa, 0xa0 ;  /* 0x0282800000007b1d */ /* 0x000fec0000002000 */
[----:B------:R-:W-:Y:S04]  /*6930*/  BSSY B0, `(.L_x_6442) ;  /* 0x0000003000007945 */ /* 0x000fe80003800000 */
[----:B------:R-:W-:Y:S05]  /*6940*/  @!P0 BRA `(.L_x_6443) ;  /* 0x0000000000048947 */ /* 0x000fea0003800000 */
[----:B------:R-:W-:-:S04]  /*6950*/  DEPBAR.LE SB0, 0x0 ;  /* 0x000080000000791a */ /* 0x000fc80000000000 */
.L_x_6443:
[----:B------:R-:W-:Y:S05]  /*6960*/  BSYNC B0 ;  /* 0x0000000000007941 */ /* 0x000fea0003800000 */
.L_x_6442:
        /* <DEDUP_REMOVED lines=19> */
.L_x_6445:
[----:B------:R-:W-:Y:S05]  /*6aa0*/  BSYNC B0 ;  /* 0x0000000000007941 */ /* 0x000fea0003800000 */
.L_x_6444:
[----:B------:R-:W-:Y:S01]  /*6ab0*/  UIADD3 UR7, UR13, 0x1, URZ ;  /* 0x000000010d077890 */ /* 0x000fe2000fffe03f */
[----:B------:R-:W-:Y:S11]  /*6ac0*/  BRA `(.L_x_6446) ;  /* 0x0000000000047947 */ /* 0x000ff60003800000 */
.L_x_6433:
[----:B------:R-:W-:-:S05]  /*6ad0*/  UMOV UR7, UR13 ;  /* 0x0000000d00077c82 */ /* 0x000fca0008000000 */
.L_x_6446:
        /* <DEDUP_REMOVED lines=16> */
.L_x_6471:
        /* <DEDUP_REMOVED lines=18> */
.L_x_6449:
[----:B------:R-:W2:Y:S04]  /*6d00*/  LDG.E.STRONG.GPU R4, desc[UR46][R2.64] ;  /* 0x0000002e02047981 */ /* 0x000ea8000c1ef900 */
[----:B--2---:R-:W-:Y:S01]  /*6d10*/  CCTL.IVALL ;  /* 0x00000000ff00798f */ /* 0x004fe20002000000 */
[----:B------:R-:W-:Y:S05]  /*6d20*/  YIELD ;  /* 0x0000000000007946 */ /* 0x000fea0003800000 */
[----:B------:R-:W-:-:S13]  /*6d30*/  ISETP.NE.AND P1, PT, R4, R5, PT ;  /* 0x000000050400720c */ /* 0x000fda0003f25270 */
[----:B------:R-:W-:Y:S05]  /*6d40*/  @P1 BRA `(.L_x_6449) ;  /* 0xfffffffc00ec1947 */ /* 0x000fea000383ffff */
.L_x_6448:
[----:B------:R-:W-:Y:S05]  /*6d50*/  BSYNC B0 ;  /* 0x0000000000007941 */ /* 0x000fea0003800000 */
.L_x_6447:
[----:B------:R-:W-:-:S03]  /*6d60*/  UMOV UR24, 0xffffffff ;  /* 0xffffffff00187882 */ /* 0x000fc60000000000 */
[----:B------:R-:W-:Y:S05]  /*6d70*/  BRA.DIV UR24, `(.L_x_6450) ;  /* 0x0000003a18ac7947 */ /* 0x000fea000b800000 */
[----:B------:R-:W-:Y:S01]  /*6d80*/  NOP ;  /* 0x0000000000007918 */ /* 0x000fe20000000000 */
.L_x_6521:
        /* <DEDUP_REMOVED lines=19> */
.L_x_6452:
[----:B------:R-:W-:Y:S05]  /*6ec0*/  BSYNC B0 ;  /* 0x0000000000007941 */ /* 0x000fea0003800000 */
.L_x_6451:
        /* <DEDUP_REMOVED lines=15> */
.L_x_6454:
[----:B------:R-:W-:Y:S05]  /*6fc0*/  BSYNC B0 ;  /* 0x0000000000007941 */ /* 0x000fea0003800000 */
.L_x_6453:
[----:B------:R-:W-:Y:S06]  /*6fd0*/  BAR.ARV 0xa, 0xa0 ;  /* 0x0282800000007b1d */ /* 0x000fec0000002000 */
[----:B------:R-:W-:Y:S04]  /*6fe0*/  BSSY B0, `(.L_x_6455) ;  /* 0x0000003000007945 */ /* 0x000fe80003800000 */
[----:B------:R-:W-:Y:S05]  /*6ff0*/  @!P0 BRA `(.L_x_6456) ;  /* 0x0000000000048947 */ /* 0x000fea0003800000 */
[----:B------:R-:W-:-:S04]  /*7000*/  DEPBAR.LE SB0, 0x0 ;  /* 0x000080000000791a */ /* 0x000fc80000000000 */
.L_x_6456:
[----:B------:R-:W-:Y:S05]  /*7010*/  BSYNC B0 ;  /* 0x0000000000007941 */ /* 0x000fea0003800000 */
.L_x_6455:
        /* <DEDUP_REMOVED lines=19> */
.L_x_6458:
[----:B------:R-:W-:Y:S05]  /*7150*/  BSYNC B0 ;  /* 0x0000000000007941 */ /* 0x000fea0003800000 */
.L_x_6457:
        /* <DEDUP_REMOVED lines=16> */
.L_x_6461:
[----:B------:R-:W2:Y:S04]  /*7260*/  LDG.E.STRONG.GPU R4, desc[UR46][R2.64] ;  /* 0x0000002e02047981 */ /* 0x000ea8000c1ef900 */
[----:B--2---:R-:W-:Y:S01]  /*7270*/  CCTL.IVALL ;  /* 0x00000000ff00798f */ /* 0x004fe20002000000 */
[----:B------:R-:W-:Y:S05]  /*7280*/  YIELD ;  /* 0x0000000000007946 */ /* 0x000fea0003800000 */
[----:B------:R-:W-:-:S13]  /*7290*/  ISETP.NE.AND P1, PT, R4, R5, PT ;  /* 0x000000050400720c */ /* 0x000fda0003f25270 */
[----:B------:R-:W-:Y:S05]  /*72a0*/  @P1 BRA `(.L_x_6461) ;  /* 0xfffffffc00ec1947 */ /* 0x000fea000383ffff */
.L_x_6460:
[----:B------:R-:W-:Y:S05]  /*72b0*/  BSYNC B0 ;  /* 0x0000000000007941 */ /* 0x000fea0003800000 */
.L_x_6459:
[----:B------:R-:W-:-:S03]  /*72c0*/  UMOV UR18, 0xffffffff ;  /* 0xffffffff00127882 */ /* 0x000fc60000000000 */
[----:B------:R-:W-:Y:S05]  /*72d0*/  BRA.DIV UR18, `(.L_x_6462) ;  /* 0x0000003612707947 */ /* 0x000fea000b800000 */
[----:B------:R-:W-:Y:S01]  /*72e0*/  NOP ;  /* 0x0000000000007918 */ /* 0x000fe20000000000 */
.L_x_6524:
        /* <DEDUP_REMOVED lines=15> */
.L_x_6464:
[----:B------:R-:W-:Y:S05]  /*73e0*/  BSYNC B0 ;  /* 0x0000000000007941 */ /* 0x000fea0003800000 */
.L_x_6463:
        /* <DEDUP_REMOVED lines=15> */
.L_x_6466:
[----:B------:R-:W-:Y:S05]  /*74e0*/  BSYNC B0 ;  /* 0x0000000000007941 */ /* 0x000fea0003800000 */
.L_x_6465:
[----:B------:R-:W-:Y:S06]  /*74f0*/  BAR.ARV 0xa, 0xa0 ;  /* 0x0282800000007b1d */ /* 0x000fec0000002000 */
[----:B------:R-:W-:Y:S04]  /*7500*/  BSSY B0, `(.L_x_6467) ;  /* 0x0000003000007945 */ /* 0x000fe80003800000 */
[----:B------:R-:W-:Y:S05]  /*7510*/  @!P0 BRA `(.L_x_6468) ;  /* 0x0000000000048947 */ /* 0x000fea0003800000 */
[----:B------:R-:W-:-:S04]  /*7520*/  DEPBAR.LE SB0, 0x0 ;  /* 0x000080000000791a */ /* 0x000fc80000000000 */
.L_x_6468:
[----:B------:R-:W-:Y:S05]  /*7530*/  BSYNC B0 ;  /* 0x0000000000007941 */ /* 0x000fea0003800000 */
.L_x_6467:
        /* <DEDUP_REMOVED lines=19> */
.L_x_6470:
[----:B------:R-:W-:Y:S05]  /*7670*/  BSYNC B0 ;  /* 0x0000000000007941 */ /* 0x000fea0003800000 */
.L_x_6469:
[----:B------:R-:W-:Y:S02]  /*7680*/  UIADD3 UR7, UR7, 0x2, URZ ;  /* 0x0000000207077890 */ /* 0x000fe4000fffe03f */
[----:B------:R-:W-:Y:S02]  /*7690*/  UIADD3 UR6, UR6, 0x3000, URZ ;  /* 0x0000300006067890 */ /* 0x000fe4000fffe03f */
[----:B------:R-:W-:-:S06]  /*76a0*/  UISETP.GE.AND UP0, UPT, UR7, UR12, UPT ;  /* 0x0000000c0700728c */ /* 0x000fcc000bf06270 */
[----:B------:R-:W-:-:S13]  /*76b0*/  PLOP3.LUT P1, PT, PT, PT, UP0, 0x80, 0x0 ;  /* 0x000000000000781c */ /* 0x000fda0003f2f008 */
[----:B------:R-:W-:Y:S05]  /*76c0*/  @!P1 BRA `(.L_x_6471) ;  /* 0xfffffff400449947 */ /* 0x000fea000383ffff */
[----:B------:R-:W-:Y:S05]  /*76d0*/  BRA `(.L_x_6383) ;  /* 0x0000002c00947947 */ /* 0x000fea0003800000 */
.L_x_6424:
        /* <DEDUP_REMOVED lines=21> */
.L_x_6472:
[----:B------:R-:W1:Y:S01]  /*7830*/  LDC R3, c[0x0][0x8cc] ;  /* 0x00023300ff037b82 */ /* 0x000e620000000800 */
[----:B------:R-:W-:Y:S01]  /*7840*/  IMAD.MOV.U32 R0, RZ, RZ, R5 ;  /* 0x000000ffff007224 */ /* 0x000fe200078e0005 */
[----:B-1----:R-:W-:-:S13]  /*7850*/  ISETP.NE.AND P0, PT, R3, 0x1, PT ;  /* 0x000000010300780c */ /* 0x002fda0003f05270 */
[----:B------:R-:W1:Y:S02]  /*7860*/  @P0 LDC.64 R6, c[0x0][0x8d0] ;  /* 0x00023400ff060b82 */ /* 0x000e640000000a00 */
[----:B-1----:R-:W-:-:S05]  /*7870*/  @P0 IMAD.HI.U32 R4, R5, R6, RZ ;  /* 0x0000000605040227 */ /* 0x002fca00078e00ff */
[----:B------:R-:W-:-:S05]  /*7880*/  @P0 SHF.R.U32.HI R0, RZ, R7, R4 ;  /* 0x00000007ff000219 */ /* 0x000fca0000011604 */
[----:B------:R-:W-:-:S07]  /*7890*/  IMAD R3, R0, R3, RZ ;  /* 0x0000000300037224 */ /* 0x000fce00078e02ff */
.L_x_6473:
        /* <DEDUP_REMOVED lines=23> */
.L_x_6474:
        /* <DEDUP_REMOVED lines=10> */
.L_x_6476:
[----:B------:R-:W2:Y:S02]  /*7ab0*/  LDC R4, c[0x0][0x8f4] ;  /* 0x00023d00ff047b82 */ /* 0x000ea40000000800 */
.L_x_6475:
        /* <DEDUP_REMOVED lines=42> */
.L_x_6478:
        /* <DEDUP_REMOVED lines=20> */
.L_x_6479:
[----:B------:R-:W-:Y:S05]  /*7ea0*/  @!P0 BRA `(.L_x_6480) ;  /* 0x00000000000c8947 */ /* 0x000fea0003800000 */
[----:B------:R-:W2:Y:S04]  /*7eb0*/  LDG.E R5, desc[UR46][R2.64] ;  /* 0x0000002e02057981 */ /* 0x000ea8000c1e1900 */
[----:B------:R-:W2:Y:S02]  /*7ec0*/  LDG.E R0, desc[UR46][R2.64+0x4] ;  /* 0x0000042e02007981 */ /* 0x000ea4000c1e1900 */
[----:B--2---:R-:W-:-:S07]  /*7ed0*/  IMAD.IADD R0, R0, 0x1, -R5 ;  /* 0x0000000100007824 */ /* 0x004fce00078e0a05 */
.L_x_6480:
        /* <DEDUP_REMOVED lines=66> */
.L_x_6525:
        /* <DEDUP_REMOVED lines=15> */
.L_x_6483:
        /* <DEDUP_REMOVED lines=122> */
.L_x_6494:
[----:B-123--:R-:W-:-:S04]  /*8b90*/  SHF.L.U32 R18, R10, 0x1f, RZ ;  /* 0x0000001f0a127819 */ /* 0x00efc800000006ff */
[----:B------:R-:W2:Y:S02]  /*8ba0*/  SYNCS.PHASECHK.TRANS64.TRYWAIT P1, [R15+URZ+0x26840], R18 ;  /* 0x026840120f0075a7 */ /* 0x000ea4000802017f */
[----:B--2---:R-:W-:Y:S05]  /*8bb0*/  @!P1 BRA `(.L_x_6486) ;  /* 0x0000001c00689947 */ /* 0x004fea0003800000 */
.L_x_6526:
        /* <DEDUP_REMOVED lines=8> */
.L_x_6487:
        /* <DEDUP_REMOVED lines=44> */
.L_x_6527:
        /* <DEDUP_REMOVED lines=8> */
.L_x_6489:
        /* <DEDUP_REMOVED lines=44> */
.L_x_6528:
        /* <DEDUP_REMOVED lines=8> */
.L_x_6491:
        /* <DEDUP_REMOVED lines=38> */
.L_x_6530:
        /* <DEDUP_REMOVED lines=8> */
.L_x_6493:
        /* <DEDUP_REMOVED lines=44> */
.L_x_6485:
[----:B------:R-:W4:Y:S02]  /*9860*/  LDL.LU R4, [R1+0x4] ;  /* 0x0000040001047983 */ /* 0x000f240000300800 */
[----:B----4-:R-:W-:Y:S02]  /*9870*/  ISETP.NE.AND P1, PT, R4, RZ, PT ;  /* 0x000000ff0400720c */ /* 0x010fe40003f25270 */
[----:B------:R4:W5:Y:S11]  /*9880*/  LDL R4, [R1] ;  /* 0x0000000001047983 */ /* 0x0009760000100800 */
[----:B----4-:R-:W-:Y:S05]  /*9890*/  @!P1 BRA `(.L_x_6484) ;  /* 0x0000000400949947 */ /* 0x010fea0003800000 */
[----:B------:R-:W-:-:S04]  /*98a0*/  SHF.L.U32 R12, R10, 0x1f, RZ ;  /* 0x0000001f0a0c7819 */ /* 0x000fc800000006ff */
[----:B------:R-:W4:Y:S02]  /*98b0*/  SYNCS.PHASECHK.TRANS64.TRYWAIT P1, [R15+URZ+0x26840], R12 ;  /* 0x0268400c0f0075a7 */ /* 0x000f24000802017f */
[----:B----4-:R-:W-:Y:S05]  /*98c0*/  @!P1 BRA `(.L_x_6495) ;  /* 0x0000001000789947 */ /* 0x010fea0003800000 */
.L_x_6531:
        /* <DEDUP_REMOVED lines=8> */
.L_x_6496:
        /* <DEDUP_REMOVED lines=41> */
.L_x_6532:
        /* <DEDUP_REMOVED lines=8> */
.L_x_6498:
        /* <DEDUP_REMOVED lines=41> */
.L_x_6484:
[----:B------:R-:W1:Y:S01]  /*9ef0*/  S2R R0, SR_TID.X ;  /* 0x0000000000007919 */ /* 0x000e620000002100 */
[----:B------:R-:W-:Y:S01]  /*9f00*/  IMAD R3, R16, 0x8, R15 ;  /* 0x0000000810037824 */ /* 0x000fe200078e020f */
[----:B-1----:R-:W-:Y:S02]  /*9f10*/  LOP3.LUT R2, R0, 0x7f, RZ, 0xc0, !PT ;  /* 0x0000007f00027812 */ /* 0x002fe400078ec0ff */
[----:B------:R-:W-:Y:S02]  /*9f20*/  SHF.L.U32 R0, R10, 0x1f, RZ ;  /* 0x0000001f0a007819 */ /* 0x000fe400000006ff */
[----:B------:R-:W-:Y:S02]  /*9f30*/  ISETP.NE.AND P1, PT, R2, RZ, PT ;  /* 0x000000ff0200720c */ /* 0x000fe40003f25270 */
[----:B------:R-:W1:Y:S02]  /*9f40*/  SYNCS.PHASECHK.TRANS64.TRYWAIT P0, [R3+URZ+0x26840], R0 ;  /* 0x02684000030075a7 */ /* 0x000e64000800017f */
[----:B-1----:R-:W-:Y:S09]  /*9f50*/  @!P0 BRA `(.L_x_6499) ;  /* 0x0000000800fc8947 */ /* 0x002ff20003800000 */
.L_x_6533:
[----:B------:R-:W-:Y:S05]  /*9f60*/  @P1 BRA `(.L_x_6500) ;  /* 0x0000000000181947 */ /* 0x000fea0003800000 */
[----:B------:R-:W1:Y:S01]  /*9f70*/  S2R R2, SR_TID.X ;  /* 0x0000000000027919 */ /* 0x000e620000002100 */
[----:B------:R-:W-:-:S04]  /*9f80*/  IMAD.MOV.U32 R0, RZ, RZ, 0x3100 ;  /* 0x00003100ff007424 */ /* 0x000fc800078e00ff */
[----:B------:R1:W-:Y:S02]  /*9f90*/  SYNCS.ARRIVE.TRANS64 RZ, [R3+URZ+0x26830], R0 ;  /* 0x0268300003ff79a7 */ /* 0x0003e4000800003f */
[----:B-1----:R-:W-:-:S13]  /*9fa0*/  LOP3.LUT P0, RZ, R2, 0x1f, RZ, 0xc0, !PT ;  /* 0x0000001f02ff7812 */ /* 0x002fda000780c0ff */
[----:B------:R-:W-:Y:S05]  /*9fb0*/  @!P0 BRA `(.L_x_6500) ;  /* 0x0000000000048947 */ /* 0x000fea0003800000 */
[----:B------:R-:W-:Y:S01]  /*9fc0*/  BPT.TRAP 0x1 ;  /* 0x000000040000795c */ /* 0x000fe20000300000 */
.L_x_6500:
        /* <DEDUP_REMOVED lines=48> */
.L_x_6481:
[----:B------:R-:W-:Y:S05]  /*a2d0*/  BSYNC B0 ;  /* 0x0000000000007941 */ /* 0x000fea0003800000 */
.L_x_6477:
[----:B------:R-:W-:-:S03]  /*a2e0*/  UMOV UR7, 0xffffffff ;  /* 0xffffffff00077882 */ /* 0x000fc60000000000 */
[----:B------:R-:W-:Y:S05]  /*a2f0*/  BRA.DIV UR7, `(.L_x_6501) ;  /* 0x0000000a07287947 */ /* 0x000fea000b800000 */
[----:B------:R-:W-:-:S13]  /*a300*/  ELECT P6, URZ, PT ;  /* 0x00000000003f782f */ /* 0x000fda00038c0000 */
.L_x_6536:
[----:B------:R-:W-:Y:S05]  /*a310*/  @!P6 BRA `(.L_x_6383) ;  /* 0x000000000084e947 */ /* 0x000fea0003800000 */
[----:B------:R-:W-:-:S06]  /*a320*/  ULOP3.LUT UR7, UR38, 0x2, URZ, 0xfc, !UPT ;  /* 0x0000000226077892 */ /* 0x000fcc000f8efc3f */
[----:B------:R-:W-:-:S05]  /*a330*/  IMAD.U32 R0, RZ, RZ, UR7 ;  /* 0x00000007ff007e24 */ /* 0x000fca000f8e00ff */
[----:B------:R-:W-:-:S13]  /*a340*/  ISETP.NE.AND P2, PT, R0, 0x3, PT ;  /* 0x000000030000780c */ /* 0x000fda0003f45270 */
[----:B------:R-:W-:Y:S05]  /*a350*/  @!P2 BRA `(.L_x_6502) ;  /* 0x000000000004a947 */ /* 0x000fea0003800000 */
[----:B------:R-:W-:Y:S01]  /*a360*/  BPT.TRAP 0x1 ;  /* 0x000000040000795c */ /* 0x000fe20000300000 */
.L_x_6502:
        /* <DEDUP_REMOVED lines=15> */
.L_x_6537:
[----:B------:R-:W2:Y:S02]  /*a460*/  SYNCS.PHASECHK.TRANS64.TRYWAIT P0, [R3+URZ], R0 ;  /* 0x00000000030075a7 */ /* 0x000ea4000800017f */
[----:B--2---:R-:W-:Y:S05]  /*a470*/  @!P0 BRA `(.L_x_6504) ;  /* 0x0000000400fc8947 */ /* 0x004fea0003800000 */
.L_x_6538:
[----:B------:R-:W-:Y:S05]  /*a480*/  @!P2 BRA `(.L_x_6505) ;  /* 0x000000000004a947 */ /* 0x000fea0003800000 */
[----:B------:R-:W-:Y:S01]  /*a490*/  BPT.TRAP 0x1 ;  /* 0x000000040000795c */ /* 0x000fe20000300000 */
.L_x_6505:
[----:B--2---:R-:W-:-:S04]  /*a4a0*/  VIADD R3, R8, 0x26840 ;  /* 0x0002684008037836 */ /* 0x004fc80000000000 */
[----:B------:R-:W-:-:S04]  /*a4b0*/  IMAD R5, R2, 0x8, R3 ;  /* 0x0000000802057824 */ /* 0x000fc800078e0203 */
[----:B------:R-:W2:Y:S02]  /*a4c0*/  SYNCS.PHASECHK.TRANS64.TRYWAIT P0, [R5+URZ], R4 ;  /* 0x00000004050075a7 */ /* 0x000ea4000800017f */
[----:B--2---:R-:W-:Y:S05]  /*a4d0*/  @!P0 BRA `(.L_x_6506) ;  /* 0x0000000400f88947 */ /* 0x004fea0003800000 */
.L_x_6539:
[----:B------:R-:W-:-:S07]  /*a4e0*/  IMAD R3, R6, 0x8, R3 ;  /* 0x0000000806037824 */ /* 0x000fce00078e0203 */
.L_x_6507:
[----:B---3--:R3:W4:Y:S02]  /*a4f0*/  SYNCS.PHASECHK.TRANS64.TRYWAIT P0, [R3+URZ], R0 ;  /* 0x00000000030075a7 */ /* 0x008724000800017f */
[----:B----4-:R-:W-:Y:S05]  /*a500*/  @!P0 NANOSLEEP.SYNCS 0x989680 ;  /* 0x009896800000895d */ /* 0x010fea0003900000 */
[----:B------:R-:W4:Y:S02]  /*a510*/  @!P0 SYNCS.PHASECHK.TRANS64 P0, [R3+URZ], R0 ;  /* 0x00000000030085a7 */ /* 0x000f24000800007f */
[----:B----4-:R-:W-:Y:S05]  /*a520*/  @!P0 BRA `(.L_x_6507) ;  /* 0xfffffffc00f08947 */ /* 0x010fea000383ffff */
.L_x_6383:
[----:B------:R-:W-:Y:S05]  /*a530*/  BSYNC B6 ;  /* 0x0000000000067941 */ /* 0x000fea0003800000 */
.L_x_6375:
[----:B------:R-:W-:Y:S05]  /*a540*/  EXIT ;  /* 0x000000000000794d */ /* 0x000fea0003800000 */
.L_x_6393:
[----:B------:R-:W-:Y:S02]  /*a550*/  IMAD.MOV.U32 R13, RZ, RZ, R19 ;  /* 0x000000ffff0d7224 */ /* 0x000fe400078e0013 */
[----:B------:R-:W-:Y:S02]  /*a560*/  IMAD.MOV.U32 R12, RZ, RZ, RZ ;  /* 0x000000ffff0c7224 */ /* 0x000fe400078e00ff */
[----:B------:R-:W-:Y:S02]  /*a570*/  IMAD.MOV.U32 R11, RZ, RZ, 0x1f ;  /* 0x0000001fff0b7424 */ /* 0x000fe400078e00ff */
[----:B------:R-:W-:-:S07]  /*a580*/  IMAD.MOV.U32 R15, RZ, RZ, -0x1 ;  /* 0xffffffffff0f7424 */ /* 0x000fce00078e00ff */
[----:B------:R-:W-:Y:S05]  /*a590*/  WARPSYNC.COLLECTIVE R15, `(.L_x_6508) ;  /* 0x000000000f087348 */ /* 0x000fea0003c00000 */
[----:B------:R1:W2:Y:S02]  /*a5a0*/  SHFL.IDX P6, R14, R13, R12, R11 ;  /* 0x0000000c0d0e7389 */ /* 0x0002a400000c000b */
[----:B-12---:R-:W-:Y:S01]  /*a5b0*/  ENDCOLLECTIVE ;  /* 0x000000000000791b */ /* 0x006fe20003800000 */
.L_x_6508:
[----:B------:R-:W-:Y:S05]  /*a5c0*/  BRA `(.L_x_6509) ;  /* 0xffffff7000587947 */ /* 0x000fea000383ffff */
.L_x_6395:
[----:B--2---:R2:W3:Y:S02]  /*a5d0*/  SYNCS.PHASECHK.TRANS64.TRYWAIT P0, [R2+URZ+0x26800], R5 ;  /* 0x02680005020075a7 */ /* 0x0044e4000800017f */
[----:B---3--:R-:W-:Y:S05]  /*a5e0*/  @!P0 NANOSLEEP.SYNCS 0x989680 ;  /* 0x009896800000895d */ /* 0x008fea0003900000 */
[----:B------:R-:W3:Y:S02]  /*a5f0*/  @!P0 SYNCS.PHASECHK.TRANS64 P0, [R2+URZ+0x26800], R5 ;  /* 0x02680005020085a7 */ /* 0x000ee4000800007f */
[----:B---3--:R-:W-:Y:S05]  /*a600*/  @!P0 BRA `(.L_x_6395) ;  /* 0xfffffffc00f08947 */ /* 0x008fea000383ffff */
[----:B------:R-:W-:Y:S05]  /*a610*/  BRA `(.L_x_6394) ;  /* 0xffffff7000807947 */ /* 0x000fea000383ffff */
.L_x_6400:
[----:B--2---:R-:W-:-:S04]  /*a620*/  IMAD.U32 R5, RZ, RZ, UR7 ;  /* 0x00000007ff057e24 */ /* 0x004fc8000f8e00ff */
[----:B------:R2:W3:Y:S03]  /*a630*/  SYNCS.PHASECHK.TRANS64.TRYWAIT P1, [R5+URZ+0x26810], R6 ;  /* 0x02681006050075a7 */ /* 0x0004e6000802017f */
[----:B---3--:R-:W-:Y:S05]  /*a640*/  @!P1 NANOSLEEP.SYNCS 0x989680 ;  /* 0x009896800000995d */ /* 0x008fea0003900000 */
[----:B------:R-:W3:Y:S02]  /*a650*/  @!P1 SYNCS.PHASECHK.TRANS64 P1, [R5+URZ+0x26810], R6 ;  /* 0x02681006050095a7 */ /* 0x000ee4000802007f */
[----:B---3--:R-:W-:Y:S05]  /*a660*/  @!P1 BRA `(.L_x_6400) ;  /* 0xfffffffc00ec9947 */ /* 0x008fea000383ffff */
[----:B------:R-:W-:Y:S05]  /*a670*/  BRA `(.L_x_6399) ;  /* 0xffffff7800d07947 */ /* 0x000fea000383ffff */
.L_x_6404:
[----:B------:R-:W-:-:S04]  /*a680*/  IMAD.U32 R5, RZ, RZ, UR7 ;  /* 0x00000007ff057e24 */ /* 0x000fc8000f8e00ff */
[----:B------:R1:W1:Y:S03]  /*a690*/  SYNCS.PHASECHK.TRANS64.TRYWAIT P1, [R5+URZ+0x26830], R6 ;  /* 0x02683006050075a7 */ /* 0x000266000802017f */
[----:B-1----:R-:W-:Y:S05]  /*a6a0*/  @!P1 NANOSLEEP.SYNCS 0x989680 ;  /* 0x009896800000995d */ /* 0x002fea0003900000 */
[----:B------:R-:W1:Y:S02]  /*a6b0*/  @!P1 SYNCS.PHASECHK.TRANS64 P1, [R5+URZ+0x26830], R6 ;  /* 0x02683006050095a7 */ /* 0x000e64000802007f */
[----:B-1----:R-:W-:Y:S05]  /*a6c0*/  @!P1 BRA `(.L_x_6404) ;  /* 0xfffffffc00ec9947 */ /* 0x002fea000383ffff */
[----:B------:R-:W-:Y:S05]  /*a6d0*/  BRA `(.L_x_6403) ;  /* 0xffffff7c00d87947 */ /* 0x000fea000383ffff */
.L_x_6411:
[----:B------:R-:W-:Y:S01]  /*a6e0*/  BSSY B0, `(.L_x_6510) ;  /* 0x0000005000007945 */ /* 0x000fe20003800000 */
[----:B------:R-:W-:-:S07]  /*a6f0*/  IMAD.MOV.U32 R15, RZ, RZ, -0x1 ;  /* 0xffffffffff0f7424 */ /* 0x000fce00078e00ff */
[----:B-1----:R-:W-:Y:S05]  /*a700*/  WARPSYNC.COLLECTIVE R15, `(.L_x_6511) ;  /* 0x000000000f087348 */ /* 0x002fea0003c00000 */
[----:B------:R-:W-:Y:S01]  /*a710*/  NOP ;  /* 0x0000000000007918 */ /* 0x000fe20000000000 */
[----:B-1----:R-:W-:Y:S01]  /*a720*/  ENDCOLLECTIVE ;  /* 0x000000000000791b */ /* 0x002fe20003800000 */
.L_x_6511:
[----:B------:R-:W-:Y:S05]  /*a730*/  BSYNC B0 ;  /* 0x0000000000007941 */ /* 0x000fea0003800000 */
.L_x_6510:
[----:B------:R-:W-:Y:S05]  /*a740*/  BRA `(.L_x_6512) ;  /* 0xffffffa800a47947 */ /* 0x000fea000383ffff */
.L_x_6420:
[----:B------:R-:W-:Y:S01]  /*a750*/  BSSY B0, `(.L_x_6513) ;  /* 0x0000005000007945 */ /* 0x000fe20003800000 */
[----:B------:R-:W-:-:S07]  /*a760*/  IMAD.MOV.U32 R15, RZ, RZ, -0x1 ;  /* 0xffffffffff0f7424 */ /* 0x000fce00078e00ff */
[----:B-12---:R-:W-:Y:S05]  /*a770*/  WARPSYNC.COLLECTIVE R15, `(.L_x_6514) ;  /* 0x000000000f087348 */ /* 0x006fea0003c00000 */
[----:B------:R-:W-:Y:S01]  /*a780*/  NOP ;  /* 0x0000000000007918 */ /* 0x000fe20000000000 */
[----:B-12---:R-:W-:Y:S01]  /*a790*/  ENDCOLLECTIVE ;  /* 0x000000000000791b */ /* 0x006fe20003800000 */
.L_x_6514:
[----:B------:R-:W-:Y:S05]  /*a7a0*/  BSYNC B0 ;  /* 0x0000000000007941 */ /* 0x000fea0003800000 */
.L_x_6513:
[----:B------:R-:W-:Y:S05]  /*a7b0*/  BRA `(.L_x_6515) ;  /* 0xffffffac00947947 */ /* 0x000fea000383ffff */
.L_x_6437:
[----:B------:R-:W-:Y:S01]  /*a7c0*/  BSSY B0, `(.L_x_6516) ;  /* 0x0000005000007945 */ /* 0x000fe20003800000 */
[----:B------:R-:W-:-:S07]  /*a7d0*/  IMAD.MOV.U32 R15, RZ, RZ, -0x1 ;  /* 0xffffffffff0f7424 */ /* 0x000fce00078e00ff */
[----:B------:R-:W-:Y:S05]  /*a7e0*/  WARPSYNC.COLLECTIVE R15, `(.L_x_6517) ;  /* 0x000000000f087348 */ /* 0x000fea0003c00000 */
[----:B------:R-:W-:Y:S01]  /*a7f0*/  NOP ;  /* 0x0000000000007918 */ /* 0x000fe20000000000 */
[----:B------:R-:W-:Y:S01]  /*a800*/  ENDCOLLECTIVE ;  /* 0x000000000000791b */ /* 0x000fe20003800000 */
.L_x_6517:
[----:B------:R-:W-:Y:S05]  /*a810*/  BSYNC B0 ;  /* 0x0000000000007941 */ /* 0x000fea0003800000 */
.L_x_6516:
[----:B------:R-:W-:Y:S05]  /*a820*/  BRA `(.L_x_6518) ;  /* 0xffffffbc008c7947 */ /* 0x000fea000383ffff */
.L_x_6450:
[----:B------:R-:W-:Y:S01]  /*a830*/  BSSY B0, `(.L_x_6519) ;  /* 0x0000005000007945 */ /* 0x000fe20003800000 */
[----:B------:R-:W-:-:S07]  /*a840*/  IMAD.MOV.U32 R15, RZ, RZ, -0x1 ;  /* 0xffffffffff0f7424 */ /* 0x000fce00078e00ff */
[----:B------:R-:W-:Y:S05]  /*a850*/  WARPSYNC.COLLECTIVE R15, `(.L_x_6520) ;  /* 0x000000000f087348 */ /* 0x000fea0003c00000 */
[----:B------:R-:W-:Y:S01]  /*a860*/  NOP ;  /* 0x0000000000007918 */ /* 0x000fe20000000000 */
[----:B------:R-:W-:Y:S01]  /*a870*/  ENDCOLLECTIVE ;  /* 0x000000000000791b */ /* 0x000fe20003800000 */
.L_x_6520:
[----:B------:R-:W-:Y:S05]  /*a880*/  BSYNC B0 ;  /* 0x0000000000007941 */ /* 0x000fea0003800000 */
.L_x_6519:
[----:B------:R-:W-:Y:S05]  /*a890*/  BRA `(.L_x_6521) ;  /* 0xffffffc4003c7947 */ /* 0x000fea000383ffff */
.L_x_6462:
[----:B------:R-:W-:Y:S01]  /*a8a0*/  BSSY B0, `(.L_x_6522) ;  /* 0x0000005000007945 */ /* 0x000fe20003800000 */
[----:B------:R-:W-:-:S07]  /*a8b0*/  IMAD.MOV.U32 R15, RZ, RZ, -0x1 ;  /* 0xffffffffff0f7424 */ /* 0x000fce00078e00ff */
[----:B------:R-:W-:Y:S05]  /*a8c0*/  WARPSYNC.COLLECTIVE R15, `(.L_x_6523) ;  /* 0x000000000f087348 */ /* 0x000fea0003c00000 */
[----:B------:R-:W-:Y:S01]  /*a8d0*/  NOP ;  /* 0x0000000000007918 */ /* 0x000fe20000000000 */
[----:B------:R-:W-:Y:S01]  /*a8e0*/  ENDCOLLECTIVE ;  /* 0x000000000000791b */ /* 0x000fe20003800000 */
.L_x_6523:
[----:B------:R-:W-:Y:S05]  /*a8f0*/  BSYNC B0 ;  /* 0x0000000000007941 */ /* 0x000fea0003800000 */
.L_x_6522:
[----:B------:R-:W-:Y:S05]  /*a900*/  BRA `(.L_x_6524) ;  /* 0xffffffc800787947 */ /* 0x000fea000383ffff */
.L_x_6482:
[----:B-1----:R1:W2:Y:S02]  /*a910*/  SYNCS.PHASECHK.TRANS64.TRYWAIT P0, [R15+URZ+0x26820], R2 ;  /* 0x026820020f0075a7 */ /* 0x0022a4000800017f */
[----:B--2---:R-:W-:Y:S05]  /*a920*/  @!P0 NANOSLEEP.SYNCS 0x989680 ;  /* 0x009896800000895d */ /* 0x004fea0003900000 */
[----:B------:R-:W2:Y:S02]  /*a930*/  @!P0 SYNCS.PHASECHK.TRANS64 P0, [R15+URZ+0x26820], R2 ;  /* 0x026820020f0085a7 */ /* 0x000ea4000800007f */
[----:B--2---:R-:W-:Y:S05]  /*a940*/  @!P0 BRA `(.L_x_6482) ;  /* 0xfffffffc00f08947 */ /* 0x004fea000383ffff */
[----:B------:R-:W-:Y:S05]  /*a950*/  BRA `(.L_x_6525) ;  /* 0xffffffd800687947 */ /* 0x000fea000383ffff */
.L_x_6486:
[----:B--2---:R2:W3:Y:S02]  /*a960*/  SYNCS.PHASECHK.TRANS64.TRYWAIT P1, [R15+URZ+0x26840], R18 ;  /* 0x026840120f0075a7 */ /* 0x0044e4000802017f */
[----:B---3--:R-:W-:Y:S05]  /*a970*/  @!P1 NANOSLEEP.SYNCS 0x989680 ;  /* 0x009896800000995d */ /* 0x008fea0003900000 */
[----:B------:R-:W3:Y:S02]  /*a980*/  @!P1 SYNCS.PHASECHK.TRANS64 P1, [R15+URZ+0x26840], R18 ;  /* 0x026840120f0095a7 */ /* 0x000ee4000802007f */
[----:B---3--:R-:W-:Y:S05]  /*a990*/  @!P1 BRA `(.L_x_6486) ;  /* 0xfffffffc00f09947 */ /* 0x008fea000383ffff */
[----:B------:R-:W-:Y:S05]  /*a9a0*/  BRA `(.L_x_6526) ;  /* 0xffffffe000847947 */ /* 0x000fea000383ffff */
.L_x_6488:
[----:B-1----:R1:W3:Y:S02]  /*a9b0*/  SYNCS.PHASECHK.TRANS64.TRYWAIT P1, [R15+URZ+0x26828], R18 ;  /* 0x026828120f0075a7 */ /* 0x0022e4000802017f */
[----:B---3--:R-:W-:Y:S05]  /*a9c0*/  @!P1 NANOSLEEP.SYNCS 0x989680 ;  /* 0x009896800000995d */ /* 0x008fea0003900000 */
[----:B------:R-:W3:Y:S02]  /*a9d0*/  @!P1 SYNCS.PHASECHK.TRANS64 P1, [R15+URZ+0x26828], R18 ;  /* 0x026828120f0095a7 */ /* 0x000ee4000802007f */
[----:B---3--:R-:W-:Y:S05]  /*a9e0*/  @!P1 BRA `(.L_x_6488) ;  /* 0xfffffffc00f09947 */ /* 0x008fea000383ffff */
[----:B------:R-:W-:Y:S05]  /*a9f0*/  BRA `(.L_x_6527) ;  /* 0xffffffe400407947 */ /* 0x000fea000383ffff */
.L_x_6490:
[----:B---3--:R3:W4:Y:S02]  /*aa00*/  SYNCS.PHASECHK.TRANS64.TRYWAIT P1, [R15+URZ+0x26848], R18 ;  /* 0x026848120f0075a7 */ /* 0x008724000802017f */
[----:B----4-:R-:W-:Y:S05]  /*aa10*/  @!P1 NANOSLEEP.SYNCS 0x989680 ;  /* 0x009896800000995d */ /* 0x010fea0003900000 */
[----:B------:R-:W4:Y:S02]  /*aa20*/  @!P1 SYNCS.PHASECHK.TRANS64 P1, [R15+URZ+0x26848], R18 ;  /* 0x026848120f0095a7 */ /* 0x000f24000802007f */
[----:B----4-:R-:W-:Y:S05]  /*aa30*/  @!P1 BRA `(.L_x_6490) ;  /* 0xfffffffc00f09947 */ /* 0x010fea000383ffff */
[----:B------:R-:W-:Y:S05]  /*aa40*/  BRA `(.L_x_6528) ;  /* 0xffffffe400fc7947 */ /* 0x000fea000383ffff */
.L_x_6492:
[----:B------:R-:W-:-:S07]  /*aa50*/  SHF.L.U32 R4, R10, 0x1f, RZ ;  /* 0x0000001f0a047819 */ /* 0x000fce00000006ff */
.L_x_6529:
[----:B----4-:R4:W1:Y:S02]  /*aa60*/  SYNCS.PHASECHK.TRANS64.TRYWAIT P1, [R15+URZ+0x26820], R4 ;  /* 0x026820040f0075a7 */ /* 0x010864000802017f */
[----:B-1----:R-:W-:Y:S05]  /*aa70*/  @!P1 NANOSLEEP.SYNCS 0x989680 ;  /* 0x009896800000995d */ /* 0x002fea0003900000 */
[----:B------:R-:W1:Y:S02]  /*aa80*/  @!P1 SYNCS.PHASECHK.TRANS64 P1, [R15+URZ+0x26820], R4 ;  /* 0x026820040f0095a7 */ /* 0x000e64000802007f */
[----:B-1----:R-:W-:Y:S05]  /*aa90*/  @!P1 BRA `(.L_x_6529) ;  /* 0xfffffffc00f09947 */ /* 0x002fea000383ffff */
[----:B------:R-:W-:Y:S05]  /*aaa0*/  BRA `(.L_x_6530) ;  /* 0xffffffe8009c7947 */ /* 0x000fea000383ffff */
.L_x_6495:
[----:B----4-:R4:W1:Y:S02]  /*aab0*/  SYNCS.PHASECHK.TRANS64.TRYWAIT P1, [R15+URZ+0x26840], R12 ;  /* 0x0268400c0f0075a7 */ /* 0x010864000802017f */
[----:B-1----:R-:W-:Y:S05]  /*aac0*/  @!P1 NANOSLEEP.SYNCS 0x989680 ;  /* 0x009896800000995d */ /* 0x002fea0003900000 */
[----:B------:R-:W1:Y:S02]  /*aad0*/  @!P1 SYNCS.PHASECHK.TRANS64 P1, [R15+URZ+0x26840], R12 ;  /* 0x0268400c0f0095a7 */ /* 0x000e64000802007f */
[----:B-1----:R-:W-:Y:S05]  /*aae0*/  @!P1 BRA `(.L_x_6495) ;  /* 0xfffffffc00f09947 */ /* 0x002fea000383ffff */
[----:B------:R-:W-:Y:S05]  /*aaf0*/  BRA `(.L_x_6531) ;  /* 0xffffffec00747947 */ /* 0x000fea000383ffff */
.L_x_6497:
[----:B-1----:R1:W2:Y:S02]  /*ab00*/  SYNCS.PHASECHK.TRANS64.TRYWAIT P1, [R15+URZ+0x26828], R12 ;  /* 0x0268280c0f0075a7 */ /* 0x0022a4000802017f */
[----:B--2---:R-:W-:Y:S05]  /*ab10*/  @!P1 NANOSLEEP.SYNCS 0x989680 ;  /* 0x009896800000995d */ /* 0x004fea0003900000 */
[----:B------:R-:W2:Y:S02]  /*ab20*/  @!P1 SYNCS.PHASECHK.TRANS64 P1, [R15+URZ+0x26828], R12 ;  /* 0x0268280c0f0095a7 */ /* 0x000ea4000802007f */
[----:B--2---:R-:W-:Y:S05]  /*ab30*/  @!P1 BRA `(.L_x_6497) ;  /* 0xfffffffc00f09947 */ /* 0x004fea000383ffff */
[----:B------:R-:W-:Y:S05]  /*ab40*/  BRA `(.L_x_6532) ;  /* 0xfffffff000247947 */ /* 0x000fea000383ffff */
.L_x_6499:
[----:B------:R1:W1:Y:S02]  /*ab50*/  SYNCS.PHASECHK.TRANS64.TRYWAIT P0, [R3+URZ+0x26840], R0 ;  /* 0x02684000030075a7 */ /* 0x000264000800017f */
[----:B-1----:R-:W-:Y:S05]  /*ab60*/  @!P0 NANOSLEEP.SYNCS 0x989680 ;  /* 0x009896800000895d */ /* 0x002fea0003900000 */
[----:B------:R-:W1:Y:S02]  /*ab70*/  @!P0 SYNCS.PHASECHK.TRANS64 P0, [R3+URZ+0x26840], R0 ;  /* 0x02684000030085a7 */ /* 0x000e64000800007f */
[----:B-1----:R-:W-:Y:S05]  /*ab80*/  @!P0 BRA `(.L_x_6499) ;  /* 0xfffffffc00f08947 */ /* 0x002fea000383ffff */
[----:B------:R-:W-:Y:S05]  /*ab90*/  BRA `(.L_x_6533) ;  /* 0xfffffff000f07947 */ /* 0x000fea000383ffff */
.L_x_6501:
[----:B------:R-:W-:Y:S01]  /*aba0*/  BSSY B0, `(.L_x_6534) ;  /* 0x0000006000007945 */ /* 0x000fe20003800000 */
[----:B------:R-:W-:-:S07]  /*abb0*/  IMAD.MOV.U32 R15, RZ, RZ, -0x1 ;  /* 0xffffffffff0f7424 */ /* 0x000fce00078e00ff */
[----:B------:R-:W-:Y:S05]  /*abc0*/  WARPSYNC.COLLECTIVE R15, `(.L_x_6535) ;  /* 0x000000000f0c7348 */ /* 0x000fea0003c00000 */
[----:B------:R-:W-:Y:S02]  /*abd0*/  ELECT P6, UR62, PT ;  /* 0x00000000003e782f */ /* 0x000fe400038c0000 */
[----:B------:R-:W-:Y:S01]  /*abe0*/  MOV R14, UR62 ;  /* 0x0000003e000e7c02 */ /* 0x000fe20008000f00 */
[----:B------:R-:W-:Y:S10]  /*abf0*/  ENDCOLLECTIVE ;  /* 0x000000000000791b */ /* 0x000ff40003800000 */
.L_x_6535:
[----:B------:R-:W-:Y:S05]  /*ac00*/  BSYNC B0 ;  /* 0x0000000000007941 */ /* 0x000fea0003800000 */
.L_x_6534:
[----:B------:R-:W-:Y:S05]  /*ac10*/  BRA `(.L_x_6536) ;  /* 0xfffffff400bc7947 */ /* 0x000fea000383ffff */
.L_x_6503:
[----:B-1----:R1:W2:Y:S02]  /*ac20*/  SYNCS.PHASECHK.TRANS64.TRYWAIT P0, [R7+URZ], R4 ;  /* 0x00000004070075a7 */ /* 0x0022a4000800017f */
[----:B--2---:R-:W-:Y:S05]  /*ac30*/  @!P0 NANOSLEEP.SYNCS 0x989680 ;  /* 0x009896800000895d */ /* 0x004fea0003900000 */
[----:B------:R-:W2:Y:S02]  /*ac40*/  @!P0 SYNCS.PHASECHK.TRANS64 P0, [R7+URZ], R4 ;  /* 0x00000004070085a7 */ /* 0x000ea4000800007f */
[----:B--2---:R-:W-:Y:S05]  /*ac50*/  @!P0 BRA `(.L_x_6503) ;  /* 0xfffffffc00f08947 */ /* 0x004fea000383ffff */
[----:B------:R-:W-:Y:S05]  /*ac60*/  BRA `(.L_x_6537) ;  /* 0xfffffff400fc7947 */ /* 0x000fea000383ffff */
.L_x_6504:
[----:B--2---:R2:W3:Y:S02]  /*ac70*/  SYNCS.PHASECHK.TRANS64.TRYWAIT P0, [R3+URZ], R0 ;  /* 0x00000000030075a7 */ /* 0x0044e4000800017f */
[----:B---3--:R-:W-:Y:S05]  /*ac80*/  @!P0 NANOSLEEP.SYNCS 0x989680 ;  /* 0x009896800000895d */ /* 0x008fea0003900000 */
[----:B------:R-:W3:Y:S02]  /*ac90*/  @!P0 SYNCS.PHASECHK.TRANS64 P0, [R3+URZ], R0 ;  /* 0x00000000030085a7 */ /* 0x000ee4000800007f */
[----:B---3--:R-:W-:Y:S05]  /*aca0*/  @!P0 BRA `(.L_x_6504) ;  /* 0xfffffffc00f08947 */ /* 0x008fea000383ffff */
[----:B------:R-:W-:Y:S05]  /*acb0*/  BRA `(.L_x_6538) ;  /* 0xfffffff400f07947 */ /* 0x000fea000383ffff */
.L_x_6506:
[----:B--2---:R2:W3:Y:S02]  /*acc0*/  SYNCS.PHASECHK.TRANS64.TRYWAIT P0, [R5+URZ], R4 ;  /* 0x00000004050075a7 */ /* 0x0044e4000800017f */
[----:B---3--:R-:W-:Y:S05]  /*acd0*/  @!P0 NANOSLEEP.SYNCS 0x989680 ;  /* 0x009896800000895d */ /* 0x008fea0003900000 */
[----:B------:R-:W3:Y:S02]  /*ace0*/  @!P0 SYNCS.PHASECHK.TRANS64 P0, [R5+URZ], R4 ;  /* 0x00000004050085a7 */ /* 0x000ee4000800007f */
[----:B---3--:R-:W-:Y:S05]  /*acf0*/  @!P0 BRA `(.L_x_6506) ;  /* 0xfffffffc00f08947 */ /* 0x008fea000383ffff */
[----:B------:R-:W-:Y:S05]  /*ad00*/  BRA `(.L_x_6539) ;  /* 0xfffffff400f47947 */ /* 0x000fea000383ffff */
.L_x_6540:
        /* <DEDUP_REMOVED lines=15> */
.L_x_6603:


//--------------------- .text._ZN7cutlass13device_kernelIN5flash22FlashAttnBwdPreprocessIN4cute5tupleIJNS3_1CILi64EEENS5_ILi96EEEEEENS_6half_tEfNS_4arch4Sm90ELb1ELb1EEEEEvNT_6ParamsE --------------------------
	.section	.text._ZN7cutlass13device_kernelIN5flash22FlashAttnBwdPreprocessIN4cute5tupleIJNS3_1CILi64EEENS5_ILi96EEEEEENS_6half_tEfNS_4arch4Sm90ELb1ELb1EEEEEvNT_6ParamsE,"ax",@progbits
	.align	128
.text._ZN7cutlass13device_kernelIN5flash22FlashAttnBwdPreprocessIN4cute5tupleIJNS3_1CILi64EEENS5_ILi96EEEEEENS_6half_tEfNS_4arch4Sm90ELb1ELb1EEEEEvNT_6ParamsE:
        .type           _ZN7cutlass13device_kernelIN5flash22FlashAttnBwdPreprocessIN4cute5tupleIJNS3_1CILi64EEENS5_ILi96EEEEEENS_6half_tEfNS_4arch4Sm90ELb1ELb1EEEEEvNT_6ParamsE,@function
        .size           _ZN7cutlass13device_kernelIN5flash22FlashAttnBwdPreprocessIN4cute5tupleIJNS3_1CILi64EEENS5_ILi96EEEEEENS_6half_tEfNS_4arch4Sm90ELb1ELb1EEEEEvNT_6ParamsE,(.L_x_6604 - _ZN7cutlass13device_kernelIN5flash22FlashAttnBwdPreprocessIN4cute5tupleIJNS3_1CILi64EEENS5_ILi96EEEEEENS_6half_tEfNS_4arch4Sm90ELb1ELb1EEEEEvNT_6ParamsE)
        .other          _ZN7cutlass13device_kernelIN5flash22FlashAttnBwdPreprocessIN4cute5tupleIJNS3_1CILi64EEENS5_ILi96EEEEEENS_6half_tEfNS_4arch4Sm90ELb1ELb1EEEEEvNT_6ParamsE,@"STO_CUDA_ENTRY STV_DEFAULT"
_ZN7cutlass13device_kernelIN5flash22FlashAttnBwdPreprocessIN4cute5tupleIJNS3_1CILi64EEENS5_ILi96EEEEEENS_6half_tEfNS_4arch4Sm90ELb1ELb1EEEEEvNT_6ParamsE:
[----:B------:R-:W-:Y:S08]  /*0000*/  LDC R1, c[0x0][0x28] ;  /* 0x00000a00ff017b82 */ /* 0x000ff00000000800 */
[----:B------:R-:W0:Y:S01]  /*0010*/  LDC.64 R4, c[0x0][0x2f8] ;  /* 0x0000be00ff047b82 */ /* 0x000e220000000a00 */
[----:B------:R-:W1:Y:S01]  /*0020*/  S2R R32, SR_CTAID.Z ;  /* 0x0000000000207919 */ /* 0x000e620000002700 */
[----:B------:R-:W-:Y:S01]  /*0030*/  ULDC.64 UR8, c[0x0][0x2f0] ;  /* 0x0000bc0000087ab9 */ /* 0x000fe20000000a00 */
[----:B------:R-:W-:Y:S01]  /*0040*/  ULDC.64 UR4, c[0x0][0x208] ;  /* 0x0000820000047ab9 */ /* 0x000fe20000000a00 */
[----:B------:R-:W-:-:S04]  /*0050*/  ISETP.NE.U32.AND P0, PT, RZ, UR8, PT ;  /* 0x00000008ff007c0c */ /* 0x000fc8000bf05070 */
[----:B------:R-:W1:Y:S01]  /*0060*/  LDC.64 R2, c[0x0][0x2f0] ;  /* 0x0000bc00ff027b82 */ /* 0x000e620000000a00 */
[----:B------:R-:W-:Y:S02]  /*0070*/  ISETP.NE.AND.EX P0, PT, RZ, UR9, PT, P0 ;  /* 0x00000009ff007c0c */ /* 0x000fe4000bf05300 */
[----:B0-----:R-:W-:-:S04]  /*0080*/  ISETP.NE.U32.AND P1, PT, R4, RZ, PT ;  /* 0x000000ff0400720c */ /* 0x001fc80003f25070 */
[----:B------:R-:W-:Y:S01]  /*0090*/  ISETP.NE.AND.EX P1, PT, R5, RZ, PT, P1 ;  /* 0x000000ff0500720c */ /* 0x000fe20003f25310 */
[----:B------:R-:W-:Y:S01]  /*00a0*/  ULDC UR6, c[0x0][0x218] ;  /* 0x0000860000067ab9 */ /* 0x000fe20000000800 */
[----:B-1----:R-:W-:-:S11]  /*00b0*/  IMAD.WIDE R2, R32, 0x4, R2 ;  /* 0x0000000420027825 */ /* 0x002fd600078e0202 */
[----:B------:R-:W0:Y:S01]  /*00c0*/  @P1 LDC.64 R8, c[0x0][0x2f8] ;  /* 0x0000be00ff081b82 */ /* 0x000e220000000a00 */
[----:B------:R-:W-:Y:S01]  /*00d0*/  MOV R5, UR6 ;  /* 0x0000000600057c02 */ /* 0x000fe20008000f00 */
[----:B------:R1:W5:Y:S01]  /*00e0*/  @P0 LDG.E R7, desc[UR4][R2.64] ;  /* 0x0000000402070981 */ /* 0x000362000c1e1900 */
[----:B------:R-:W2:Y:S01]  /*00f0*/  S2R R6, SR_CTAID.X ;  /* 0x0000000000067919 */ /* 0x000ea20000002500 */
[----:B0-----:R-:W-:-:S05]  /*0100*/  @P1 IMAD.WIDE R8, R32, 0x4, R8 ;  /* 0x0000000420081825 */ /* 0x001fca00078e0208 */
[----:B------:R1:W5:Y:S01]  /*0110*/  @P1 LDG.E R5, desc[UR4][R8.64] ;  /* 0x0000000408051981 */ /* 0x000362000c1e1900 */
[----:B------:R-:W0:Y:S01]  /*0120*/  S2UR UR6, SR_CTAID.Y ;  /* 0x00000000000679c3 */ /* 0x000e220000002600 */
[----:B--2---:R-:W-:Y:S01]  /*0130*/  SHF.L.U32 R4, R6, 0x6, RZ ;  /* 0x0000000606047819 */ /* 0x004fe200000006ff */
[----:B------:R-:W-:Y:S06]  /*0140*/  @P1 BRA `(.L_x_6541) ;  /* 0x0000000000101947 */ /* 0x000fec0003800000 */
[----:B------:R-:W-:Y:S05]  /*0150*/  @!P0 BRA `(.L_x_6541) ;  /* 0x00000000000c8947 */ /* 0x000fea0003800000 */
[----:B------:R-:W2:Y:S04]  /*0160*/  LDG.E R0, desc[UR4][R2.64] ;  /* 0x0000000402007981 */ /* 0x000ea8000c1e1900 */
[----:B-----5:R-:W2:Y:S02]  /*0170*/  LDG.E R5, desc[UR4][R2.64+0x4] ;  /* 0x0000040402057981 */ /* 0x020ea4000c1e1900 */
[----:B--2---:R-:W-:-:S07]  /*0180*/  IADD3 R5, -R0, R5, RZ ;  /* 0x0000000500057210 */ /* 0x004fce0007ffe1ff */
.L_x_6541:
[----:B------:R-:W-:Y:S02]  /*0190*/  ISETP.NE.U32.AND P2, PT, RZ, UR8, PT ;  /* 0x00000008ff007c0c */ /* 0x000fe4000bf45070 */
[----:B-----5:R-:W-:Y:S02]  /*01a0*/  ISETP.LE.AND P1, PT, R5, R4, PT ;  /* 0x000000040500720c */ /* 0x020fe40003f23270 */
[----:B------:R-:W-:-:S13]  /*01b0*/  ISETP.NE.AND.EX P2, PT, RZ, UR9, PT, P2 ;  /* 0x00000009ff007c0c */ /* 0x000fda000bf45320 */
[----:B0-----:R-:W-:Y:S05]  /*01c0*/  @P2 EXIT P1 ;  /* 0x000000000000294d */ /* 0x001fea0000800000 */
[----:B-1----:R-:W0:Y:S01]  /*01d0*/  S2R R3, SR_TID.X ;  /* 0x0000000000037919 */ /* 0x002e220000002100 */
[----:B------:R-:W-:Y:S01]  /*01e0*/  IADD3 R2, -R4, R5, RZ ;  /* 0x0000000504027210 */ /* 0x000fe20007ffe1ff */
[----:B------:R-:W-:Y:S01]  /*01f0*/  USHF.R.S32.HI UR7, URZ, 0x1f, UR6 ;  /* 0x0000001f3f077899 */ /* 0x000fe20008011406 */
[----:B------:R-:W-:Y:S01]  /*0200*/  SHF.R.S32.HI R39, RZ, 0x1f, R32 ;  /* 0x0000001fff277819 */ /* 0x000fe20000011420 */
[----:B------:R-:W-:Y:S01]  /*0210*/  BSSY B0, `(.L_x_6542) ;  /* 0x000002e000007945 */ /* 0x000fe20003800000 */
[----:B------:R-:W-:Y:S01]  /*0220*/  CS2R R42, SRZ ;  /* 0x00000000002a7805 */ /* 0x000fe2000001ff00 */
[----:B------:R-:W-:Y:S01]  /*0230*/  HFMA2.MMA R30, -RZ, RZ, 0, 0 ;  /* 0x00000000ff1e7435 */ /* 0x000fe200000001ff */
[----:B------:R-:W-:Y:S02]  /*0240*/  @P0 SHF.R.S32.HI R43, RZ, 0x1f, R7 ;  /* 0x0000001fff2b0819 */ /* 0x000fe40000011407 */
[----:B------:R-:W-:Y:S02]  /*0250*/  CS2R R16, SRZ ;  /* 0x0000000000107805 */ /* 0x000fe4000001ff00 */
[----:B------:R-:W-:-:S02]  /*0260*/  @P0 MOV R42, R7 ;  /* 0x00000007002a0202 */ /* 0x000fc40000000f00 */
[----:B------:R-:W-:Y:S02]  /*0270*/  CS2R R8, SRZ ;  /* 0x0000000000087805 */ /* 0x000fe4000001ff00 */
[----:B------:R-:W-:Y:S02]  /*0280*/  SEL R0, R32, RZ, !P2 ;  /* 0x000000ff20007207 */ /* 0x000fe40005000000 */
[----:B------:R-:W-:Y:S02]  /*0290*/  CS2R R10, SRZ ;  /* 0x00000000000a7805 */ /* 0x000fe4000001ff00 */
[----:B------:R-:W-:Y:S02]  /*02a0*/  MOV R40, 0x7f800000 ;  /* 0x7f80000000287802 */ /* 0x000fe40000000f00 */
[----:B------:R-:W-:Y:S02]  /*02b0*/  CS2R R12, SRZ ;  /* 0x00000000000c7805 */ /* 0x000fe4000001ff00 */
[----:B------:R-:W-:-:S02]  /*02c0*/  CS2R R14, SRZ ;  /* 0x00000000000e7805 */ /* 0x000fc4000001ff00 */
[----:B------:R-:W-:Y:S02]  /*02d0*/  CS2R R18, SRZ ;  /* 0x0000000000127805 */ /* 0x000fe4000001ff00 */
[----:B------:R-:W-:Y:S02]  /*02e0*/  CS2R R20, SRZ ;  /* 0x0000000000147805 */ /* 0x000fe4000001ff00 */
[----:B------:R-:W-:Y:S02]  /*02f0*/  CS2R R28, SRZ ;  /* 0x00000000001c7805 */ /* 0x000fe4000001ff00 */
[----:B------:R-:W-:Y:S02]  /*0300*/  CS2R R24, SRZ ;  /* 0x0000000000187805 */ /* 0x000fe4000001ff00 */
[----:B------:R-:W-:Y:S02]  /*0310*/  SEL R39, R39, RZ, !P2 ;  /* 0x000000ff27277207 */ /* 0x000fe40005000000 */
[----:B0-----:R-:W-:-:S02]  /*0320*/  ISETP.GT.AND P1, PT, R3, 0x3f, PT ;  /* 0x0000003f0300780c */ /* 0x001fc40003f24270 */
[----:B------:R-:W-:Y:S02]  /*0330*/  SHF.R.S32.HI R22, RZ, 0x1f, R3 ;  /* 0x0000001fff167819 */ /* 0x000fe40000011403 */
[----:B------:R-:W-:Y:S02]  /*0340*/  ISETP.GE.OR P4, PT, R3, R2, P1 ;  /* 0x000000020300720c */ /* 0x000fe40000f86670 */
[----:B------:R-:W-:Y:S02]  /*0350*/  LEA.HI R27, R22, R3, RZ, 0x2 ;  /* 0x00000003161b7211 */ /* 0x000fe400078f10ff */
[----:B------:R-:W-:Y:S02]  /*0360*/  CS2R R22, SRZ ;  /* 0x0000000000167805 */ /* 0x000fe4000001ff00 */
[----:B------:R-:W-:Y:S02]  /*0370*/  SHF.R.S32.HI R33, RZ, 0x2, R27 ;  /* 0x00000002ff217819 */ /* 0x000fe4000001141b */
[----:B------:R-:W-:-:S02]  /*0380*/  LOP3.LUT R38, R27, 0xfffffffc, RZ, 0xc0, !PT ;  /* 0xfffffffc1b267812 */ /* 0x000fc400078ec0ff */
[----:B------:R-:W-:Y:S02]  /*0390*/  CS2R R26, SRZ ;  /* 0x00000000001a7805 */ /* 0x000fe4000001ff00 */
[----:B------:R-:W-:Y:S02]  /*03a0*/  ISETP.GE.AND P3, PT, R33, R2, PT ;  /* 0x000000022100720c */ /* 0x000fe40003f66270 */
[----:B------:R-:W-:Y:S01]  /*03b0*/  IADD3 R38, -R38, R3, RZ ;  /* 0x0000000326267210 */ /* 0x000fe20007ffe1ff */
[----:B------:R-:W-:Y:S10]  /*03c0*/  @P4 BRA `(.L_x_6543) ;  /* 0x0000000000484947 */ /* 0x000ff40003800000 */
[----:B------:R-:W0:Y:S01]  /*03d0*/  LDC.64 R34, c[0x0][0x290] ;  /* 0x0000a400ff227b82 */ /* 0x000e220000000a00 */
[----:B------:R-:W-:Y:S01]  /*03e0*/  SHF.R.S32.HI R31, RZ, 0x1f, R4 ;  /* 0x0000001fff1f7819 */ /* 0x000fe20000011404 */
[----:B------:R-:W-:Y:S01]  /*03f0*/  ULDC.64 UR8, c[0x0][0x298] ;  /* 0x0000a60000087ab9 */ /* 0x000fe20000000a00 */
[--C-:B------:R-:W-:Y:S02]  /*0400*/  SHF.R.S32.HI R37, RZ, 0x1f, R3.reuse ;  /* 0x0000001fff257819 */ /* 0x100fe40000011403 */
[----:B------:R-:W-:-:S04]  /*0410*/  IADD3 R36, P2, P4, R42, R4, R3 ;  /* 0x000000042a247210 */ /* 0x000fc80007c5e003 */
[----:B------:R-:W-:Y:S01]  /*0420*/  IADD3.X R37, R43, R31, R37, P2, P4 ;  /* 0x0000001f2b257210 */ /* 0x000fe200017e8425 */
[----:B0-----:R-:W-:-:S04]  /*0430*/  IMAD R40, R34, UR7, RZ ;  /* 0x0000000722287c24 */ /* 0x001fc8000f8e02ff */
[----:B------:R-:W-:Y:S02]  /*0440*/  IMAD R31, R35, UR6, R40 ;  /* 0x00000006231f7c24 */ /* 0x000fe4000f8e0228 */
[----:B------:R-:W-:-:S04]  /*0450*/  IMAD.WIDE.U32 R34, R34, UR6, R36 ;  /* 0x0000000622227c25 */ /* 0x000fc8000f8e0024 */
[----:B------:R-:W-:Y:S01]  /*0460*/  IMAD R37, R39, UR8, RZ ;  /* 0x0000000827257c24 */ /* 0x000fe2000f8e02ff */
[----:B------:R-:W-:-:S03]  /*0470*/  IADD3 R35, R35, R31, RZ ;  /* 0x0000001f23237210 */ /* 0x000fc60007ffe0ff */
[C---:B------:R-:W-:Y:S02]  /*0480*/  IMAD R31, R0.reuse, UR9, R37 ;  /* 0x00000009001f7c24 */ /* 0x040fe4000f8e0225 */
[----:B------:R-:W-:Y:S01]  /*0490*/  IMAD.WIDE.U32 R34, R0, UR8, R34 ;  /* 0x0000000800227c25 */ /* 0x000fe2000f8e0022 */
[----:B------:R-:W-:-:S04]  /*04a0*/  ULDC.64 UR8, c[0x0][0x288] ;  /* 0x0000a20000087ab9 */ /* 0x000fc80000000a00 */
[----:B------:R-:W-:Y:S02]  /*04b0*/  IADD3 R31, R35, R31, RZ ;  /* 0x0000001f231f7210 */ /* 0x000fe40007ffe0ff */
[----:B------:R-:W-:-:S04]  /*04c0*/  LEA R40, P2, R34, UR8, 0x2 ;  /* 0x0000000822287c11 */ /* 0x000fc8000f8410ff */
[----:B------:R-:W-:-:S05]  /*04d0*/  LEA.HI.X R41, R34, UR9, R31, 0x2, P2 ;  /* 0x0000000922297c11 */ /* 0x000fca00090f141f */
[----:B------:R0:W5:Y:S04]  /*04e0*/  LDG.E R40, desc[UR4][R40.64] ;  /* 0x0000000428287981 */ /* 0x000168000c1e1900 */
.L_x_6543:
[----:B------:R-:W-:Y:S05]  /*04f0*/  BSYNC B0 ;  /* 0x0000000000007941 */ /* 0x000fea0003800000 */
.L_x_6542:
[----:B------:R-:W-:Y:S04]  /*0500*/  BSSY B0, `(.L_x_6544) ;  /* 0x0000022000007945 */ /* 0x000fe80003800000 */
[----:B------:R-:W-:Y:S05]  /*0510*/  @P3 BRA `(.L_x_6545) ;  /* 0x0000000000803947 */ /* 0x000fea0003800000 */
[----:B------:R-:W1:Y:S01]  /*0520*/  LDC.64 R34, c[0x0][0x230] ;  /* 0x00008c00ff227b82 */ /* 0x000e620000000a00 */
[----:B------:R-:W-:Y:S01]  /*0530*/  SHF.L.U32 R36, R38, 0x3, RZ ;  /* 0x0000000326247819 */ /* 0x000fe200000006ff */
[----:B------:R-:W-:Y:S01]  /*0540*/  ULDC.64 UR8, c[0x0][0x238] ;  /* 0x00008e0000087ab9 */ /* 0x000fe20000000a00 */
[----:B------:R-:W-:Y:S02]  /*0550*/  ULDC.64 UR10, c[0x0][0x228] ;  /* 0x00008a00000a7ab9 */ /* 0x000fe40000000a00 */
[----:B------:R-:W-:Y:S02]  /*0560*/  SHF.R.S32.HI R37, RZ, 0x1f, R36 ;  /* 0x0000001fff257819 */ /* 0x000fe40000011424 */
[----:B0-----:R-:W-:Y:S01]  /*0570*/  IADD3 R41, R36, 0x40, RZ ;  /* 0x0000004024297810 */ /* 0x001fe20007ffe0ff */
[----:B-1----:R-:W-:-:S04]  /*0580*/  IMAD R44, R34, UR7, RZ ;  /* 0x00000007222c7c24 */ /* 0x002fc8000f8e02ff */
[----:B------:R-:W-:Y:S01]  /*0590*/  IMAD R31, R35, UR6, R44 ;  /* 0x00000006231f7c24 */ /* 0x000fe2000f8e022c */
[----:B------:R-:W-:Y:S01]  /*05a0*/  IADD3 R44, P2, R33, R42, RZ ;  /* 0x0000002a212c7210 */ /* 0x000fe20007f5e0ff */
[----:B------:R-:W-:-:S03]  /*05b0*/  IMAD.WIDE.U32 R34, R34, UR6, R36 ;  /* 0x0000000622227c25 */ /* 0x000fc6000f8e0024 */
[----:B------:R-:W-:Y:S01]  /*05c0*/  LEA.HI.X.SX32 R45, R33, R43, 0x1, P2 ;  /* 0x0000002b212d7211 */ /* 0x000fe200010f0eff */
[----:B------:R-:W-:Y:S01]  /*05d0*/  IMAD R37, R39, UR8, RZ ;  /* 0x0000000827257c24 */ /* 0x000fe2000f8e02ff */
[----:B------:R-:W-:-:S03]  /*05e0*/  IADD3 R35, R35, R31, RZ ;  /* 0x0000001f23237210 */ /* 0x000fc60007ffe0ff */
[----:B------:R-:W-:Y:S01]  /*05f0*/  IMAD R31, R0, UR9, R37 ;  /* 0x00000009001f7c24 */ /* 0x000fe2000f8e0225 */
[----:B------:R-:W-:Y:S01]  /*0600*/  IADD3 R37, R36, 0x20, RZ ;  /* 0x0000002024257810 */ /* 0x000fe20007ffe0ff */
[----:B------:R-:W-:Y:S01]  /*0610*/  IMAD.WIDE.U32 R34, R0, UR8, R34 ;  /* 0x0000000800227c25 */ /* 0x000fe2000f8e0022 */
[----:B------:R-:W-:Y:S02]  /*0620*/  ULDC UR8, c[0x0][0x21c] ;  /* 0x0000870000087ab9 */ /* 0x000fe40000000800 */
[----:B------:R-:W-:Y:S01]  /*0630*/  ISETP.GE.AND P2, PT, R36, UR8, PT ;  /* 0x0000000824007c0c */ /* 0x000fe2000bf46270 */
[----:B------:R-:W-:Y:S01]  /*0640*/  IMAD.WIDE R44, R6, 0x40, R44 ;  /* 0x00000040062c7825 */ /* 0x000fe200078e022c */
[----:B------:R-:W-:Y:S02]  /*0650*/  IADD3 R35, R35, R31, RZ ;  /* 0x0000001f23237210 */ /* 0x000fe40007ffe0ff */
[----:B------:R-:W-:Y:S01]  /*0660*/  ISETP.GE.AND P4, PT, R37, UR8, PT ;  /* 0x0000000825007c0c */ /* 0x000fe2000bf86270 */
[----:B------:R-:W-:Y:S01]  /*0670*/  IMAD R31, R45, UR10, RZ ;  /* 0x0000000a2d1f7c24 */ /* 0x000fe2000f8e02ff */
[----:B------:R-:W-:Y:S01]  /*0680*/  ISETP.GE.AND P5, PT, R41, UR8, PT ;  /* 0x0000000829007c0c */ /* 0x000fe2000bfa6270 */
[----:B------:R-:W-:Y:S01]  /*0690*/  IMAD.WIDE.U32 R34, R44, UR10, R34 ;  /* 0x0000000a2c227c25 */ /* 0x000fe2000f8e0022 */
[----:B------:R-:W-:-:S03]  /*06a0*/  ULDC.64 UR8, c[0x0][0x210] ;  /* 0x0000840000087ab9 */ /* 0x000fc60000000a00 */
[----:B------:R-:W-:Y:S01]  /*06b0*/  IMAD R31, R44, UR11, R31 ;  /* 0x0000000b2c1f7c24 */ /* 0x000fe2000f8e021f */
[----:B------:R-:W-:-:S04]  /*06c0*/  LEA R36, P6, R34, UR8, 0x1 ;  /* 0x0000000822247c11 */ /* 0x000fc8000f8c08ff */
[----:B------:R-:W-:-:S04]  /*06d0*/  IADD3 R31, R35, R31, RZ ;  /* 0x0000001f231f7210 */ /* 0x000fc80007ffe0ff */
[----:B------:R-:W-:-:S05]  /*06e0*/  LEA.HI.X R37, R34, UR9, R31, 0x1, P6 ;  /* 0x0000000922257c11 */ /* 0x000fca000b0f0c1f */
[----:B------:R1:W5:Y:S04]  /*06f0*/  @!P2 LDG.E.128 R8, desc[UR4][R36.64] ;  /* 0x000000042408a981 */ /* 0x000368000c1e1d00 */
[----:B------:R1:W5:Y:S04]  /*0700*/  @!P4 LDG.E.128 R12, desc[UR4][R36.64+0x40] ;  /* 0x00004004240cc981 */ /* 0x000368000c1e1d00 */
[----:B------:R1:W5:Y:S02]  /*0710*/  @!P5 LDG.E.128 R24, desc[UR4][R36.64+0x80] ;  /* 0x000080042418d981 */ /* 0x000364000c1e1d00 */
.L_x_6545:
[----:B------:R-:W-:Y:S05]  /*0720*/  BSYNC B0 ;  /* 0x0000000000007941 */ /* 0x000fea0003800000 */
.L_x_6544:
[----:B------:R-:W-:Y:S01]  /*0730*/  BSSY B0, `(.L_x_6546) ;  /* 0x0000024000007945 */ /* 0x000fe20003800000 */
[----:B------:R-:W-:Y:S01]  /*0740*/  HFMA2.MMA R31, -RZ, RZ, 0, 0 ;  /* 0x00000000ff1f7435 */ /* 0x000fe200000001ff */
[----:B0----5:R-:W-:Y:S02]  /*0750*/  MOV R41, R8 ;  /* 0x0000000800297202 */ /* 0x021fe40000000f00 */
[----:B------:R-:W-:Y:S08]  /*0760*/  @P3 BRA `(.L_x_6547) ;  /* 0x0000000000803947 */ /* 0x000ff00003800000 */
[----:B-1----:R-:W0:Y:S01]  /*0770*/  LDC.64 R36, c[0x0][0x250] ;  /* 0x00009400ff247b82 */ /* 0x002e220000000a00 */
[----:B------:R-:W-:Y:S01]  /*0780*/  SHF.L.U32 R34, R38, 0x3, RZ ;  /* 0x0000000326227819 */ /* 0x000fe200000006ff */
[----:B------:R-:W-:Y:S01]  /*0790*/  ULDC.64 UR8, c[0x0][0x258] ;  /* 0x0000960000087ab9 */ /* 0x000fe20000000a00 */
[C---:B------:R-:W-:Y:S01]  /*07a0*/  IADD3 R42, P2, R33.reuse, R42, RZ ;  /* 0x0000002a212a7210 */ /* 0x040fe20007f5e0ff */
[----:B------:R-:W-:Y:S01]  /*07b0*/  ULDC UR10, c[0x0][0x21c] ;  /* 0x00008700000a7ab9 */ /* 0x000fe20000000800 */
[----:B------:R-:W-:Y:S02]  /*07c0*/  SHF.R.S32.HI R35, RZ, 0x1f, R34 ;  /* 0x0000001fff237819 */ /* 0x000fe40000011422 */
[----:B------:R-:W-:Y:S02]  /*07d0*/  LEA.HI.X.SX32 R43, R33, R43, 0x1, P2 ;  /* 0x0000002b212b7211 */ /* 0x000fe400010f0eff */
[----:B------:R-:W-:Y:S01]  /*07e0*/  ISETP.GE.AND P3, PT, R34, UR10, PT ;  /* 0x0000000a22007c0c */ /* 0x000fe2000bf66270 */
[----:B0-----:R-:W-:-:S04]  /*07f0*/  IMAD R44, R36, UR7, RZ ;  /* 0x00000007242c7c24 */ /* 0x001fc8000f8e02ff */
[----:B------:R-:W-:Y:S02]  /*0800*/  IMAD R45, R37, UR6, R44 ;  /* 0x00000006252d7c24 */ /* 0x000fe4000f8e022c */
[----:B------:R-:W-:-:S04]  /*0810*/  IMAD.WIDE.U32 R36, R36, UR6, R34 ;  /* 0x0000000624247c25 */ /* 0x000fc8000f8e0022 */
[----:B------:R-:W-:Y:S01]  /*0820*/  IMAD R35, R39, UR8, RZ ;  /* 0x0000000827237c24 */ /* 0x000fe2000f8e02ff */
[----:B------:R-:W-:-:S03]  /*0830*/  IADD3 R37, R37, R45, RZ ;  /* 0x0000002d25257210 */ /* 0x000fc60007ffe0ff */
[C---:B------:R-:W-:Y:S02]  /*0840*/  IMAD R35, R0.reuse, UR9, R35 ;  /* 0x0000000900237c24 */ /* 0x040fe4000f8e0223 */
[----:B------:R-:W-:Y:S01]  /*0850*/  IMAD.WIDE.U32 R44, R0, UR8, R36 ;  /* 0x00000008002c7c25 */ /* 0x000fe2000f8e0024 */
[----:B------:R-:W-:-:S03]  /*0860*/  ULDC.64 UR8, c[0x0][0x248] ;  /* 0x0000920000087ab9 */ /* 0x000fc60000000a00 */
[----:B------:R-:W-:Y:S01]  /*0870*/  IMAD.WIDE R36, R6, 0x40, R42 ;  /* 0x0000004006247825 */ /* 0x000fe200078e022a */
[----:B------:R-:W-:Y:S02]  /*0880*/  IADD3 R45, R45, R35, RZ ;  /* 0x000000232d2d7210 */ /* 0x000fe40007ffe0ff */
[C---:B------:R-:W-:Y:S01]  /*0890*/  IADD3 R42, R34.reuse, 0x40, RZ ;  /* 0x00000040222a7810 */ /* 0x040fe20007ffe0ff */
[----:B------:R-:W-:Y:S01]  /*08a0*/  IMAD R35, R37, UR8, RZ ;  /* 0x0000000825237c24 */ /* 0x000fe2000f8e02ff */
[----:B------:R-:W-:Y:S01]  /*08b0*/  IADD3 R37, R34, 0x20, RZ ;  /* 0x0000002022257810 */ /* 0x000fe20007ffe0ff */
[----:B------:R-:W-:Y:S01]  /*08c0*/  IMAD.WIDE.U32 R44, R36, UR8, R44 ;  /* 0x00000008242c7c25 */ /* 0x000fe2000f8e002c */
[----:B------:R-:W-:Y:S02]  /*08d0*/  ISETP.GE.AND P5, PT, R42, UR10, PT ;  /* 0x0000000a2a007c0c */ /* 0x000fe4000bfa6270 */
[----:B------:R-:W-:Y:S01]  /*08e0*/  ISETP.GE.AND P4, PT, R37, UR10, PT ;  /* 0x0000000a25007c0c */ /* 0x000fe2000bf86270 */
[----:B------:R-:W-:Y:S01]  /*08f0*/  IMAD R35, R36, UR9, R35 ;  /* 0x0000000924237c24 */ /* 0x000fe2000f8e0223 */
[----:B------:R-:W-:-:S02]  /*0900*/  ULDC.64 UR8, c[0x0][0x240] ;  /* 0x0000900000087ab9 */ /* 0x000fc40000000a00 */
[----:B------:R-:W-:Y:S02]  /*0910*/  LEA R34, P2, R44, UR8, 0x1 ;  /* 0x000000082c227c11 */ /* 0x000fe4000f8408ff */
[----:B------:R-:W-:-:S04]  /*0920*/  IADD3 R35, R45, R35, RZ ;  /* 0x000000232d237210 */ /* 0x000fc80007ffe0ff */
[----:B------:R-:W-:-:S05]  /*0930*/  LEA.HI.X R35, R44, UR9, R35, 0x1, P2 ;  /* 0x000000092c237c11 */ /* 0x000fca00090f0c23 */
[----:B------:R0:W5:Y:S04]  /*0940*/  @!P3 LDG.E.128 R16, desc[UR4][R34.64] ;  /* 0x000000042210b981 */ /* 0x000168000c1e1d00 */
[----:B------:R0:W5:Y:S04]  /*0950*/  @!P4 LDG.E.128 R20, desc[UR4][R34.64+0x40] ;  /* 0x000040042214c981 */ /* 0x000168000c1e1d00 */
[----:B------:R0:W5:Y:S02]  /*0960*/  @!P5 LDG.E.128 R28, desc[UR4][R34.64+0x80] ;  /* 0x00008004221cd981 */ /* 0x000164000c1e1d00 */
.L_x_6547:
[----:B------:R-:W-:Y:S05]  /*0970*/  BSYNC B0 ;  /* 0x0000000000007941 */ /* 0x000fea0003800000 */
.L_x_6546:
[--C-:B------:R-:W-:Y:S01]  /*0980*/  HADD2.F32 R8, -RZ, R41.reuse.H1_H1 ;  /* 0x30000029ff087230 */ /* 0x100fe20000004100 */
[----:B------:R-:W-:Y:S01]  /*0990*/  @P0 LEA R7, R32, R7, 0x6 ;  /* 0x0000000720070211 */ /* 0x000fe200078e30ff */
[--C-:B0----5:R-:W-:Y:S01]  /*09a0*/  HADD2.F32 R35, -RZ, R16.reuse.H1_H1 ;  /* 0x30000010ff237230 */ /* 0x121fe20000004100 */
[----:B------:R-:W-:Y:S01]  /*09b0*/  ISETP.NE.AND P2, PT, R38, RZ, PT ;  /* 0x000000ff2600720c */ /* 0x000fe20003f45270 */
[----:B------:R-:W-:Y:S01]  /*09c0*/  HADD2.F32 R41, -RZ, R41.H0_H0 ;  /* 0x20000029ff297230 */ /* 0x000fe20000004100 */
[----:B------:R-:W-:Y:S01]  /*09d0*/  BSSY B0, `(.L_x_6548) ;  /* 0x0000067000007945 */ /* 0x000fe20003800000 */
[----:B------:R-:W-:Y:S02]  /*09e0*/  HADD2.F32 R16, -RZ, R16.H0_H0 ;  /* 0x20000010ff107230 */ /* 0x000fe40000004100 */
[----:B------:R-:W-:Y:S01]  /*09f0*/  FMUL.FTZ R34, R8, R35 ;  /* 0x0000002308227220 */ /* 0x000fe20000410000 */
        /* <DEDUP_REMOVED lines=13> */
[----:B------:R-:W-:Y:S02]  /*0ad0*/  HADD2.F32 R8, -RZ, R11.H0_H0 ;  /* 0x2000000bff087230 */ /* 0x000fe40000004100 */
[----:B------:R-:W-:Y:S02]  /*0ae0*/  HADD2.F32 R17, -RZ, R19.H0_H0 ;  /* 0x20000013ff117230 */ /* 0x000fe40000004100 */
[----:B------:R-:W-:Y:S01]  /*0af0*/  FFMA.FTZ R9, R10, R9, R35 ;  /* 0x000000090a097223 */ /* 0x000fe20000010023 */
[----:B------:R-:W-:Y:S02]  /*0b00*/  HADD2.F32 R11, -RZ, R11.H1_H1 ;  /* 0x3000000bff0b7230 */ /* 0x000fe40000004100 */
[----:B------:R-:W-:Y:S02]  /*0b10*/  HADD2.F32 R10, -RZ, R19.H1_H1 ;  /* 0x30000013ff0a7230 */ /* 0x000fe40000004100 */
[----:B------:R-:W-:Y:S01]  /*0b20*/  FFMA.FTZ R12, R8, R17, R9 ;  /* 0x00000011080c7223 */ /* 0x000fe20000010009 */
[----:B------:R-:W-:Y:S01]  /*0b30*/  MOV R17, R13 ;  /* 0x0000000d00117202 */ /* 0x000fe20000000f00 */
        /* <DEDUP_REMOVED lines=47> */
[----:B------:R-:W-:-:S04]  /*0e30*/  FFMA.FTZ R8, R8, R9, R11 ;  /* 0x0000000908087223 */ /* 0x000fc8000001000b */
[----:B------:R-:W-:Y:S01]  /*0e40*/  FFMA.FTZ R27, R27, R10, R8 ;  /* 0x0000000a1b1b7223 */ /* 0x000fe20000010008 */
[----:B------:R-:W-:-:S04]  /*0e50*/  @P0 SHF.R.S32.HI R10, RZ, 0x1f, R7 ;  /* 0x0000001fff0a0819 */ /* 0x000fc80000011407 */
[----:B------:R-:W0:Y:S01]  /*0e60*/  SHFL.BFLY PT, R8, R27, 0x2, 0x1f ;  /* 0x0c401f001b087f89 */ /* 0x000e2200000e0000 */
[----:B------:R-:W-:Y:S01]  /*0e70*/  @P0 LEA.HI R10, R10, R7, RZ, 0x6 ;  /* 0x000000070a0a0211 */ /* 0x000fe200078f30ff */
[----:B------:R-:W-:-:S06]  /*0e80*/  HFMA2.MMA R7, -RZ, RZ, 0, 0 ;  /* 0x00000000ff077435 */ /* 0x000fcc00000001ff */
[----:B------:R-:W-:Y:S01]  /*0e90*/  @P0 LOP3.LUT R7, R10, 0xffffffc0, RZ, 0xc0, !PT ;  /* 0xffffffc00a070812 */ /* 0x000fe200078ec0ff */
[----:B0-----:R-:W-:Y:S02]  /*0ea0*/  FADD.FTZ R11, R27, R8 ;  /* 0x000000081b0b7221 */ /* 0x001fe40000010000 */
[----:B------:R-:W0:Y:S03]  /*0eb0*/  LDC.64 R8, c[0x0][0x2d0] ;  /* 0x0000b400ff087b82 */ /* 0x000e260000000a00 */
[----:B------:R-:W2:Y:S02]  /*0ec0*/  SHFL.BFLY PT, R12, R11, 0x1, 0x1f ;  /* 0x0c201f000b0c7f89 */ /* 0x000ea400000e0000 */
[----:B--2---:R-:W-:Y:S01]  /*0ed0*/  FADD.FTZ R16, R11, R12 ;  /* 0x0000000c0b107221 */ /* 0x004fe20000010000 */
[----:B------:R-:W-:Y:S06]  /*0ee0*/  @P2 BRA `(.L_x_6549) ;  /* 0x0000000000542947 */ /* 0x000fec0003800000 */
[----:B------:R-:W2:Y:S01]  /*0ef0*/  LDC.64 R14, c[0x0][0x278] ;  /* 0x00009e00ff0e7b82 */ /* 0x000ea20000000a00 */
[----:B------:R-:W-:Y:S01]  /*0f00*/  SHF.R.S32.HI R12, RZ, 0x1f, R33 ;  /* 0x0000001fff0c7819 */ /* 0x000fe20000011421 */
[----:B------:R-:W-:Y:S01]  /*0f10*/  ULDC.64 UR8, c[0x0][0x280] ;  /* 0x0000a00000087ab9 */ /* 0x000fe20000000a00 */
[--C-:B------:R-:W-:Y:S02]  /*0f20*/  IADD3 R10, P0, P2, R7, R33, R4.reuse ;  /* 0x00000021070a7210 */ /* 0x100fe40007a1e004 */
[----:B------:R-:W-:Y:S02]  /*0f30*/  SHF.R.S32.HI R13, RZ, 0x1f, R4 ;  /* 0x0000001fff0d7819 */ /* 0x000fe40000011404 */
[----:B------:R-:W-:-:S04]  /*0f40*/  SHF.R.S32.HI R11, RZ, 0x1f, R7 ;  /* 0x0000001fff0b7819 */ /* 0x000fc80000011407 */
[----:B------:R-:W-:Y:S02]  /*0f50*/  IADD3.X R11, R11, R12, R13, P0, P2 ;  /* 0x0000000c0b0b7210 */ /* 0x000fe400007e440d */
[----:B------:R-:W-:Y:S01]  /*0f60*/  ISETP.GE.AND P0, PT, R33, R2, PT ;  /* 0x000000022100720c */ /* 0x000fe20003f06270 */
[C---:B--2---:R-:W-:Y:S02]  /*0f70*/  IMAD R12, R14.reuse, UR7, RZ ;  /* 0x000000070e0c7c24 */ /* 0x044fe4000f8e02ff */
[----:B------:R-:W-:-:S04]  /*0f80*/  IMAD.WIDE.U32 R10, R14, UR6, R10 ;  /* 0x000000060e0a7c25 */ /* 0x000fc8000f8e000a */
[----:B------:R-:W-:Y:S02]  /*0f90*/  IMAD R13, R15, UR6, R12 ;  /* 0x000000060f0d7c24 */ /* 0x000fe4000f8e020c */
[----:B------:R-:W-:-:S03]  /*0fa0*/  IMAD R15, R39, UR8, RZ ;  /* 0x00000008270f7c24 */ /* 0x000fc6000f8e02ff */
[----:B------:R-:W-:Y:S01]  /*0fb0*/  IADD3 R11, R11, R13, RZ ;  /* 0x0000000d0b0b7210 */ /* 0x000fe20007ffe0ff */
[C---:B------:R-:W-:Y:S02]  /*0fc0*/  IMAD R15, R0.reuse, UR9, R15 ;  /* 0x00000009000f7c24 */ /* 0x040fe4000f8e020f */
[----:B------:R-:W-:Y:S01]  /*0fd0*/  IMAD.WIDE.U32 R10, R0, UR8, R10 ;  /* 0x00000008000a7c25 */ /* 0x000fe2000f8e000a */
[----:B------:R-:W-:-:S04]  /*0fe0*/  ULDC.64 UR8, c[0x0][0x260] ;  /* 0x0000980000087ab9 */ /* 0x000fc80000000a00 */
[----:B------:R-:W-:Y:S02]  /*0ff0*/  IADD3 R11, R11, R15, RZ ;  /* 0x0000000f0b0b7210 */ /* 0x000fe40007ffe0ff */
[----:B------:R-:W-:-:S04]  /*1000*/  LEA R12, P2, R10, UR8, 0x2 ;  /* 0x000000080a0c7c11 */ /* 0x000fc8000f8410ff */
[----:B------:R-:W-:Y:S02]  /*1010*/  LEA.HI.X R13, R10, UR9, R11, 0x2, P2 ;  /* 0x000000090a0d7c11 */ /* 0x000fe400090f140b */
[----:B------:R-:W-:-:S05]  /*1020*/  FSEL R11, R16, RZ, !P0 ;  /* 0x000000ff100b7208 */ /* 0x000fca0004000000 */
[----:B------:R2:W-:Y:S02]  /*1030*/  STG.E desc[UR4][R12.64], R11 ;  /* 0x0000000b0c007986 */ /* 0x0005e4000c101904 */
.L_x_6549:
[----:B------:R-:W-:Y:S05]  /*1040*/  BSYNC B0 ;  /* 0x0000000000007941 */ /* 0x000fea0003800000 */
.L_x_6548:
[----:B------:R-:W-:Y:S01]  /*1050*/  IADD3 R5, R5, 0x3f, RZ ;  /* 0x0000003f05057810 */ /* 0x000fe20007ffe0ff */
[----:B------:R-:W-:Y:S01]  /*1060*/  IMAD R10, R7, 0x60, RZ ;  /* 0x00000060070a7824 */ /* 0x000fe200078e02ff */
[----:B--2---:R-:W-:Y:S01]  /*1070*/  SHF.L.U32 R12, R3, 0x2, RZ ;  /* 0x00000002030c7819 */ /* 0x004fe200000006ff */
[----:B------:R-:W-:Y:S01]  /*1080*/  IMAD R11, R6, 0x1800, RZ ;  /* 0x00001800060b7824 */ /* 0x000fe200078e02ff */
[----:B------:R-:W-:Y:S01]  /*1090*/  SHF.R.S32.HI R2, RZ, 0x1f, R5 ;  /* 0x0000001fff027819 */ /* 0x000fe20000011405 */
[----:B0-----:R-:W-:Y:S01]  /*10a0*/  IMAD R16, R8, UR7, RZ ;  /* 0x0000000708107c24 */ /* 0x001fe2000f8e02ff */
[----:B------:R-:W-:Y:S01]  /*10b0*/  SHF.R.S32.HI R13, RZ, 0x1f, R10 ;  /* 0x0000001fff0d7819 */ /* 0x000fe2000001140a */
[----:B------:R-:W-:Y:S01]  /*10c0*/  BSSY B0, `(.L_x_6550) ;  /* 0x0000023000007945 */ /* 0x000fe20003800000 */
[----:B------:R-:W-:Y:S02]  /*10d0*/  LEA.HI R2, R2, R5, RZ, 0x6 ;  /* 0x0000000502027211 */ /* 0x000fe400078f30ff */
[----:B------:R-:W-:-:S02]  /*10e0*/  IADD3 R10, P0, P2, R10, R12, R11 ;  /* 0x0000000c0a0a7210 */ /* 0x000fc40007a1e00b */
[----:B------:R-:W-:Y:S02]  /*10f0*/  LOP3.LUT R5, R2, 0xffffffc0, RZ, 0xc0, !PT ;  /* 0xffffffc002057812 */ /* 0x000fe400078ec0ff */
[----:B------:R-:W-:Y:S02]  /*1100*/  SHF.R.S32.HI R14, RZ, 0x1f, R11 ;  /* 0x0000001fff0e7819 */ /* 0x000fe4000001140b */
[----:B------:R-:W-:Y:S01]  /*1110*/  IADD3 R2, -R4, R5, RZ ;  /* 0x0000000504027210 */ /* 0x000fe20007ffe1ff */
[----:B------:R-:W-:Y:S01]  /*1120*/  IMAD R5, R9, UR6, R16 ;  /* 0x0000000609057c24 */ /* 0x000fe2000f8e0210 */
[----:B------:R-:W-:Y:S02]  /*1130*/  SHF.R.S32.HI R12, RZ, 0x1f, R12 ;  /* 0x0000001fff0c7819 */ /* 0x000fe4000001140c */
[----:B------:R-:W-:Y:S02]  /*1140*/  ISETP.GE.OR P1, PT, R3, R2, P1 ;  /* 0x000000020300720c */ /* 0x000fe40000f26670 */
[----:B------:R-:W-:-:S03]  /*1150*/  IADD3.X R11, R13, R12, R14, P0, P2 ;  /* 0x0000000c0d0b7210 */ /* 0x000fc600007e440e */
[----:B------:R-:W-:-:S05]  /*1160*/  IMAD.WIDE.U32 R8, R8, UR6, R10 ;  /* 0x0000000608087c25 */ /* 0x000fca000f8e000a */
[----:B------:R-:W-:-:S03]  /*1170*/  IADD3 R5, R9, R5, RZ ;  /* 0x0000000509057210 */ /* 0x000fc60007ffe0ff */
[----:B------:R-:W-:Y:S05]  /*1180*/  @P1 BRA `(.L_x_6551) ;  /* 0x0000000000581947 */ /* 0x000fea0003800000 */
[----:B------:R-:W0:Y:S01]  /*1190*/  LDC.64 R12, c[0x0][0x2a8] ;  /* 0x0000aa00ff0c7b82 */ /* 0x000e220000000a00 */
[----:B------:R-:W-:Y:S01]  /*11a0*/  IADD3 R10, P0, P1, R7, R4, R3 ;  /* 0x00000004070a7210 */ /* 0x000fe2000791e003 */
[----:B------:R-:W-:Y:S01]  /*11b0*/  ULDC.64 UR8, c[0x0][0x2b0] ;  /* 0x0000ac0000087ab9 */ /* 0x000fe20000000a00 */
[----:B------:R-:W-:Y:S02]  /*11c0*/  SHF.R.S32.HI R11, RZ, 0x1f, R7 ;  /* 0x0000001fff0b7819 */ /* 0x000fe40000011407 */
[----:B------:R-:W-:Y:S02]  /*11d0*/  SHF.R.S32.HI R2, RZ, 0x1f, R4 ;  /* 0x0000001fff027819 */ /* 0x000fe40000011404 */
[----:B------:R-:W-:-:S04]  /*11e0*/  SHF.R.S32.HI R7, RZ, 0x1f, R3 ;  /* 0x0000001fff077819 */ /* 0x000fc80000011403 */
[----:B------:R-:W-:Y:S02]  /*11f0*/  IADD3.X R11, R11, R2, R7, P0, P1 ;  /* 0x000000020b0b7210 */ /* 0x000fe400007e2407 */
[----:B------:R-:W-:Y:S01]  /*1200*/  FSETP.NEU.FTZ.AND P0, PT, R40, -INF , PT ;  /* 0xff8000002800780b */ /* 0x000fe20003f1d000 */
[C---:B0-----:R-:W-:Y:S02]  /*1210*/  IMAD R2, R12.reuse, UR7, RZ ;  /* 0x000000070c027c24 */ /* 0x041fe4000f8e02ff */
[----:B------:R-:W-:-:S04]  /*1220*/  IMAD.WIDE.U32 R10, R12, UR6, R10 ;  /* 0x000000060c0a7c25 */ /* 0x000fc8000f8e000a */
[----:B------:R-:W-:Y:S02]  /*1230*/  IMAD R7, R13, UR6, R2 ;  /* 0x000000060d077c24 */ /* 0x000fe4000f8e0202 */
[----:B------:R-:W-:Y:S01]  /*1240*/  FMUL.FTZ R2, R40, 1.4426950216293334961 ;  /* 0x3fb8aa3b28027820 */ /* 0x000fe20000410000 */
[----:B------:R-:W-:Y:S02]  /*1250*/  IMAD R13, R39, UR8, RZ ;  /* 0x00000008270d7c24 */ /* 0x000fe4000f8e02ff */
[----:B------:R-:W-:Y:S02]  /*1260*/  IADD3 R11, R11, R7, RZ ;  /* 0x000000070b0b7210 */ /* 0x000fe40007ffe0ff */
[C---:B------:R-:W-:Y:S02]  /*1270*/  IMAD R7, R0.reuse, UR9, R13 ;  /* 0x0000000900077c24 */ /* 0x040fe4000f8e020d */
[----:B------:R-:W-:Y:S01]  /*1280*/  IMAD.WIDE.U32 R10, R0, UR8, R10 ;  /* 0x00000008000a7c25 */ /* 0x000fe2000f8e000a */
[----:B------:R-:W-:-:S04]  /*1290*/  ULDC.64 UR8, c[0x0][0x2a0] ;  /* 0x0000a80000087ab9 */ /* 0x000fc80000000a00 */
[----:B------:R-:W-:Y:S02]  /*12a0*/  IADD3 R7, R11, R7, RZ ;  /* 0x000000070b077210 */ /* 0x000fe40007ffe0ff */
[----:B------:R-:W-:-:S04]  /*12b0*/  LEA R12, P1, R10, UR8, 0x2 ;  /* 0x000000080a0c7c11 */ /* 0x000fc8000f8210ff */
[----:B------:R-:W-:Y:S02]  /*12c0*/  LEA.HI.X R13, R10, UR9, R7, 0x2, P1 ;  /* 0x000000090a0d7c11 */ /* 0x000fe400088f1407 */
[----:B------:R-:W-:-:S05]  /*12d0*/  FSEL R7, R2, RZ, P0 ;  /* 0x000000ff02077208 */ /* 0x000fca0000000000 */
[----:B------:R0:W-:Y:S02]  /*12e0*/  STG.E desc[UR4][R12.64], R7 ;  /* 0x000000070c007986 */ /* 0x0001e4000c101904 */
.L_x_6551:
[----:B------:R-:W-:Y:S05]  /*12f0*/  BSYNC B0 ;  /* 0x0000000000007941 */ /* 0x000fea0003800000 */
.L_x_6550:
[----:B------:R-:W-:Y:S01]  /*1300*/  ULDC.64 UR10, c[0x0][0x2e8] ;  /* 0x0000ba00000a7ab9 */ /* 0x000fe20000000a00 */
[----:B------:R-:W-:Y:S01]  /*1310*/  ULDC.64 UR8, c[0x0][0x2d8] ;  /* 0x0000b60000087ab9 */ /* 0x000fe20000000a00 */
[----:B------:R-:W-:Y:S01]  /*1320*/  ISETP.NE.U32.AND P0, PT, RZ, UR10, PT ;  /* 0x0000000aff007c0c */ /* 0x000fe2000bf05070 */
[----:B------:R-:W-:Y:S01]  /*1330*/  IMAD R39, R39, UR8, RZ ;  /* 0x0000000827277c24 */ /* 0x000fe2000f8e02ff */
[----:B------:R-:W-:Y:S02]  /*1340*/  MOV R4, R8 ;  /* 0x0000000800047202 */ /* 0x000fe40000000f00 */
[----:B------:R-:W-:Y:S01]  /*1350*/  ISETP.NE.AND.EX P0, PT, RZ, UR11, PT, P0 ;  /* 0x0000000bff007c0c */ /* 0x000fe2000bf05300 */
[C---:B------:R-:W-:Y:S02]  /*1360*/  IMAD R39, R0.reuse, UR9, R39 ;  /* 0x0000000900277c24 */ /* 0x040fe4000f8e0227 */
[----:B------:R-:W-:Y:S01]  /*1370*/  IMAD.WIDE.U32 R4, R0, UR8, R4 ;  /* 0x0000000800047c25 */ /* 0x000fe2000f8e0004 */
[----:B------:R-:W-:Y:S01]  /*1380*/  ISETP.NE.OR P0, PT, R3, RZ, !P0 ;  /* 0x000000ff0300720c */ /* 0x000fe20004705670 */
[----:B------:R-:W-:-:S02]  /*1390*/  ULDC.64 UR8, c[0x0][0x2b8] ;  /* 0x0000ae0000087ab9 */ /* 0x000fc40000000a00 */
[----:B------:R-:W-:Y:S02]  /*13a0*/  LEA R8, P1, R4, UR8, 0x2 ;  /* 0x0000000804087c11 */ /* 0x000fe4000f8210ff */
[----:B------:R-:W-:-:S04]  /*13b0*/  IADD3 R5, R5, R39, RZ ;  /* 0x0000002705057210 */ /* 0x000fc80007ffe0ff */
        /* <DEDUP_REMOVED lines=8> */
[----:B------:R-:W3:Y:S01]  /*1440*/  LDC R5, c[0x0][0x220] ;  /* 0x00008800ff057b82 */ /* 0x000ee20000000800 */
[----:B------:R-:W-:Y:S02]  /*1450*/  ULDC UR7, c[0x0][0x2e0] ;  /* 0x0000b80000077ab9 */ /* 0x000fe40000000800 */
[----:B------:R-:W-:-:S05]  /*1460*/  IMAD R6, R6, UR7, R32 ;  /* 0x0000000706067c24 */ /* 0x000fca000f8e0220 */
[----:B------:R-:W4:Y:S01]  /*1470*/  LDC.64 R2, c[0x0][0x2e8] ;  /* 0x0000ba00ff027b82 */ /* 0x000f220000000a00 */
[----:B---3--:R-:W-:-:S04]  /*1480*/  IMAD R5, R6, R5, UR6 ;  /* 0x0000000606057e24 */ /* 0x008fc8000f8e0205 */
[----:B----4-:R-:W-:-:S05]  /*1490*/  IMAD.WIDE R2, R5, 0x4, R2 ;  /* 0x0000000405027825 */ /* 0x010fca00078e0202 */
[----:B------:R-:W-:Y:S01]  /*14a0*/  STG.E desc[UR4][R2.64], RZ ;  /* 0x000000ff02007986 */ /* 0x000fe2000c101904 */
[----:B------:R-:W-:Y:S05]  /*14b0*/  EXIT ;  /* 0x000000000000794d */ /* 0x000fea0003800000 */
.L_x_6552:
        /* <DEDUP_REMOVED lines=12> */
.L_x_6604:


//--------------------- .nv.global.init           --------------------------
	.section	.nv.global.init,"aw",@progbits
.nv.global.init:
	.type		$str$23,@object
	.size		$str$23,($str$24 - $str$23)
$str$23:
        /*0000*/ 	.byte	0x28, 0x61, 0x64, 0x64, 0x72, 0x65, 0x73, 0x73, 0x20, 0x26, 0x20, 0x6d, 0x61, 0x73, 0x6b, 0x29
        /*0010*/ 	.byte	0x20, 0x3d, 0x3d, 0x20, 0x30, 0x00
	.type		$str$24,@object
	.size		$str$24,(__unnamed_5 - $str$24)
$str$24:
        /*0016*/ 	.byte	0x2f, 0x74, 0x6d, 0x70, 0x2f, 0x6f, 0x73, 0x73, 0x5f, 0x6b, 0x65, 0x72, 0x6e, 0x65, 0x6c, 0x73
        /*0026*/ 	.byte	0x5f, 0x73, 0x72, 0x63, 0x2f, 0x66, 0x6c, 0x61, 0x73, 0x68, 0x5f, 0x61, 0x74, 0x74, 0x65, 0x6e
        /*0036*/ 	.byte	0x74, 0x69, 0x6f, 0x6e, 0x2f, 0x63, 0x73, 0x72, 0x63, 0x2f, 0x63, 0x75, 0x74, 0x6c, 0x61, 0x73
        /*0046*/ 	.byte	0x73, 0x2f, 0x69, 0x6e, 0x63, 0x6c, 0x75, 0x64, 0x65, 0x2f, 0x63, 0x75, 0x74, 0x65, 0x2f, 0x70
        /*0056*/ 	.byte	0x6f, 0x69, 0x6e, 0x74, 0x65, 0x72, 0x5f, 0x66, 0x6c, 0x61, 0x67, 0x67, 0x65, 0x64, 0x2e, 0x68
        /*0066*/ 	.byte	0x70, 0x70, 0x00
	.type		__unnamed_5,@object
	.size		__unnamed_5,(__unnamed_2 - __unnamed_5)
__unnamed_5:
        /*0069*/ 	.byte	0x61, 0x75, 0x74, 0x6f, 0x20, 0x63, 0x75, 0x74, 0x65, 0x3a, 0x3a, 0x61, 0x73, 0x5f, 0x70, 0x6f
        /* <DEDUP_REMOVED lines=19> */
        /*01a9*/ 	.byte	0x3a, 0x43, 0x3c, 0x33, 0x32, 0x3e, 0x3e, 0x3e, 0x3e, 0x5d, 0x00
	.type		__unnamed_2,@object
	.size		__unnamed_2,(__unnamed_4 - __unnamed_2)
__unnamed_2:
        /* <DEDUP_REMOVED lines=22> */
        /*0314*/ 	.byte	0x3e, 0x3e, 0x3e, 0x20, 0x26, 0x5d, 0x00
	.type		__unnamed_4,@object
	.size		__unnamed_4,(__unnamed_3 - __unnamed_4)
__unnamed_4:
        /* <DEDUP_REMOVED lines=23> */
        /*048b*/ 	.byte	0x3a, 0x43, 0x3c, 0x34, 0x30, 0x39, 0x36, 0x3e, 0x3e, 0x3e, 0x3e, 0x3e, 0x5d, 0x00
	.type		__unnamed_3,@object
	.size		__unnamed_3,(__unnamed_1 - __unnamed_3)
__unnamed_3:
        /* <DEDUP_REMOVED lines=24> */
	.type		__unnamed_1,@object
	.size		__unnamed_1,(.L_0 - __unnamed_1)
__unnamed_1:
        /* <DEDUP_REMOVED lines=28> */
        /*07d9*/ 	.byte	0x31, 0x39, 0x32, 0x3e, 0x3e, 0x3e, 0x3e, 0x3e, 0x20, 0x26, 0x5d, 0x00
.L_0:


//--------------------- .nv.shared._ZN7cutlass13device_kernelIN5flash11enable_sm90INS1_16FlashAttnBwdSm90INS1_25CollectiveMainloopBwdSm90ILi2ELi2ELi2EN4cute5tupleIJNS5_1CILi1EEES8_S8_EEENS6_IJNS7_ILi64EEENS7_ILi128EEENS7_ILi96EEEEEENS_6half_tEfNS_4arch4Sm90ELb0ELb0ELb1ELb0ELb0ELb1ELb0ELb0ELi2ELi1ELi2ELi1ELb1EEENS1_21CollectiveEpilogueBwdISD_SE_SG_Li256ELb0ELb0ELi1EEENS1_19SingleTileSchedulerILb0ELb0ELb0ELi128EEEEEEEEEvNT_6ParamsE --------------------------
	.section	.nv.shared._ZN7cutlass13device_kernelIN5flash11enable_sm90INS1_16FlashAttnBwdSm90INS1_25CollectiveMainloopBwdSm90ILi2ELi2ELi2EN4cute5tupleIJNS5_1CILi1EEES8_S8_EEENS6_IJNS7_ILi64EEENS7_ILi128EEENS7_ILi96EEEEEENS_6half_tEfNS_4arch4Sm90ELb0ELb0ELb1ELb0ELb0ELb1ELb0ELb0ELi2ELi1ELi2ELi1ELb1EEENS1_21CollectiveEpilogueBwdISD_SE_SG_Li256ELb0ELb0ELi1EEENS1_19SingleTileSchedulerILb0ELb0ELb0ELi128EEEEEEEEEvNT_6ParamsE,"aw",@nobits
	.sectionflags	@""
	.align	16
	.zero		1024


//--------------------- .nv.shared.reserved.0     --------------------------
	.section	.nv.shared.reserved.0,"aw",@nobits
	.weak		__nv_reservedSMEM_offset_0_alias
	.size		__nv_reservedSMEM_offset_0_alias, 0, 0
	.other		__nv_reservedSMEM_offset_0_alias,@"STO_CUDA_RESERVED_SHARED STV_DEFAULT"
__nv_reservedSMEM_offset_0_alias:
	.zero		0


//--------------------- .nv.global                --------------------------
	.section	.nv.global,"aw",@nobits
.nv.global:
	.type		_ZN76_INTERNAL_f4fd1c4e_40_flash_bwd_hdim96_fp16_softcapall_sm90_cu_f3e6f9ee_28464cute1_E,@object
	.size		_ZN76_INTERNAL_f4fd1c4e_40_flash_bwd_hdim96_fp16_softcapall_sm90_cu_f3e6f9ee_28464cute1_E,(_ZN76_INTERNAL_f4fd1c4e_40_flash_bwd_hdim96_fp16_softcapall_sm90_cu_f3e6f9ee_28464cuda3std3__45__cpo6cbeginE - _ZN76_INTERNAL_f4fd1c4e_40_flash_bwd_hdim96_fp16_softcapall_sm90_cu_f3e6f9ee_28464cute1_E)
_ZN76_INTERNAL_f4fd1c4e_40_flash_bwd_hdim96_fp16_softcapall_sm90_cu_f3e6f9ee_28464cute1_E:
	.zero		1
	.type		_ZN76_INTERNAL_f4fd1c4e_40_flash_bwd_hdim96_fp16_softcapall_sm90_cu_f3e6f9ee_28464cuda3std3__45__cpo6cbeginE,@object
	.size		_ZN76_INTERNAL_f4fd1c4e_40_flash_bwd_hdim96_fp16_softcapall_sm90_cu_f3e6f9ee_28464cuda3std3__45__cpo6cbeginE,(_ZN76_INTERNAL_f4fd1c4e_40_flash_bwd_hdim96_fp16_softcapall_sm90_cu_f3e6f9ee_28464cuda3std3__48in_placeE - _ZN76_INTERNAL_f4fd1c4e_40_flash_bwd_hdim96_fp16_softcapall_sm90_cu_f3e6f9ee_28464cuda3std3__45__cpo6cbeginE)
_ZN76_INTERNAL_f4fd1c4e_40_flash_bwd_hdim96_fp16_softcapall_sm90_cu_f3e6f9ee_28464cuda3std3__45__cpo6cbeginE:
	.zero		1
	.type		_ZN76_INTERNAL_f4fd1c4e_40_flash_bwd_hdim96_fp16_softcapall_sm90_cu_f3e6f9ee_28464cuda3std3__48in_placeE,@object
	.size		_ZN76_INTERNAL_f4fd1c4e_40_flash_bwd_hdim96_fp16_softcapall_sm90_cu_f3e6f9ee_28464cuda3std3__48in_placeE,(_ZN76_INTERNAL_f4fd1c4e_40_flash_bwd_hdim96_fp16_softcapall_sm90_cu_f3e6f9ee_28464cuda3std6ranges3__45__cpo9iter_moveE - _ZN76_INTERNAL_f4fd1c4e_40_flash_bwd_hdim96_fp16_softcapall_sm90_cu_f3e6f9ee_28464cuda3std3__48in_placeE)
_ZN76_INTERNAL_f4fd1c4e_40_flash_bwd_hdim96_fp16_softcapall_sm90_cu_f3e6f9ee_28464cuda3std3__48in_placeE:
	.zero		1
	.type		_ZN76_INTERNAL_f4fd1c4e_40_flash_bwd_hdim96_fp16_softcapall_sm90_cu_f3e6f9ee_28464cuda3std6ranges3__45__cpo9iter_moveE,@object
	.size		_ZN76_INTERNAL_f4fd1c4e_40_flash_bwd_hdim96_fp16_softcapall_sm90_cu_f3e6f9ee_28464cuda3std6ranges3__45__cpo9iter_moveE,(_ZN76_INTERNAL_f4fd1c4e_40_flash_bwd_hdim96_fp16_softcapall_sm90_cu_f3e6f9ee_28464cuda3std3__45__cpo5beginE - _ZN76_INTERNAL_f4fd1c4e_40_flash_bwd_hdim96_fp16_softcapall_sm90_cu_f3e6f9ee_28464cuda3std6ranges3__45__cpo9iter_moveE)
_ZN76_INTERNAL_f4fd1c4e_40_flash_bwd_hdim96_fp16_softcapall_sm90_cu_f3e6f9ee_28464cuda3std6ranges3__45__cpo9iter_moveE:
	.zero		1
	.type		_ZN76_INTERNAL_f4fd1c4e_40_flash_bwd_hdim96_fp16_softcapall_sm90_cu_f3e6f9ee_28464cuda3std3__45__cpo5beginE,@object
	.size		_ZN76_INTERNAL_f4fd1c4e_40_flash_bwd_hdim96_fp16_softcapall_sm90_cu_f3e6f9ee_28464cuda3std3__45__cpo5beginE,(_ZN76_INTERNAL_f4fd1c4e_40_flash_bwd_hdim96_fp16_softcapall_sm90_cu_f3e6f9ee_28464cuda3std3__478_GLOBAL__N__f4fd1c4e_40_flash_bwd_hdim96_fp16_softcapall_sm90_cu_f3e6f9ee_28466ignoreE - _ZN76_INTERNAL_f4fd1c4e_40_flash_bwd_hdim96_fp16_softcapall_sm90_cu_f3e6f9ee_28464cuda3std3__45__cpo5beginE)
_ZN76_INTERNAL_f4fd1c4e_40_flash_bwd_hdim96_fp16_softcapall_sm90_cu_f3e6f9ee_28464cuda3std3__45__cpo5beginE:
	.zero		1
	.type		_ZN76_INTERNAL_f4fd1c4e_40_flash_bwd_hdim96_fp16_softcapall_sm90_cu_f3e6f9ee_28464cuda3std3__478_GLOBAL__N__f4fd1c4e_40_flash_bwd_hdim96_fp16_softcapall_sm90_cu_f3e6f9ee_28466ignoreE,@object
	.size		_ZN76_INTERNAL_f4fd1c4e_40_flash_bwd_hdim96_fp16_softcapall_sm90_cu_f3e6f9ee_28464cuda3std3__478_GLOBAL__N__f4fd1c4e_40_flash_bwd_hdim96_fp16_softcapall_sm90_cu_f3e6f9ee_28466ignoreE,(_ZN76_INTERNAL_f4fd1c4e_40_flash_bwd_hdim96_fp16_softcapall_sm90_cu_f3e6f9ee_28464cute7productE - _ZN76_INTERNAL_f4fd1c4e_40_flash_bwd_hdim96_fp16_softcapall_sm90_cu_f3e6f9ee_28464cuda3std3__478_GLOBAL__N__f4fd1c4e_40_flash_bwd_hdim96_fp16_softcapall_sm90_cu_f3e6f9ee_28466ignoreE)
_ZN76_INTERNAL_f4fd1c4e_40_flash_bwd_hdim96_fp16_softcapall_sm90_cu_f3e6f9ee_28464cuda3std3__478_GLOBAL__N__f4fd1c4e_40_flash_bwd_hdim96_fp16_softcapall_sm90_cu_f3e6f9ee_28466ignoreE:
	.zero		1
	.type		_ZN76_INTERNAL_f4fd1c4e_40_flash_bwd_hdim96_fp16_softcapall_sm90_cu_f3e6f9ee_28464cute7productE,@object
	.size		_ZN76_INTERNAL_f4fd1c4e_40_flash_bwd_hdim96_fp16_softcapall_sm90_cu_f3e6f9ee_28464cute7productE,(_ZN76_INTERNAL_f4fd1c4e_40_flash_bwd_hdim96_fp16_softcapall_sm90_cu_f3e6f9ee_28464cuda3std3__45__cpo3endE - _ZN76_INTERNAL_f4fd1c4e_40_flash_bwd_hdim96_fp16_softcapall_sm90_cu_f3e6f9ee_28464cute7productE)
_ZN76_INTERNAL_f4fd1c4e_40_flash_bwd_hdim96_fp16_softcapall_sm90_cu_f3e6f9ee_28464cute7productE:
	.zero		1
	.type		_ZN76_INTERNAL_f4fd1c4e_40_flash_bwd_hdim96_fp16_softcapall_sm90_cu_f3e6f9ee_28464cuda3std3__45__cpo3endE,@object
	.size		_ZN76_INTERNAL_f4fd1c4e_40_flash_bwd_hdim96_fp16_softcapall_sm90_cu_f3e6f9ee_28464cuda3std3__45__cpo3endE,(_ZN76_INTERNAL_f4fd1c4e_40_flash_bwd_hdim96_fp16_softcapall_sm90_cu_f3e6f9ee_28464cuda3std3__419piecewise_constructE - _ZN76_INTERNAL_f4fd1c4e_40_flash_bwd_hdim96_fp16_softcapall_sm90_cu_f3e6f9ee_28464cuda3std3__45__cpo3endE)
_ZN76_INTERNAL_f4fd1c4e_40_flash_bwd_hdim96_fp16_softcapall_sm90_cu_f3e6f9ee_28464cuda3std3__45__cpo3endE:
	.zero		1
	.type		_ZN76_INTERNAL_f4fd1c4e_40_flash_bwd_hdim96_fp16_softcapall_sm90_cu_f3e6f9ee_28464cuda3std3__419piecewise_constructE,@object
	.size		_ZN76_INTERNAL_f4fd1c4e_40_flash_bwd_hdim96_fp16_softcapall_sm90_cu_f3e6f9ee_28464cuda3std3__419piecewise_constructE,(_ZN76_INTERNAL_f4fd1c4e_40_flash_bwd_hdim96_fp16_softcapall_sm90_cu_f3e6f9ee_28464cuda3std3__45__cpo4cendE - _ZN76_INTERNAL_f4fd1c4e_40_flash_bwd_hdim96_fp16_softcapall_sm90_cu_f3e6f9ee_28464cuda3std3__419piecewise_constructE)
_ZN76_INTERNAL_f4fd1c4e_40_flash_bwd_hdim96_fp16_softcapall_sm90_cu_f3e6f9ee_28464cuda3std3__419piecewise_constructE:
	.zero		1
	.type		_ZN76_INTERNAL_f4fd1c4e_40_flash_bwd_hdim96_fp16_softcapall_sm90_cu_f3e6f9ee_28464cuda3std3__45__cpo4cendE,@object
	.size		_ZN76_INTERNAL_f4fd1c4e_40_flash_bwd_hdim96_fp16_softcapall_sm90_cu_f3e6f9ee_28464cuda3std3__45__cpo4cendE,(_ZN76_INTERNAL_f4fd1c4e_40_flash_bwd_hdim96_fp16_softcapall_sm90_cu_f3e6f9ee_28464cuda3std6ranges3__45__cpo4swapE - _ZN76_INTERNAL_f4fd1c4e_40_flash_bwd_hdim96_fp16_softcapall_sm90_cu_f3e6f9ee_28464cuda3std3__45__cpo4cendE)
_ZN76_INTERNAL_f4fd1c4e_40_flash_bwd_hdim96_fp16_softcapall_sm90_cu_f3e6f9ee_28464cuda3std3__45__cpo4cendE:
	.zero		1
	.type		_ZN76_INTERNAL_f4fd1c4e_40_flash_bwd_hdim96_fp16_softcapall_sm90_cu_f3e6f9ee_28464cuda3std6ranges3__45__cpo4swapE,@object
	.size		_ZN76_INTERNAL_f4fd1c4e_40_flash_bwd_hdim96_fp16_softcapall_sm90_cu_f3e6f9ee_28464cuda3std6ranges3__45__cpo4swapE,(.L_12 - _ZN76_INTERNAL_f4fd1c4e_40_flash_bwd_hdim96_fp16_softcapall_sm90_cu_f3e6f9ee_28464cuda3std6ranges3__45__cpo4swapE)
_ZN76_INTERNAL_f4fd1c4e_40_flash_bwd_hdim96_fp16_softcapall_sm90_cu_f3e6f9ee_28464cuda3std6ranges3__45__cpo4swapE:
	.zero		1
.L_12:


//--------------------- .nv.shared._ZN7cutlass13device_kernelIN5flash11enable_sm90INS1_16FlashAttnBwdSm90INS1_25CollectiveMainloopBwdSm90ILi2ELi2ELi2EN4cute5tupleIJNS5_1CILi1EEES8_S8_EEENS6_IJNS7_ILi64EEENS7_ILi128EEENS7_ILi96EEEEEENS_6half_tEfNS_4arch4Sm90ELb0ELb0ELb1ELb0ELb1ELb1ELb0ELb0ELi2ELi1ELi2ELi1ELb1EEENS1_21CollectiveEpilogueBwdISD_SE_SG_Li256ELb0ELb0ELi1EEENS1_19SingleTileSchedulerILb0ELb0ELb0ELi128EEEEEEEEEvNT_6ParamsE --------------------------
	.section	.nv.shared._ZN7cutlass13device_kernelIN5flash11enable_sm90INS1_16FlashAttnBwdSm90INS1_25CollectiveMainloopBwdSm90ILi2ELi2ELi2EN4cute5tupleIJNS5_1CILi1EEES8_S8_EEENS6_IJNS7_ILi64EEENS7_ILi128EEENS7_ILi96EEEEEENS_6half_tEfNS_4arch4Sm90ELb0ELb0ELb1ELb0ELb1ELb1ELb0ELb0ELi2ELi1ELi2ELi1ELb1EEENS1_21CollectiveEpilogueBwdISD_SE_SG_Li256ELb0ELb0ELi1EEENS1_19SingleTileSchedulerILb0ELb0ELb0ELi128EEEEEEEEEvNT_6ParamsE,"aw",@nobits
	.sectionflags	@""
	.align	16
	.zero		1024


//--------------------- .nv.shared._ZN7cutlass13device_kernelIN5flash11enable_sm90INS1_16FlashAttnBwdSm90INS1_25CollectiveMainloopBwdSm90ILi2ELi2ELi2EN4cute5tupleIJNS5_1CILi1EEES8_S8_EEENS6_IJNS7_ILi64EEENS7_ILi128EEENS7_ILi96EEEEEENS_6half_tEfNS_4arch4Sm90ELb0ELb0ELb1ELb0ELb0ELb1ELb0ELb0ELi2ELi1ELi2ELi1ELb1EEENS1_24CollectiveEpilogueBwdGQAISD_fSG_Li256ELb0ELb0EEENS1_19SingleTileSchedulerILb0ELb0ELb0ELi128EEEEEEEEEvNT_6ParamsE --------------------------
	.section	.nv.shared._ZN7cutlass13device_kernelIN5flash11enable_sm90INS1_16FlashAttnBwdSm90INS1_25CollectiveMainloopBwdSm90ILi2ELi2ELi2EN4cute5tupleIJNS5_1CILi1EEES8_S8_EEENS6_IJNS7_ILi64EEENS7_ILi128EEENS7_ILi96EEEEEENS_6half_tEfNS_4arch4Sm90ELb0ELb0ELb1ELb0ELb0ELb1ELb0ELb0ELi2ELi1ELi2ELi1ELb1EEENS1_24CollectiveEpilogueBwdGQAISD_fSG_Li256ELb0ELb0EEENS1_19SingleTileSchedulerILb0ELb0ELb0ELi128EEEEEEEEEvNT_6ParamsE,"aw",@nobits
	.sectionflags	@""
	.align	16
	.zero		1024


//--------------------- .nv.shared._ZN7cutlass13device_kernelIN5flash11enable_sm90INS1_16FlashAttnBwdSm90INS1_25CollectiveMainloopBwdSm90ILi2ELi2ELi2EN4cute5tupleIJNS5_1CILi1EEES8_S8_EEENS6_IJNS7_ILi64EEENS7_ILi128EEENS7_ILi96EEEEEENS_6half_tEfNS_4arch4Sm90ELb0ELb0ELb1ELb0ELb1ELb1ELb0ELb0ELi2ELi1ELi2ELi1ELb1EEENS1_24CollectiveEpilogueBwdGQAISD_fSG_Li256ELb0ELb1EEENS1_19SingleTileSchedulerILb0ELb0ELb0ELi128EEEEEEEEEvNT_6ParamsE --------------------------
	.section	.nv.shared._ZN7cutlass13device_kernelIN5flash11enable_sm90INS1_16FlashAttnBwdSm90INS1_25CollectiveMainloopBwdSm90ILi2ELi2ELi2EN4cute5tupleIJNS5_1CILi1EEES8_S8_EEENS6_IJNS7_ILi64EEENS7_ILi128EEENS7_ILi96EEEEEENS_6half_tEfNS_4arch4Sm90ELb0ELb0ELb1ELb0ELb1ELb1ELb0ELb0ELi2ELi1ELi2ELi1ELb1EEENS1_24CollectiveEpilogueBwdGQAISD_fSG_Li256ELb0ELb1EEENS1_19SingleTileSchedulerILb0ELb0ELb0ELi128EEEEEEEEEvNT_6ParamsE,"aw",@nobits
	.sectionflags	@""
	.align	16
	.zero		1024


//--------------------- .nv.shared._ZN7cutlass13device_kernelIN5flash11enable_sm90INS1_16FlashAttnBwdSm90INS1_25CollectiveMainloopBwdSm90ILi2ELi2ELi2EN4cute5tupleIJNS5_1CILi1EEES8_S8_EEENS6_IJNS7_ILi64EEENS7_ILi128EEENS7_ILi96EEEEEENS_6half_tEfNS_4arch4Sm90ELb0ELb0ELb1ELb1ELb0ELb1ELb0ELb0ELi2ELi1ELi2ELi1ELb1EEENS1_21CollectiveEpilogueBwdISD_SE_SG_Li256ELb1ELb0ELi1EEENS1_19SingleTileSchedulerILb1ELb0ELb0ELi128EEEEEEEEEvNT_6ParamsE --------------------------
	.section	.nv.shared._ZN7cutlass13device_kernelIN5flash11enable_sm90INS1_16FlashAttnBwdSm90INS1_25CollectiveMainloopBwdSm90ILi2ELi2ELi2EN4cute5tupleIJNS5_1CILi1EEES8_S8_EEENS6_IJNS7_ILi64EEENS7_ILi128EEENS7_ILi96EEEEEENS_6half_tEfNS_4arch4Sm90ELb0ELb0ELb1ELb1ELb0ELb1ELb0ELb0ELi2ELi1ELi2ELi1ELb1EEENS1_21CollectiveEpilogueBwdISD_SE_SG_Li256ELb1ELb0ELi1EEENS1_19SingleTileSchedulerILb1ELb0ELb0ELi128EEEEEEEEEvNT_6ParamsE,"aw",@nobits
	.sectionflags	@""
	.align	16
	.zero		1024


//--------------------- .nv.shared._ZN7cutlass13device_kernelIN5flash11enable_sm90INS1_16FlashAttnBwdSm90INS1_25CollectiveMainloopBwdSm90ILi2ELi2ELi2EN4cute5tupleIJNS5_1CILi1EEES8_S8_EEENS6_IJNS7_ILi64EEENS7_ILi128EEENS7_ILi96EEEEEENS_6half_tEfNS_4arch4Sm90ELb0ELb0ELb1ELb1ELb1ELb1ELb0ELb0ELi2ELi1ELi2ELi1ELb1EEENS1_21CollectiveEpilogueBwdISD_SE_SG_Li256ELb1ELb0ELi1EEENS1_19SingleTileSchedulerILb1ELb0ELb0ELi128EEEEEEEEEvNT_6ParamsE --------------------------
	.section	.nv.shared._ZN7cutlass13device_kernelIN5flash11enable_sm90INS1_16FlashAttnBwdSm90INS1_25CollectiveMainloopBwdSm90ILi2ELi2ELi2EN4cute5tupleIJNS5_1CILi1EEES8_S8_EEENS6_IJNS7_ILi64EEENS7_ILi128EEENS7_ILi96EEEEEENS_6half_tEfNS_4arch4Sm90ELb0ELb0ELb1ELb1ELb1ELb1ELb0ELb0ELi2ELi1ELi2ELi1ELb1EEENS1_21CollectiveEpilogueBwdISD_SE_SG_Li256ELb1ELb0ELi1EEENS1_19SingleTileSchedulerILb1ELb0ELb0ELi128EEEEEEEEEvNT_6ParamsE,"aw",@nobits
	.sectionflags	@""
	.align	16
	.zero		1024


//--------------------- .nv.shared._ZN7cutlass13device_kernelIN5flash11enable_sm90INS1_16FlashAttnBwdSm90INS1_25CollectiveMainloopBwdSm90ILi2ELi2ELi2EN4cute5tupleIJNS5_1CILi1EEES8_S8_EEENS6_IJNS7_ILi64EEENS7_ILi128EEENS7_ILi96EEEEEENS_6half_tEfNS_4arch4Sm90ELb0ELb0ELb1ELb1ELb0ELb1ELb0ELb0ELi2ELi1ELi2ELi1ELb1EEENS1_24CollectiveEpilogueBwdGQAISD_fSG_Li256ELb1ELb0EEENS1_19SingleTileSchedulerILb1ELb0ELb0ELi128EEEEEEEEEvNT_6ParamsE --------------------------
	.section	.nv.shared._ZN7cutlass13device_kernelIN5flash11enable_sm90INS1_16FlashAttnBwdSm90INS1_25CollectiveMainloopBwdSm90ILi2ELi2ELi2EN4cute5tupleIJNS5_1CILi1EEES8_S8_EEENS6_IJNS7_ILi64EEENS7_ILi128EEENS7_ILi96EEEEEENS_6half_tEfNS_4arch4Sm90ELb0ELb0ELb1ELb1ELb0ELb1ELb0ELb0ELi2ELi1ELi2ELi1ELb1EEENS1_24CollectiveEpilogueBwdGQAISD_fSG_Li256ELb1ELb0EEENS1_19SingleTileSchedulerILb1ELb0ELb0ELi128EEEEEEEEEvNT_6ParamsE,"aw",@nobits
	.sectionflags	@""
	.align	16
	.zero		1024


//--------------------- .nv.shared._ZN7cutlass13device_kernelIN5flash11enable_sm90INS1_16FlashAttnBwdSm90INS1_25CollectiveMainloopBwdSm90ILi2ELi2ELi2EN4cute5tupleIJNS5_1CILi1EEES8_S8_EEENS6_IJNS7_ILi64EEENS7_ILi128EEENS7_ILi96EEEEEENS_6half_tEfNS_4arch4Sm90ELb0ELb0ELb1ELb1ELb1ELb1ELb0ELb0ELi2ELi1ELi2ELi1ELb1EEENS1_24CollectiveEpilogueBwdGQAISD_fSG_Li256ELb1ELb1EEENS1_19SingleTileSchedulerILb1ELb0ELb0ELi128EEEEEEEEEvNT_6ParamsE --------------------------
	.section	.nv.shared._ZN7cutlass13device_kernelIN5flash11enable_sm90INS1_16FlashAttnBwdSm90INS1_25CollectiveMainloopBwdSm90ILi2ELi2ELi2EN4cute5tupleIJNS5_1CILi1EEES8_S8_EEENS6_IJNS7_ILi64EEENS7_ILi128EEENS7_ILi96EEEEEENS_6half_tEfNS_4arch4Sm90ELb0ELb0ELb1ELb1ELb1ELb1ELb0ELb0ELi2ELi1ELi2ELi1ELb1EEENS1_24CollectiveEpilogueBwdGQAISD_fSG_Li256ELb1ELb1EEENS1_19SingleTileSchedulerILb1ELb0ELb0ELi128EEEEEEEEEvNT_6ParamsE,"aw",@nobits
	.sectionflags	@""
	.align	16
	.zero		1024


//--------------------- .nv.shared._ZN7cutlass13device_kernelIN5flash11enable_sm90INS1_16FlashAttnBwdSm90INS1_25CollectiveMainloopBwdSm90ILi2ELi2ELi2EN4cute5tupleIJNS5_1CILi1EEES8_S8_EEENS6_IJNS7_ILi64EEENS7_ILi128EEENS7_ILi96EEEEEENS_6half_tEfNS_4arch4Sm90ELb0ELb1ELb1ELb0ELb0ELb1ELb0ELb0ELi2ELi1ELi2ELi1ELb1EEENS1_21CollectiveEpilogueBwdISD_SE_SG_Li256ELb0ELb0ELi1EEENS1_19SingleTileSchedulerILb0ELb0ELb0ELi128EEEEEEEEEvNT_6ParamsE --------------------------
	.section	.nv.shared._ZN7cutlass13device_kernelIN5flash11enable_sm90INS1_16FlashAttnBwdSm90INS1_25CollectiveMainloopBwdSm90ILi2ELi2ELi2EN4cute5tupleIJNS5_1CILi1EEES8_S8_EEENS6_IJNS7_ILi64EEENS7_ILi128EEENS7_ILi96EEEEEENS_6half_tEfNS_4arch4Sm90ELb0ELb1ELb1ELb0ELb0ELb1ELb0ELb0ELi2ELi1ELi2ELi1ELb1EEENS1_21CollectiveEpilogueBwdISD_SE_SG_Li256ELb0ELb0ELi1EEENS1_19SingleTileSchedulerILb0ELb0ELb0ELi128EEEEEEEEEvNT_6ParamsE,"aw",@nobits
	.sectionflags	@""
	.align	16
	.zero		1024


//--------------------- .nv.shared._ZN7cutlass13device_kernelIN5flash11enable_sm90INS1_16FlashAttnBwdSm90INS1_25CollectiveMainloopBwdSm90ILi2ELi2ELi2EN4cute5tupleIJNS5_1CILi1EEES8_S8_EEENS6_IJNS7_ILi64EEENS7_ILi128EEENS7_ILi96EEEEEENS_6half_tEfNS_4arch4Sm90ELb0ELb1ELb1ELb0ELb1ELb1ELb0ELb0ELi2ELi1ELi2ELi1ELb1EEENS1_21CollectiveEpilogueBwdISD_SE_SG_Li256ELb0ELb0ELi1EEENS1_19SingleTileSchedulerILb0ELb0ELb0ELi128EEEEEEEEEvNT_6ParamsE --------------------------
	.section	.nv.shared._ZN7cutlass13device_kernelIN5flash11enable_sm90INS1_16FlashAttnBwdSm90INS1_25CollectiveMainloopBwdSm90ILi2ELi2ELi2EN4cute5tupleIJNS5_1CILi1EEES8_S8_EEENS6_IJNS7_ILi64EEENS7_ILi128EEENS7_ILi96EEEEEENS_6half_tEfNS_4arch4Sm90ELb0ELb1ELb1ELb0ELb1ELb1ELb0ELb0ELi2ELi1ELi2ELi1ELb1EEENS1_21CollectiveEpilogueBwdISD_SE_SG_Li256ELb0ELb0ELi1EEENS1_19SingleTileSchedulerILb0ELb0ELb0ELi128EEEEEEEEEvNT_6ParamsE,"aw",@nobits
	.sectionflags	@""
	.align	16
	.zero		1024


//--------------------- .nv.shared._ZN7cutlass13device_kernelIN5flash11enable_sm90INS1_16FlashAttnBwdSm90INS1_25CollectiveMainloopBwdSm90ILi2ELi2ELi2EN4cute5tupleIJNS5_1CILi1EEES8_S8_EEENS6_IJNS7_ILi64EEENS7_ILi128EEENS7_ILi96EEEEEENS_6half_tEfNS_4arch4Sm90ELb0ELb1ELb1ELb0ELb0ELb1ELb0ELb0ELi2ELi1ELi2ELi1ELb1EEENS1_24CollectiveEpilogueBwdGQAISD_fSG_Li256ELb0ELb0EEENS1_19SingleTileSchedulerILb0ELb0ELb0ELi128EEEEEEEEEvNT_6ParamsE --------------------------
	.section	.nv.shared._ZN7cutlass13device_kernelIN5flash11enable_sm90INS1_16FlashAttnBwdSm90INS1_25CollectiveMainloopBwdSm90ILi2ELi2ELi2EN4cute5tupleIJNS5_1CILi1EEES8_S8_EEENS6_IJNS7_ILi64EEENS7_ILi128EEENS7_ILi96EEEEEENS_6half_tEfNS_4arch4Sm90ELb0ELb1ELb1ELb0ELb0ELb1ELb0ELb0ELi2ELi1ELi2ELi1ELb1EEENS1_24CollectiveEpilogueBwdGQAISD_fSG_Li256ELb0ELb0EEENS1_19SingleTileSchedulerILb0ELb0ELb0ELi128EEEEEEEEEvNT_6ParamsE,"aw",@nobits
	.sectionflags	@""
	.align	16
	.zero		1024


//--------------------- .nv.shared._ZN7cutlass13device_kernelIN5flash11enable_sm90INS1_16FlashAttnBwdSm90INS1_25CollectiveMainloopBwdSm90ILi2ELi2ELi2EN4cute5tupleIJNS5_1CILi1EEES8_S8_EEENS6_IJNS7_ILi64EEENS7_ILi128EEENS7_ILi96EEEEEENS_6half_tEfNS_4arch4Sm90ELb0ELb1ELb1ELb0ELb1ELb1ELb0ELb0ELi2ELi1ELi2ELi1ELb1EEENS1_24CollectiveEpilogueBwdGQAISD_fSG_Li256ELb0ELb1EEENS1_19SingleTileSchedulerILb0ELb0ELb0ELi128EEEEEEEEEvNT_6ParamsE --------------------------
	.section	.nv.shared._ZN7cutlass13device_kernelIN5flash11enable_sm90INS1_16FlashAttnBwdSm90INS1_25CollectiveMainloopBwdSm90ILi2ELi2ELi2EN4cute5tupleIJNS5_1CILi1EEES8_S8_EEENS6_IJNS7_ILi64EEENS7_ILi128EEENS7_ILi96EEEEEENS_6half_tEfNS_4arch4Sm90ELb0ELb1ELb1ELb0ELb1ELb1ELb0ELb0ELi2ELi1ELi2ELi1ELb1EEENS1_24CollectiveEpilogueBwdGQAISD_fSG_Li256ELb0ELb1EEENS1_19SingleTileSchedulerILb0ELb0ELb0ELi128EEEEEEEEEvNT_6ParamsE,"aw",@nobits
	.sectionflags	@""
	.align	16
	.zero		1024


//--------------------- .nv.shared._ZN7cutlass13device_kernelIN5flash11enable_sm90INS1_16FlashAttnBwdSm90INS1_25CollectiveMainloopBwdSm90ILi2ELi2ELi2EN4cute5tupleIJNS5_1CILi1EEES8_S8_EEENS6_IJNS7_ILi64EEENS7_ILi128EEENS7_ILi96EEEEEENS_6half_tEfNS_4arch4Sm90ELb0ELb1ELb1ELb1ELb0ELb1ELb0ELb0ELi2ELi1ELi2ELi1ELb1EEENS1_21CollectiveEpilogueBwdISD_SE_SG_Li256ELb1ELb0ELi1EEENS1_19SingleTileSchedulerILb1ELb0ELb0ELi128EEEEEEEEEvNT_6ParamsE --------------------------
	.section	.nv.shared._ZN7cutlass13device_kernelIN5flash11enable_sm90INS1_16FlashAttnBwdSm90INS1_25CollectiveMainloopBwdSm90ILi2ELi2ELi2EN4cute5tupleIJNS5_1CILi1EEES8_S8_EEENS6_IJNS7_ILi64EEENS7_ILi128EEENS7_ILi96EEEEEENS_6half_tEfNS_4arch4Sm90ELb0ELb1ELb1ELb1ELb0ELb1ELb0ELb0ELi2ELi1ELi2ELi1ELb1EEENS1_21CollectiveEpilogueBwdISD_SE_SG_Li256ELb1ELb0ELi1EEENS1_19SingleTileSchedulerILb1ELb0ELb0ELi128EEEEEEEEEvNT_6ParamsE,"aw",@nobits
	.sectionflags	@""
	.align	16
	.zero		1024


//--------------------- .nv.shared._ZN7cutlass13device_kernelIN5flash11enable_sm90INS1_16FlashAttnBwdSm90INS1_25CollectiveMainloopBwdSm90ILi2ELi2ELi2EN4cute5tupleIJNS5_1CILi1EEES8_S8_EEENS6_IJNS7_ILi64EEENS7_ILi128EEENS7_ILi96EEEEEENS_6half_tEfNS_4arch4Sm90ELb0ELb1ELb1ELb1ELb1ELb1ELb0ELb0ELi2ELi1ELi2ELi1ELb1EEENS1_21CollectiveEpilogueBwdISD_SE_SG_Li256ELb1ELb0ELi1EEENS1_19SingleTileSchedulerILb1ELb0ELb0ELi128EEEEEEEEEvNT_6ParamsE --------------------------
	.section	.nv.shared._ZN7cutlass13device_kernelIN5flash11enable_sm90INS1_16FlashAttnBwdSm90INS1_25CollectiveMainloopBwdSm90ILi2ELi2ELi2EN4cute5tupleIJNS5_1CILi1EEES8_S8_EEENS6_IJNS7_ILi64EEENS7_ILi128EEENS7_ILi96EEEEEENS_6half_tEfNS_4arch4Sm90ELb0ELb1ELb1ELb1ELb1ELb1ELb0ELb0ELi2ELi1ELi2ELi1ELb1EEENS1_21CollectiveEpilogueBwdISD_SE_SG_Li256ELb1ELb0ELi1EEENS1_19SingleTileSchedulerILb1ELb0ELb0ELi128EEEEEEEEEvNT_6ParamsE,"aw",@nobits
	.sectionflags	@""
	.align	16
	.zero		1024


//--------------------- .nv.shared._ZN7cutlass13device_kernelIN5flash11enable_sm90INS1_16FlashAttnBwdSm90INS1_25CollectiveMainloopBwdSm90ILi2ELi2ELi2EN4cute5tupleIJNS5_1CILi1EEES8_S8_EEENS6_IJNS7_ILi64EEENS7_ILi128EEENS7_ILi96EEEEEENS_6half_tEfNS_4arch4Sm90ELb0ELb1ELb1ELb1ELb0ELb1ELb0ELb0ELi2ELi1ELi2ELi1ELb1EEENS1_24CollectiveEpilogueBwdGQAISD_fSG_Li256ELb1ELb0EEENS1_19SingleTileSchedulerILb1ELb0ELb0ELi128EEEEEEEEEvNT_6ParamsE --------------------------
	.section	.nv.shared._ZN7cutlass13device_kernelIN5flash11enable_sm90INS1_16FlashAttnBwdSm90INS1_25CollectiveMainloopBwdSm90ILi2ELi2ELi2EN4cute5tupleIJNS5_1CILi1EEES8_S8_EEENS6_IJNS7_ILi64EEENS7_ILi128EEENS7_ILi96EEEEEENS_6half_tEfNS_4arch4Sm90ELb0ELb1ELb1ELb1ELb0ELb1ELb0ELb0ELi2ELi1ELi2ELi1ELb1EEENS1_24CollectiveEpilogueBwdGQAISD_fSG_Li256ELb1ELb0EEENS1_19SingleTileSchedulerILb1ELb0ELb0ELi128EEEEEEEEEvNT_6ParamsE,"aw",@nobits
	.sectionflags	@""
	.align	16
	.zero		1024


//--------------------- .nv.shared._ZN7cutlass13device_kernelIN5flash11enable_sm90INS1_16FlashAttnBwdSm90INS1_25CollectiveMainloopBwdSm90ILi2ELi2ELi2EN4cute5tupleIJNS5_1CILi1EEES8_S8_EEENS6_IJNS7_ILi64EEENS7_ILi128EEENS7_ILi96EEEEEENS_6half_tEfNS_4arch4Sm90ELb0ELb1ELb1ELb1ELb1ELb1ELb0ELb0ELi2ELi1ELi2ELi1ELb1EEENS1_24CollectiveEpilogueBwdGQAISD_fSG_Li256ELb1ELb1EEENS1_19SingleTileSchedulerILb1ELb0ELb0ELi128EEEEEEEEEvNT_6ParamsE --------------------------
	.section	.nv.shared._ZN7cutlass13device_kernelIN5flash11enable_sm90INS1_16FlashAttnBwdSm90INS1_25CollectiveMainloopBwdSm90ILi2ELi2ELi2EN4cute5tupleIJNS5_1CILi1EEES8_S8_EEENS6_IJNS7_ILi64EEENS7_ILi128EEENS7_ILi96EEEEEENS_6half_tEfNS_4arch4Sm90ELb0ELb1ELb1ELb1ELb1ELb1ELb0ELb0ELi2ELi1ELi2ELi1ELb1EEENS1_24CollectiveEpilogueBwdGQAISD_fSG_Li256ELb1ELb1EEENS1_19SingleTileSchedulerILb1ELb0ELb0ELi128EEEEEEEEEvNT_6ParamsE,"aw",@nobits
	.sectionflags	@""
	.align	16
	.zero		1024


//--------------------- .nv.shared._ZN7cutlass13device_kernelIN5flash11enable_sm90INS1_16FlashAttnBwdSm90INS1_25CollectiveMainloopBwdSm90ILi2ELi2ELi2EN4cute5tupleIJNS5_1CILi1EEES8_S8_EEENS6_IJNS7_ILi64EEENS7_ILi128EEENS7_ILi96EEEEEENS_6half_tEfNS_4arch4Sm90ELb1ELb0ELb1ELb0ELb0ELb1ELb0ELb0ELi2ELi1ELi2ELi1ELb1EEENS1_21CollectiveEpilogueBwdISD_SE_SG_Li256ELb0ELb0ELi1EEENS1_25SingleTileBwdLPTSchedulerILb0ELi128ELb0EEEEEEEEEvNT_6ParamsE --------------------------
	.section	.nv.shared._ZN7cutlass13device_kernelIN5flash11enable_sm90INS1_16FlashAttnBwdSm90INS1_25CollectiveMainloopBwdSm90ILi2ELi2ELi2EN4cute5tupleIJNS5_1CILi1EEES8_S8_EEENS6_IJNS7_ILi64EEENS7_ILi128EEENS7_ILi96EEEEEENS_6half_tEfNS_4arch4Sm90ELb1ELb0ELb1ELb0ELb0ELb1ELb0ELb0ELi2ELi1ELi2ELi1ELb1EEENS1_21CollectiveEpilogueBwdISD_SE_SG_Li256ELb0ELb0ELi1EEENS1_25SingleTileBwdLPTSchedulerILb0ELi128ELb0EEEEEEEEEvNT_6ParamsE,"aw",@nobits
	.sectionflags	@""
	.align	16
	.zero		1024


//--------------------- .nv.shared._ZN7cutlass13device_kernelIN5flash11enable_sm90INS1_16FlashAttnBwdSm90INS1_25CollectiveMainloopBwdSm90ILi2ELi2ELi2EN4cute5tupleIJNS5_1CILi1EEES8_S8_EEENS6_IJNS7_ILi64EEENS7_ILi128EEENS7_ILi96EEEEEENS_6half_tEfNS_4arch4Sm90ELb1ELb0ELb1ELb0ELb1ELb1ELb0ELb0ELi2ELi1ELi2ELi1ELb1EEENS1_21CollectiveEpilogueBwdISD_SE_SG_Li256ELb0ELb0ELi1EEENS1_25SingleTileBwdLPTSchedulerILb0ELi128ELb1EEEEEEEEEvNT_6ParamsE --------------------------
	.section	.nv.shared._ZN7cutlass13device_kernelIN5flash11enable_sm90INS1_16FlashAttnBwdSm90INS1_25CollectiveMainloopBwdSm90ILi2ELi2ELi2EN4cute5tupleIJNS5_1CILi1EEES8_S8_EEENS6_IJNS7_ILi64EEENS7_ILi128EEENS7_ILi96EEEEEENS_6half_tEfNS_4arch4Sm90ELb1ELb0ELb1ELb0ELb1ELb1ELb0ELb0ELi2ELi1ELi2ELi1ELb1EEENS1_21CollectiveEpilogueBwdISD_SE_SG_Li256ELb0ELb0ELi1EEENS1_25SingleTileBwdLPTSchedulerILb0ELi128ELb1EEEEEEEEEvNT_6ParamsE,"aw",@nobits
	.sectionflags	@""
	.align	16
	.zero		1024


//--------------------- .nv.shared._ZN7cutlass13device_kernelIN5flash11enable_sm90INS1_16FlashAttnBwdSm90INS1_25CollectiveMainloopBwdSm90ILi2ELi2ELi2EN4cute5tupleIJNS5_1CILi1EEES8_S8_EEENS6_IJNS7_ILi64EEENS7_ILi128EEENS7_ILi96EEEEEENS_6half_tEfNS_4arch4Sm90ELb1ELb0ELb1ELb0ELb0ELb1ELb0ELb0ELi2ELi1ELi2ELi1ELb1EEENS1_24CollectiveEpilogueBwdGQAISD_fSG_Li256ELb0ELb0EEENS1_25SingleTileBwdLPTSchedulerILb0ELi128ELb0EEEEEEEEEvNT_6ParamsE --------------------------
	.section	.nv.shared._ZN7cutlass13device_kernelIN5flash11enable_sm90INS1_16FlashAttnBwdSm90INS1_25CollectiveMainloopBwdSm90ILi2ELi2ELi2EN4cute5tupleIJNS5_1CILi1EEES8_S8_EEENS6_IJNS7_ILi64EEENS7_ILi128EEENS7_ILi96EEEEEENS_6half_tEfNS_4arch4Sm90ELb1ELb0ELb1ELb0ELb0ELb1ELb0ELb0ELi2ELi1ELi2ELi1ELb1EEENS1_24CollectiveEpilogueBwdGQAISD_fSG_Li256ELb0ELb0EEENS1_25SingleTileBwdLPTSchedulerILb0ELi128ELb0EEEEEEEEEvNT_6ParamsE,"aw",@nobits
	.sectionflags	@""
	.align	16
	.zero		1024


//--------------------- .nv.shared._ZN7cutlass13device_kernelIN5flash11enable_sm90INS1_16FlashAttnBwdSm90INS1_25CollectiveMainloopBwdSm90ILi2ELi2ELi2EN4cute5tupleIJNS5_1CILi1EEES8_S8_EEENS6_IJNS7_ILi64EEENS7_ILi128EEENS7_ILi96EEEEEENS_6half_tEfNS_4arch4Sm90ELb1ELb0ELb1ELb0ELb1ELb1ELb0ELb0ELi2ELi1ELi2ELi1ELb1EEENS1_24CollectiveEpilogueBwdGQAISD_fSG_Li256ELb0ELb1EEENS1_25SingleTileBwdLPTSchedulerILb0ELi128ELb1EEEEEEEEEvNT_6ParamsE --------------------------
	.section	.nv.shared._ZN7cutlass13device_kernelIN5flash11enable_sm90INS1_16FlashAttnBwdSm90INS1_25CollectiveMainloopBwdSm90ILi2ELi2ELi2EN4cute5tupleIJNS5_1CILi1EEES8_S8_EEENS6_IJNS7_ILi64EEENS7_ILi128EEENS7_ILi96EEEEEENS_6half_tEfNS_4arch4Sm90ELb1ELb0ELb1ELb0ELb1ELb1ELb0ELb0ELi2ELi1ELi2ELi1ELb1EEENS1_24CollectiveEpilogueBwdGQAISD_fSG_Li256ELb0ELb1EEENS1_25SingleTileBwdLPTSchedulerILb0ELi128ELb1EEEEEEEEEvNT_6ParamsE,"aw",@nobits
	.sectionflags	@""
	.align	16
	.zero		1024


//--------------------- .nv.shared._ZN7cutlass13device_kernelIN5flash11enable_sm90INS1_16FlashAttnBwdSm90INS1_25CollectiveMainloopBwdSm90ILi2ELi2ELi2EN4cute5tupleIJNS5_1CILi1EEES8_S8_EEENS6_IJNS7_ILi64EEENS7_ILi128EEENS7_ILi96EEEEEENS_6half_tEfNS_4arch4Sm90ELb1ELb0ELb1ELb1ELb0ELb1ELb0ELb0ELi2ELi1ELi2ELi1ELb1EEENS1_21CollectiveEpilogueBwdISD_SE_SG_Li256ELb1ELb0ELi1EEENS1_25SingleTileBwdLPTSchedulerILb1ELi128ELb0EEEEEEEEEvNT_6ParamsE --------------------------
	.section	.nv.shared._ZN7cutlass13device_kernelIN5flash11enable_sm90INS1_16FlashAttnBwdSm90INS1_25CollectiveMainloopBwdSm90ILi2ELi2ELi2EN4cute5tupleIJNS5_1CILi1EEES8_S8_EEENS6_IJNS7_ILi64EEENS7_ILi128EEENS7_ILi96EEEEEENS_6half_tEfNS_4arch4Sm90ELb1ELb0ELb1ELb1ELb0ELb1ELb0ELb0ELi2ELi1ELi2ELi1ELb1EEENS1_21CollectiveEpilogueBwdISD_SE_SG_Li256ELb1ELb0ELi1EEENS1_25SingleTileBwdLPTSchedulerILb1ELi128ELb0EEEEEEEEEvNT_6ParamsE,"aw",@nobits
	.sectionflags	@""
	.align	16
	.zero		1024


//--------------------- .nv.shared._ZN7cutlass13device_kernelIN5flash11enable_sm90INS1_16FlashAttnBwdSm90INS1_25CollectiveMainloopBwdSm90ILi2ELi2ELi2EN4cute5tupleIJNS5_1CILi1EEES8_S8_EEENS6_IJNS7_ILi64EEENS7_ILi128EEENS7_ILi96EEEEEENS_6half_tEfNS_4arch4Sm90ELb1ELb0ELb1ELb1ELb1ELb1ELb0ELb0ELi2ELi1ELi2ELi1ELb1EEENS1_21CollectiveEpilogueBwdISD_SE_SG_Li256ELb1ELb0ELi1EEENS1_25SingleTileBwdLPTSchedulerILb1ELi128ELb1EEEEEEEEEvNT_6ParamsE --------------------------
	.section	.nv.shared._ZN7cutlass13device_kernelIN5flash11enable_sm90INS1_16FlashAttnBwdSm90INS1_25CollectiveMainloopBwdSm90ILi2ELi2ELi2EN4cute5tupleIJNS5_1CILi1EEES8_S8_EEENS6_IJNS7_ILi64EEENS7_ILi128EEENS7_ILi96EEEEEENS_6half_tEfNS_4arch4Sm90ELb1ELb0ELb1ELb1ELb1ELb1ELb0ELb0ELi2ELi1ELi2ELi1ELb1EEENS1_21CollectiveEpilogueBwdISD_SE_SG_Li256ELb1ELb0ELi1EEENS1_25SingleTileBwdLPTSchedulerILb1ELi128ELb1EEEEEEEEEvNT_6ParamsE,"aw",@nobits
	.sectionflags	@""
	.align	16
	.zero		1024


//--------------------- .nv.shared._ZN7cutlass13device_kernelIN5flash11enable_sm90INS1_16FlashAttnBwdSm90INS1_25CollectiveMainloopBwdSm90ILi2ELi2ELi2EN4cute5tupleIJNS5_1CILi1EEES8_S8_EEENS6_IJNS7_ILi64EEENS7_ILi128EEENS7_ILi96EEEEEENS_6half_tEfNS_4arch4Sm90ELb1ELb0ELb1ELb1ELb0ELb1ELb0ELb0ELi2ELi1ELi2ELi1ELb1EEENS1_24CollectiveEpilogueBwdGQAISD_fSG_Li256ELb1ELb0EEENS1_25SingleTileBwdLPTSchedulerILb1ELi128ELb0EEEEEEEEEvNT_6ParamsE --------------------------
	.section	.nv.shared._ZN7cutlass13device_kernelIN5flash11enable_sm90INS1_16FlashAttnBwdSm90INS1_25CollectiveMainloopBwdSm90ILi2ELi2ELi2EN4cute5tupleIJNS5_1CILi1EEES8_S8_EEENS6_IJNS7_ILi64EEENS7_ILi128EEENS7_ILi96EEEEEENS_6half_tEfNS_4arch4Sm90ELb1ELb0ELb1ELb1ELb0ELb1ELb0ELb0ELi2ELi1ELi2ELi1ELb1EEENS1_24CollectiveEpilogueBwdGQAISD_fSG_Li256ELb1ELb0EEENS1_25SingleTileBwdLPTSchedulerILb1ELi128ELb0EEEEEEEEEvNT_6ParamsE,"aw",@nobits
	.sectionflags	@""
	.align	16
	.zero		1024


//--------------------- .nv.shared._ZN7cutlass13device_kernelIN5flash11enable_sm90INS1_16FlashAttnBwdSm90INS1_25CollectiveMainloopBwdSm90ILi2ELi2ELi2EN4cute5tupleIJNS5_1CILi1EEES8_S8_EEENS6_IJNS7_ILi64EEENS7_ILi128EEENS7_ILi96EEEEEENS_6half_tEfNS_4arch4Sm90ELb1ELb0ELb1ELb1ELb1ELb1ELb0ELb0ELi2ELi1ELi2ELi1ELb1EEENS1_24CollectiveEpilogueBwdGQAISD_fSG_Li256ELb1ELb1EEENS1_25SingleTileBwdLPTSchedulerILb1ELi128ELb1EEEEEEEEEvNT_6ParamsE --------------------------
	.section	.nv.shared._ZN7cutlass13device_kernelIN5flash11enable_sm90INS1_16FlashAttnBwdSm90INS1_25CollectiveMainloopBwdSm90ILi2ELi2ELi2EN4cute5tupleIJNS5_1CILi1EEES8_S8_EEENS6_IJNS7_ILi64EEENS7_ILi128EEENS7_ILi96EEEEEENS_6half_tEfNS_4arch4Sm90ELb1ELb0ELb1ELb1ELb1ELb1ELb0ELb0ELi2ELi1ELi2ELi1ELb1EEENS1_24CollectiveEpilogueBwdGQAISD_fSG_Li256ELb1ELb1EEENS1_25SingleTileBwdLPTSchedulerILb1ELi128ELb1EEEEEEEEEvNT_6ParamsE,"aw",@nobits
	.sectionflags	@""
	.align	16
	.zero		1024


//--------------------- .nv.shared._ZN7cutlass13device_kernelIN5flash11enable_sm90INS1_16FlashAttnBwdSm90INS1_25CollectiveMainloopBwdSm90ILi2ELi2ELi2EN4cute5tupleIJNS5_1CILi1EEES8_S8_EEENS6_IJNS7_ILi64EEENS7_ILi128EEENS7_ILi96EEEEEENS_6half_tEfNS_4arch4Sm90ELb0ELb0ELb0ELb0ELb0ELb1ELb0ELb0ELi2ELi1ELi2ELi1ELb1EEENS1_21CollectiveEpilogueBwdISD_SE_SG_Li256ELb0ELb0ELi1EEENS1_19SingleTileSchedulerILb0ELb0ELb0ELi128EEEEEEEEEvNT_6ParamsE --------------------------
	.section	.nv.shared._ZN7cutlass13device_kernelIN5flash11enable_sm90INS1_16FlashAttnBwdSm90INS1_25CollectiveMainloopBwdSm90ILi2ELi2ELi2EN4cute5tupleIJNS5_1CILi1EEES8_S8_EEENS6_IJNS7_ILi64EEENS7_ILi128EEENS7_ILi96EEEEEENS_6half_tEfNS_4arch4Sm90ELb0ELb0ELb0ELb0ELb0ELb1ELb0ELb0ELi2ELi1ELi2ELi1ELb1EEENS1_21CollectiveEpilogueBwdISD_SE_SG_Li256ELb0ELb0ELi1EEENS1_19SingleTileSchedulerILb0ELb0ELb0ELi128EEEEEEEEEvNT_6ParamsE,"aw",@nobits
	.sectionflags	@""
	.align	16
	.zero		1024


//--------------------- .nv.shared._ZN7cutlass13device_kernelIN5flash11enable_sm90INS1_16FlashAttnBwdSm90INS1_25CollectiveMainloopBwdSm90ILi2ELi2ELi2EN4cute5tupleIJNS5_1CILi1EEES8_S8_EEENS6_IJNS7_ILi64EEENS7_ILi128EEENS7_ILi96EEEEEENS_6half_tEfNS_4arch4Sm90ELb0ELb0ELb0ELb0ELb1ELb1ELb0ELb0ELi2ELi1ELi2ELi1ELb1EEENS1_21CollectiveEpilogueBwdISD_SE_SG_Li256ELb0ELb0ELi1EEENS1_19SingleTileSchedulerILb0ELb0ELb0ELi128EEEEEEEEEvNT_6ParamsE --------------------------
	.section	.nv.shared._ZN7cutlass13device_kernelIN5flash11enable_sm90INS1_16FlashAttnBwdSm90INS1_25CollectiveMainloopBwdSm90ILi2ELi2ELi2EN4cute5tupleIJNS5_1CILi1EEES8_S8_EEENS6_IJNS7_ILi64EEENS7_ILi128EEENS7_ILi96EEEEEENS_6half_tEfNS_4arch4Sm90ELb0ELb0ELb0ELb0ELb1ELb1ELb0ELb0ELi2ELi1ELi2ELi1ELb1EEENS1_21CollectiveEpilogueBwdISD_SE_SG_Li256ELb0ELb0ELi1EEENS1_19SingleTileSchedulerILb0ELb0ELb0ELi128EEEEEEEEEvNT_6ParamsE,"aw",@nobits
	.sectionflags	@""
	.align	16
	.zero		1024


//--------------------- .nv.shared._ZN7cutlass13device_kernelIN5flash11enable_sm90INS1_16FlashAttnBwdSm90INS1_25CollectiveMainloopBwdSm90ILi2ELi2ELi2EN4cute5tupleIJNS5_1CILi1EEES8_S8_EEENS6_IJNS7_ILi64EEENS7_ILi128EEENS7_ILi96EEEEEENS_6half_tEfNS_4arch4Sm90ELb0ELb0ELb0ELb0ELb0ELb1ELb0ELb0ELi2ELi1ELi2ELi1ELb1EEENS1_24CollectiveEpilogueBwdGQAISD_fSG_Li256ELb0ELb0EEENS1_19SingleTileSchedulerILb0ELb0ELb0ELi128EEEEEEEEEvNT_6ParamsE --------------------------
	.section	.nv.shared._ZN7cutlass13device_kernelIN5flash11enable_sm90INS1_16FlashAttnBwdSm90INS1_25CollectiveMainloopBwdSm90ILi2ELi2ELi2EN4cute5tupleIJNS5_1CILi1EEES8_S8_EEENS6_IJNS7_ILi64EEENS7_ILi128EEENS7_ILi96EEEEEENS_6half_tEfNS_4arch4Sm90ELb0ELb0ELb0ELb0ELb0ELb1ELb0ELb0ELi2ELi1ELi2ELi1ELb1EEENS1_24CollectiveEpilogueBwdGQAISD_fSG_Li256ELb0ELb0EEENS1_19SingleTileSchedulerILb0ELb0ELb0ELi128EEEEEEEEEvNT_6ParamsE,"aw",@nobits
	.sectionflags	@""
	.align	16
	.zero		1024


//--------------------- .nv.shared._ZN7cutlass13device_kernelIN5flash11enable_sm90INS1_16FlashAttnBwdSm90INS1_25CollectiveMainloopBwdSm90ILi2ELi2ELi2EN4cute5tupleIJNS5_1CILi1EEES8_S8_EEENS6_IJNS7_ILi64EEENS7_ILi128EEENS7_ILi96EEEEEENS_6half_tEfNS_4arch4Sm90ELb0ELb0ELb0ELb0ELb1ELb1ELb0ELb0ELi2ELi1ELi2ELi1ELb1EEENS1_24CollectiveEpilogueBwdGQAISD_fSG_Li256ELb0ELb1EEENS1_19SingleTileSchedulerILb0ELb0ELb0ELi128EEEEEEEEEvNT_6ParamsE --------------------------
	.section	.nv.shared._ZN7cutlass13device_kernelIN5flash11enable_sm90INS1_16FlashAttnBwdSm90INS1_25CollectiveMainloopBwdSm90ILi2ELi2ELi2EN4cute5tupleIJNS5_1CILi1EEES8_S8_EEENS6_IJNS7_ILi64EEENS7_ILi128EEENS7_ILi96EEEEEENS_6half_tEfNS_4arch4Sm90ELb0ELb0ELb0ELb0ELb1ELb1ELb0ELb0ELi2ELi1ELi2ELi1ELb1EEENS1_24CollectiveEpilogueBwdGQAISD_fSG_Li256ELb0ELb1EEENS1_19SingleTileSchedulerILb0ELb0ELb0ELi128EEEEEEEEEvNT_6ParamsE,"aw",@nobits
	.sectionflags	@""
	.align	16
	.zero		1024


//--------------------- .nv.shared._ZN7cutlass13device_kernelIN5flash11enable_sm90INS1_16FlashAttnBwdSm90INS1_25CollectiveMainloopBwdSm90ILi2ELi2ELi2EN4cute5tupleIJNS5_1CILi1EEES8_S8_EEENS6_IJNS7_ILi64EEENS7_ILi128EEENS7_ILi96EEEEEENS_6half_tEfNS_4arch4Sm90ELb0ELb0ELb0ELb1ELb0ELb1ELb0ELb0ELi2ELi1ELi2ELi1ELb1EEENS1_21CollectiveEpilogueBwdISD_SE_SG_Li256ELb1ELb0ELi1EEENS1_19SingleTileSchedulerILb1ELb0ELb0ELi128EEEEEEEEEvNT_6ParamsE --------------------------
	.section	.nv.shared._ZN7cutlass13device_kernelIN5flash11enable_sm90INS1_16FlashAttnBwdSm90INS1_25CollectiveMainloopBwdSm90ILi2ELi2ELi2EN4cute5tupleIJNS5_1CILi1EEES8_S8_EEENS6_IJNS7_ILi64EEENS7_ILi128EEENS7_ILi96EEEEEENS_6half_tEfNS_4arch4Sm90ELb0ELb0ELb0ELb1ELb0ELb1ELb0ELb0ELi2ELi1ELi2ELi1ELb1EEENS1_21CollectiveEpilogueBwdISD_SE_SG_Li256ELb1ELb0ELi1EEENS1_19SingleTileSchedulerILb1ELb0ELb0ELi128EEEEEEEEEvNT_6ParamsE,"aw",@nobits
	.sectionflags	@""
	.align	16
	.zero		1024


//--------------------- .nv.shared._ZN7cutlass13device_kernelIN5flash11enable_sm90INS1_16FlashAttnBwdSm90INS1_25CollectiveMainloopBwdSm90ILi2ELi2ELi2EN4cute5tupleIJNS5_1CILi1EEES8_S8_EEENS6_IJNS7_ILi64EEENS7_ILi128EEENS7_ILi96EEEEEENS_6half_tEfNS_4arch4Sm90ELb0ELb0ELb0ELb1ELb1ELb1ELb0ELb0ELi2ELi1ELi2ELi1ELb1EEENS1_21CollectiveEpilogueBwdISD_SE_SG_Li256ELb1ELb0ELi1EEENS1_19SingleTileSchedulerILb1ELb0ELb0ELi128EEEEEEEEEvNT_6ParamsE --------------------------
	.section	.nv.shared._ZN7cutlass13device_kernelIN5flash11enable_sm90INS1_16FlashAttnBwdSm90INS1_25CollectiveMainloopBwdSm90ILi2ELi2ELi2EN4cute5tupleIJNS5_1CILi1EEES8_S8_EEENS6_IJNS7_ILi64EEENS7_ILi128EEENS7_ILi96EEEEEENS_6half_tEfNS_4arch4Sm90ELb0ELb0ELb0ELb1ELb1ELb1ELb0ELb0ELi2ELi1ELi2ELi1ELb1EEENS1_21CollectiveEpilogueBwdISD_SE_SG_Li256ELb1ELb0ELi1EEENS1_19SingleTileSchedulerILb1ELb0ELb0ELi128EEEEEEEEEvNT_6ParamsE,"aw",@nobits
	.sectionflags	@""
	.align	16
	.zero		1024


//--------------------- .nv.shared._ZN7cutlass13device_kernelIN5flash11enable_sm90INS1_16FlashAttnBwdSm90INS1_25CollectiveMainloopBwdSm90ILi2ELi2ELi2EN4cute5tupleIJNS5_1CILi1EEES8_S8_EEENS6_IJNS7_ILi64EEENS7_ILi128EEENS7_ILi96EEEEEENS_6half_tEfNS_4arch4Sm90ELb0ELb0ELb0ELb1ELb0ELb1ELb0ELb0ELi2ELi1ELi2ELi1ELb1EEENS1_24CollectiveEpilogueBwdGQAISD_fSG_Li256ELb1ELb0EEENS1_19SingleTileSchedulerILb1ELb0ELb0ELi128EEEEEEEEEvNT_6ParamsE --------------------------
	.section	.nv.shared._ZN7cutlass13device_kernelIN5flash11enable_sm90INS1_16FlashAttnBwdSm90INS1_25CollectiveMainloopBwdSm90ILi2ELi2ELi2EN4cute5tupleIJNS5_1CILi1EEES8_S8_EEENS6_IJNS7_ILi64EEENS7_ILi128EEENS7_ILi96EEEEEENS_6half_tEfNS_4arch4Sm90ELb0ELb0ELb0ELb1ELb0ELb1ELb0ELb0ELi2ELi1ELi2ELi1ELb1EEENS1_24CollectiveEpilogueBwdGQAISD_fSG_Li256ELb1ELb0EEENS1_19SingleTileSchedulerILb1ELb0ELb0ELi128EEEEEEEEEvNT_6ParamsE,"aw",@nobits
	.sectionflags	@""
	.align	16
	.zero		1024


//--------------------- .nv.shared._ZN7cutlass13device_kernelIN5flash11enable_sm90INS1_16FlashAttnBwdSm90INS1_25CollectiveMainloopBwdSm90ILi2ELi2ELi2EN4cute5tupleIJNS5_1CILi1EEES8_S8_EEENS6_IJNS7_ILi64EEENS7_ILi128EEENS7_ILi96EEEEEENS_6half_tEfNS_4arch4Sm90ELb0ELb0ELb0ELb1ELb1ELb1ELb0ELb0ELi2ELi1ELi2ELi1ELb1EEENS1_24CollectiveEpilogueBwdGQAISD_fSG_Li256ELb1ELb1EEENS1_19SingleTileSchedulerILb1ELb0ELb0ELi128EEEEEEEEEvNT_6ParamsE --------------------------
	.section	.nv.shared._ZN7cutlass13device_kernelIN5flash11enable_sm90INS1_16FlashAttnBwdSm90INS1_25CollectiveMainloopBwdSm90ILi2ELi2ELi2EN4cute5tupleIJNS5_1CILi1EEES8_S8_EEENS6_IJNS7_ILi64EEENS7_ILi128EEENS7_ILi96EEEEEENS_6half_tEfNS_4arch4Sm90ELb0ELb0ELb0ELb1ELb1ELb1ELb0ELb0ELi2ELi1ELi2ELi1ELb1EEENS1_24CollectiveEpilogueBwdGQAISD_fSG_Li256ELb1ELb1EEENS1_19SingleTileSchedulerILb1ELb0ELb0ELi128EEEEEEEEEvNT_6ParamsE,"aw",@nobits
	.sectionflags	@""
	.align	16
	.zero		1024


//--------------------- .nv.shared._ZN7cutlass13device_kernelIN5flash11enable_sm90INS1_16FlashAttnBwdSm90INS1_25CollectiveMainloopBwdSm90ILi2ELi2ELi2EN4cute5tupleIJNS5_1CILi1EEES8_S8_EEENS6_IJNS7_ILi64EEENS7_ILi128EEENS7_ILi96EEEEEENS_6half_tEfNS_4arch4Sm90ELb0ELb1ELb0ELb0ELb0ELb1ELb0ELb0ELi2ELi1ELi2ELi1ELb1EEENS1_21CollectiveEpilogueBwdISD_SE_SG_Li256ELb0ELb0ELi1EEENS1_19SingleTileSchedulerILb0ELb0ELb0ELi128EEEEEEEEEvNT_6ParamsE --------------------------
	.section	.nv.shared._ZN7cutlass13device_kernelIN5flash11enable_sm90INS1_16FlashAttnBwdSm90INS1_25CollectiveMainloopBwdSm90ILi2ELi2ELi2EN4cute5tupleIJNS5_1CILi1EEES8_S8_EEENS6_IJNS7_ILi64EEENS7_ILi128EEENS7_ILi96EEEEEENS_6half_tEfNS_4arch4Sm90ELb0ELb1ELb0ELb0ELb0ELb1ELb0ELb0ELi2ELi1ELi2ELi1ELb1EEENS1_21CollectiveEpilogueBwdISD_SE_SG_Li256ELb0ELb0ELi1EEENS1_19SingleTileSchedulerILb0ELb0ELb0ELi128EEEEEEEEEvNT_6ParamsE,"aw",@nobits
	.sectionflags	@""
	.align	16
	.zero		1024


//--------------------- .nv.shared._ZN7cutlass13device_kernelIN5flash11enable_sm90INS1_16FlashAttnBwdSm90INS1_25CollectiveMainloopBwdSm90ILi2ELi2ELi2EN4cute5tupleIJNS5_1CILi1EEES8_S8_EEENS6_IJNS7_ILi64EEENS7_ILi128EEENS7_ILi96EEEEEENS_6half_tEfNS_4arch4Sm90ELb0ELb1ELb0ELb0ELb1ELb1ELb0ELb0ELi2ELi1ELi2ELi1ELb1EEENS1_21CollectiveEpilogueBwdISD_SE_SG_Li256ELb0ELb0ELi1EEENS1_19SingleTileSchedulerILb0ELb0ELb0ELi128EEEEEEEEEvNT_6ParamsE --------------------------
	.section	.nv.shared._ZN7cutlass13device_kernelIN5flash11enable_sm90INS1_16FlashAttnBwdSm90INS1_25CollectiveMainloopBwdSm90ILi2ELi2ELi2EN4cute5tupleIJNS5_1CILi1EEES8_S8_EEENS6_IJNS7_ILi64EEENS7_ILi128EEENS7_ILi96EEEEEENS_6half_tEfNS_4arch4Sm90ELb0ELb1ELb0ELb0ELb1ELb1ELb0ELb0ELi2ELi1ELi2ELi1ELb1EEENS1_21CollectiveEpilogueBwdISD_SE_SG_Li256ELb0ELb0ELi1EEENS1_19SingleTileSchedulerILb0ELb0ELb0ELi128EEEEEEEEEvNT_6ParamsE,"aw",@nobits
	.sectionflags	@""
	.align	16
	.zero		1024


//--------------------- .nv.shared._ZN7cutlass13device_kernelIN5flash11enable_sm90INS1_16FlashAttnBwdSm90INS1_25CollectiveMainloopBwdSm90ILi2ELi2ELi2EN4cute5tupleIJNS5_1CILi1EEES8_S8_EEENS6_IJNS7_ILi64EEENS7_ILi128EEENS7_ILi96EEEEEENS_6half_tEfNS_4arch4Sm90ELb0ELb1ELb0ELb0ELb0ELb1ELb0ELb0ELi2ELi1ELi2ELi1ELb1EEENS1_24CollectiveEpilogueBwdGQAISD_fSG_Li256ELb0ELb0EEENS1_19SingleTileSchedulerILb0ELb0ELb0ELi128EEEEEEEEEvNT_6ParamsE --------------------------
	.section	.nv.shared._ZN7cutlass13device_kernelIN5flash11enable_sm90INS1_16FlashAttnBwdSm90INS1_25CollectiveMainloopBwdSm90ILi2ELi2ELi2EN4cute5tupleIJNS5_1CILi1EEES8_S8_EEENS6_IJNS7_ILi64EEENS7_ILi128EEENS7_ILi96EEEEEENS_6half_tEfNS_4arch4Sm90ELb0ELb1ELb0ELb0ELb0ELb1ELb0ELb0ELi2ELi1ELi2ELi1ELb1EEENS1_24CollectiveEpilogueBwdGQAISD_fSG_Li256ELb0ELb0EEENS1_19SingleTileSchedulerILb0ELb0ELb0ELi128EEEEEEEEEvNT_6ParamsE,"aw",@nobits
	.sectionflags	@""
	.align	16
	.zero		1024


//--------------------- .nv.shared._ZN7cutlass13device_kernelIN5flash11enable_sm90INS1_16FlashAttnBwdSm90INS1_25CollectiveMainloopBwdSm90ILi2ELi2ELi2EN4cute5tupleIJNS5_1CILi1EEES8_S8_EEENS6_IJNS7_ILi64EEENS7_ILi128EEENS7_ILi96EEEEEENS_6half_tEfNS_4arch4Sm90ELb0ELb1ELb0ELb0ELb1ELb1ELb0ELb0ELi2ELi1ELi2ELi1ELb1EEENS1_24CollectiveEpilogueBwdGQAISD_fSG_Li256ELb0ELb1EEENS1_19SingleTileSchedulerILb0ELb0ELb0ELi128EEEEEEEEEvNT_6ParamsE --------------------------
	.section	.nv.shared._ZN7cutlass13device_kernelIN5flash11enable_sm90INS1_16FlashAttnBwdSm90INS1_25CollectiveMainloopBwdSm90ILi2ELi2ELi2EN4cute5tupleIJNS5_1CILi1EEES8_S8_EEENS6_IJNS7_ILi64EEENS7_ILi128EEENS7_ILi96EEEEEENS_6half_tEfNS_4arch4Sm90ELb0ELb1ELb0ELb0ELb1ELb1ELb0ELb0ELi2ELi1ELi2ELi1ELb1EEENS1_24CollectiveEpilogueBwdGQAISD_fSG_Li256ELb0ELb1EEENS1_19SingleTileSchedulerILb0ELb0ELb0ELi128EEEEEEEEEvNT_6ParamsE,"aw",@nobits
	.sectionflags	@""
	.align	16
	.zero		1024


//--------------------- .nv.shared._ZN7cutlass13device_kernelIN5flash11enable_sm90INS1_16FlashAttnBwdSm90INS1_25CollectiveMainloopBwdSm90ILi2ELi2ELi2EN4cute5tupleIJNS5_1CILi1EEES8_S8_EEENS6_IJNS7_ILi64EEENS7_ILi128EEENS7_ILi96EEEEEENS_6half_tEfNS_4arch4Sm90ELb0ELb1ELb0ELb1ELb0ELb1ELb0ELb0ELi2ELi1ELi2ELi1ELb1EEENS1_21CollectiveEpilogueBwdISD_SE_SG_Li256ELb1ELb0ELi1EEENS1_19SingleTileSchedulerILb1ELb0ELb0ELi128EEEEEEEEEvNT_6ParamsE --------------------------
	.section	.nv.shared._ZN7cutlass13device_kernelIN5flash11enable_sm90INS1_16FlashAttnBwdSm90INS1_25CollectiveMainloopBwdSm90ILi2ELi2ELi2EN4cute5tupleIJNS5_1CILi1EEES8_S8_EEENS6_IJNS7_ILi64EEENS7_ILi128EEENS7_ILi96EEEEEENS_6half_tEfNS_4arch4Sm90ELb0ELb1ELb0ELb1ELb0ELb1ELb0ELb0ELi2ELi1ELi2ELi1ELb1EEENS1_21CollectiveEpilogueBwdISD_SE_SG_Li256ELb1ELb0ELi1EEENS1_19SingleTileSchedulerILb1ELb0ELb0ELi128EEEEEEEEEvNT_6ParamsE,"aw",@nobits
	.sectionflags	@""
	.align	16
	.zero		1024


//--------------------- .nv.shared._ZN7cutlass13device_kernelIN5flash11enable_sm90INS1_16FlashAttnBwdSm90INS1_25CollectiveMainloopBwdSm90ILi2ELi2ELi2EN4cute5tupleIJNS5_1CILi1EEES8_S8_EEENS6_IJNS7_ILi64EEENS7_ILi128EEENS7_ILi96EEEEEENS_6half_tEfNS_4arch4Sm90ELb0ELb1ELb0ELb1ELb1ELb1ELb0ELb0ELi2ELi1ELi2ELi1ELb1EEENS1_21CollectiveEpilogueBwdISD_SE_SG_Li256ELb1ELb0ELi1EEENS1_19SingleTileSchedulerILb1ELb0ELb0ELi128EEEEEEEEEvNT_6ParamsE --------------------------
	.section	.nv.shared._ZN7cutlass13device_kernelIN5flash11enable_sm90INS1_16FlashAttnBwdSm90INS1_25CollectiveMainloopBwdSm90ILi2ELi2ELi2EN4cute5tupleIJNS5_1CILi1EEES8_S8_EEENS6_IJNS7_ILi64EEENS7_ILi128EEENS7_ILi96EEEEEENS_6half_tEfNS_4arch4Sm90ELb0ELb1ELb0ELb1ELb1ELb1ELb0ELb0ELi2ELi1ELi2ELi1ELb1EEENS1_21CollectiveEpilogueBwdISD_SE_SG_Li256ELb1ELb0ELi1EEENS1_19SingleTileSchedulerILb1ELb0ELb0ELi128EEEEEEEEEvNT_6ParamsE,"aw",@nobits
	.sectionflags	@""
	.align	16
	.zero		1024


//--------------------- .nv.shared._ZN7cutlass13device_kernelIN5flash11enable_sm90INS1_16FlashAttnBwdSm90INS1_25CollectiveMainloopBwdSm90ILi2ELi2ELi2EN4cute5tupleIJNS5_1CILi1EEES8_S8_EEENS6_IJNS7_ILi64EEENS7_ILi128EEENS7_ILi96EEEEEENS_6half_tEfNS_4arch4Sm90ELb0ELb1ELb0ELb1ELb0ELb1ELb0ELb0ELi2ELi1ELi2ELi1ELb1EEENS1_24CollectiveEpilogueBwdGQAISD_fSG_Li256ELb1ELb0EEENS1_19SingleTileSchedulerILb1ELb0ELb0ELi128EEEEEEEEEvNT_6ParamsE --------------------------
	.section	.nv.shared._ZN7cutlass13device_kernelIN5flash11enable_sm90INS1_16FlashAttnBwdSm90INS1_25CollectiveMainloopBwdSm90ILi2ELi2ELi2EN4cute5tupleIJNS5_1CILi1EEES8_S8_EEENS6_IJNS7_ILi64EEENS7_ILi128EEENS7_ILi96EEEEEENS_6half_tEfNS_4arch4Sm90ELb0ELb1ELb0ELb1ELb0ELb1ELb0ELb0ELi2ELi1ELi2ELi1ELb1EEENS1_24CollectiveEpilogueBwdGQAISD_fSG_Li256ELb1ELb0EEENS1_19SingleTileSchedulerILb1ELb0ELb0ELi128EEEEEEEEEvNT_6ParamsE,"aw",@nobits
	.sectionflags	@""
	.align	16
	.zero		1024


//--------------------- .nv.shared._ZN7cutlass13device_kernelIN5flash11enable_sm90INS1_16FlashAttnBwdSm90INS1_25CollectiveMainloopBwdSm90ILi2ELi2ELi2EN4cute5tupleIJNS5_1CILi1EEES8_S8_EEENS6_IJNS7_ILi64EEENS7_ILi128EEENS7_ILi96EEEEEENS_6half_tEfNS_4arch4Sm90ELb0ELb1ELb0ELb1ELb1ELb1ELb0ELb0ELi2ELi1ELi2ELi1ELb1EEENS1_24CollectiveEpilogueBwdGQAISD_fSG_Li256ELb1ELb1EEENS1_19SingleTileSchedulerILb1ELb0ELb0ELi128EEEEEEEEEvNT_6ParamsE --------------------------
	.section	.nv.shared._ZN7cutlass13device_kernelIN5flash11enable_sm90INS1_16FlashAttnBwdSm90INS1_25CollectiveMainloopBwdSm90ILi2ELi2ELi2EN4cute5tupleIJNS5_1CILi1EEES8_S8_EEENS6_IJNS7_ILi64EEENS7_ILi128EEENS7_ILi96EEEEEENS_6half_tEfNS_4arch4Sm90ELb0ELb1ELb0ELb1ELb1ELb1ELb0ELb0ELi2ELi1ELi2ELi1ELb1EEENS1_24CollectiveEpilogueBwdGQAISD_fSG_Li256ELb1ELb1EEENS1_19SingleTileSchedulerILb1ELb0ELb0ELi128EEEEEEEEEvNT_6ParamsE,"aw",@nobits
	.sectionflags	@""
	.align	16
	.zero		1024


//--------------------- .nv.shared._ZN7cutlass13device_kernelIN5flash11enable_sm90INS1_16FlashAttnBwdSm90INS1_25CollectiveMainloopBwdSm90ILi2ELi2ELi2EN4cute5tupleIJNS5_1CILi1EEES8_S8_EEENS6_IJNS7_ILi64EEENS7_ILi128EEENS7_ILi96EEEEEENS_6half_tEfNS_4arch4Sm90ELb1ELb0ELb0ELb0ELb0ELb1ELb0ELb0ELi2ELi1ELi2ELi1ELb1EEENS1_21CollectiveEpilogueBwdISD_SE_SG_Li256ELb0ELb0ELi1EEENS1_25SingleTileBwdLPTSchedulerILb0ELi128ELb0EEEEEEEEEvNT_6ParamsE --------------------------
	.section	.nv.shared._ZN7cutlass13device_kernelIN5flash11enable_sm90INS1_16FlashAttnBwdSm90INS1_25CollectiveMainloopBwdSm90ILi2ELi2ELi2EN4cute5tupleIJNS5_1CILi1EEES8_S8_EEENS6_IJNS7_ILi64EEENS7_ILi128EEENS7_ILi96EEEEEENS_6half_tEfNS_4arch4Sm90ELb1ELb0ELb0ELb0ELb0ELb1ELb0ELb0ELi2ELi1ELi2ELi1ELb1EEENS1_21CollectiveEpilogueBwdISD_SE_SG_Li256ELb0ELb0ELi1EEENS1_25SingleTileBwdLPTSchedulerILb0ELi128ELb0EEEEEEEEEvNT_6ParamsE,"aw",@nobits
	.sectionflags	@""
	.align	16
	.zero		1024


//--------------------- .nv.shared._ZN7cutlass13device_kernelIN5flash11enable_sm90INS1_16FlashAttnBwdSm90INS1_25CollectiveMainloopBwdSm90ILi2ELi2ELi2EN4cute5tupleIJNS5_1CILi1EEES8_S8_EEENS6_IJNS7_ILi64EEENS7_ILi128EEENS7_ILi96EEEEEENS_6half_tEfNS_4arch4Sm90ELb1ELb0ELb0ELb0ELb1ELb1ELb0ELb0ELi2ELi1ELi2ELi1ELb1EEENS1_21CollectiveEpilogueBwdISD_SE_SG_Li256ELb0ELb0ELi1EEENS1_25SingleTileBwdLPTSchedulerILb0ELi128ELb1EEEEEEEEEvNT_6ParamsE --------------------------
	.section	.nv.shared._ZN7cutlass13device_kernelIN5flash11enable_sm90INS1_16FlashAttnBwdSm90INS1_25CollectiveMainloopBwdSm90ILi2ELi2ELi2EN4cute5tupleIJNS5_1CILi1EEES8_S8_EEENS6_IJNS7_ILi64EEENS7_ILi128EEENS7_ILi96EEEEEENS_6half_tEfNS_4arch4Sm90ELb1ELb0ELb0ELb0ELb1ELb1ELb0ELb0ELi2ELi1ELi2ELi1ELb1EEENS1_21CollectiveEpilogueBwdISD_SE_SG_Li256ELb0ELb0ELi1EEENS1_25SingleTileBwdLPTSchedulerILb0ELi128ELb1EEEEEEEEEvNT_6ParamsE,"aw",@nobits
	.sectionflags	@""
	.align	16
	.zero		1024


//--------------------- .nv.shared._ZN7cutlass13device_kernelIN5flash11enable_sm90INS1_16FlashAttnBwdSm90INS1_25CollectiveMainloopBwdSm90ILi2ELi2ELi2EN4cute5tupleIJNS5_1CILi1EEES8_S8_EEENS6_IJNS7_ILi64EEENS7_ILi128EEENS7_ILi96EEEEEENS_6half_tEfNS_4arch4Sm90ELb1ELb0ELb0ELb0ELb0ELb1ELb0ELb0ELi2ELi1ELi2ELi1ELb1EEENS1_24CollectiveEpilogueBwdGQAISD_fSG_Li256ELb0ELb0EEENS1_25SingleTileBwdLPTSchedulerILb0ELi128ELb0EEEEEEEEEvNT_6ParamsE --------------------------
	.section	.nv.shared._ZN7cutlass13device_kernelIN5flash11enable_sm90INS1_16FlashAttnBwdSm90INS1_25CollectiveMainloopBwdSm90ILi2ELi2ELi2EN4cute5tupleIJNS5_1CILi1EEES8_S8_EEENS6_IJNS7_ILi64EEENS7_ILi128EEENS7_ILi96EEEEEENS_6half_tEfNS_4arch4Sm90ELb1ELb0ELb0ELb0ELb0ELb1ELb0ELb0ELi2ELi1ELi2ELi1ELb1EEENS1_24CollectiveEpilogueBwdGQAISD_fSG_Li256ELb0ELb0EEENS1_25SingleTileBwdLPTSchedulerILb0ELi128ELb0EEEEEEEEEvNT_6ParamsE,"aw",@nobits
	.sectionflags	@""
	.align	16
	.zero		1024


//--------------------- .nv.shared._ZN7cutlass13device_kernelIN5flash11enable_sm90INS1_16FlashAttnBwdSm90INS1_25CollectiveMainloopBwdSm90ILi2ELi2ELi2EN4cute5tupleIJNS5_1CILi1EEES8_S8_EEENS6_IJNS7_ILi64EEENS7_ILi128EEENS7_ILi96EEEEEENS_6half_tEfNS_4arch4Sm90ELb1ELb0ELb0ELb0ELb1ELb1ELb0ELb0ELi2ELi1ELi2ELi1ELb1EEENS1_24CollectiveEpilogueBwdGQAISD_fSG_Li256ELb0ELb1EEENS1_25SingleTileBwdLPTSchedulerILb0ELi128ELb1EEEEEEEEEvNT_6ParamsE --------------------------
	.section	.nv.shared._ZN7cutlass13device_kernelIN5flash11enable_sm90INS1_16FlashAttnBwdSm90INS1_25CollectiveMainloopBwdSm90ILi2ELi2ELi2EN4cute5tupleIJNS5_1CILi1EEES8_S8_EEENS6_IJNS7_ILi64EEENS7_ILi128EEENS7_ILi96EEEEEENS_6half_tEfNS_4arch4Sm90ELb1ELb0ELb0ELb0ELb1ELb1ELb0ELb0ELi2ELi1ELi2ELi1ELb1EEENS1_24CollectiveEpilogueBwdGQAISD_fSG_Li256ELb0ELb1EEENS1_25SingleTileBwdLPTSchedulerILb0ELi128ELb1EEEEEEEEEvNT_6ParamsE,"aw",@nobits
	.sectionflags	@""
	.align	16
	.zero		1024


//--------------------- .nv.shared._ZN7cutlass13device_kernelIN5flash22FlashAttnBwdPreprocessIN4cute5tupleIJNS3_1CILi64EEENS5_ILi96EEEEEENS_6half_tEfNS_4arch4Sm90ELb1ELb0EEEEEvNT_6ParamsE --------------------------
	.section	.nv.shared._ZN7cutlass13device_kernelIN5flash22FlashAttnBwdPreprocessIN4cute5tupleIJNS3_1CILi64EEENS5_ILi96EEEEEENS_6half_tEfNS_4arch4Sm90ELb1ELb0EEEEEvNT_6ParamsE,"aw",@nobits
	.sectionflags	@""
	.align	16
	.zero		1024


//--------------------- .nv.shared._ZN7cutlass13device_kernelIN5flash11enable_sm90INS1_16FlashAttnBwdSm90INS1_25CollectiveMainloopBwdSm90ILi2ELi2ELi2EN4cute5tupleIJNS5_1CILi1EEES8_S8_EEENS6_IJNS7_ILi64EEENS7_ILi128EEENS7_ILi96EEEEEENS_6half_tEfNS_4arch4Sm90ELb1ELb0ELb0ELb1ELb0ELb1ELb0ELb0ELi2ELi1ELi2ELi1ELb1EEENS1_21CollectiveEpilogueBwdISD_SE_SG_Li256ELb1ELb0ELi1EEENS1_25SingleTileBwdLPTSchedulerILb1ELi128ELb0EEEEEEEEEvNT_6ParamsE --------------------------
	.section	.nv.shared._ZN7cutlass13device_kernelIN5flash11enable_sm90INS1_16FlashAttnBwdSm90INS1_25CollectiveMainloopBwdSm90ILi2ELi2ELi2EN4cute5tupleIJNS5_1CILi1EEES8_S8_EEENS6_IJNS7_ILi64EEENS7_ILi128EEENS7_ILi96EEEEEENS_6half_tEfNS_4arch4Sm90ELb1ELb0ELb0ELb1ELb0ELb1ELb0ELb0ELi2ELi1ELi2ELi1ELb1EEENS1_21CollectiveEpilogueBwdISD_SE_SG_Li256ELb1ELb0ELi1EEENS1_25SingleTileBwdLPTSchedulerILb1ELi128ELb0EEEEEEEEEvNT_6ParamsE,"aw",@nobits
	.sectionflags	@""
	.align	16
	.zero		1024


//--------------------- .nv.shared._ZN7cutlass13device_kernelIN5flash11enable_sm90INS1_16FlashAttnBwdSm90INS1_25CollectiveMainloopBwdSm90ILi2ELi2ELi2EN4cute5tupleIJNS5_1CILi1EEES8_S8_EEENS6_IJNS7_ILi64EEENS7_ILi128EEENS7_ILi96EEEEEENS_6half_tEfNS_4arch4Sm90ELb1ELb0ELb0ELb1ELb1ELb1ELb0ELb0ELi2ELi1ELi2ELi1ELb1EEENS1_21CollectiveEpilogueBwdISD_SE_SG_Li256ELb1ELb0ELi1EEENS1_25SingleTileBwdLPTSchedulerILb1ELi128ELb1EEEEEEEEEvNT_6ParamsE --------------------------
	.section	.nv.shared._ZN7cutlass13device_kernelIN5flash11enable_sm90INS1_16FlashAttnBwdSm90INS1_25CollectiveMainloopBwdSm90ILi2ELi2ELi2EN4cute5tupleIJNS5_1CILi1EEES8_S8_EEENS6_IJNS7_ILi64EEENS7_ILi128EEENS7_ILi96EEEEEENS_6half_tEfNS_4arch4Sm90ELb1ELb0ELb0ELb1ELb1ELb1ELb0ELb0ELi2ELi1ELi2ELi1ELb1EEENS1_21CollectiveEpilogueBwdISD_SE_SG_Li256ELb1ELb0ELi1EEENS1_25SingleTileBwdLPTSchedulerILb1ELi128ELb1EEEEEEEEEvNT_6ParamsE,"aw",@nobits
	.sectionflags	@""
	.align	16
	.zero		1024


//--------------------- .nv.shared._ZN7cutlass13device_kernelIN5flash11enable_sm90INS1_16FlashAttnBwdSm90INS1_25CollectiveMainloopBwdSm90ILi2ELi2ELi2EN4cute5tupleIJNS5_1CILi1EEES8_S8_EEENS6_IJNS7_ILi64EEENS7_ILi128EEENS7_ILi96EEEEEENS_6half_tEfNS_4arch4Sm90ELb1ELb0ELb0ELb1ELb0ELb1ELb0ELb0ELi2ELi1ELi2ELi1ELb1EEENS1_24CollectiveEpilogueBwdGQAISD_fSG_Li256ELb1ELb0EEENS1_25SingleTileBwdLPTSchedulerILb1ELi128ELb0EEEEEEEEEvNT_6ParamsE --------------------------
	.section	.nv.shared._ZN7cutlass13device_kernelIN5flash11enable_sm90INS1_16FlashAttnBwdSm90INS1_25CollectiveMainloopBwdSm90ILi2ELi2ELi2EN4cute5tupleIJNS5_1CILi1EEES8_S8_EEENS6_IJNS7_ILi64EEENS7_ILi128EEENS7_ILi96EEEEEENS_6half_tEfNS_4arch4Sm90ELb1ELb0ELb0ELb1ELb0ELb1ELb0ELb0ELi2ELi1ELi2ELi1ELb1EEENS1_24CollectiveEpilogueBwdGQAISD_fSG_Li256ELb1ELb0EEENS1_25SingleTileBwdLPTSchedulerILb1ELi128ELb0EEEEEEEEEvNT_6ParamsE,"aw",@nobits
	.sectionflags	@""
	.align	16
	.zero		1024


//--------------------- .nv.shared._ZN7cutlass13device_kernelIN5flash32FlashAttnBwdPostprocessConvertdQIN4cute5tupleIJNS3_1CILi128EEENS5_ILi96EEEEEENS_6half_tEfNS_4arch4Sm90ELi256ENS3_8TiledMMAINS3_8MMA_AtomIJNS3_4SM904GMMA25MMA_64x96x16_F32F16F16_RSILNSF_5MajorE0ELSH_1ELNSF_7ScaleInE1ELSI_1EEEEEENS3_6LayoutINS4_IJNS5_ILi2EEENS5_ILi1EEESN_EEENS4_IJSN_NS5_ILi0EEESP_EEEEENS4_IJNS3_10UnderscoreESS_SS_EEEEELb0EEEEEvNT_6ParamsE --------------------------
	.section	.nv.shared._ZN7cutlass13device_kernelIN5flash32FlashAttnBwdPostprocessConvertdQIN4cute5tupleIJNS3_1CILi128EEENS5_ILi96EEEEEENS_6half_tEfNS_4arch4Sm90ELi256ENS3_8TiledMMAINS3_8MMA_AtomIJNS3_4SM904GMMA25MMA_64x96x16_F32F16F16_RSILNSF_5MajorE0ELSH_1ELNSF_7ScaleInE1ELSI_1EEEEEENS3_6LayoutINS4_IJNS5_ILi2EEENS5_ILi1EEESN_EEENS4_IJSN_NS5_ILi0EEESP_EEEEENS4_IJNS3_10UnderscoreESS_SS_EEEEELb0EEEEEvNT_6ParamsE,"aw",@nobits
	.sectionflags	@""
	.align	16
	.zero		1024


//--------------------- .nv.shared._ZN7cutlass13device_kernelIN5flash32FlashAttnBwdPostprocessConvertdQIN4cute5tupleIJNS3_1CILi64EEENS5_ILi96EEEEEENS_6half_tEfNS_4arch4Sm90ELi256ENS3_8TiledMMAINS3_8MMA_AtomIJNS3_4SM904GMMA25MMA_64x16x16_F32F16F16_SSILNSF_5MajorE0ELSH_1ELNSF_7ScaleInE1ELSI_1EEEEEENS3_6LayoutINS4_IJNS5_ILi1EEENS5_ILi2EEESM_EEENS4_IJNS5_ILi0EEESM_SP_EEEEENS4_IJNS3_10UnderscoreESS_SS_EEEEELb0EEEEEvNT_6ParamsE --------------------------
	.section	.nv.shared._ZN7cutlass13device_kernelIN5flash32FlashAttnBwdPostprocessConvertdQIN4cute5tupleIJNS3_1CILi64EEENS5_ILi96EEEEEENS_6half_tEfNS_4arch4Sm90ELi256ENS3_8TiledMMAINS3_8MMA_AtomIJNS3_4SM904GMMA25MMA_64x16x16_F32F16F16_SSILNSF_5MajorE0ELSH_1ELNSF_7ScaleInE1ELSI_1EEEEEENS3_6LayoutINS4_IJNS5_ILi1EEENS5_ILi2EEESM_EEENS4_IJNS5_ILi0EEESM_SP_EEEEENS4_IJNS3_10UnderscoreESS_SS_EEEEELb0EEEEEvNT_6ParamsE,"aw",@nobits
	.sectionflags	@""
	.align	16
	.zero		1024


//--------------------- .nv.shared._ZN7cutlass13device_kernelIN5flash11enable_sm90INS1_16FlashAttnBwdSm90INS1_25CollectiveMainloopBwdSm90ILi2ELi2ELi2EN4cute5tupleIJNS5_1CILi1EEES8_S8_EEENS6_IJNS7_ILi64EEENS7_ILi128EEENS7_ILi96EEEEEENS_6half_tEfNS_4arch4Sm90ELb1ELb0ELb0ELb1ELb1ELb1ELb0ELb0ELi2ELi1ELi2ELi1ELb1EEENS1_24CollectiveEpilogueBwdGQAISD_fSG_Li256ELb1ELb1EEENS1_25SingleTileBwdLPTSchedulerILb1ELi128ELb1EEEEEEEEEvNT_6ParamsE --------------------------
	.section	.nv.shared._ZN7cutlass13device_kernelIN5flash11enable_sm90INS1_16FlashAttnBwdSm90INS1_25CollectiveMainloopBwdSm90ILi2ELi2ELi2EN4cute5tupleIJNS5_1CILi1EEES8_S8_EEENS6_IJNS7_ILi64EEENS7_ILi128EEENS7_ILi96EEEEEENS_6half_tEfNS_4arch4Sm90ELb1ELb0ELb0ELb1ELb1ELb1ELb0ELb0ELi2ELi1ELi2ELi1ELb1EEENS1_24CollectiveEpilogueBwdGQAISD_fSG_Li256ELb1ELb1EEENS1_25SingleTileBwdLPTSchedulerILb1ELi128ELb1EEEEEEEEEvNT_6ParamsE,"aw",@nobits
	.sectionflags	@""
	.align	16
	.zero		1024


//--------------------- .nv.shared._ZN7cutlass13device_kernelIN5flash22FlashAttnBwdPreprocessIN4cute5tupleIJNS3_1CILi64EEENS5_ILi96EEEEEENS_6half_tEfNS_4arch4Sm90ELb1ELb1EEEEEvNT_6ParamsE --------------------------
	.section	.nv.shared._ZN7cutlass13device_kernelIN5flash22FlashAttnBwdPreprocessIN4cute5tupleIJNS3_1CILi64EEENS5_ILi96EEEEEENS_6half_tEfNS_4arch4Sm90ELb1ELb1EEEEEvNT_6ParamsE,"aw",@nobits
	.sectionflags	@""
	.align	16
	.zero		1024


//--------------------- .nv.constant0._ZN7cutlass13device_kernelIN5flash11enable_sm90INS1_16FlashAttnBwdSm90INS1_25CollectiveMainloopBwdSm90ILi2ELi2ELi2EN4cute5tupleIJNS5_1CILi1EEES8_S8_EEENS6_IJNS7_ILi64EEENS7_ILi128EEENS7_ILi96EEEEEENS_6half_tEfNS_4arch4Sm90ELb0ELb0ELb1ELb0ELb0ELb1ELb0ELb0ELi2ELi1ELi2ELi1ELb1EEENS1_21CollectiveEpilogueBwdISD_SE_SG_Li256ELb0ELb0ELi1EEENS1_19SingleTileSchedulerILb0ELb0ELb0ELi128EEEEEEEEEvNT_6ParamsE --------------------------
	.section	.nv.constant0._ZN7cutlass13device_kernelIN5flash11enable_sm90INS1_16FlashAttnBwdSm90INS1_25CollectiveMainloopBwdSm90ILi2ELi2ELi2EN4cute5tupleIJNS5_1CILi1EEES8_S8_EEENS6_IJNS7_ILi64EEENS7_ILi128EEENS7_ILi96EEEEEENS_6half_tEfNS_4arch4Sm90ELb0ELb0ELb1ELb0ELb0ELb1ELb0ELb0ELi2ELi1ELi2ELi1ELb1EEENS1_21CollectiveEpilogueBwdISD_SE_SG_Li256ELb0ELb0ELi1EEENS1_19SingleTileSchedulerILb0ELb0ELb0ELi128EEEEEEEEEvNT_6ParamsE,"a",@progbits
	.sectionflags	@""
	.align	4
.nv.constant0._ZN7cutlass13device_kernelIN5flash11enable_sm90INS1_16FlashAttnBwdSm90INS1_25CollectiveMainloopBwdSm90ILi2ELi2ELi2EN4cute5tupleIJNS5_1CILi1EEES8_S8_EEENS6_IJNS7_ILi64EEENS7_ILi128EEENS7_ILi96EEEEEENS_6half_tEfNS_4arch4Sm90ELb0ELb0ELb1ELb0ELb0ELb1ELb0ELb0ELi2ELi1ELi2ELi1ELb1EEENS1_21CollectiveEpilogueBwdISD_SE_SG_Li256ELb0ELb0ELi1EEENS1_19SingleTileSchedulerILb0ELb0ELb0ELi128EEEEEEEEEvNT_6ParamsE:
	.zero		2944


//--------------------- .nv.constant0._ZN7cutlass13device_kernelIN5flash11enable_sm90INS1_16FlashAttnBwdSm90INS1_25CollectiveMainloopBwdSm90ILi2ELi2ELi2EN4cute5tupleIJNS5_1CILi1EEES8_S8_EEENS6_IJNS7_ILi64EEENS7_ILi128EEENS7_ILi96EEEEEENS_6half_tEfNS_4arch4Sm90ELb0ELb0ELb1ELb0ELb1ELb1ELb0ELb0ELi2ELi1ELi2ELi1ELb1EEENS1_21CollectiveEpilogueBwdISD_SE_SG_Li256ELb0ELb0ELi1EEENS1_19SingleTileSchedulerILb0ELb0ELb0ELi128EEEEEEEEEvNT_6ParamsE --------------------------
	.section	.nv.constant0._ZN7cutlass13device_kernelIN5flash11enable_sm90INS1_16FlashAttnBwdSm90INS1_25CollectiveMainloopBwdSm90ILi2ELi2ELi2EN4cute5tupleIJNS5_1CILi1EEES8_S8_EEENS6_IJNS7_ILi64EEENS7_ILi128EEENS7_ILi96EEEEEENS_6half_tEfNS_4arch4Sm90ELb0ELb0ELb1ELb0ELb1ELb1ELb0ELb0ELi2ELi1ELi2ELi1ELb1EEENS1_21CollectiveEpilogueBwdISD_SE_SG_Li256ELb0ELb0ELi1EEENS1_19SingleTileSchedulerILb0ELb0ELb0ELi128EEEEEEEEEvNT_6ParamsE,"a",@progbits
	.sectionflags	@""
	.align	4
.nv.constant0._ZN7cutlass13device_kernelIN5flash11enable_sm90INS1_16FlashAttnBwdSm90INS1_25CollectiveMainloopBwdSm90ILi2ELi2ELi2EN4cute5tupleIJNS5_1CILi1EEES8_S8_EEENS6_IJNS7_ILi64EEENS7_ILi128EEENS7_ILi96EEEEEENS_6half_tEfNS_4arch4Sm90ELb0ELb0ELb1ELb0ELb1ELb1ELb0ELb0ELi2ELi1ELi2ELi1ELb1EEENS1_21CollectiveEpilogueBwdISD_SE_SG_Li256ELb0ELb0ELi1EEENS1_19SingleTileSchedulerILb0ELb0ELb0ELi128EEEEEEEEEvNT_6ParamsE:
	.zero		2944


//--------------------- .nv.constant0._ZN7cutlass13device_kernelIN5flash11enable_sm90INS1_16FlashAttnBwdSm90INS1_25CollectiveMainloopBwdSm90ILi2ELi2ELi2EN4cute5tupleIJNS5_1CILi1EEES8_S8_EEENS6_IJNS7_ILi64EEENS7_ILi128EEENS7_ILi96EEEEEENS_6half_tEfNS_4arch4Sm90ELb0ELb0ELb1ELb0ELb0ELb1ELb0ELb0ELi2ELi1ELi2ELi1ELb1EEENS1_24CollectiveEpilogueBwdGQAISD_fSG_Li256ELb0ELb0EEENS1_19SingleTileSchedulerILb0ELb0ELb0ELi128EEEEEEEEEvNT_6ParamsE --------------------------
	.section	.nv.constant0._ZN7cutlass13device_kernelIN5flash11enable_sm90INS1_16FlashAttnBwdSm90INS1_25CollectiveMainloopBwdSm90ILi2ELi2ELi2EN4cute5tupleIJNS5_1CILi1EEES8_S8_EEENS6_IJNS7_ILi64EEENS7_ILi128EEENS7_ILi96EEEEEENS_6half_tEfNS_4arch4Sm90ELb0ELb0ELb1ELb0ELb0ELb1ELb0ELb0ELi2ELi1ELi2ELi1ELb1EEENS1_24CollectiveEpilogueBwdGQAISD_fSG_Li256ELb0ELb0EEENS1_19SingleTileSchedulerILb0ELb0ELb0ELi128EEEEEEEEEvNT_6ParamsE,"a",@progbits
	.sectionflags	@""
	.align	4
.nv.constant0._ZN7cutlass13device_kernelIN5flash11enable_sm90INS1_16FlashAttnBwdSm90INS1_25CollectiveMainloopBwdSm90ILi2ELi2ELi2EN4cute5tupleIJNS5_1CILi1EEES8_S8_EEENS6_IJNS7_ILi64EEENS7_ILi128EEENS7_ILi96EEEEEENS_6half_tEfNS_4arch4Sm90ELb0ELb0ELb1ELb0ELb0ELb1ELb0ELb0ELi2ELi1ELi2ELi1ELb1EEENS1_24CollectiveEpilogueBwdGQAISD_fSG_Li256ELb0ELb0EEENS1_19SingleTileSchedulerILb0ELb0ELb0ELi128EEEEEEEEEvNT_6ParamsE:
	.zero		2304


//--------------------- .nv.constant0._ZN7cutlass13device_kernelIN5flash11enable_sm90INS1_16FlashAttnBwdSm90INS1_25CollectiveMainloopBwdSm90ILi2ELi2ELi2EN4cute5tupleIJNS5_1CILi1EEES8_S8_EEENS6_IJNS7_ILi64EEENS7_ILi128EEENS7_ILi96EEEEEENS_6half_tEfNS_4arch4Sm90ELb0ELb0ELb1ELb0ELb1ELb1ELb0ELb0ELi2ELi1ELi2ELi1ELb1EEENS1_24CollectiveEpilogueBwdGQAISD_fSG_Li256ELb0ELb1EEENS1_19SingleTileSchedulerILb0ELb0ELb0ELi128EEEEEEEEEvNT_6ParamsE --------------------------
	.section	.nv.constant0._ZN7cutlass13device_kernelIN5flash11enable_sm90INS1_16FlashAttnBwdSm90INS1_25CollectiveMainloopBwdSm90ILi2ELi2ELi2EN4cute5tupleIJNS5_1CILi1EEES8_S8_EEENS6_IJNS7_ILi64EEENS7_ILi128EEENS7_ILi96EEEEEENS_6half_tEfNS_4arch4Sm90ELb0ELb0ELb1ELb0ELb1ELb1ELb0ELb0ELi2ELi1ELi2ELi1ELb1EEENS1_24CollectiveEpilogueBwdGQAISD_fSG_Li256ELb0ELb1EEENS1_19SingleTileSchedulerILb0ELb0ELb0ELi128EEEEEEEEEvNT_6ParamsE,"a",@progbits
	.sectionflags	@""
	.align	4
.nv.constant0._ZN7cutlass13device_kernelIN5flash11enable_sm90INS1_16FlashAttnBwdSm90INS1_25CollectiveMainloopBwdSm90ILi2ELi2ELi2EN4cute5tupleIJNS5_1CILi1EEES8_S8_EEENS6_IJNS7_ILi64EEENS7_ILi128EEENS7_ILi96EEEEEENS_6half_tEfNS_4arch4Sm90ELb0ELb0ELb1ELb0ELb1ELb1ELb0ELb0ELi2ELi1ELi2ELi1ELb1EEENS1_24CollectiveEpilogueBwdGQAISD_fSG_Li256ELb0ELb1EEENS1_19SingleTileSchedulerILb0ELb0ELb0ELi128EEEEEEEEEvNT_6ParamsE:
	.zero		2304


//--------------------- .nv.constant0._ZN7cutlass13device_kernelIN5flash11enable_sm90INS1_16FlashAttnBwdSm90INS1_25CollectiveMainloopBwdSm90ILi2ELi2ELi2EN4cute5tupleIJNS5_1CILi1EEES8_S8_EEENS6_IJNS7_ILi64EEENS7_ILi128EEENS7_ILi96EEEEEENS_6half_tEfNS_4arch4Sm90ELb0ELb0ELb1ELb1ELb0ELb1ELb0ELb0ELi2ELi1ELi2ELi1ELb1EEENS1_21CollectiveEpilogueBwdISD_SE_SG_Li256ELb1ELb0ELi1EEENS1_19SingleTileSchedulerILb1ELb0ELb0ELi128EEEEEEEEEvNT_6ParamsE --------------------------
	.section	.nv.constant0._ZN7cutlass13device_kernelIN5flash11enable_sm90INS1_16FlashAttnBwdSm90INS1_25CollectiveMainloopBwdSm90ILi2ELi2ELi2EN4cute5tupleIJNS5_1CILi1EEES8_S8_EEENS6_IJNS7_ILi64EEENS7_ILi128EEENS7_ILi96EEEEEENS_6half_tEfNS_4arch4Sm90ELb0ELb0ELb1ELb1ELb0ELb1ELb0ELb0ELi2ELi1ELi2ELi1ELb1EEENS1_21CollectiveEpilogueBwdISD_SE_SG_Li256ELb1ELb0ELi1EEENS1_19SingleTileSchedulerILb1ELb0ELb0ELi128EEEEEEEEEvNT_6ParamsE,"a",@progbits
	.sectionflags	@""
	.align	4
.nv.constant0._ZN7cutlass13device_kernelIN5flash11enable_sm90INS1_16FlashAttnBwdSm90INS1_25CollectiveMainloopBwdSm90ILi2ELi2ELi2EN4cute5tupleIJNS5_1CILi1EEES8_S8_EEENS6_IJNS7_ILi64EEENS7_ILi128EEENS7_ILi96EEEEEENS_6half_tEfNS_4arch4Sm90ELb0ELb0ELb1ELb1ELb0ELb1ELb0ELb0ELi2ELi1ELi2ELi1ELb1EEENS1_21CollectiveEpilogueBwdISD_SE_SG_Li256ELb1ELb0ELi1EEENS1_19SingleTileSchedulerILb1ELb0ELb0ELi128EEEEEEEEEvNT_6ParamsE:
	.zero		2304


//--------------------- .nv.constant0._ZN7cutlass13device_kernelIN5flash11enable_sm90INS1_16FlashAttnBwdSm90INS1_25CollectiveMainloopBwdSm90ILi2ELi2ELi2EN4cute5tupleIJNS5_1CILi1EEES8_S8_EEENS6_IJNS7_ILi64EEENS7_ILi128EEENS7_ILi96EEEEEENS_6half_tEfNS_4arch4Sm90ELb0ELb0ELb1ELb1ELb1ELb1ELb0ELb0ELi2ELi1ELi2ELi1ELb1EEENS1_21CollectiveEpilogueBwdISD_SE_SG_Li256ELb1ELb0ELi1EEENS1_19SingleTileSchedulerILb1ELb0ELb0ELi128EEEEEEEEEvNT_6ParamsE --------------------------
	.section	.nv.constant0._ZN7cutlass13device_kernelIN5flash11enable_sm90INS1_16FlashAttnBwdSm90INS1_25CollectiveMainloopBwdSm90ILi2ELi2ELi2EN4cute5tupleIJNS5_1CILi1EEES8_S8_EEENS6_IJNS7_ILi64EEENS7_ILi128EEENS7_ILi96EEEEEENS_6half_tEfNS_4arch4Sm90ELb0ELb0ELb1ELb1ELb1ELb1ELb0ELb0ELi2ELi1ELi2ELi1ELb1EEENS1_21CollectiveEpilogueBwdISD_SE_SG_Li256ELb1ELb0ELi1EEENS1_19SingleTileSchedulerILb1ELb0ELb0ELi128EEEEEEEEEvNT_6ParamsE,"a",@progbits
	.sectionflags	@""
	.align	4
.nv.constant0._ZN7cutlass13device_kernelIN5flash11enable_sm90INS1_16FlashAttnBwdSm90INS1_25CollectiveMainloopBwdSm90ILi2ELi2ELi2EN4cute5tupleIJNS5_1CILi1EEES8_S8_EEENS6_IJNS7_ILi64EEENS7_ILi128EEENS7_ILi96EEEEEENS_6half_tEfNS_4arch4Sm90ELb0ELb0ELb1ELb1ELb1ELb1ELb0ELb0ELi2ELi1ELi2ELi1ELb1EEENS1_21CollectiveEpilogueBwdISD_SE_SG_Li256ELb1ELb0ELi1EEENS1_19SingleTileSchedulerILb1ELb0ELb0ELi128EEEEEEEEEvNT_6ParamsE:
	.zero		2304


//--------------------- .nv.constant0._ZN7cutlass13device_kernelIN5flash11enable_sm90INS1_16FlashAttnBwdSm90INS1_25CollectiveMainloopBwdSm90ILi2ELi2ELi2EN4cute5tupleIJNS5_1CILi1EEES8_S8_EEENS6_IJNS7_ILi64EEENS7_ILi128EEENS7_ILi96EEEEEENS_6half_tEfNS_4arch4Sm90ELb0ELb0ELb1ELb1ELb0ELb1ELb0ELb0ELi2ELi1ELi2ELi1ELb1EEENS1_24CollectiveEpilogueBwdGQAISD_fSG_Li256ELb1ELb0EEENS1_19SingleTileSchedulerILb1ELb0ELb0ELi128EEEEEEEEEvNT_6ParamsE --------------------------
	.section	.nv.constant0._ZN7cutlass13device_kernelIN5flash11enable_sm90INS1_16FlashAttnBwdSm90INS1_25CollectiveMainloopBwdSm90ILi2ELi2ELi2EN4cute5tupleIJNS5_1CILi1EEES8_S8_EEENS6_IJNS7_ILi64EEENS7_ILi128EEENS7_ILi96EEEEEENS_6half_tEfNS_4arch4Sm90ELb0ELb0ELb1ELb1ELb0ELb1ELb0ELb0ELi2ELi1ELi2ELi1ELb1EEENS1_24CollectiveEpilogueBwdGQAISD_fSG_Li256ELb1ELb0EEENS1_19SingleTileSchedulerILb1ELb0ELb0ELi128EEEEEEEEEvNT_6ParamsE,"a",@progbits
	.sectionflags	@""
	.align	4
.nv.constant0._ZN7cutlass13device_kernelIN5flash11enable_sm90INS1_16FlashAttnBwdSm90INS1_25CollectiveMainloopBwdSm90ILi2ELi2ELi2EN4cute5tupleIJNS5_1CILi1EEES8_S8_EEENS6_IJNS7_ILi64EEENS7_ILi128EEENS7_ILi96EEEEEENS_6half_tEfNS_4arch4Sm90ELb0ELb0ELb1ELb1ELb0ELb1ELb0ELb0ELi2ELi1ELi2ELi1ELb1EEENS1_24CollectiveEpilogueBwdGQAISD_fSG_Li256ELb1ELb0EEENS1_19SingleTileSchedulerILb1ELb0ELb0ELi128EEEEEEEEEvNT_6ParamsE:
	.zero		2304


//--------------------- .nv.constant0._ZN7cutlass13device_kernelIN5flash11enable_sm90INS1_16FlashAttnBwdSm90INS1_25CollectiveMainloopBwdSm90ILi2ELi2ELi2EN4cute5tupleIJNS5_1CILi1EEES8_S8_EEENS6_IJNS7_ILi64EEENS7_ILi128EEENS7_ILi96EEEEEENS_6half_tEfNS_4arch4Sm90ELb0ELb0ELb1ELb1ELb1ELb1ELb0ELb0ELi2ELi1ELi2ELi1ELb1EEENS1_24CollectiveEpilogueBwdGQAISD_fSG_Li256ELb1ELb1EEENS1_19SingleTileSchedulerILb1ELb0ELb0ELi128EEEEEEEEEvNT_6ParamsE --------------------------
	.section	.nv.constant0._ZN7cutlass13device_kernelIN5flash11enable_sm90INS1_16FlashAttnBwdSm90INS1_25CollectiveMainloopBwdSm90ILi2ELi2ELi2EN4cute5tupleIJNS5_1CILi1EEES8_S8_EEENS6_IJNS7_ILi64EEENS7_ILi128EEENS7_ILi96EEEEEENS_6half_tEfNS_4arch4Sm90ELb0ELb0ELb1ELb1ELb1ELb1ELb0ELb0ELi2ELi1ELi2ELi1ELb1EEENS1_24CollectiveEpilogueBwdGQAISD_fSG_Li256ELb1ELb1EEENS1_19SingleTileSchedulerILb1ELb0ELb0ELi128EEEEEEEEEvNT_6ParamsE,"a",@progbits
	.sectionflags	@""
	.align	4
.nv.constant0._ZN7cutlass13device_kernelIN5flash11enable_sm90INS1_16FlashAttnBwdSm90INS1_25CollectiveMainloopBwdSm90ILi2ELi2ELi2EN4cute5tupleIJNS5_1CILi1EEES8_S8_EEENS6_IJNS7_ILi64EEENS7_ILi128EEENS7_ILi96EEEEEENS_6half_tEfNS_4arch4Sm90ELb0ELb0ELb1ELb1ELb1ELb1ELb0ELb0ELi2ELi1ELi2ELi1ELb1EEENS1_24CollectiveEpilogueBwdGQAISD_fSG_Li256ELb1ELb1EEENS1_19SingleTileSchedulerILb1ELb0ELb0ELi128EEEEEEEEEvNT_6ParamsE:
	.zero		2304


//--------------------- .nv.constant0._ZN7cutlass13device_kernelIN5flash11enable_sm90INS1_16FlashAttnBwdSm90INS1_25CollectiveMainloopBwdSm90ILi2ELi2ELi2EN4cute5tupleIJNS5_1CILi1EEES8_S8_EEENS6_IJNS7_ILi64EEENS7_ILi128EEENS7_ILi96EEEEEENS_6half_tEfNS_4arch4Sm90ELb0ELb1ELb1ELb0ELb0ELb1ELb0ELb0ELi2ELi1ELi2ELi1ELb1EEENS1_21CollectiveEpilogueBwdISD_SE_SG_Li256ELb0ELb0ELi1EEENS1_19SingleTileSchedulerILb0ELb0ELb0ELi128EEEEEEEEEvNT_6ParamsE --------------------------
	.section	.nv.constant0._ZN7cutlass13device_kernelIN5flash11enable_sm90INS1_16FlashAttnBwdSm90INS1_25CollectiveMainloopBwdSm90ILi2ELi2ELi2EN4cute5tupleIJNS5_1CILi1EEES8_S8_EEENS6_IJNS7_ILi64EEENS7_ILi128EEENS7_ILi96EEEEEENS_6half_tEfNS_4arch4Sm90ELb0ELb1ELb1ELb0ELb0ELb1ELb0ELb0ELi2ELi1ELi2ELi1ELb1EEENS1_21CollectiveEpilogueBwdISD_SE_SG_Li256ELb0ELb0ELi1EEENS1_19SingleTileSchedulerILb0ELb0ELb0ELi128EEEEEEEEEvNT_6ParamsE,"a",@progbits
	.sectionflags	@""
	.align	4
.nv.constant0._ZN7cutlass13device_kernelIN5flash11enable_sm90INS1_16FlashAttnBwdSm90INS1_25CollectiveMainloopBwdSm90ILi2ELi2ELi2EN4cute5tupleIJNS5_1CILi1EEES8_S8_EEENS6_IJNS7_ILi64EEENS7_ILi128EEENS7_ILi96EEEEEENS_6half_tEfNS_4arch4Sm90ELb0ELb1ELb1ELb0ELb0ELb1ELb0ELb0ELi2ELi1ELi2ELi1ELb1EEENS1_21CollectiveEpilogueBwdISD_SE_SG_Li256ELb0ELb0ELi1EEENS1_19SingleTileSchedulerILb0ELb0ELb0ELi128EEEEEEEEEvNT_6ParamsE:
	.zero		2944


//--------------------- .nv.constant0._ZN7cutlass13device_kernelIN5flash11enable_sm90INS1_16FlashAttnBwdSm90INS1_25CollectiveMainloopBwdSm90ILi2ELi2ELi2EN4cute5tupleIJNS5_1CILi1EEES8_S8_EEENS6_IJNS7_ILi64EEENS7_ILi128EEENS7_ILi96EEEEEENS_6half_tEfNS_4arch4Sm90ELb0ELb1ELb1ELb0ELb1ELb1ELb0ELb0ELi2ELi1ELi2ELi1ELb1EEENS1_21CollectiveEpilogueBwdISD_SE_SG_Li256ELb0ELb0ELi1EEENS1_19SingleTileSchedulerILb0ELb0ELb0ELi128EEEEEEEEEvNT_6ParamsE --------------------------
	.section	.nv.constant0._ZN7cutlass13device_kernelIN5flash11enable_sm90INS1_16FlashAttnBwdSm90INS1_25CollectiveMainloopBwdSm90ILi2ELi2ELi2EN4cute5tupleIJNS5_1CILi1EEES8_S8_EEENS6_IJNS7_ILi64EEENS7_ILi128EEENS7_ILi96EEEEEENS_6half_tEfNS_4arch4Sm90ELb0ELb1ELb1ELb0ELb1ELb1ELb0ELb0ELi2ELi1ELi2ELi1ELb1EEENS1_21CollectiveEpilogueBwdISD_SE_SG_Li256ELb0ELb0ELi1EEENS1_19SingleTileSchedulerILb0ELb0ELb0ELi128EEEEEEEEEvNT_6ParamsE,"a",@progbits
	.sectionflags	@""
	.align	4
.nv.constant0._ZN7cutlass13device_kernelIN5flash11enable_sm90INS1_16FlashAttnBwdSm90INS1_25CollectiveMainloopBwdSm90ILi2ELi2ELi2EN4cute5tupleIJNS5_1CILi1EEES8_S8_EEENS6_IJNS7_ILi64EEENS7_ILi128EEENS7_ILi96EEEEEENS_6half_tEfNS_4arch4Sm90ELb0ELb1ELb1ELb0ELb1ELb1ELb0ELb0ELi2ELi1ELi2ELi1ELb1EEENS1_21CollectiveEpilogueBwdISD_SE_SG_Li256ELb0ELb0ELi1EEENS1_19SingleTileSchedulerILb0ELb0ELb0ELi128EEEEEEEEEvNT_6ParamsE:
	.zero		2944


//--------------------- .nv.constant0._ZN7cutlass13device_kernelIN5flash11enable_sm90INS1_16FlashAttnBwdSm90INS1_25CollectiveMainloopBwdSm90ILi2ELi2ELi2EN4cute5tupleIJNS5_1CILi1EEES8_S8_EEENS6_IJNS7_ILi64EEENS7_ILi128EEENS7_ILi96EEEEEENS_6half_tEfNS_4arch4Sm90ELb0ELb1ELb1ELb0ELb0ELb1ELb0ELb0ELi2ELi1ELi2ELi1ELb1EEENS1_24CollectiveEpilogueBwdGQAISD_fSG_Li256ELb0ELb0EEENS1_19SingleTileSchedulerILb0ELb0ELb0ELi128EEEEEEEEEvNT_6ParamsE --------------------------
	.section	.nv.constant0._ZN7cutlass13device_kernelIN5flash11enable_sm90INS1_16FlashAttnBwdSm90INS1_25CollectiveMainloopBwdSm90ILi2ELi2ELi2EN4cute5tupleIJNS5_1CILi1EEES8_S8_EEENS6_IJNS7_ILi64EEENS7_ILi128EEENS7_ILi96EEEEEENS_6half_tEfNS_4arch4Sm90ELb0ELb1ELb1ELb0ELb0ELb1ELb0ELb0ELi2ELi1ELi2ELi1ELb1EEENS1_24CollectiveEpilogueBwdGQAISD_fSG_Li256ELb0ELb0EEENS1_19SingleTileSchedulerILb0ELb0ELb0ELi128EEEEEEEEEvNT_6ParamsE,"a",@progbits
	.sectionflags	@""
	.align	4
.nv.constant0._ZN7cutlass13device_kernelIN5flash11enable_sm90INS1_16FlashAttnBwdSm90INS1_25CollectiveMainloopBwdSm90ILi2ELi2ELi2EN4cute5tupleIJNS5_1CILi1EEES8_S8_EEENS6_IJNS7_ILi64EEENS7_ILi128EEENS7_ILi96EEEEEENS_6half_tEfNS_4arch4Sm90ELb0ELb1ELb1ELb0ELb0ELb1ELb0ELb0ELi2ELi1ELi2ELi1ELb1EEENS1_24CollectiveEpilogueBwdGQAISD_fSG_Li256ELb0ELb0EEENS1_19SingleTileSchedulerILb0ELb0ELb0ELi128EEEEEEEEEvNT_6ParamsE:
	.zero		2304


//--------------------- .nv.constant0._ZN7cutlass13device_kernelIN5flash11enable_sm90INS1_16FlashAttnBwdSm90INS1_25CollectiveMainloopBwdSm90ILi2ELi2ELi2EN4cute5tupleIJNS5_1CILi1EEES8_S8_EEENS6_IJNS7_ILi64EEENS7_ILi128EEENS7_ILi96EEEEEENS_6half_tEfNS_4arch4Sm90ELb0ELb1ELb1ELb0ELb1ELb1ELb0ELb0ELi2ELi1ELi2ELi1ELb1EEENS1_24CollectiveEpilogueBwdGQAISD_fSG_Li256ELb0ELb1EEENS1_19SingleTileSchedulerILb0ELb0ELb0ELi128EEEEEEEEEvNT_6ParamsE --------------------------
	.section	.nv.constant0._ZN7cutlass13device_kernelIN5flash11enable_sm90INS1_16FlashAttnBwdSm90INS1_25CollectiveMainloopBwdSm90ILi2ELi2ELi2EN4cute5tupleIJNS5_1CILi1EEES8_S8_EEENS6_IJNS7_ILi64EEENS7_ILi128EEENS7_ILi96EEEEEENS_6half_tEfNS_4arch4Sm90ELb0ELb1ELb1ELb0ELb1ELb1ELb0ELb0ELi2ELi1ELi2ELi1ELb1EEENS1_24CollectiveEpilogueBwdGQAISD_fSG_Li256ELb0ELb1EEENS1_19SingleTileSchedulerILb0ELb0ELb0ELi128EEEEEEEEEvNT_6ParamsE,"a",@progbits
	.sectionflags	@""
	.align	4
.nv.constant0._ZN7cutlass13device_kernelIN5flash11enable_sm90INS1_16FlashAttnBwdSm90INS1_25CollectiveMainloopBwdSm90ILi2ELi2ELi2EN4cute5tupleIJNS5_1CILi1EEES8_S8_EEENS6_IJNS7_ILi64EEENS7_ILi128EEENS7_ILi96EEEEEENS_6half_tEfNS_4arch4Sm90ELb0ELb1ELb1ELb0ELb1ELb1ELb0ELb0ELi2ELi1ELi2ELi1ELb1EEENS1_24CollectiveEpilogueBwdGQAISD_fSG_Li256ELb0ELb1EEENS1_19SingleTileSchedulerILb0ELb0ELb0ELi128EEEEEEEEEvNT_6ParamsE:
	.zero		2304


//--------------------- .nv.constant0._ZN7cutlass13device_kernelIN5flash11enable_sm90INS1_16FlashAttnBwdSm90INS1_25CollectiveMainloopBwdSm90ILi2ELi2ELi2EN4cute5tupleIJNS5_1CILi1EEES8_S8_EEENS6_IJNS7_ILi64EEENS7_ILi128EEENS7_ILi96EEEEEENS_6half_tEfNS_4arch4Sm90ELb0ELb1ELb1ELb1ELb0ELb1ELb0ELb0ELi2ELi1ELi2ELi1ELb1EEENS1_21CollectiveEpilogueBwdISD_SE_SG_Li256ELb1ELb0ELi1EEENS1_19SingleTileSchedulerILb1ELb0ELb0ELi128EEEEEEEEEvNT_6ParamsE --------------------------
	.section	.nv.constant0._ZN7cutlass13device_kernelIN5flash11enable_sm90INS1_16FlashAttnBwdSm90INS1_25CollectiveMainloopBwdSm90ILi2ELi2ELi2EN4cute5tupleIJNS5_1CILi1EEES8_S8_EEENS6_IJNS7_ILi64EEENS7_ILi128EEENS7_ILi96EEEEEENS_6half_tEfNS_4arch4Sm90ELb0ELb1ELb1ELb1ELb0ELb1ELb0ELb0ELi2ELi1ELi2ELi1ELb1EEENS1_21CollectiveEpilogueBwdISD_SE_SG_Li256ELb1ELb0ELi1EEENS1_19SingleTileSchedulerILb1ELb0ELb0ELi128EEEEEEEEEvNT_6ParamsE,"a",@progbits
	.sectionflags	@""
	.align	4
.nv.constant0._ZN7cutlass13device_kernelIN5flash11enable_sm90INS1_16FlashAttnBwdSm90INS1_25CollectiveMainloopBwdSm90ILi2ELi2ELi2EN4cute5tupleIJNS5_1CILi1EEES8_S8_EEENS6_IJNS7_ILi64EEENS7_ILi128EEENS7_ILi96EEEEEENS_6half_tEfNS_4arch4Sm90ELb0ELb1ELb1ELb1ELb0ELb1ELb0ELb0ELi2ELi1ELi2ELi1ELb1EEENS1_21CollectiveEpilogueBwdISD_SE_SG_Li256ELb1ELb0ELi1EEENS1_19SingleTileSchedulerILb1ELb0ELb0ELi128EEEEEEEEEvNT_6ParamsE:
	.zero		2304


//--------------------- .nv.constant0._ZN7cutlass13device_kernelIN5flash11enable_sm90INS1_16FlashAttnBwdSm90INS1_25CollectiveMainloopBwdSm90ILi2ELi2ELi2EN4cute5tupleIJNS5_1CILi1EEES8_S8_EEENS6_IJNS7_ILi64EEENS7_ILi128EEENS7_ILi96EEEEEENS_6half_tEfNS_4arch4Sm90ELb0ELb1ELb1ELb1ELb1ELb1ELb0ELb0ELi2ELi1ELi2ELi1ELb1EEENS1_21CollectiveEpilogueBwdISD_SE_SG_Li256ELb1ELb0ELi1EEENS1_19SingleTileSchedulerILb1ELb0ELb0ELi128EEEEEEEEEvNT_6ParamsE --------------------------
	.section	.nv.constant0._ZN7cutlass13device_kernelIN5flash11enable_sm90INS1_16FlashAttnBwdSm90INS1_25CollectiveMainloopBwdSm90ILi2ELi2ELi2EN4cute5tupleIJNS5_1CILi1EEES8_S8_EEENS6_IJNS7_ILi64EEENS7_ILi128EEENS7_ILi96EEEEEENS_6half_tEfNS_4arch4Sm90ELb0ELb1ELb1ELb1ELb1ELb1ELb0ELb0ELi2ELi1ELi2ELi1ELb1EEENS1_21CollectiveEpilogueBwdISD_SE_SG_Li256ELb1ELb0ELi1EEENS1_19SingleTileSchedulerILb1ELb0ELb0ELi128EEEEEEEEEvNT_6ParamsE,"a",@progbits
	.sectionflags	@""
	.align	4
.nv.constant0._ZN7cutlass13device_kernelIN5flash11enable_sm90INS1_16FlashAttnBwdSm90INS1_25CollectiveMainloopBwdSm90ILi2ELi2ELi2EN4cute5tupleIJNS5_1CILi1EEES8_S8_EEENS6_IJNS7_ILi64EEENS7_ILi128EEENS7_ILi96EEEEEENS_6half_tEfNS_4arch4Sm90ELb0ELb1ELb1ELb1ELb1ELb1ELb0ELb0ELi2ELi1ELi2ELi1ELb1EEENS1_21CollectiveEpilogueBwdISD_SE_SG_Li256ELb1ELb0ELi1EEENS1_19SingleTileSchedulerILb1ELb0ELb0ELi128EEEEEEEEEvNT_6ParamsE:
	.zero		2304


//--------------------- .nv.constant0._ZN7cutlass13device_kernelIN5flash11enable_sm90INS1_16FlashAttnBwdSm90INS1_25CollectiveMainloopBwdSm90ILi2ELi2ELi2EN4cute5tupleIJNS5_1CILi1EEES8_S8_EEENS6_IJNS7_ILi64EEENS7_ILi128EEENS7_ILi96EEEEEENS_6half_tEfNS_4arch4Sm90ELb0ELb1ELb1ELb1ELb0ELb1ELb0ELb0ELi2ELi1ELi2ELi1ELb1EEENS1_24CollectiveEpilogueBwdGQAISD_fSG_Li256ELb1ELb0EEENS1_19SingleTileSchedulerILb1ELb0ELb0ELi128EEEEEEEEEvNT_6ParamsE --------------------------
	.section	.nv.constant0._ZN7cutlass13device_kernelIN5flash11enable_sm90INS1_16FlashAttnBwdSm90INS1_25CollectiveMainloopBwdSm90ILi2ELi2ELi2EN4cute5tupleIJNS5_1CILi1EEES8_S8_EEENS6_IJNS7_ILi64EEENS7_ILi128EEENS7_ILi96EEEEEENS_6half_tEfNS_4arch4Sm90ELb0ELb1ELb1ELb1ELb0ELb1ELb0ELb0ELi2ELi1ELi2ELi1ELb1EEENS1_24CollectiveEpilogueBwdGQAISD_fSG_Li256ELb1ELb0EEENS1_19SingleTileSchedulerILb1ELb0ELb0ELi128EEEEEEEEEvNT_6ParamsE,"a",@progbits
	.sectionflags	@""
	.align	4
.nv.constant0._ZN7cutlass13device_kernelIN5flash11enable_sm90INS1_16FlashAttnBwdSm90INS1_25CollectiveMainloopBwdSm90ILi2ELi2ELi2EN4cute5tupleIJNS5_1CILi1EEES8_S8_EEENS6_IJNS7_ILi64EEENS7_ILi128EEENS7_ILi96EEEEEENS_6half_tEfNS_4arch4Sm90ELb0ELb1ELb1ELb1ELb0ELb1ELb0ELb0ELi2ELi1ELi2ELi1ELb1EEENS1_24CollectiveEpilogueBwdGQAISD_fSG_Li256ELb1ELb0EEENS1_19SingleTileSchedulerILb1ELb0ELb0ELi128EEEEEEEEEvNT_6ParamsE:
	.zero		2304


//--------------------- .nv.constant0._ZN7cutlass13device_kernelIN5flash11enable_sm90INS1_16FlashAttnBwdSm90INS1_25CollectiveMainloopBwdSm90ILi2ELi2ELi2EN4cute5tupleIJNS5_1CILi1EEES8_S8_EEENS6_IJNS7_ILi64EEENS7_ILi128EEENS7_ILi96EEEEEENS_6half_tEfNS_4arch4Sm90ELb0ELb1ELb1ELb1ELb1ELb1ELb0ELb0ELi2ELi1ELi2ELi1ELb1EEENS1_24CollectiveEpilogueBwdGQAISD_fSG_Li256ELb1ELb1EEENS1_19SingleTileSchedulerILb1ELb0ELb0ELi128EEEEEEEEEvNT_6ParamsE --------------------------
	.section	.nv.constant0._ZN7cutlass13device_kernelIN5flash11enable_sm90INS1_16FlashAttnBwdSm90INS1_25CollectiveMainloopBwdSm90ILi2ELi2ELi2EN4cute5tupleIJNS5_1CILi1EEES8_S8_EEENS6_IJNS7_ILi64EEENS7_ILi128EEENS7_ILi96EEEEEENS_6half_tEfNS_4arch4Sm90ELb0ELb1ELb1ELb1ELb1ELb1ELb0ELb0ELi2ELi1ELi2ELi1ELb1EEENS1_24CollectiveEpilogueBwdGQAISD_fSG_Li256ELb1ELb1EEENS1_19SingleTileSchedulerILb1ELb0ELb0ELi128EEEEEEEEEvNT_6ParamsE,"a",@progbits
	.sectionflags	@""
	.align	4
.nv.constant0._ZN7cutlass13device_kernelIN5flash11enable_sm90INS1_16FlashAttnBwdSm90INS1_25CollectiveMainloopBwdSm90ILi2ELi2ELi2EN4cute5tupleIJNS5_1CILi1EEES8_S8_EEENS6_IJNS7_ILi64EEENS7_ILi128EEENS7_ILi96EEEEEENS_6half_tEfNS_4arch4Sm90ELb0ELb1ELb1ELb1ELb1ELb1ELb0ELb0ELi2ELi1ELi2ELi1ELb1EEENS1_24CollectiveEpilogueBwdGQAISD_fSG_Li256ELb1ELb1EEENS1_19SingleTileSchedulerILb1ELb0ELb0ELi128EEEEEEEEEvNT_6ParamsE:
	.zero		2304


//--------------------- .nv.constant0._ZN7cutlass13device_kernelIN5flash11enable_sm90INS1_16FlashAttnBwdSm90INS1_25CollectiveMainloopBwdSm90ILi2ELi2ELi2EN4cute5tupleIJNS5_1CILi1EEES8_S8_EEENS6_IJNS7_ILi64EEENS7_ILi128EEENS7_ILi96EEEEEENS_6half_tEfNS_4arch4Sm90ELb1ELb0ELb1ELb0ELb0ELb1ELb0ELb0ELi2ELi1ELi2ELi1ELb1EEENS1_21CollectiveEpilogueBwdISD_SE_SG_Li256ELb0ELb0ELi1EEENS1_25SingleTileBwdLPTSchedulerILb0ELi128ELb0EEEEEEEEEvNT_6ParamsE --------------------------
	.section	.nv.constant0._ZN7cutlass13device_kernelIN5flash11enable_sm90INS1_16FlashAttnBwdSm90INS1_25CollectiveMainloopBwdSm90ILi2ELi2ELi2EN4cute5tupleIJNS5_1CILi1EEES8_S8_EEENS6_IJNS7_ILi64EEENS7_ILi128EEENS7_ILi96EEEEEENS_6half_tEfNS_4arch4Sm90ELb1ELb0ELb1ELb0ELb0ELb1ELb0ELb0ELi2ELi1ELi2ELi1ELb1EEENS1_21CollectiveEpilogueBwdISD_SE_SG_Li256ELb0ELb0ELi1EEENS1_25SingleTileBwdLPTSchedulerILb0ELi128ELb0EEEEEEEEEvNT_6ParamsE,"a",@progbits
	.sectionflags	@""
	.align	4
.nv.constant0._ZN7cutlass13device_kernelIN5flash11enable_sm90INS1_16FlashAttnBwdSm90INS1_25CollectiveMainloopBwdSm90ILi2ELi2ELi2EN4cute5tupleIJNS5_1CILi1EEES8_S8_EEENS6_IJNS7_ILi64EEENS7_ILi128EEENS7_ILi96EEEEEENS_6half_tEfNS_4arch4Sm90ELb1ELb0ELb1ELb0ELb0ELb1ELb0ELb0ELi2ELi1ELi2ELi1ELb1EEENS1_21CollectiveEpilogueBwdISD_SE_SG_Li256ELb0ELb0ELi1EEENS1_25SingleTileBwdLPTSchedulerILb0ELi128ELb0EEEEEEEEEvNT_6ParamsE:
	.zero		2944


//--------------------- .nv.constant0._ZN7cutlass13device_kernelIN5flash11enable_sm90INS1_16FlashAttnBwdSm90INS1_25CollectiveMainloopBwdSm90ILi2ELi2ELi2EN4cute5tupleIJNS5_1CILi1EEES8_S8_EEENS6_IJNS7_ILi64EEENS7_ILi128EEENS7_ILi96EEEEEENS_6half_tEfNS_4arch4Sm90ELb1ELb0ELb1ELb0ELb1ELb1ELb0ELb0ELi2ELi1ELi2ELi1ELb1EEENS1_21CollectiveEpilogueBwdISD_SE_SG_Li256ELb0ELb0ELi1EEENS1_25SingleTileBwdLPTSchedulerILb0ELi128ELb1EEEEEEEEEvNT_6ParamsE --------------------------
	.section	.nv.constant0._ZN7cutlass13device_kernelIN5flash11enable_sm90INS1_16FlashAttnBwdSm90INS1_25CollectiveMainloopBwdSm90ILi2ELi2ELi2EN4cute5tupleIJNS5_1CILi1EEES8_S8_EEENS6_IJNS7_ILi64EEENS7_ILi128EEENS7_ILi96EEEEEENS_6half_tEfNS_4arch4Sm90ELb1ELb0ELb1ELb0ELb1ELb1ELb0ELb0ELi2ELi1ELi2ELi1ELb1EEENS1_21CollectiveEpilogueBwdISD_SE_SG_Li256ELb0ELb0ELi1EEENS1_25SingleTileBwdLPTSchedulerILb0ELi128ELb1EEEEEEEEEvNT_6ParamsE,"a",@progbits
	.sectionflags	@""
	.align	4
.nv.constant0._ZN7cutlass13device_kernelIN5flash11enable_sm90INS1_16FlashAttnBwdSm90INS1_25CollectiveMainloopBwdSm90ILi2ELi2ELi2EN4cute5tupleIJNS5_1CILi1EEES8_S8_EEENS6_IJNS7_ILi64EEENS7_ILi128EEENS7_ILi96EEEEEENS_6half_tEfNS_4arch4Sm90ELb1ELb0ELb1ELb0ELb1ELb1ELb0ELb0ELi2ELi1ELi2ELi1ELb1EEENS1_21CollectiveEpilogueBwdISD_SE_SG_Li256ELb0ELb0ELi1EEENS1_25SingleTileBwdLPTSchedulerILb0ELi128ELb1EEEEEEEEEvNT_6ParamsE:
	.zero		2944


//--------------------- .nv.constant0._ZN7cutlass13device_kernelIN5flash11enable_sm90INS1_16FlashAttnBwdSm90INS1_25CollectiveMainloopBwdSm90ILi2ELi2ELi2EN4cute5tupleIJNS5_1CILi1EEES8_S8_EEENS6_IJNS7_ILi64EEENS7_ILi128EEENS7_ILi96EEEEEENS_6half_tEfNS_4arch4Sm90ELb1ELb0ELb1ELb0ELb0ELb1ELb0ELb0ELi2ELi1ELi2ELi1ELb1EEENS1_24CollectiveEpilogueBwdGQAISD_fSG_Li256ELb0ELb0EEENS1_25SingleTileBwdLPTSchedulerILb0ELi128ELb0EEEEEEEEEvNT_6ParamsE --------------------------
	.section	.nv.constant0._ZN7cutlass13device_kernelIN5flash11enable_sm90INS1_16FlashAttnBwdSm90INS1_25CollectiveMainloopBwdSm90ILi2ELi2ELi2EN4cute5tupleIJNS5_1CILi1EEES8_S8_EEENS6_IJNS7_ILi64EEENS7_ILi128EEENS7_ILi96EEEEEENS_6half_tEfNS_4arch4Sm90ELb1ELb0ELb1ELb0ELb0ELb1ELb0ELb0ELi2ELi1ELi2ELi1ELb1EEENS1_24CollectiveEpilogueBwdGQAISD_fSG_Li256ELb0ELb0EEENS1_25SingleTileBwdLPTSchedulerILb0ELi128ELb0EEEEEEEEEvNT_6ParamsE,"a",@progbits
	.sectionflags	@""
	.align	4
.nv.constant0._ZN7cutlass13device_kernelIN5flash11enable_sm90INS1_16FlashAttnBwdSm90INS1_25CollectiveMainloopBwdSm90ILi2ELi2ELi2EN4cute5tupleIJNS5_1CILi1EEES8_S8_EEENS6_IJNS7_ILi64EEENS7_ILi128EEENS7_ILi96EEEEEENS_6half_tEfNS_4arch4Sm90ELb1ELb0ELb1ELb0ELb0ELb1ELb0ELb0ELi2ELi1ELi2ELi1ELb1EEENS1_24CollectiveEpilogueBwdGQAISD_fSG_Li256ELb0ELb0EEENS1_25SingleTileBwdLPTSchedulerILb0ELi128ELb0EEEEEEEEEvNT_6ParamsE:
	.zero		2432


//--------------------- .nv.constant0._ZN7cutlass13device_kernelIN5flash11enable_sm90INS1_16FlashAttnBwdSm90INS1_25CollectiveMainloopBwdSm90ILi2ELi2ELi2EN4cute5tupleIJNS5_1CILi1EEES8_S8_EEENS6_IJNS7_ILi64EEENS7_ILi128EEENS7_ILi96EEEEEENS_6half_tEfNS_4arch4Sm90ELb1ELb0ELb1ELb0ELb1ELb1ELb0ELb0ELi2ELi1ELi2ELi1ELb1EEENS1_24CollectiveEpilogueBwdGQAISD_fSG_Li256ELb0ELb1EEENS1_25SingleTileBwdLPTSchedulerILb0ELi128ELb1EEEEEEEEEvNT_6ParamsE --------------------------
	.section	.nv.constant0._ZN7cutlass13device_kernelIN5flash11enable_sm90INS1_16FlashAttnBwdSm90INS1_25CollectiveMainloopBwdSm90ILi2ELi2ELi2EN4cute5tupleIJNS5_1CILi1EEES8_S8_EEENS6_IJNS7_ILi64EEENS7_ILi128EEENS7_ILi96EEEEEENS_6half_tEfNS_4arch4Sm90ELb1ELb0ELb1ELb0ELb1ELb1ELb0ELb0ELi2ELi1ELi2ELi1ELb1EEENS1_24CollectiveEpilogueBwdGQAISD_fSG_Li256ELb0ELb1EEENS1_25SingleTileBwdLPTSchedulerILb0ELi128ELb1EEEEEEEEEvNT_6ParamsE,"a",@progbits
	.sectionflags	@""
	.align	4
.nv.constant0._ZN7cutlass13device_kernelIN5flash11enable_sm90INS1_16FlashAttnBwdSm90INS1_25CollectiveMainloopBwdSm90ILi2ELi2ELi2EN4cute5tupleIJNS5_1CILi1EEES8_S8_EEENS6_IJNS7_ILi64EEENS7_ILi128EEENS7_ILi96EEEEEENS_6half_tEfNS_4arch4Sm90ELb1ELb0ELb1ELb0ELb1ELb1ELb0ELb0ELi2ELi1ELi2ELi1ELb1EEENS1_24CollectiveEpilogueBwdGQAISD_fSG_Li256ELb0ELb1EEENS1_25SingleTileBwdLPTSchedulerILb0ELi128ELb1EEEEEEEEEvNT_6ParamsE:
	.zero		2432


//--------------------- .nv.constant0._ZN7cutlass13device_kernelIN5flash11enable_sm90INS1_16FlashAttnBwdSm90INS1_25CollectiveMainloopBwdSm90ILi2ELi2ELi2EN4cute5tupleIJNS5_1CILi1EEES8_S8_EEENS6_IJNS7_ILi64EEENS7_ILi128EEENS7_ILi96EEEEEENS_6half_tEfNS_4arch4Sm90ELb1ELb0ELb1ELb1ELb0ELb1ELb0ELb0ELi2ELi1ELi2ELi1ELb1EEENS1_21CollectiveEpilogueBwdISD_SE_SG_Li256ELb1ELb0ELi1EEENS1_25SingleTileBwdLPTSchedulerILb1ELi128ELb0EEEEEEEEEvNT_6ParamsE --------------------------
	.section	.nv.constant0._ZN7cutlass13device_kernelIN5flash11enable_sm90INS1_16FlashAttnBwdSm90INS1_25CollectiveMainloopBwdSm90ILi2ELi2ELi2EN4cute5tupleIJNS5_1CILi1EEES8_S8_EEENS6_IJNS7_ILi64EEENS7_ILi128EEENS7_ILi96EEEEEENS_6half_tEfNS_4arch4Sm90ELb1ELb0ELb1ELb1ELb0ELb1ELb0ELb0ELi2ELi1ELi2ELi1ELb1EEENS1_21CollectiveEpilogueBwdISD_SE_SG_Li256ELb1ELb0ELi1EEENS1_25SingleTileBwdLPTSchedulerILb1ELi128ELb0EEEEEEEEEvNT_6ParamsE,"a",@progbits
	.sectionflags	@""
	.align	4
.nv.constant0._ZN7cutlass13device_kernelIN5flash11enable_sm90INS1_16FlashAttnBwdSm90INS1_25CollectiveMainloopBwdSm90ILi2ELi2ELi2EN4cute5tupleIJNS5_1CILi1EEES8_S8_EEENS6_IJNS7_ILi64EEENS7_ILi128EEENS7_ILi96EEEEEENS_6half_tEfNS_4arch4Sm90ELb1ELb0ELb1ELb1ELb0ELb1ELb0ELb0ELi2ELi1ELi2ELi1ELb1EEENS1_21CollectiveEpilogueBwdISD_SE_SG_Li256ELb1ELb0ELi1EEENS1_25SingleTileBwdLPTSchedulerILb1ELi128ELb0EEEEEEEEEvNT_6ParamsE:
	.zero		2304


//--------------------- .nv.constant0._ZN7cutlass13device_kernelIN5flash11enable_sm90INS1_16FlashAttnBwdSm90INS1_25CollectiveMainloopBwdSm90ILi2ELi2ELi2EN4cute5tupleIJNS5_1CILi1EEES8_S8_EEENS6_IJNS7_ILi64EEENS7_ILi128EEENS7_ILi96EEEEEENS_6half_tEfNS_4arch4Sm90ELb1ELb0ELb1ELb1ELb1ELb1ELb0ELb0ELi2ELi1ELi2ELi1ELb1EEENS1_21CollectiveEpilogueBwdISD_SE_SG_Li256ELb1ELb0ELi1EEENS1_25SingleTileBwdLPTSchedulerILb1ELi128ELb1EEEEEEEEEvNT_6ParamsE --------------------------
	.section	.nv.constant0._ZN7cutlass13device_kernelIN5flash11enable_sm90INS1_16FlashAttnBwdSm90INS1_25CollectiveMainloopBwdSm90ILi2ELi2ELi2EN4cute5tupleIJNS5_1CILi1EEES8_S8_EEENS6_IJNS7_ILi64EEENS7_ILi128EEENS7_ILi96EEEEEENS_6half_tEfNS_4arch4Sm90ELb1ELb0ELb1ELb1ELb1ELb1ELb0ELb0ELi2ELi1ELi2ELi1ELb1EEENS1_21CollectiveEpilogueBwdISD_SE_SG_Li256ELb1ELb0ELi1EEENS1_25SingleTileBwdLPTSchedulerILb1ELi128ELb1EEEEEEEEEvNT_6ParamsE,"a",@progbits
	.sectionflags	@""
	.align	4
.nv.constant0._ZN7cutlass13device_kernelIN5flash11enable_sm90INS1_16FlashAttnBwdSm90INS1_25CollectiveMainloopBwdSm90ILi2ELi2ELi2EN4cute5tupleIJNS5_1CILi1EEES8_S8_EEENS6_IJNS7_ILi64EEENS7_ILi128EEENS7_ILi96EEEEEENS_6half_tEfNS_4arch4Sm90ELb1ELb0ELb1ELb1ELb1ELb1ELb0ELb0ELi2ELi1ELi2ELi1ELb1EEENS1_21CollectiveEpilogueBwdISD_SE_SG_Li256ELb1ELb0ELi1EEENS1_25SingleTileBwdLPTSchedulerILb1ELi128ELb1EEEEEEEEEvNT_6ParamsE:
	.zero		2304


//--------------------- .nv.constant0._ZN7cutlass13device_kernelIN5flash11enable_sm90INS1_16FlashAttnBwdSm90INS1_25CollectiveMainloopBwdSm90ILi2ELi2ELi2EN4cute5tupleIJNS5_1CILi1EEES8_S8_EEENS6_IJNS7_ILi64EEENS7_ILi128EEENS7_ILi96EEEEEENS_6half_tEfNS_4arch4Sm90ELb1ELb0ELb1ELb1ELb0ELb1ELb0ELb0ELi2ELi1ELi2ELi1ELb1EEENS1_24CollectiveEpilogueBwdGQAISD_fSG_Li256ELb1ELb0EEENS1_25SingleTileBwdLPTSchedulerILb1ELi128ELb0EEEEEEEEEvNT_6ParamsE --------------------------
	.section	.nv.constant0._ZN7cutlass13device_kernelIN5flash11enable_sm90INS1_16FlashAttnBwdSm90INS1_25CollectiveMainloopBwdSm90ILi2ELi2ELi2EN4cute5tupleIJNS5_1CILi1EEES8_S8_EEENS6_IJNS7_ILi64EEENS7_ILi128EEENS7_ILi96EEEEEENS_6half_tEfNS_4arch4Sm90ELb1ELb0ELb1ELb1ELb0ELb1ELb0ELb0ELi2ELi1ELi2ELi1ELb1EEENS1_24CollectiveEpilogueBwdGQAISD_fSG_Li256ELb1ELb0EEENS1_25SingleTileBwdLPTSchedulerILb1ELi128ELb0EEEEEEEEEvNT_6ParamsE,"a",@progbits
	.sectionflags	@""
	.align	4
.nv.constant0._ZN7cutlass13device_kernelIN5flash11enable_sm90INS1_16FlashAttnBwdSm90INS1_25CollectiveMainloopBwdSm90ILi2ELi2ELi2EN4cute5tupleIJNS5_1CILi1EEES8_S8_EEENS6_IJNS7_ILi64EEENS7_ILi128EEENS7_ILi96EEEEEENS_6half_tEfNS_4arch4Sm90ELb1ELb0ELb1ELb1ELb0ELb1ELb0ELb0ELi2ELi1ELi2ELi1ELb1EEENS1_24CollectiveEpilogueBwdGQAISD_fSG_Li256ELb1ELb0EEENS1_25SingleTileBwdLPTSchedulerILb1ELi128ELb0EEEEEEEEEvNT_6ParamsE:
	.zero		2432


//--------------------- .nv.constant0._ZN7cutlass13device_kernelIN5flash11enable_sm90INS1_16FlashAttnBwdSm90INS1_25CollectiveMainloopBwdSm90ILi2ELi2ELi2EN4cute5tupleIJNS5_1CILi1EEES8_S8_EEENS6_IJNS7_ILi64EEENS7_ILi128EEENS7_ILi96EEEEEENS_6half_tEfNS_4arch4Sm90ELb1ELb0ELb1ELb1ELb1ELb1ELb0ELb0ELi2ELi1ELi2ELi1ELb1EEENS1_24CollectiveEpilogueBwdGQAISD_fSG_Li256ELb1ELb1EEENS1_25SingleTileBwdLPTSchedulerILb1ELi128ELb1EEEEEEEEEvNT_6ParamsE --------------------------
	.section	.nv.constant0._ZN7cutlass13device_kernelIN5flash11enable_sm90INS1_16FlashAttnBwdSm90INS1_25CollectiveMainloopBwdSm90ILi2ELi2ELi2EN4cute5tupleIJNS5_1CILi1EEES8_S8_EEENS6_IJNS7_ILi64EEENS7_ILi128EEENS7_ILi96EEEEEENS_6half_tEfNS_4arch4Sm90ELb1ELb0ELb1ELb1ELb1ELb1ELb0ELb0ELi2ELi1ELi2ELi1ELb1EEENS1_24CollectiveEpilogueBwdGQAISD_fSG_Li256ELb1ELb1EEENS1_25SingleTileBwdLPTSchedulerILb1ELi128ELb1EEEEEEEEEvNT_6ParamsE,"a",@progbits
	.sectionflags	@""
	.align	4
.nv.constant0._ZN7cutlass13device_kernelIN5flash11enable_sm90INS1_16FlashAttnBwdSm90INS1_25CollectiveMainloopBwdSm90ILi2ELi2ELi2EN4cute5tupleIJNS5_1CILi1EEES8_S8_EEENS6_IJNS7_ILi64EEENS7_ILi128EEENS7_ILi96EEEEEENS_6half_tEfNS_4arch4Sm90ELb1ELb0ELb1ELb1ELb1ELb1ELb0ELb0ELi2ELi1ELi2ELi1ELb1EEENS1_24CollectiveEpilogueBwdGQAISD_fSG_Li256ELb1ELb1EEENS1_25SingleTileBwdLPTSchedulerILb1ELi128ELb1EEEEEEEEEvNT_6ParamsE:
	.zero		2432


//--------------------- .nv.constant0._ZN7cutlass13device_kernelIN5flash11enable_sm90INS1_16FlashAttnBwdSm90INS1_25CollectiveMainloopBwdSm90ILi2ELi2ELi2EN4cute5tupleIJNS5_1CILi1EEES8_S8_EEENS6_IJNS7_ILi64EEENS7_ILi128EEENS7_ILi96EEEEEENS_6half_tEfNS_4arch4Sm90ELb0ELb0ELb0ELb0ELb0ELb1ELb0ELb0ELi2ELi1ELi2ELi1ELb1EEENS1_21CollectiveEpilogueBwdISD_SE_SG_Li256ELb0ELb0ELi1EEENS1_19SingleTileSchedulerILb0ELb0ELb0ELi128EEEEEEEEEvNT_6ParamsE --------------------------
	.section	.nv.constant0._ZN7cutlass13device_kernelIN5flash11enable_sm90INS1_16FlashAttnBwdSm90INS1_25CollectiveMainloopBwdSm90ILi2ELi2ELi2EN4cute5tupleIJNS5_1CILi1EEES8_S8_EEENS6_IJNS7_ILi64EEENS7_ILi128EEENS7_ILi96EEEEEENS_6half_tEfNS_4arch4Sm90ELb0ELb0ELb0ELb0ELb0ELb1ELb0ELb0ELi2ELi1ELi2ELi1ELb1EEENS1_21CollectiveEpilogueBwdISD_SE_SG_Li256ELb0ELb0ELi1EEENS1_19SingleTileSchedulerILb0ELb0ELb0ELi128EEEEEEEEEvNT_6ParamsE,"a",@progbits
	.sectionflags	@""
	.align	4
.nv.constant0._ZN7cutlass13device_kernelIN5flash11enable_sm90INS1_16FlashAttnBwdSm90INS1_25CollectiveMainloopBwdSm90ILi2ELi2ELi2EN4cute5tupleIJNS5_1CILi1EEES8_S8_EEENS6_IJNS7_ILi64EEENS7_ILi128EEENS7_ILi96EEEEEENS_6half_tEfNS_4arch4Sm90ELb0ELb0ELb0ELb0ELb0ELb1ELb0ELb0ELi2ELi1ELi2ELi1ELb1EEENS1_21CollectiveEpilogueBwdISD_SE_SG_Li256ELb0ELb0ELi1EEENS1_19SingleTileSchedulerILb0ELb0ELb0ELi128EEEEEEEEEvNT_6ParamsE:
	.zero		2944


//--------------------- .nv.constant0._ZN7cutlass13device_kernelIN5flash11enable_sm90INS1_16FlashAttnBwdSm90INS1_25CollectiveMainloopBwdSm90ILi2ELi2ELi2EN4cute5tupleIJNS5_1CILi1EEES8_S8_EEENS6_IJNS7_ILi64EEENS7_ILi128EEENS7_ILi96EEEEEENS_6half_tEfNS_4arch4Sm90ELb0ELb0ELb0ELb0ELb1ELb1ELb0ELb0ELi2ELi1ELi2ELi1ELb1EEENS1_21CollectiveEpilogueBwdISD_SE_SG_Li256ELb0ELb0ELi1EEENS1_19SingleTileSchedulerILb0ELb0ELb0ELi128EEEEEEEEEvNT_6ParamsE --------------------------
	.section	.nv.constant0._ZN7cutlass13device_kernelIN5flash11enable_sm90INS1_16FlashAttnBwdSm90INS1_25CollectiveMainloopBwdSm90ILi2ELi2ELi2EN4cute5tupleIJNS5_1CILi1EEES8_S8_EEENS6_IJNS7_ILi64EEENS7_ILi128EEENS7_ILi96EEEEEENS_6half_tEfNS_4arch4Sm90ELb0ELb0ELb0ELb0ELb1ELb1ELb0ELb0ELi2ELi1ELi2ELi1ELb1EEENS1_21CollectiveEpilogueBwdISD_SE_SG_Li256ELb0ELb0ELi1EEENS1_19SingleTileSchedulerILb0ELb0ELb0ELi128EEEEEEEEEvNT_6ParamsE,"a",@progbits
	.sectionflags	@""
	.align	4
.nv.constant0._ZN7cutlass13device_kernelIN5flash11enable_sm90INS1_16FlashAttnBwdSm90INS1_25CollectiveMainloopBwdSm90ILi2ELi2ELi2EN4cute5tupleIJNS5_1CILi1EEES8_S8_EEENS6_IJNS7_ILi64EEENS7_ILi128EEENS7_ILi96EEEEEENS_6half_tEfNS_4arch4Sm90ELb0ELb0ELb0ELb0ELb1ELb1ELb0ELb0ELi2ELi1ELi2ELi1ELb1EEENS1_21CollectiveEpilogueBwdISD_SE_SG_Li256ELb0ELb0ELi1EEENS1_19SingleTileSchedulerILb0ELb0ELb0ELi128EEEEEEEEEvNT_6ParamsE:
	.zero		2944


//--------------------- .nv.constant0._ZN7cutlass13device_kernelIN5flash11enable_sm90INS1_16FlashAttnBwdSm90INS1_25CollectiveMainloopBwdSm90ILi2ELi2ELi2EN4cute5tupleIJNS5_1CILi1EEES8_S8_EEENS6_IJNS7_ILi64EEENS7_ILi128EEENS7_ILi96EEEEEENS_6half_tEfNS_4arch4Sm90ELb0ELb0ELb0ELb0ELb0ELb1ELb0ELb0ELi2ELi1ELi2ELi1ELb1EEENS1_24CollectiveEpilogueBwdGQAISD_fSG_Li256ELb0ELb0EEENS1_19SingleTileSchedulerILb0ELb0ELb0ELi128EEEEEEEEEvNT_6ParamsE --------------------------
	.section	.nv.constant0._ZN7cutlass13device_kernelIN5flash11enable_sm90INS1_16FlashAttnBwdSm90INS1_25CollectiveMainloopBwdSm90ILi2ELi2ELi2EN4cute5tupleIJNS5_1CILi1EEES8_S8_EEENS6_IJNS7_ILi64EEENS7_ILi128EEENS7_ILi96EEEEEENS_6half_tEfNS_4arch4Sm90ELb0ELb0ELb0ELb0ELb0ELb1ELb0ELb0ELi2ELi1ELi2ELi1ELb1EEENS1_24CollectiveEpilogueBwdGQAISD_fSG_Li256ELb0ELb0EEENS1_19SingleTileSchedulerILb0ELb0ELb0ELi128EEEEEEEEEvNT_6ParamsE,"a",@progbits
	.sectionflags	@""
	.align	4
.nv.constant0._ZN7cutlass13device_kernelIN5flash11enable_sm90INS1_16FlashAttnBwdSm90INS1_25CollectiveMainloopBwdSm90ILi2ELi2ELi2EN4cute5tupleIJNS5_1CILi1EEES8_S8_EEENS6_IJNS7_ILi64EEENS7_ILi128EEENS7_ILi96EEEEEENS_6half_tEfNS_4arch4Sm90ELb0ELb0ELb0ELb0ELb0ELb1ELb0ELb0ELi2ELi1ELi2ELi1ELb1EEENS1_24CollectiveEpilogueBwdGQAISD_fSG_Li256ELb0ELb0EEENS1_19SingleTileSchedulerILb0ELb0ELb0ELi128EEEEEEEEEvNT_6ParamsE:
	.zero		2304


//--------------------- .nv.constant0._ZN7cutlass13device_kernelIN5flash11enable_sm90INS1_16FlashAttnBwdSm90INS1_25CollectiveMainloopBwdSm90ILi2ELi2ELi2EN4cute5tupleIJNS5_1CILi1EEES8_S8_EEENS6_IJNS7_ILi64EEENS7_ILi128EEENS7_ILi96EEEEEENS_6half_tEfNS_4arch4Sm90ELb0ELb0ELb0ELb0ELb1ELb1ELb0ELb0ELi2ELi1ELi2ELi1ELb1EEENS1_24CollectiveEpilogueBwdGQAISD_fSG_Li256ELb0ELb1EEENS1_19SingleTileSchedulerILb0ELb0ELb0ELi128EEEEEEEEEvNT_6ParamsE --------------------------
	.section	.nv.constant0._ZN7cutlass13device_kernelIN5flash11enable_sm90INS1_16FlashAttnBwdSm90INS1_25CollectiveMainloopBwdSm90ILi2ELi2ELi2EN4cute5tupleIJNS5_1CILi1EEES8_S8_EEENS6_IJNS7_ILi64EEENS7_ILi128EEENS7_ILi96EEEEEENS_6half_tEfNS_4arch4Sm90ELb0ELb0ELb0ELb0ELb1ELb1ELb0ELb0ELi2ELi1ELi2ELi1ELb1EEENS1_24CollectiveEpilogueBwdGQAISD_fSG_Li256ELb0ELb1EEENS1_19SingleTileSchedulerILb0ELb0ELb0ELi128EEEEEEEEEvNT_6ParamsE,"a",@progbits
	.sectionflags	@""
	.align	4
.nv.constant0._ZN7cutlass13device_kernelIN5flash11enable_sm90INS1_16FlashAttnBwdSm90INS1_25CollectiveMainloopBwdSm90ILi2ELi2ELi2EN4cute5tupleIJNS5_1CILi1EEES8_S8_EEENS6_IJNS7_ILi64EEENS7_ILi128EEENS7_ILi96EEEEEENS_6half_tEfNS_4arch4Sm90ELb0ELb0ELb0ELb0ELb1ELb1ELb0ELb0ELi2ELi1ELi2ELi1ELb1EEENS1_24CollectiveEpilogueBwdGQAISD_fSG_Li256ELb0ELb1EEENS1_19SingleTileSchedulerILb0ELb0ELb0ELi128EEEEEEEEEvNT_6ParamsE:
	.zero		2304


//--------------------- .nv.constant0._ZN7cutlass13device_kernelIN5flash11enable_sm90INS1_16FlashAttnBwdSm90INS1_25CollectiveMainloopBwdSm90ILi2ELi2ELi2EN4cute5tupleIJNS5_1CILi1EEES8_S8_EEENS6_IJNS7_ILi64EEENS7_ILi128EEENS7_ILi96EEEEEENS_6half_tEfNS_4arch4Sm90ELb0ELb0ELb0ELb1ELb0ELb1ELb0ELb0ELi2ELi1ELi2ELi1ELb1EEENS1_21CollectiveEpilogueBwdISD_SE_SG_Li256ELb1ELb0ELi1EEENS1_19SingleTileSchedulerILb1ELb0ELb0ELi128EEEEEEEEEvNT_6ParamsE --------------------------
	.section	.nv.constant0._ZN7cutlass13device_kernelIN5flash11enable_sm90INS1_16FlashAttnBwdSm90INS1_25CollectiveMainloopBwdSm90ILi2ELi2ELi2EN4cute5tupleIJNS5_1CILi1EEES8_S8_EEENS6_IJNS7_ILi64EEENS7_ILi128EEENS7_ILi96EEEEEENS_6half_tEfNS_4arch4Sm90ELb0ELb0ELb0ELb1ELb0ELb1ELb0ELb0ELi2ELi1ELi2ELi1ELb1EEENS1_21CollectiveEpilogueBwdISD_SE_SG_Li256ELb1ELb0ELi1EEENS1_19SingleTileSchedulerILb1ELb0ELb0ELi128EEEEEEEEEvNT_6ParamsE,"a",@progbits
	.sectionflags	@""
	.align	4
.nv.constant0._ZN7cutlass13device_kernelIN5flash11enable_sm90INS1_16FlashAttnBwdSm90INS1_25CollectiveMainloopBwdSm90ILi2ELi2ELi2EN4cute5tupleIJNS5_1CILi1EEES8_S8_EEENS6_IJNS7_ILi64EEENS7_ILi128EEENS7_ILi96EEEEEENS_6half_tEfNS_4arch4Sm90ELb0ELb0ELb0ELb1ELb0ELb1ELb0ELb0ELi2ELi1ELi2ELi1ELb1EEENS1_21CollectiveEpilogueBwdISD_SE_SG_Li256ELb1ELb0ELi1EEENS1_19SingleTileSchedulerILb1ELb0ELb0ELi128EEEEEEEEEvNT_6ParamsE:
	.zero		2304


//--------------------- .nv.constant0._ZN7cutlass13device_kernelIN5flash11enable_sm90INS1_16FlashAttnBwdSm90INS1_25CollectiveMainloopBwdSm90ILi2ELi2ELi2EN4cute5tupleIJNS5_1CILi1EEES8_S8_EEENS6_IJNS7_ILi64EEENS7_ILi128EEENS7_ILi96EEEEEENS_6half_tEfNS_4arch4Sm90ELb0ELb0ELb0ELb1ELb1ELb1ELb0ELb0ELi2ELi1ELi2ELi1ELb1EEENS1_21CollectiveEpilogueBwdISD_SE_SG_Li256ELb1ELb0ELi1EEENS1_19SingleTileSchedulerILb1ELb0ELb0ELi128EEEEEEEEEvNT_6ParamsE --------------------------
	.section	.nv.constant0._ZN7cutlass13device_kernelIN5flash11enable_sm90INS1_16FlashAttnBwdSm90INS1_25CollectiveMainloopBwdSm90ILi2ELi2ELi2EN4cute5tupleIJNS5_1CILi1EEES8_S8_EEENS6_IJNS7_ILi64EEENS7_ILi128EEENS7_ILi96EEEEEENS_6half_tEfNS_4arch4Sm90ELb0ELb0ELb0ELb1ELb1ELb1ELb0ELb0ELi2ELi1ELi2ELi1ELb1EEENS1_21CollectiveEpilogueBwdISD_SE_SG_Li256ELb1ELb0ELi1EEENS1_19SingleTileSchedulerILb1ELb0ELb0ELi128EEEEEEEEEvNT_6ParamsE,"a",@progbits
	.sectionflags	@""
	.align	4
.nv.constant0._ZN7cutlass13device_kernelIN5flash11enable_sm90INS1_16FlashAttnBwdSm90INS1_25CollectiveMainloopBwdSm90ILi2ELi2ELi2EN4cute5tupleIJNS5_1CILi1EEES8_S8_EEENS6_IJNS7_ILi64EEENS7_ILi128EEENS7_ILi96EEEEEENS_6half_tEfNS_4arch4Sm90ELb0ELb0ELb0ELb1ELb1ELb1ELb0ELb0ELi2ELi1ELi2ELi1ELb1EEENS1_21CollectiveEpilogueBwdISD_SE_SG_Li256ELb1ELb0ELi1EEENS1_19SingleTileSchedulerILb1ELb0ELb0ELi128EEEEEEEEEvNT_6ParamsE:
	.zero		2304


//--------------------- .nv.constant0._ZN7cutlass13device_kernelIN5flash11enable_sm90INS1_16FlashAttnBwdSm90INS1_25CollectiveMainloopBwdSm90ILi2ELi2ELi2EN4cute5tupleIJNS5_1CILi1EEES8_S8_EEENS6_IJNS7_ILi64EEENS7_ILi128EEENS7_ILi96EEEEEENS_6half_tEfNS_4arch4Sm90ELb0ELb0ELb0ELb1ELb0ELb1ELb0ELb0ELi2ELi1ELi2ELi1ELb1EEENS1_24CollectiveEpilogueBwdGQAISD_fSG_Li256ELb1ELb0EEENS1_19SingleTileSchedulerILb1ELb0ELb0ELi128EEEEEEEEEvNT_6ParamsE --------------------------
	.section	.nv.constant0._ZN7cutlass13device_kernelIN5flash11enable_sm90INS1_16FlashAttnBwdSm90INS1_25CollectiveMainloopBwdSm90ILi2ELi2ELi2EN4cute5tupleIJNS5_1CILi1EEES8_S8_EEENS6_IJNS7_ILi64EEENS7_ILi128EEENS7_ILi96EEEEEENS_6half_tEfNS_4arch4Sm90ELb0ELb0ELb0ELb1ELb0ELb1ELb0ELb0ELi2ELi1ELi2ELi1ELb1EEENS1_24CollectiveEpilogueBwdGQAISD_fSG_Li256ELb1ELb0EEENS1_19SingleTileSchedulerILb1ELb0ELb0ELi128EEEEEEEEEvNT_6ParamsE,"a",@progbits
	.sectionflags	@""
	.align	4
.nv.constant0._ZN7cutlass13device_kernelIN5flash11enable_sm90INS1_16FlashAttnBwdSm90INS1_25CollectiveMainloopBwdSm90ILi2ELi2ELi2EN4cute5tupleIJNS5_1CILi1EEES8_S8_EEENS6_IJNS7_ILi64EEENS7_ILi128EEENS7_ILi96EEEEEENS_6half_tEfNS_4arch4Sm90ELb0ELb0ELb0ELb1ELb0ELb1ELb0ELb0ELi2ELi1ELi2ELi1ELb1EEENS1_24CollectiveEpilogueBwdGQAISD_fSG_Li256ELb1ELb0EEENS1_19SingleTileSchedulerILb1ELb0ELb0ELi128EEEEEEEEEvNT_6ParamsE:
	.zero		2304


//--------------------- .nv.constant0._ZN7cutlass13device_kernelIN5flash11enable_sm90INS1_16FlashAttnBwdSm90INS1_25CollectiveMainloopBwdSm90ILi2ELi2ELi2EN4cute5tupleIJNS5_1CILi1EEES8_S8_EEENS6_IJNS7_ILi64EEENS7_ILi128EEENS7_ILi96EEEEEENS_6half_tEfNS_4arch4Sm90ELb0ELb0ELb0ELb1ELb1ELb1ELb0ELb0ELi2ELi1ELi2ELi1ELb1EEENS1_24CollectiveEpilogueBwdGQAISD_fSG_Li256ELb1ELb1EEENS1_19SingleTileSchedulerILb1ELb0ELb0ELi128EEEEEEEEEvNT_6ParamsE --------------------------
	.section	.nv.constant0._ZN7cutlass13device_kernelIN5flash11enable_sm90INS1_16FlashAttnBwdSm90INS1_25CollectiveMainloopBwdSm90ILi2ELi2ELi2EN4cute5tupleIJNS5_1CILi1EEES8_S8_EEENS6_IJNS7_ILi64EEENS7_ILi128EEENS7_ILi96EEEEEENS_6half_tEfNS_4arch4Sm90ELb0ELb0ELb0ELb1ELb1ELb1ELb0ELb0ELi2ELi1ELi2ELi1ELb1EEENS1_24CollectiveEpilogueBwdGQAISD_fSG_Li256ELb1ELb1EEENS1_19SingleTileSchedulerILb1ELb0ELb0ELi128EEEEEEEEEvNT_6ParamsE,"a",@progbits
	.sectionflags	@""
	.align	4
.nv.constant0._ZN7cutlass13device_kernelIN5flash11enable_sm90INS1_16FlashAttnBwdSm90INS1_25CollectiveMainloopBwdSm90ILi2ELi2ELi2EN4cute5tupleIJNS5_1CILi1EEES8_S8_EEENS6_IJNS7_ILi64EEENS7_ILi128EEENS7_ILi96EEEEEENS_6half_tEfNS_4arch4Sm90ELb0ELb0ELb0ELb1ELb1ELb1ELb0ELb0ELi2ELi1ELi2ELi1ELb1EEENS1_24CollectiveEpilogueBwdGQAISD_fSG_Li256ELb1ELb1EEENS1_19SingleTileSchedulerILb1ELb0ELb0ELi128EEEEEEEEEvNT_6ParamsE:
	.zero		2304


//--------------------- .nv.constant0._ZN7cutlass13device_kernelIN5flash11enable_sm90INS1_16FlashAttnBwdSm90INS1_25CollectiveMainloopBwdSm90ILi2ELi2ELi2EN4cute5tupleIJNS5_1CILi1EEES8_S8_EEENS6_IJNS7_ILi64EEENS7_ILi128EEENS7_ILi96EEEEEENS_6half_tEfNS_4arch4Sm90ELb0ELb1ELb0ELb0ELb0ELb1ELb0ELb0ELi2ELi1ELi2ELi1ELb1EEENS1_21CollectiveEpilogueBwdISD_SE_SG_Li256ELb0ELb0ELi1EEENS1_19SingleTileSchedulerILb0ELb0ELb0ELi128EEEEEEEEEvNT_6ParamsE --------------------------
	.section	.nv.constant0._ZN7cutlass13device_kernelIN5flash11enable_sm90INS1_16FlashAttnBwdSm90INS1_25CollectiveMainloopBwdSm90ILi2ELi2ELi2EN4cute5tupleIJNS5_1CILi1EEES8_S8_EEENS6_IJNS7_ILi64EEENS7_ILi128EEENS7_ILi96EEEEEENS_6half_tEfNS_4arch4Sm90ELb0ELb1ELb0ELb0ELb0ELb1ELb0ELb0ELi2ELi1ELi2ELi1ELb1EEENS1_21CollectiveEpilogueBwdISD_SE_SG_Li256ELb0ELb0ELi1EEENS1_19SingleTileSchedulerILb0ELb0ELb0ELi128EEEEEEEEEvNT_6ParamsE,"a",@progbits
	.sectionflags	@""
	.align	4
.nv.constant0._ZN7cutlass13device_kernelIN5flash11enable_sm90INS1_16FlashAttnBwdSm90INS1_25CollectiveMainloopBwdSm90ILi2ELi2ELi2EN4cute5tupleIJNS5_1CILi1EEES8_S8_EEENS6_IJNS7_ILi64EEENS7_ILi128EEENS7_ILi96EEEEEENS_6half_tEfNS_4arch4Sm90ELb0ELb1ELb0ELb0ELb0ELb1ELb0ELb0ELi2ELi1ELi2ELi1ELb1EEENS1_21CollectiveEpilogueBwdISD_SE_SG_Li256ELb0ELb0ELi1EEENS1_19SingleTileSchedulerILb0ELb0ELb0ELi128EEEEEEEEEvNT_6ParamsE:
	.zero		2944


//--------------------- .nv.constant0._ZN7cutlass13device_kernelIN5flash11enable_sm90INS1_16FlashAttnBwdSm90INS1_25CollectiveMainloopBwdSm90ILi2ELi2ELi2EN4cute5tupleIJNS5_1CILi1EEES8_S8_EEENS6_IJNS7_ILi64EEENS7_ILi128EEENS7_ILi96EEEEEENS_6half_tEfNS_4arch4Sm90ELb0ELb1ELb0ELb0ELb1ELb1ELb0ELb0ELi2ELi1ELi2ELi1ELb1EEENS1_21CollectiveEpilogueBwdISD_SE_SG_Li256ELb0ELb0ELi1EEENS1_19SingleTileSchedulerILb0ELb0ELb0ELi128EEEEEEEEEvNT_6ParamsE --------------------------
	.section	.nv.constant0._ZN7cutlass13device_kernelIN5flash11enable_sm90INS1_16FlashAttnBwdSm90INS1_25CollectiveMainloopBwdSm90ILi2ELi2ELi2EN4cute5tupleIJNS5_1CILi1EEES8_S8_EEENS6_IJNS7_ILi64EEENS7_ILi128EEENS7_ILi96EEEEEENS_6half_tEfNS_4arch4Sm90ELb0ELb1ELb0ELb0ELb1ELb1ELb0ELb0ELi2ELi1ELi2ELi1ELb1EEENS1_21CollectiveEpilogueBwdISD_SE_SG_Li256ELb0ELb0ELi1EEENS1_19SingleTileSchedulerILb0ELb0ELb0ELi128EEEEEEEEEvNT_6ParamsE,"a",@progbits
	.sectionflags	@""
	.align	4
.nv.constant0._ZN7cutlass13device_kernelIN5flash11enable_sm90INS1_16FlashAttnBwdSm90INS1_25CollectiveMainloopBwdSm90ILi2ELi2ELi2EN4cute5tupleIJNS5_1CILi1EEES8_S8_EEENS6_IJNS7_ILi64EEENS7_ILi128EEENS7_ILi96EEEEEENS_6half_tEfNS_4arch4Sm90ELb0ELb1ELb0ELb0ELb1ELb1ELb0ELb0ELi2ELi1ELi2ELi1ELb1EEENS1_21CollectiveEpilogueBwdISD_SE_SG_Li256ELb0ELb0ELi1EEENS1_19SingleTileSchedulerILb0ELb0ELb0ELi128EEEEEEEEEvNT_6ParamsE:
	.zero		2944


//--------------------- .nv.constant0._ZN7cutlass13device_kernelIN5flash11enable_sm90INS1_16FlashAttnBwdSm90INS1_25CollectiveMainloopBwdSm90ILi2ELi2ELi2EN4cute5tupleIJNS5_1CILi1EEES8_S8_EEENS6_IJNS7_ILi64EEENS7_ILi128EEENS7_ILi96EEEEEENS_6half_tEfNS_4arch4Sm90ELb0ELb1ELb0ELb0ELb0ELb1ELb0ELb0ELi2ELi1ELi2ELi1ELb1EEENS1_24CollectiveEpilogueBwdGQAISD_fSG_Li256ELb0ELb0EEENS1_19SingleTileSchedulerILb0ELb0ELb0ELi128EEEEEEEEEvNT_6ParamsE --------------------------
	.section	.nv.constant0._ZN7cutlass13device_kernelIN5flash11enable_sm90INS1_16FlashAttnBwdSm90INS1_25CollectiveMainloopBwdSm90ILi2ELi2ELi2EN4cute5tupleIJNS5_1CILi1EEES8_S8_EEENS6_IJNS7_ILi64EEENS7_ILi128EEENS7_ILi96EEEEEENS_6half_tEfNS_4arch4Sm90ELb0ELb1ELb0ELb0ELb0ELb1ELb0ELb0ELi2ELi1ELi2ELi1ELb1EEENS1_24CollectiveEpilogueBwdGQAISD_fSG_Li256ELb0ELb0EEENS1_19SingleTileSchedulerILb0ELb0ELb0ELi128EEEEEEEEEvNT_6ParamsE,"a",@progbits
	.sectionflags	@""
	.align	4
.nv.constant0._ZN7cutlass13device_kernelIN5flash11enable_sm90INS1_16FlashAttnBwdSm90INS1_25CollectiveMainloopBwdSm90ILi2ELi2ELi2EN4cute5tupleIJNS5_1CILi1EEES8_S8_EEENS6_IJNS7_ILi64EEENS7_ILi128EEENS7_ILi96EEEEEENS_6half_tEfNS_4arch4Sm90ELb0ELb1ELb0ELb0ELb0ELb1ELb0ELb0ELi2ELi1ELi2ELi1ELb1EEENS1_24CollectiveEpilogueBwdGQAISD_fSG_Li256ELb0ELb0EEENS1_19SingleTileSchedulerILb0ELb0ELb0ELi128EEEEEEEEEvNT_6ParamsE:
	.zero		2304


//--------------------- .nv.constant0._ZN7cutlass13device_kernelIN5flash11enable_sm90INS1_16FlashAttnBwdSm90INS1_25CollectiveMainloopBwdSm90ILi2ELi2ELi2EN4cute5tupleIJNS5_1CILi1EEES8_S8_EEENS6_IJNS7_ILi64EEENS7_ILi128EEENS7_ILi96EEEEEENS_6half_tEfNS_4arch4Sm90ELb0ELb1ELb0ELb0ELb1ELb1ELb0ELb0ELi2ELi1ELi2ELi1ELb1EEENS1_24CollectiveEpilogueBwdGQAISD_fSG_Li256ELb0ELb1EEENS1_19SingleTileSchedulerILb0ELb0ELb0ELi128EEEEEEEEEvNT_6ParamsE --------------------------
	.section	.nv.constant0._ZN7cutlass13device_kernelIN5flash11enable_sm90INS1_16FlashAttnBwdSm90INS1_25CollectiveMainloopBwdSm90ILi2ELi2ELi2EN4cute5tupleIJNS5_1CILi1EEES8_S8_EEENS6_IJNS7_ILi64EEENS7_ILi128EEENS7_ILi96EEEEEENS_6half_tEfNS_4arch4Sm90ELb0ELb1ELb0ELb0ELb1ELb1ELb0ELb0ELi2ELi1ELi2ELi1ELb1EEENS1_24CollectiveEpilogueBwdGQAISD_fSG_Li256ELb0ELb1EEENS1_19SingleTileSchedulerILb0ELb0ELb0ELi128EEEEEEEEEvNT_6ParamsE,"a",@progbits
	.sectionflags	@""
	.align	4
.nv.constant0._ZN7cutlass13device_kernelIN5flash11enable_sm90INS1_16FlashAttnBwdSm90INS1_25CollectiveMainloopBwdSm90ILi2ELi2ELi2EN4cute5tupleIJNS5_1CILi1EEES8_S8_EEENS6_IJNS7_ILi64EEENS7_ILi128EEENS7_ILi96EEEEEENS_6half_tEfNS_4arch4Sm90ELb0ELb1ELb0ELb0ELb1ELb1ELb0ELb0ELi2ELi1ELi2ELi1ELb1EEENS1_24CollectiveEpilogueBwdGQAISD_fSG_Li256ELb0ELb1EEENS1_19SingleTileSchedulerILb0ELb0ELb0ELi128EEEEEEEEEvNT_6ParamsE:
	.zero		2304


//--------------------- .nv.constant0._ZN7cutlass13device_kernelIN5flash11enable_sm90INS1_16FlashAttnBwdSm90INS1_25CollectiveMainloopBwdSm90ILi2ELi2ELi2EN4cute5tupleIJNS5_1CILi1EEES8_S8_EEENS6_IJNS7_ILi64EEENS7_ILi128EEENS7_ILi96EEEEEENS_6half_tEfNS_4arch4Sm90ELb0ELb1ELb0ELb1ELb0ELb1ELb0ELb0ELi2ELi1ELi2ELi1ELb1EEENS1_21CollectiveEpilogueBwdISD_SE_SG_Li256ELb1ELb0ELi1EEENS1_19SingleTileSchedulerILb1ELb0ELb0ELi128EEEEEEEEEvNT_6ParamsE --------------------------
	.section	.nv.constant0._ZN7cutlass13device_kernelIN5flash11enable_sm90INS1_16FlashAttnBwdSm90INS1_25CollectiveMainloopBwdSm90ILi2ELi2ELi2EN4cute5tupleIJNS5_1CILi1EEES8_S8_EEENS6_IJNS7_ILi64EEENS7_ILi128EEENS7_ILi96EEEEEENS_6half_tEfNS_4arch4Sm90ELb0ELb1ELb0ELb1ELb0ELb1ELb0ELb0ELi2ELi1ELi2ELi1ELb1EEENS1_21CollectiveEpilogueBwdISD_SE_SG_Li256ELb1ELb0ELi1EEENS1_19SingleTileSchedulerILb1ELb0ELb0ELi128EEEEEEEEEvNT_6ParamsE,"a",@progbits
	.sectionflags	@""
	.align	4
.nv.constant0._ZN7cutlass13device_kernelIN5flash11enable_sm90INS1_16FlashAttnBwdSm90INS1_25CollectiveMainloopBwdSm90ILi2ELi2ELi2EN4cute5tupleIJNS5_1CILi1EEES8_S8_EEENS6_IJNS7_ILi64EEENS7_ILi128EEENS7_ILi96EEEEEENS_6half_tEfNS_4arch4Sm90ELb0ELb1ELb0ELb1ELb0ELb1ELb0ELb0ELi2ELi1ELi2ELi1ELb1EEENS1_21CollectiveEpilogueBwdISD_SE_SG_Li256ELb1ELb0ELi1EEENS1_19SingleTileSchedulerILb1ELb0ELb0ELi128EEEEEEEEEvNT_6ParamsE:
	.zero		2304


//--------------------- .nv.constant0._ZN7cutlass13device_kernelIN5flash11enable_sm90INS1_16FlashAttnBwdSm90INS1_25CollectiveMainloopBwdSm90ILi2ELi2ELi2EN4cute5tupleIJNS5_1CILi1EEES8_S8_EEENS6_IJNS7_ILi64EEENS7_ILi128EEENS7_ILi96EEEEEENS_6half_tEfNS_4arch4Sm90ELb0ELb1ELb0ELb1ELb1ELb1ELb0ELb0ELi2ELi1ELi2ELi1ELb1EEENS1_21CollectiveEpilogueBwdISD_SE_SG_Li256ELb1ELb0ELi1EEENS1_19SingleTileSchedulerILb1ELb0ELb0ELi128EEEEEEEEEvNT_6ParamsE --------------------------
	.section	.nv.constant0._ZN7cutlass13device_kernelIN5flash11enable_sm90INS1_16FlashAttnBwdSm90INS1_25CollectiveMainloopBwdSm90ILi2ELi2ELi2EN4cute5tupleIJNS5_1CILi1EEES8_S8_EEENS6_IJNS7_ILi64EEENS7_ILi128EEENS7_ILi96EEEEEENS_6half_tEfNS_4arch4Sm90ELb0ELb1ELb0ELb1ELb1ELb1ELb0ELb0ELi2ELi1ELi2ELi1ELb1EEENS1_21CollectiveEpilogueBwdISD_SE_SG_Li256ELb1ELb0ELi1EEENS1_19SingleTileSchedulerILb1ELb0ELb0ELi128EEEEEEEEEvNT_6ParamsE,"a",@progbits
	.sectionflags	@""
	.align	4
.nv.constant0._ZN7cutlass13device_kernelIN5flash11enable_sm90INS1_16FlashAttnBwdSm90INS1_25CollectiveMainloopBwdSm90ILi2ELi2ELi2EN4cute5tupleIJNS5_1CILi1EEES8_S8_EEENS6_IJNS7_ILi64EEENS7_ILi128EEENS7_ILi96EEEEEENS_6half_tEfNS_4arch4Sm90ELb0ELb1ELb0ELb1ELb1ELb1ELb0ELb0ELi2ELi1ELi2ELi1ELb1EEENS1_21CollectiveEpilogueBwdISD_SE_SG_Li256ELb1ELb0ELi1EEENS1_19SingleTileSchedulerILb1ELb0ELb0ELi128EEEEEEEEEvNT_6ParamsE:
	.zero		2304


//--------------------- .nv.constant0._ZN7cutlass13device_kernelIN5flash11enable_sm90INS1_16FlashAttnBwdSm90INS1_25CollectiveMainloopBwdSm90ILi2ELi2ELi2EN4cute5tupleIJNS5_1CILi1EEES8_S8_EEENS6_IJNS7_ILi64EEENS7_ILi128EEENS7_ILi96EEEEEENS_6half_tEfNS_4arch4Sm90ELb0ELb1ELb0ELb1ELb0ELb1ELb0ELb0ELi2ELi1ELi2ELi1ELb1EEENS1_24CollectiveEpilogueBwdGQAISD_fSG_Li256ELb1ELb0EEENS1_19SingleTileSchedulerILb1ELb0ELb0ELi128EEEEEEEEEvNT_6ParamsE --------------------------
	.section	.nv.constant0._ZN7cutlass13device_kernelIN5flash11enable_sm90INS1_16FlashAttnBwdSm90INS1_25CollectiveMainloopBwdSm90ILi2ELi2ELi2EN4cute5tupleIJNS5_1CILi1EEES8_S8_EEENS6_IJNS7_ILi64EEENS7_ILi128EEENS7_ILi96EEEEEENS_6half_tEfNS_4arch4Sm90ELb0ELb1ELb0ELb1ELb0ELb1ELb0ELb0ELi2ELi1ELi2ELi1ELb1EEENS1_24CollectiveEpilogueBwdGQAISD_fSG_Li256ELb1ELb0EEENS1_19SingleTileSchedulerILb1ELb0ELb0ELi128EEEEEEEEEvNT_6ParamsE,"a",@progbits
	.sectionflags	@""
	.align	4
.nv.constant0._ZN7cutlass13device_kernelIN5flash11enable_sm90INS1_16FlashAttnBwdSm90INS1_25CollectiveMainloopBwdSm90ILi2ELi2ELi2EN4cute5tupleIJNS5_1CILi1EEES8_S8_EEENS6_IJNS7_ILi64EEENS7_ILi128EEENS7_ILi96EEEEEENS_6half_tEfNS_4arch4Sm90ELb0ELb1ELb0ELb1ELb0ELb1ELb0ELb0ELi2ELi1ELi2ELi1ELb1EEENS1_24CollectiveEpilogueBwdGQAISD_fSG_Li256ELb1ELb0EEENS1_19SingleTileSchedulerILb1ELb0ELb0ELi128EEEEEEEEEvNT_6ParamsE:
	.zero		2304


//--------------------- .nv.constant0._ZN7cutlass13device_kernelIN5flash11enable_sm90INS1_16FlashAttnBwdSm90INS1_25CollectiveMainloopBwdSm90ILi2ELi2ELi2EN4cute5tupleIJNS5_1CILi1EEES8_S8_EEENS6_IJNS7_ILi64EEENS7_ILi128EEENS7_ILi96EEEEEENS_6half_tEfNS_4arch4Sm90ELb0ELb1ELb0ELb1ELb1ELb1ELb0ELb0ELi2ELi1ELi2ELi1ELb1EEENS1_24CollectiveEpilogueBwdGQAISD_fSG_Li256ELb1ELb1EEENS1_19SingleTileSchedulerILb1ELb0ELb0ELi128EEEEEEEEEvNT_6ParamsE --------------------------
	.section	.nv.constant0._ZN7cutlass13device_kernelIN5flash11enable_sm90INS1_16FlashAttnBwdSm90INS1_25CollectiveMainloopBwdSm90ILi2ELi2ELi2EN4cute5tupleIJNS5_1CILi1EEES8_S8_EEENS6_IJNS7_ILi64EEENS7_ILi128EEENS7_ILi96EEEEEENS_6half_tEfNS_4arch4Sm90ELb0ELb1ELb0ELb1ELb1ELb1ELb0ELb0ELi2ELi1ELi2ELi1ELb1EEENS1_24CollectiveEpilogueBwdGQAISD_fSG_Li256ELb1ELb1EEENS1_19SingleTileSchedulerILb1ELb0ELb0ELi128EEEEEEEEEvNT_6ParamsE,"a",@progbits
	.sectionflags	@""
	.align	4
.nv.constant0._ZN7cutlass13device_kernelIN5flash11enable_sm90INS1_16FlashAttnBwdSm90INS1_25CollectiveMainloopBwdSm90ILi2ELi2ELi2EN4cute5tupleIJNS5_1CILi1EEES8_S8_EEENS6_IJNS7_ILi64EEENS7_ILi128EEENS7_ILi96EEEEEENS_6half_tEfNS_4arch4Sm90ELb0ELb1ELb0ELb1ELb1ELb1ELb0ELb0ELi2ELi1ELi2ELi1ELb1EEENS1_24CollectiveEpilogueBwdGQAISD_fSG_Li256ELb1ELb1EEENS1_19SingleTileSchedulerILb1ELb0ELb0ELi128EEEEEEEEEvNT_6ParamsE:
	.zero		2304


//--------------------- .nv.constant0._ZN7cutlass13device_kernelIN5flash11enable_sm90INS1_16FlashAttnBwdSm90INS1_25CollectiveMainloopBwdSm90ILi2ELi2ELi2EN4cute5tupleIJNS5_1CILi1EEES8_S8_EEENS6_IJNS7_ILi64EEENS7_ILi128EEENS7_ILi96EEEEEENS_6half_tEfNS_4arch4Sm90ELb1ELb0ELb0ELb0ELb0ELb1ELb0ELb0ELi2ELi1ELi2ELi1ELb1EEENS1_21CollectiveEpilogueBwdISD_SE_SG_Li256ELb0ELb0ELi1EEENS1_25SingleTileBwdLPTSchedulerILb0ELi128ELb0EEEEEEEEEvNT_6ParamsE --------------------------
	.section	.nv.constant0._ZN7cutlass13device_kernelIN5flash11enable_sm90INS1_16FlashAttnBwdSm90INS1_25CollectiveMainloopBwdSm90ILi2ELi2ELi2EN4cute5tupleIJNS5_1CILi1EEES8_S8_EEENS6_IJNS7_ILi64EEENS7_ILi128EEENS7_ILi96EEEEEENS_6half_tEfNS_4arch4Sm90ELb1ELb0ELb0ELb0ELb0ELb1ELb0ELb0ELi2ELi1ELi2ELi1ELb1EEENS1_21CollectiveEpilogueBwdISD_SE_SG_Li256ELb0ELb0ELi1EEENS1_25SingleTileBwdLPTSchedulerILb0ELi128ELb0EEEEEEEEEvNT_6ParamsE,"a",@progbits
	.sectionflags	@""
	.align	4
.nv.constant0._ZN7cutlass13device_kernelIN5flash11enable_sm90INS1_16FlashAttnBwdSm90INS1_25CollectiveMainloopBwdSm90ILi2ELi2ELi2EN4cute5tupleIJNS5_1CILi1EEES8_S8_EEENS6_IJNS7_ILi64EEENS7_ILi128EEENS7_ILi96EEEEEENS_6half_tEfNS_4arch4Sm90ELb1ELb0ELb0ELb0ELb0ELb1ELb0ELb0ELi2ELi1ELi2ELi1ELb1EEENS1_21CollectiveEpilogueBwdISD_SE_SG_Li256ELb0ELb0ELi1EEENS1_25SingleTileBwdLPTSchedulerILb0ELi128ELb0EEEEEEEEEvNT_6ParamsE:
	.zero		2944


//--------------------- .nv.constant0._ZN7cutlass13device_kernelIN5flash11enable_sm90INS1_16FlashAttnBwdSm90INS1_25CollectiveMainloopBwdSm90ILi2ELi2ELi2EN4cute5tupleIJNS5_1CILi1EEES8_S8_EEENS6_IJNS7_ILi64EEENS7_ILi128EEENS7_ILi96EEEEEENS_6half_tEfNS_4arch4Sm90ELb1ELb0ELb0ELb0ELb1ELb1ELb0ELb0ELi2ELi1ELi2ELi1ELb1EEENS1_21CollectiveEpilogueBwdISD_SE_SG_Li256ELb0ELb0ELi1EEENS1_25SingleTileBwdLPTSchedulerILb0ELi128ELb1EEEEEEEEEvNT_6ParamsE --------------------------
	.section	.nv.constant0._ZN7cutlass13device_kernelIN5flash11enable_sm90INS1_16FlashAttnBwdSm90INS1_25CollectiveMainloopBwdSm90ILi2ELi2ELi2EN4cute5tupleIJNS5_1CILi1EEES8_S8_EEENS6_IJNS7_ILi64EEENS7_ILi128EEENS7_ILi96EEEEEENS_6half_tEfNS_4arch4Sm90ELb1ELb0ELb0ELb0ELb1ELb1ELb0ELb0ELi2ELi1ELi2ELi1ELb1EEENS1_21CollectiveEpilogueBwdISD_SE_SG_Li256ELb0ELb0ELi1EEENS1_25SingleTileBwdLPTSchedulerILb0ELi128ELb1EEEEEEEEEvNT_6ParamsE,"a",@progbits
	.sectionflags	@""
	.align	4
.nv.constant0._ZN7cutlass13device_kernelIN5flash11enable_sm90INS1_16FlashAttnBwdSm90INS1_25CollectiveMainloopBwdSm90ILi2ELi2ELi2EN4cute5tupleIJNS5_1CILi1EEES8_S8_EEENS6_IJNS7_ILi64EEENS7_ILi128EEENS7_ILi96EEEEEENS_6half_tEfNS_4arch4Sm90ELb1ELb0ELb0ELb0ELb1ELb1ELb0ELb0ELi2ELi1ELi2ELi1ELb1EEENS1_21CollectiveEpilogueBwdISD_SE_SG_Li256ELb0ELb0ELi1EEENS1_25SingleTileBwdLPTSchedulerILb0ELi128ELb1EEEEEEEEEvNT_6ParamsE:
	.zero		2944


//--------------------- .nv.constant0._ZN7cutlass13device_kernelIN5flash11enable_sm90INS1_16FlashAttnBwdSm90INS1_25CollectiveMainloopBwdSm90ILi2ELi2ELi2EN4cute5tupleIJNS5_1CILi1EEES8_S8_EEENS6_IJNS7_ILi64EEENS7_ILi128EEENS7_ILi96EEEEEENS_6half_tEfNS_4arch4Sm90ELb1ELb0ELb0ELb0ELb0ELb1ELb0ELb0ELi2ELi1ELi2ELi1ELb1EEENS1_24CollectiveEpilogueBwdGQAISD_fSG_Li256ELb0ELb0EEENS1_25SingleTileBwdLPTSchedulerILb0ELi128ELb0EEEEEEEEEvNT_6ParamsE --------------------------
	.section	.nv.constant0._ZN7cutlass13device_kernelIN5flash11enable_sm90INS1_16FlashAttnBwdSm90INS1_25CollectiveMainloopBwdSm90ILi2ELi2ELi2EN4cute5tupleIJNS5_1CILi1EEES8_S8_EEENS6_IJNS7_ILi64EEENS7_ILi128EEENS7_ILi96EEEEEENS_6half_tEfNS_4arch4Sm90ELb1ELb0ELb0ELb0ELb0ELb1ELb0ELb0ELi2ELi1ELi2ELi1ELb1EEENS1_24CollectiveEpilogueBwdGQAISD_fSG_Li256ELb0ELb0EEENS1_25SingleTileBwdLPTSchedulerILb0ELi128ELb0EEEEEEEEEvNT_6ParamsE,"a",@progbits
	.sectionflags	@""
	.align	4
.nv.constant0._ZN7cutlass13device_kernelIN5flash11enable_sm90INS1_16FlashAttnBwdSm90INS1_25CollectiveMainloopBwdSm90ILi2ELi2ELi2EN4cute5tupleIJNS5_1CILi1EEES8_S8_EEENS6_IJNS7_ILi64EEENS7_ILi128EEENS7_ILi96EEEEEENS_6half_tEfNS_4arch4Sm90ELb1ELb0ELb0ELb0ELb0ELb1ELb0ELb0ELi2ELi1ELi2ELi1ELb1EEENS1_24CollectiveEpilogueBwdGQAISD_fSG_Li256ELb0ELb0EEENS1_25SingleTileBwdLPTSchedulerILb0ELi128ELb0EEEEEEEEEvNT_6ParamsE:
	.zero		2432


//--------------------- .nv.constant0._ZN7cutlass13device_kernelIN5flash11enable_sm90INS1_16FlashAttnBwdSm90INS1_25CollectiveMainloopBwdSm90ILi2ELi2ELi2EN4cute5tupleIJNS5_1CILi1EEES8_S8_EEENS6_IJNS7_ILi64EEENS7_ILi128EEENS7_ILi96EEEEEENS_6half_tEfNS_4arch4Sm90ELb1ELb0ELb0ELb0ELb1ELb1ELb0ELb0ELi2ELi1ELi2ELi1ELb1EEENS1_24CollectiveEpilogueBwdGQAISD_fSG_Li256ELb0ELb1EEENS1_25SingleTileBwdLPTSchedulerILb0ELi128ELb1EEEEEEEEEvNT_6ParamsE --------------------------
	.section	.nv.constant0._ZN7cutlass13device_kernelIN5flash11enable_sm90INS1_16FlashAttnBwdSm90INS1_25CollectiveMainloopBwdSm90ILi2ELi2ELi2EN4cute5tupleIJNS5_1CILi1EEES8_S8_EEENS6_IJNS7_ILi64EEENS7_ILi128EEENS7_ILi96EEEEEENS_6half_tEfNS_4arch4Sm90ELb1ELb0ELb0ELb0ELb1ELb1ELb0ELb0ELi2ELi1ELi2ELi1ELb1EEENS1_24CollectiveEpilogueBwdGQAISD_fSG_Li256ELb0ELb1EEENS1_25SingleTileBwdLPTSchedulerILb0ELi128ELb1EEEEEEEEEvNT_6ParamsE,"a",@progbits
	.sectionflags	@""
	.align	4
.nv.constant0._ZN7cutlass13device_kernelIN5flash11enable_sm90INS1_16FlashAttnBwdSm90INS1_25CollectiveMainloopBwdSm90ILi2ELi2ELi2EN4cute5tupleIJNS5_1CILi1EEES8_S8_EEENS6_IJNS7_ILi64EEENS7_ILi128EEENS7_ILi96EEEEEENS_6half_tEfNS_4arch4Sm90ELb1ELb0ELb0ELb0ELb1ELb1ELb0ELb0ELi2ELi1ELi2ELi1ELb1EEENS1_24CollectiveEpilogueBwdGQAISD_fSG_Li256ELb0ELb1EEENS1_25SingleTileBwdLPTSchedulerILb0ELi128ELb1EEEEEEEEEvNT_6ParamsE:
	.zero		2432


//--------------------- .nv.constant0._ZN7cutlass13device_kernelIN5flash22FlashAttnBwdPreprocessIN4cute5tupleIJNS3_1CILi64EEENS5_ILi96EEEEEENS_6half_tEfNS_4arch4Sm90ELb1ELb0EEEEEvNT_6ParamsE --------------------------
	.section	.nv.constant0._ZN7cutlass13device_kernelIN5flash22FlashAttnBwdPreprocessIN4cute5tupleIJNS3_1CILi64EEENS5_ILi96EEEEEENS_6half_tEfNS_4arch4Sm90ELb1ELb0EEEEEvNT_6ParamsE,"a",@progbits
	.sectionflags	@""
	.align	4
.nv.constant0._ZN7cutlass13device_kernelIN5flash22FlashAttnBwdPreprocessIN4cute5tupleIJNS3_1CILi64EEENS5_ILi96EEEEEENS_6half_tEfNS_4arch4Sm90ELb1ELb0EEEEEvNT_6ParamsE:
	.zero		768


//--------------------- .nv.constant0._ZN7cutlass13device_kernelIN5flash11enable_sm90INS1_16FlashAttnBwdSm90INS1_25CollectiveMainloopBwdSm90ILi2ELi2ELi2EN4cute5tupleIJNS5_1CILi1EEES8_S8_EEENS6_IJNS7_ILi64EEENS7_ILi128EEENS7_ILi96EEEEEENS_6half_tEfNS_4arch4Sm90ELb1ELb0ELb0ELb1ELb0ELb1ELb0ELb0ELi2ELi1ELi2ELi1ELb1EEENS1_21CollectiveEpilogueBwdISD_SE_SG_Li256ELb1ELb0ELi1EEENS1_25SingleTileBwdLPTSchedulerILb1ELi128ELb0EEEEEEEEEvNT_6ParamsE --------------------------
	.section	.nv.constant0._ZN7cutlass13device_kernelIN5flash11enable_sm90INS1_16FlashAttnBwdSm90INS1_25CollectiveMainloopBwdSm90ILi2ELi2ELi2EN4cute5tupleIJNS5_1CILi1EEES8_S8_EEENS6_IJNS7_ILi64EEENS7_ILi128EEENS7_ILi96EEEEEENS_6half_tEfNS_4arch4Sm90ELb1ELb0ELb0ELb1ELb0ELb1ELb0ELb0ELi2ELi1ELi2ELi1ELb1EEENS1_21CollectiveEpilogueBwdISD_SE_SG_Li256ELb1ELb0ELi1EEENS1_25SingleTileBwdLPTSchedulerILb1ELi128ELb0EEEEEEEEEvNT_6ParamsE,"a",@progbits
	.sectionflags	@""
	.align	4
.nv.constant0._ZN7cutlass13device_kernelIN5flash11enable_sm90INS1_16FlashAttnBwdSm90INS1_25CollectiveMainloopBwdSm90ILi2ELi2ELi2EN4cute5tupleIJNS5_1CILi1EEES8_S8_EEENS6_IJNS7_ILi64EEENS7_ILi128EEENS7_ILi96EEEEEENS_6half_tEfNS_4arch4Sm90ELb1ELb0ELb0ELb1ELb0ELb1ELb0ELb0ELi2ELi1ELi2ELi1ELb1EEENS1_21CollectiveEpilogueBwdISD_SE_SG_Li256ELb1ELb0ELi1EEENS1_25SingleTileBwdLPTSchedulerILb1ELi128ELb0EEEEEEEEEvNT_6ParamsE:
	.zero		2304


//--------------------- .nv.constant0._ZN7cutlass13device_kernelIN5flash11enable_sm90INS1_16FlashAttnBwdSm90INS1_25CollectiveMainloopBwdSm90ILi2ELi2ELi2EN4cute5tupleIJNS5_1CILi1EEES8_S8_EEENS6_IJNS7_ILi64EEENS7_ILi128EEENS7_ILi96EEEEEENS_6half_tEfNS_4arch4Sm90ELb1ELb0ELb0ELb1ELb1ELb1ELb0ELb0ELi2ELi1ELi2ELi1ELb1EEENS1_21CollectiveEpilogueBwdISD_SE_SG_Li256ELb1ELb0ELi1EEENS1_25SingleTileBwdLPTSchedulerILb1ELi128ELb1EEEEEEEEEvNT_6ParamsE --------------------------
	.section	.nv.constant0._ZN7cutlass13device_kernelIN5flash11enable_sm90INS1_16FlashAttnBwdSm90INS1_25CollectiveMainloopBwdSm90ILi2ELi2ELi2EN4cute5tupleIJNS5_1CILi1EEES8_S8_EEENS6_IJNS7_ILi64EEENS7_ILi128EEENS7_ILi96EEEEEENS_6half_tEfNS_4arch4Sm90ELb1ELb0ELb0ELb1ELb1ELb1ELb0ELb0ELi2ELi1ELi2ELi1ELb1EEENS1_21CollectiveEpilogueBwdISD_SE_SG_Li256ELb1ELb0ELi1EEENS1_25SingleTileBwdLPTSchedulerILb1ELi128ELb1EEEEEEEEEvNT_6ParamsE,"a",@progbits
	.sectionflags	@""
	.align	4
.nv.constant0._ZN7cutlass13device_kernelIN5flash11enable_sm90INS1_16FlashAttnBwdSm90INS1_25CollectiveMainloopBwdSm90ILi2ELi2ELi2EN4cute5tupleIJNS5_1CILi1EEES8_S8_EEENS6_IJNS7_ILi64EEENS7_ILi128EEENS7_ILi96EEEEEENS_6half_tEfNS_4arch4Sm90ELb1ELb0ELb0ELb1ELb1ELb1ELb0ELb0ELi2ELi1ELi2ELi1ELb1EEENS1_21CollectiveEpilogueBwdISD_SE_SG_Li256ELb1ELb0ELi1EEENS1_25SingleTileBwdLPTSchedulerILb1ELi128ELb1EEEEEEEEEvNT_6ParamsE:
	.zero		2304


//--------------------- .nv.constant0._ZN7cutlass13device_kernelIN5flash11enable_sm90INS1_16FlashAttnBwdSm90INS1_25CollectiveMainloopBwdSm90ILi2ELi2ELi2EN4cute5tupleIJNS5_1CILi1EEES8_S8_EEENS6_IJNS7_ILi64EEENS7_ILi128EEENS7_ILi96EEEEEENS_6half_tEfNS_4arch4Sm90ELb1ELb0ELb0ELb1ELb0ELb1ELb0ELb0ELi2ELi1ELi2ELi1ELb1EEENS1_24CollectiveEpilogueBwdGQAISD_fSG_Li256ELb1ELb0EEENS1_25SingleTileBwdLPTSchedulerILb1ELi128ELb0EEEEEEEEEvNT_6ParamsE --------------------------
	.section	.nv.constant0._ZN7cutlass13device_kernelIN5flash11enable_sm90INS1_16FlashAttnBwdSm90INS1_25CollectiveMainloopBwdSm90ILi2ELi2ELi2EN4cute5tupleIJNS5_1CILi1EEES8_S8_EEENS6_IJNS7_ILi64EEENS7_ILi128EEENS7_ILi96EEEEEENS_6half_tEfNS_4arch4Sm90ELb1ELb0ELb0ELb1ELb0ELb1ELb0ELb0ELi2ELi1ELi2ELi1ELb1EEENS1_24CollectiveEpilogueBwdGQAISD_fSG_Li256ELb1ELb0EEENS1_25SingleTileBwdLPTSchedulerILb1ELi128ELb0EEEEEEEEEvNT_6ParamsE,"a",@progbits
	.sectionflags	@""
	.align	4
.nv.constant0._ZN7cutlass13device_kernelIN5flash11enable_sm90INS1_16FlashAttnBwdSm90INS1_25CollectiveMainloopBwdSm90ILi2ELi2ELi2EN4cute5tupleIJNS5_1CILi1EEES8_S8_EEENS6_IJNS7_ILi64EEENS7_ILi128EEENS7_ILi96EEEEEENS_6half_tEfNS_4arch4Sm90ELb1ELb0ELb0ELb1ELb0ELb1ELb0ELb0ELi2ELi1ELi2ELi1ELb1EEENS1_24CollectiveEpilogueBwdGQAISD_fSG_Li256ELb1ELb0EEENS1_25SingleTileBwdLPTSchedulerILb1ELi128ELb0EEEEEEEEEvNT_6ParamsE:
	.zero		2432


//--------------------- .nv.constant0._ZN7cutlass13device_kernelIN5flash32FlashAttnBwdPostprocessConvertdQIN4cute5tupleIJNS3_1CILi128EEENS5_ILi96EEEEEENS_6half_tEfNS_4arch4Sm90ELi256ENS3_8TiledMMAINS3_8MMA_AtomIJNS3_4SM904GMMA25MMA_64x96x16_F32F16F16_RSILNSF_5MajorE0ELSH_1ELNSF_7ScaleInE1ELSI_1EEEEEENS3_6LayoutINS4_IJNS5_ILi2EEENS5_ILi1EEESN_EEENS4_IJSN_NS5_ILi0EEESP_EEEEENS4_IJNS3_10UnderscoreESS_SS_EEEEELb0EEEEEvNT_6ParamsE --------------------------
	.section	.nv.constant0._ZN7cutlass13device_kernelIN5flash32FlashAttnBwdPostprocessConvertdQIN4cute5tupleIJNS3_1CILi128EEENS5_ILi96EEEEEENS_6half_tEfNS_4arch4Sm90ELi256ENS3_8TiledMMAINS3_8MMA_AtomIJNS3_4SM904GMMA25MMA_64x96x16_F32F16F16_RSILNSF_5MajorE0ELSH_1ELNSF_7ScaleInE1ELSI_1EEEEEENS3_6LayoutINS4_IJNS5_ILi2EEENS5_ILi1EEESN_EEENS4_IJSN_NS5_ILi0EEESP_EEEEENS4_IJNS3_10UnderscoreESS_SS_EEEEELb0EEEEEvNT_6ParamsE,"a",@progbits
	.sectionflags	@""
	.align	4
.nv.constant0._ZN7cutlass13device_kernelIN5flash32FlashAttnBwdPostprocessConvertdQIN4cute5tupleIJNS3_1CILi128EEENS5_ILi96EEEEEENS_6half_tEfNS_4arch4Sm90ELi256ENS3_8TiledMMAINS3_8MMA_AtomIJNS3_4SM904GMMA25MMA_64x96x16_F32F16F16_RSILNSF_5MajorE0ELSH_1ELNSF_7ScaleInE1ELSI_1EEEEEENS3_6LayoutINS4_IJNS5_ILi2EEENS5_ILi1EEESN_EEENS4_IJSN_NS5_ILi0EEESP_EEEEENS4_IJNS3_10UnderscoreESS_SS_EEEEELb0EEEEEvNT_6ParamsE:
	.zero		640


//--------------------- .nv.constant0._ZN7cutlass13device_kernelIN5flash32FlashAttnBwdPostprocessConvertdQIN4cute5tupleIJNS3_1CILi64EEENS5_ILi96EEEEEENS_6half_tEfNS_4arch4Sm90ELi256ENS3_8TiledMMAINS3_8MMA_AtomIJNS3_4SM904GMMA25MMA_64x16x16_F32F16F16_SSILNSF_5MajorE0ELSH_1ELNSF_7ScaleInE1ELSI_1EEEEEENS3_6LayoutINS4_IJNS5_ILi1EEENS5_ILi2EEESM_EEENS4_IJNS5_ILi0EEESM_SP_EEEEENS4_IJNS3_10UnderscoreESS_SS_EEEEELb0EEEEEvNT_6ParamsE --------------------------
	.section	.nv.constant0._ZN7cutlass13device_kernelIN5flash32FlashAttnBwdPostprocessConvertdQIN4cute5tupleIJNS3_1CILi64EEENS5_ILi96EEEEEENS_6half_tEfNS_4arch4Sm90ELi256ENS3_8TiledMMAINS3_8MMA_AtomIJNS3_4SM904GMMA25MMA_64x16x16_F32F16F16_SSILNSF_5MajorE0ELSH_1ELNSF_7ScaleInE1ELSI_1EEEEEENS3_6LayoutINS4_IJNS5_ILi1EEENS5_ILi2EEESM_EEENS4_IJNS5_ILi0EEESM_SP_EEEEENS4_IJNS3_10UnderscoreESS_SS_EEEEELb0EEEEEvNT_6ParamsE,"a",@progbits
	.sectionflags	@""
	.align	4
.nv.constant0._ZN7cutlass13device_kernelIN5flash32FlashAttnBwdPostprocessConvertdQIN4cute5tupleIJNS3_1CILi64EEENS5_ILi96EEEEEENS_6half_tEfNS_4arch4Sm90ELi256ENS3_8TiledMMAINS3_8MMA_AtomIJNS3_4SM904GMMA25MMA_64x16x16_F32F16F16_SSILNSF_5MajorE0ELSH_1ELNSF_7ScaleInE1ELSI_1EEEEEENS3_6LayoutINS4_IJNS5_ILi1EEENS5_ILi2EEESM_EEENS4_IJNS5_ILi0EEESM_SP_EEEEENS4_IJNS3_10UnderscoreESS_SS_EEEEELb0EEEEEvNT_6ParamsE:
	.zero		640


//--------------------- .nv.constant0._ZN7cutlass13device_kernelIN5flash11enable_sm90INS1_16FlashAttnBwdSm90INS1_25CollectiveMainloopBwdSm90ILi2ELi2ELi2EN4cute5tupleIJNS5_1CILi1EEES8_S8_EEENS6_IJNS7_ILi64EEENS7_ILi128EEENS7_ILi96EEEEEENS_6half_tEfNS_4arch4Sm90ELb1ELb0ELb0ELb1ELb1ELb1ELb0ELb0ELi2ELi1ELi2ELi1ELb1EEENS1_24CollectiveEpilogueBwdGQAISD_fSG_Li256ELb1ELb1EEENS1_25SingleTileBwdLPTSchedulerILb1ELi128ELb1EEEEEEEEEvNT_6ParamsE --------------------------
	.section	.nv.constant0._ZN7cutlass13device_kernelIN5flash11enable_sm90INS1_16FlashAttnBwdSm90INS1_25CollectiveMainloopBwdSm90ILi2ELi2ELi2EN4cute5tupleIJNS5_1CILi1EEES8_S8_EEENS6_IJNS7_ILi64EEENS7_ILi128EEENS7_ILi96EEEEEENS_6half_tEfNS_4arch4Sm90ELb1ELb0ELb0ELb1ELb1ELb1ELb0ELb0ELi2ELi1ELi2ELi1ELb1EEENS1_24CollectiveEpilogueBwdGQAISD_fSG_Li256ELb1ELb1EEENS1_25SingleTileBwdLPTSchedulerILb1ELi128ELb1EEEEEEEEEvNT_6ParamsE,"a",@progbits
	.sectionflags	@""
	.align	4
.nv.constant0._ZN7cutlass13device_kernelIN5flash11enable_sm90INS1_16FlashAttnBwdSm90INS1_25CollectiveMainloopBwdSm90ILi2ELi2ELi2EN4cute5tupleIJNS5_1CILi1EEES8_S8_EEENS6_IJNS7_ILi64EEENS7_ILi128EEENS7_ILi96EEEEEENS_6half_tEfNS_4arch4Sm90ELb1ELb0ELb0ELb1ELb1ELb1ELb0ELb0ELi2ELi1ELi2ELi1ELb1EEENS1_24CollectiveEpilogueBwdGQAISD_fSG_Li256ELb1ELb1EEENS1_25SingleTileBwdLPTSchedulerILb1ELi128ELb1EEEEEEEEEvNT_6ParamsE:
	.zero		2432


//--------------------- .nv.constant0._ZN7cutlass13device_kernelIN5flash22FlashAttnBwdPreprocessIN4cute5tupleIJNS3_1CILi64EEENS5_ILi96EEEEEENS_6half_tEfNS_4arch4Sm90ELb1ELb1EEEEEvNT_6ParamsE --------------------------
	.section	.nv.constant0._ZN7cutlass13device_kernelIN5flash22FlashAttnBwdPreprocessIN4cute5tupleIJNS3_1CILi64EEENS5_ILi96EEEEEENS_6half_tEfNS_4arch4Sm90ELb1ELb1EEEEEvNT_6ParamsE,"a",@progbits
	.sectionflags	@""
	.align	4
.nv.constant0._ZN7cutlass13device_kernelIN5flash22FlashAttnBwdPreprocessIN4cute5tupleIJNS3_1CILi64EEENS5_ILi96EEEEEENS_6half_tEfNS_4arch4Sm90ELb1ELb1EEEEEvNT_6ParamsE:
	.zero		768


//--------------------- SYMBOLS --------------------------

	.type		.nv.reservedSmem.offset0,@object
	.size		.nv.reservedSmem.offset0,0x4
	.type		__assertfail,@function
